	.target	sm_100a

	.elftype	@"ET_EXEC"


//--------------------- .note.nv.tkinfo           --------------------------
	.section	.note.nv.tkinfo,"",@"SHT_NOTE"
	.sectionflags	@"SHF_NOTE_NV_TKINFO"
	.tkinfo
        /*0018*/ 	.word	0x00000002
        /*0030*/ 	.string	""
        /*0030*/ 	.string	"ptxas"
        /*0030*/ 	.string	"Cuda compilation tools, release 13.0, V13.0.88"
        /*0030*/ 	.string	"Build cuda_13.0.r13.0/compiler.36424714_0"
        /*0030*/ 	.string	"-arch sm_100a -m 64 "



//--------------------- .note.nv.cuinfo           --------------------------
	.section	.note.nv.cuinfo,"",@"SHT_NOTE"
	.sectionflags	@"SHF_NOTE_NV_CUINFO"
        /*0018*/ 	.short	0x0002
        /*001a*/ 	.short	0x0064
        /*001c*/ 	.short	0x0082
	.zero		2


//--------------------- .nv.info                  --------------------------
	.section	.nv.info,"",@"SHT_CUDA_INFO"
	.align	4


	//----- nvinfo : EIATTR_REGCOUNT
	.align		4
        /*0000*/ 	.byte	0x04, 0x2f
        /*0002*/ 	.short	(.L_27 - .L_26)
	.align		4
.L_26:
        /*0004*/ 	.word	index@(_ZN4mmha33masked_multihead_attention_kernelIfLi80ELi128ELi4ELi32ELi64ELb0ELb0EEEv26Multihead_attention_paramsIT_XT5_EE)
        /*0008*/ 	.word	0x00000060


	//----- nvinfo : EIATTR_FRAME_SIZE
	.align		4
.L_27:
        /*000c*/ 	.byte	0x04, 0x11
        /*000e*/ 	.short	(.L_29 - .L_28)
	.align		4
.L_28:
        /*0010*/ 	.word	index@(_ZN4mmha33masked_multihead_attention_kernelIfLi80ELi128ELi4ELi32ELi64ELb0ELb0EEEv26Multihead_attention_paramsIT_XT5_EE)
        /*0014*/ 	.word	0x00000000


	//----- nvinfo : EIATTR_REGCOUNT
	.align		4
.L_29:
        /*0018*/ 	.byte	0x04, 0x2f
        /*001a*/ 	.short	(.L_31 - .L_30)
	.align		4
.L_30:
        /*001c*/ 	.word	index@(_ZN4mmha33masked_multihead_attention_kernelIfLi80ELi128ELi2ELi32ELi128ELb0ELb0EEEv26Multihead_attention_paramsIT_XT5_EE)
        /*0020*/ 	.word	0x000000a5


	//----- nvinfo : EIATTR_FRAME_SIZE
	.align		4
.L_31:
        /*0024*/ 	.byte	0x04, 0x11
        /*0026*/ 	.short	(.L_33 - .L_32)
	.align		4
.L_32:
        /*0028*/ 	.word	index@(_ZN4mmha33masked_multihead_attention_kernelIfLi80ELi128ELi2ELi32ELi128ELb0ELb0EEEv26Multihead_attention_paramsIT_XT5_EE)
        /*002c*/ 	.word	0x00000000


	//----- nvinfo : EIATTR_REGCOUNT
	.align		4
.L_33:
        /*0030*/ 	.byte	0x04, 0x2f
        /*0032*/ 	.short	(.L_35 - .L_34)
	.align		4
.L_34:
        /*0034*/ 	.word	index@(_ZN4mmha33masked_multihead_attention_kernelIfLi80ELi128ELi1ELi32ELi256ELb0ELb0EEEv26Multihead_attention_paramsIT_XT5_EE)
        /*0038*/ 	.word	0x000000ff


	//----- nvinfo : EIATTR_FRAME_SIZE
	.align		4
.L_35:
        /*003c*/ 	.byte	0x04, 0x11
        /*003e*/ 	.short	(.L_37 - .L_36)
	.align		4
.L_36:
        /*0040*/ 	.word	index@(_ZN4mmha33masked_multihead_attention_kernelIfLi80ELi128ELi1ELi32ELi256ELb0ELb0EEEv26Multihead_attention_paramsIT_XT5_EE)
        /*0044*/ 	.word	0x00000048


	//----- nvinfo : EIATTR_REGCOUNT
	.align		4
.L_37:
        /*0048*/ 	.byte	0x04, 0x2f
        /*004a*/ 	.short	(.L_39 - .L_38)
	.align		4
.L_38:
        /*004c*/ 	.word	index@(_ZN4mmha33masked_multihead_attention_kernelIfLi80ELi128ELi4ELi32ELi64ELb0ELb1EEEv26Multihead_attention_paramsIT_XT5_EE)
        /*0050*/ 	.word	0x0000005e


	//----- nvinfo : EIATTR_FRAME_SIZE
	.align		4
.L_39:
        /*0054*/ 	.byte	0x04, 0x11
        /*0056*/ 	.short	(.L_41 - .L_40)
	.align		4
.L_40:
        /*0058*/ 	.word	index@(_ZN4mmha33masked_multihead_attention_kernelIfLi80ELi128ELi4ELi32ELi64ELb0ELb1EEEv26Multihead_attention_paramsIT_XT5_EE)
        /*005c*/ 	.word	0x00000000


	//----- nvinfo : EIATTR_REGCOUNT
	.align		4
.L_41:
        /*0060*/ 	.byte	0x04, 0x2f
        /*0062*/ 	.short	(.L_43 - .L_42)
	.align		4
.L_42:
        /*0064*/ 	.word	index@(_ZN4mmha33masked_multihead_attention_kernelIfLi80ELi128ELi2ELi32ELi128ELb0ELb1EEEv26Multihead_attention_paramsIT_XT5_EE)
        /*0068*/ 	.word	0x000000a3


	//----- nvinfo : EIATTR_FRAME_SIZE
	.align		4
.L_43:
        /*006c*/ 	.byte	0x04, 0x11
        /*006e*/ 	.short	(.L_45 - .L_44)
	.align		4
.L_44:
        /*0070*/ 	.word	index@(_ZN4mmha33masked_multihead_attention_kernelIfLi80ELi128ELi2ELi32ELi128ELb0ELb1EEEv26Multihead_attention_paramsIT_XT5_EE)
        /*0074*/ 	.word	0x00000000


	//----- nvinfo : EIATTR_REGCOUNT
	.align		4
.L_45:
        /*0078*/ 	.byte	0x04, 0x2f
        /*007a*/ 	.short	(.L_47 - .L_46)
	.align		4
.L_46:
        /*007c*/ 	.word	index@(_ZN4mmha33masked_multihead_attention_kernelIfLi80ELi128ELi1ELi32ELi256ELb0ELb1EEEv26Multihead_attention_paramsIT_XT5_EE)
        /*0080*/ 	.word	0x000000ff


	//----- nvinfo : EIATTR_FRAME_SIZE
	.align		4
.L_47:
        /*0084*/ 	.byte	0x04, 0x11
        /*0086*/ 	.short	(.L_49 - .L_48)
	.align		4
.L_48:
        /*0088*/ 	.word	index@(_ZN4mmha33masked_multihead_attention_kernelIfLi80ELi128ELi1ELi32ELi256ELb0ELb1EEEv26Multihead_attention_paramsIT_XT5_EE)
        /*008c*/ 	.word	0x00000050


	//----- nvinfo : EIATTR_REGCOUNT
	.align		4
.L_49:
        /*0090*/ 	.byte	0x04, 0x2f
        /*0092*/ 	.short	(.L_51 - .L_50)
	.align		4
.L_50:
        /*0094*/ 	.word	index@(_ZN4mmha33masked_multihead_attention_kernelItLi80ELi128ELi4ELi16ELi64ELb0ELb0EEEv26Multihead_attention_paramsIT_XT5_EE)
        /*0098*/ 	.word	0x00000040


	//----- nvinfo : EIATTR_FRAME_SIZE
	.align		4
.L_51:
        /*009c*/ 	.byte	0x04, 0x11
        /*009e*/ 	.short	(.L_53 - .L_52)
	.align		4
.L_52:
        /*00a0*/ 	.word	index@(_ZN4mmha33masked_multihead_attention_kernelItLi80ELi128ELi4ELi16ELi64ELb0ELb0EEEv26Multihead_attention_paramsIT_XT5_EE)
        /*00a4*/ 	.word	0x00000000


	//----- nvinfo : EIATTR_REGCOUNT
	.align		4
.L_53:
        /*00a8*/ 	.byte	0x04, 0x2f
        /*00aa*/ 	.short	(.L_55 - .L_54)
	.align		4
.L_54:
        /*00ac*/ 	.word	index@(_ZN4mmha33masked_multihead_attention_kernelItLi80ELi128ELi2ELi16ELi128ELb0ELb0EEEv26Multihead_attention_paramsIT_XT5_EE)
        /*00b0*/ 	.word	0x00000060


	//----- nvinfo : EIATTR_FRAME_SIZE
	.align		4
.L_55:
        /*00b4*/ 	.byte	0x04, 0x11
        /*00b6*/ 	.short	(.L_57 - .L_56)
	.align		4
.L_56:
        /*00b8*/ 	.word	index@(_ZN4mmha33masked_multihead_attention_kernelItLi80ELi128ELi2ELi16ELi128ELb0ELb0EEEv26Multihead_attention_paramsIT_XT5_EE)
        /*00bc*/ 	.word	0x00000000


	//----- nvinfo : EIATTR_REGCOUNT
	.align		4
.L_57:
        /*00c0*/ 	.byte	0x04, 0x2f
        /*00c2*/ 	.short	(.L_59 - .L_58)
	.align		4
.L_58:
        /*00c4*/ 	.word	index@(_ZN4mmha33masked_multihead_attention_kernelItLi80ELi128ELi1ELi16ELi256ELb0ELb0EEEv26Multihead_attention_paramsIT_XT5_EE)
        /*00c8*/ 	.word	0x0000009b


	//----- nvinfo : EIATTR_FRAME_SIZE
	.align		4
.L_59:
        /*00cc*/ 	.byte	0x04, 0x11
        /*00ce*/ 	.short	(.L_61 - .L_60)
	.align		4
.L_60:
        /*00d0*/ 	.word	index@(_ZN4mmha33masked_multihead_attention_kernelItLi80ELi128ELi1ELi16ELi256ELb0ELb0EEEv26Multihead_attention_paramsIT_XT5_EE)
        /*00d4*/ 	.word	0x00000000


	//----- nvinfo : EIATTR_REGCOUNT
	.align		4
.L_61:
        /*00d8*/ 	.byte	0x04, 0x2f
        /*00da*/ 	.short	(.L_63 - .L_62)
	.align		4
.L_62:
        /*00dc*/ 	.word	index@(_ZN4mmha33masked_multihead_attention_kernelItLi80ELi128ELi4ELi16ELi64ELb0ELb1EEEv26Multihead_attention_paramsIT_XT5_EE)
        /*00e0*/ 	.word	0x00000048


	//----- nvinfo : EIATTR_FRAME_SIZE
	.align		4
.L_63:
        /*00e4*/ 	.byte	0x04, 0x11
        /*00e6*/ 	.short	(.L_65 - .L_64)
	.align		4
.L_64:
        /*00e8*/ 	.word	index@(_ZN4mmha33masked_multihead_attention_kernelItLi80ELi128ELi4ELi16ELi64ELb0ELb1EEEv26Multihead_attention_paramsIT_XT5_EE)
        /*00ec*/ 	.word	0x00000000


	//----- nvinfo : EIATTR_REGCOUNT
	.align		4
.L_65:
        /*00f0*/ 	.byte	0x04, 0x2f
        /*00f2*/ 	.short	(.L_67 - .L_66)
	.align		4
.L_66:
        /*00f4*/ 	.word	index@(_ZN4mmha33masked_multihead_attention_kernelItLi80ELi128ELi2ELi16ELi128ELb0ELb1EEEv26Multihead_attention_paramsIT_XT5_EE)
        /*00f8*/ 	.word	0x0000005d


	//----- nvinfo : EIATTR_FRAME_SIZE
	.align		4
.L_67:
        /*00fc*/ 	.byte	0x04, 0x11
        /*00fe*/ 	.short	(.L_69 - .L_68)
	.align		4
.L_68:
        /*0100*/ 	.word	index@(_ZN4mmha33masked_multihead_attention_kernelItLi80ELi128ELi2ELi16ELi128ELb0ELb1EEEv26Multihead_attention_paramsIT_XT5_EE)
        /*0104*/ 	.word	0x00000000


	//----- nvinfo : EIATTR_REGCOUNT
	.align		4
.L_69:
        /*0108*/ 	.byte	0x04, 0x2f
        /*010a*/ 	.short	(.L_71 - .L_70)
	.align		4
.L_70:
        /*010c*/ 	.word	index@(_ZN4mmha33masked_multihead_attention_kernelItLi80ELi128ELi1ELi16ELi256ELb0ELb1EEEv26Multihead_attention_paramsIT_XT5_EE)
        /*0110*/ 	.word	0x0000009f


	//----- nvinfo : EIATTR_FRAME_SIZE
	.align		4
.L_71:
        /*0114*/ 	.byte	0x04, 0x11
        /*0116*/ 	.short	(.L_73 - .L_72)
	.align		4
.L_72:
        /*0118*/ 	.word	index@(_ZN4mmha33masked_multihead_attention_kernelItLi80ELi128ELi1ELi16ELi256ELb0ELb1EEEv26Multihead_attention_paramsIT_XT5_EE)
        /*011c*/ 	.word	0x00000000


	//----- nvinfo : EIATTR_REGCOUNT
	.align		4
.L_73:
        /*0120*/ 	.byte	0x04, 0x2f
        /*0122*/ 	.short	(.L_75 - .L_74)
	.align		4
.L_74:
        /*0124*/ 	.word	index@(_ZN4mmha33masked_multihead_attention_kernelIfLi80ELi128ELi4ELi32ELi64ELb1ELb0EEEv26Multihead_attention_paramsIT_XT5_EE)
        /*0128*/ 	.word	0x00000080


	//----- nvinfo : EIATTR_FRAME_SIZE
	.align		4
.L_75:
        /*012c*/ 	.byte	0x04, 0x11
        /*012e*/ 	.short	(.L_77 - .L_76)
	.align		4
.L_76:
        /*0130*/ 	.word	index@(_ZN4mmha33masked_multihead_attention_kernelIfLi80ELi128ELi4ELi32ELi64ELb1ELb0EEEv26Multihead_attention_paramsIT_XT5_EE)
        /*0134*/ 	.word	0x00000000


	//----- nvinfo : EIATTR_REGCOUNT
	.align		4
.L_77:
        /*0138*/ 	.byte	0x04, 0x2f
        /*013a*/ 	.short	(.L_79 - .L_78)
	.align		4
.L_78:
        /*013c*/ 	.word	index@(_ZN4mmha33masked_multihead_attention_kernelIfLi80ELi128ELi2ELi32ELi128ELb1ELb0EEEv26Multihead_attention_paramsIT_XT5_EE)
        /*0140*/ 	.word	0x000000f3


	//----- nvinfo : EIATTR_FRAME_SIZE
	.align		4
.L_79:
        /*0144*/ 	.byte	0x04, 0x11
        /*0146*/ 	.short	(.L_81 - .L_80)
	.align		4
.L_80:
        /*0148*/ 	.word	index@(_ZN4mmha33masked_multihead_attention_kernelIfLi80ELi128ELi2ELi32ELi128ELb1ELb0EEEv26Multihead_attention_paramsIT_XT5_EE)
        /*014c*/ 	.word	0x00000000


	//----- nvinfo : EIATTR_REGCOUNT
	.align		4
.L_81:
        /*0150*/ 	.byte	0x04, 0x2f
        /*0152*/ 	.short	(.L_83 - .L_82)
	.align		4
.L_82:
        /*0154*/ 	.word	index@(_ZN4mmha33masked_multihead_attention_kernelIfLi80ELi128ELi1ELi32ELi256ELb1ELb0EEEv26Multihead_attention_paramsIT_XT5_EE)
        /*0158*/ 	.word	0x000000ff


	//----- nvinfo : EIATTR_FRAME_SIZE
	.align		4
.L_83:
        /*015c*/ 	.byte	0x04, 0x11
        /*015e*/ 	.short	(.L_85 - .L_84)
	.align		4
.L_84:
        /*0160*/ 	.word	index@(_ZN4mmha33masked_multihead_attention_kernelIfLi80ELi128ELi1ELi32ELi256ELb1ELb0EEEv26Multihead_attention_paramsIT_XT5_EE)
        /*0164*/ 	.word	0x000001c0


	//----- nvinfo : EIATTR_REGCOUNT
	.align		4
.L_85:
        /*0168*/ 	.byte	0x04, 0x2f
        /*016a*/ 	.short	(.L_87 - .L_86)
	.align		4
.L_86:
        /*016c*/ 	.word	index@(_ZN4mmha33masked_multihead_attention_kernelIfLi80ELi128ELi4ELi32ELi64ELb1ELb1EEEv26Multihead_attention_paramsIT_XT5_EE)
        /*0170*/ 	.word	0x00000080


	//----- nvinfo : EIATTR_FRAME_SIZE
	.align		4
.L_87:
        /*0174*/ 	.byte	0x04, 0x11
        /*0176*/ 	.short	(.L_89 - .L_88)
	.align		4
.L_88:
        /*0178*/ 	.word	index@(_ZN4mmha33masked_multihead_attention_kernelIfLi80ELi128ELi4ELi32ELi64ELb1ELb1EEEv26Multihead_attention_paramsIT_XT5_EE)
        /*017c*/ 	.word	0x00000000


	//----- nvinfo : EIATTR_REGCOUNT
	.align		4
.L_89:
        /*0180*/ 	.byte	0x04, 0x2f
        /*0182*/ 	.short	(.L_91 - .L_90)
	.align		4
.L_90:
        /*0184*/ 	.word	index@(_ZN4mmha33masked_multihead_attention_kernelIfLi80ELi128ELi2ELi32ELi128ELb1ELb1EEEv26Multihead_attention_paramsIT_XT5_EE)
        /*0188*/ 	.word	0x000000f7


	//----- nvinfo : EIATTR_FRAME_SIZE
	.align		4
.L_91:
        /*018c*/ 	.byte	0x04, 0x11
        /*018e*/ 	.short	(.L_93 - .L_92)
	.align		4
.L_92:
        /*0190*/ 	.word	index@(_ZN4mmha33masked_multihead_attention_kernelIfLi80ELi128ELi2ELi32ELi128ELb1ELb1EEEv26Multihead_attention_paramsIT_XT5_EE)
        /*0194*/ 	.word	0x00000000


	//----- nvinfo : EIATTR_REGCOUNT
	.align		4
.L_93:
        /*0198*/ 	.byte	0x04, 0x2f
        /*019a*/ 	.short	(.L_95 - .L_94)
	.align		4
.L_94:
        /*019c*/ 	.word	index@(_ZN4mmha33masked_multihead_attention_kernelIfLi80ELi128ELi1ELi32ELi256ELb1ELb1EEEv26Multihead_attention_paramsIT_XT5_EE)
        /*01a0*/ 	.word	0x000000ff


	//----- nvinfo : EIATTR_FRAME_SIZE
	.align		4
.L_95:
        /*01a4*/ 	.byte	0x04, 0x11
        /*01a6*/ 	.short	(.L_97 - .L_96)
	.align		4
.L_96:
        /*01a8*/ 	.word	index@(_ZN4mmha33masked_multihead_attention_kernelIfLi80ELi128ELi1ELi32ELi256ELb1ELb1EEEv26Multihead_attention_paramsIT_XT5_EE)
        /*01ac*/ 	.word	0x000001c0


	//----- nvinfo : EIATTR_REGCOUNT
	.align		4
.L_97:
        /*01b0*/ 	.byte	0x04, 0x2f
        /*01b2*/ 	.short	(.L_99 - .L_98)
	.align		4
.L_98:
        /*01b4*/ 	.word	index@(_ZN4mmha33masked_multihead_attention_kernelItLi80ELi128ELi4ELi16ELi64ELb1ELb0EEEv26Multihead_attention_paramsIT_XT5_EE)
        /*01b8*/ 	.word	0x0000004d


	//----- nvinfo : EIATTR_FRAME_SIZE
	.align		4
.L_99:
        /*01bc*/ 	.byte	0x04, 0x11
        /*01be*/ 	.short	(.L_101 - .L_100)
	.align		4
.L_100:
        /*01c0*/ 	.word	index@(_ZN4mmha33masked_multihead_attention_kernelItLi80ELi128ELi4ELi16ELi64ELb1ELb0EEEv26Multihead_attention_paramsIT_XT5_EE)
        /*01c4*/ 	.word	0x00000000


	//----- nvinfo : EIATTR_REGCOUNT
	.align		4
.L_101:
        /*01c8*/ 	.byte	0x04, 0x2f
        /*01ca*/ 	.short	(.L_103 - .L_102)
	.align		4
.L_102:
        /*01cc*/ 	.word	index@(_ZN4mmha33masked_multihead_attention_kernelItLi80ELi128ELi2ELi16ELi128ELb1ELb0EEEv26Multihead_attention_paramsIT_XT5_EE)
        /*01d0*/ 	.word	0x0000007b


	//----- nvinfo : EIATTR_FRAME_SIZE
	.align		4
.L_103:
        /*01d4*/ 	.byte	0x04, 0x11
        /*01d6*/ 	.short	(.L_105 - .L_104)
	.align		4
.L_104:
        /*01d8*/ 	.word	index@(_ZN4mmha33masked_multihead_attention_kernelItLi80ELi128ELi2ELi16ELi128ELb1ELb0EEEv26Multihead_attention_paramsIT_XT5_EE)
        /*01dc*/ 	.word	0x00000000


	//----- nvinfo : EIATTR_REGCOUNT
	.align		4
.L_105:
        /*01e0*/ 	.byte	0x04, 0x2f
        /*01e2*/ 	.short	(.L_107 - .L_106)
	.align		4
.L_106:
        /*01e4*/ 	.word	index@(_ZN4mmha33masked_multihead_attention_kernelItLi80ELi128ELi1ELi16ELi256ELb1ELb0EEEv26Multihead_attention_paramsIT_XT5_EE)
        /*01e8*/ 	.word	0x000000e3


	//----- nvinfo : EIATTR_FRAME_SIZE
	.align		4
.L_107:
        /*01ec*/ 	.byte	0x04, 0x11
        /*01ee*/ 	.short	(.L_109 - .L_108)
	.align		4
.L_108:
        /*01f0*/ 	.word	index@(_ZN4mmha33masked_multihead_attention_kernelItLi80ELi128ELi1ELi16ELi256ELb1ELb0EEEv26Multihead_attention_paramsIT_XT5_EE)
        /*01f4*/ 	.word	0x00000000


	//----- nvinfo : EIATTR_REGCOUNT
	.align		4
.L_109:
        /*01f8*/ 	.byte	0x04, 0x2f
        /*01fa*/ 	.short	(.L_111 - .L_110)
	.align		4
.L_110:
        /*01fc*/ 	.word	index@(_ZN4mmha33masked_multihead_attention_kernelItLi80ELi128ELi4ELi16ELi64ELb1ELb1EEEv26Multihead_attention_paramsIT_XT5_EE)
        /*0200*/ 	.word	0x00000059


	//----- nvinfo : EIATTR_FRAME_SIZE
	.align		4
.L_111:
        /*0204*/ 	.byte	0x04, 0x11
        /*0206*/ 	.short	(.L_113 - .L_112)
	.align		4
.L_112:
        /*0208*/ 	.word	index@(_ZN4mmha33masked_multihead_attention_kernelItLi80ELi128ELi4ELi16ELi64ELb1ELb1EEEv26Multihead_attention_paramsIT_XT5_EE)
        /*020c*/ 	.word	0x00000000


	//----- nvinfo : EIATTR_REGCOUNT
	.align		4
.L_113:
        /*0210*/ 	.byte	0x04, 0x2f
        /*0212*/ 	.short	(.L_115 - .L_114)
	.align		4
.L_114:
        /*0214*/ 	.word	index@(_ZN4mmha33masked_multihead_attention_kernelItLi80ELi128ELi2ELi16ELi128ELb1ELb1EEEv26Multihead_attention_paramsIT_XT5_EE)
        /*0218*/ 	.word	0x00000080


	//----- nvinfo : EIATTR_FRAME_SIZE
	.align		4
.L_115:
        /*021c*/ 	.byte	0x04, 0x11
        /*021e*/ 	.short	(.L_117 - .L_116)
	.align		4
.L_116:
        /*0220*/ 	.word	index@(_ZN4mmha33masked_multihead_attention_kernelItLi80ELi128ELi2ELi16ELi128ELb1ELb1EEEv26Multihead_attention_paramsIT_XT5_EE)
        /*0224*/ 	.word	0x00000000


	//----- nvinfo : EIATTR_REGCOUNT
	.align		4
.L_117:
        /*0228*/ 	.byte	0x04, 0x2f
        /*022a*/ 	.short	(.L_119 - .L_118)
	.align		4
.L_118:
        /*022c*/ 	.word	index@(_ZN4mmha33masked_multihead_attention_kernelItLi80ELi128ELi1ELi16ELi256ELb1ELb1EEEv26Multihead_attention_paramsIT_XT5_EE)
        /*0230*/ 	.word	0x000000f4


	//----- nvinfo : EIATTR_FRAME_SIZE
	.align		4
.L_119:
        /*0234*/ 	.byte	0x04, 0x11
        /*0236*/ 	.short	(.L_121 - .L_120)
	.align		4
.L_120:
        /*0238*/ 	.word	index@(_ZN4mmha33masked_multihead_attention_kernelItLi80ELi128ELi1ELi16ELi256ELb1ELb1EEEv26Multihead_attention_paramsIT_XT5_EE)
        /*023c*/ 	.word	0x00000000


	//----- nvinfo : EIATTR_MIN_STACK_SIZE
	.align		4
.L_121:
        /*0240*/ 	.byte	0x04, 0x12
        /*0242*/ 	.short	(.L_123 - .L_122)
	.align		4
.L_122:
        /*0244*/ 	.word	index@(_ZN4mmha33masked_multihead_attention_kernelItLi80ELi128ELi1ELi16ELi256ELb1ELb1EEEv26Multihead_attention_paramsIT_XT5_EE)
        /*0248*/ 	.word	0x00000000


	//----- nvinfo : EIATTR_MIN_STACK_SIZE
	.align		4
.L_123:
        /*024c*/ 	.byte	0x04, 0x12
        /*024e*/ 	.short	(.L_125 - .L_124)
	.align		4
.L_124:
        /*0250*/ 	.word	index@(_ZN4mmha33masked_multihead_attention_kernelItLi80ELi128ELi2ELi16ELi128ELb1ELb1EEEv26Multihead_attention_paramsIT_XT5_EE)
        /*0254*/ 	.word	0x00000000


	//----- nvinfo : EIATTR_MIN_STACK_SIZE
	.align		4
.L_125:
        /*0258*/ 	.byte	0x04, 0x12
        /*025a*/ 	.short	(.L_127 - .L_126)
	.align		4
.L_126:
        /*025c*/ 	.word	index@(_ZN4mmha33masked_multihead_attention_kernelItLi80ELi128ELi4ELi16ELi64ELb1ELb1EEEv26Multihead_attention_paramsIT_XT5_EE)
        /*0260*/ 	.word	0x00000000


	//----- nvinfo : EIATTR_MIN_STACK_SIZE
	.align		4
.L_127:
        /*0264*/ 	.byte	0x04, 0x12
        /*0266*/ 	.short	(.L_129 - .L_128)
	.align		4
.L_128:
        /*0268*/ 	.word	index@(_ZN4mmha33masked_multihead_attention_kernelItLi80ELi128ELi1ELi16ELi256ELb1ELb0EEEv26Multihead_attention_paramsIT_XT5_EE)
        /*026c*/ 	.word	0x00000000


	//----- nvinfo : EIATTR_MIN_STACK_SIZE
	.align		4
.L_129:
        /*0270*/ 	.byte	0x04, 0x12
        /*0272*/ 	.short	(.L_131 - .L_130)
	.align		4
.L_130:
        /*0274*/ 	.word	index@(_ZN4mmha33masked_multihead_attention_kernelItLi80ELi128ELi2ELi16ELi128ELb1ELb0EEEv26Multihead_attention_paramsIT_XT5_EE)
        /*0278*/ 	.word	0x00000000


	//----- nvinfo : EIATTR_MIN_STACK_SIZE
	.align		4
.L_131:
        /*027c*/ 	.byte	0x04, 0x12
        /*027e*/ 	.short	(.L_133 - .L_132)
	.align		4
.L_132:
        /*0280*/ 	.word	index@(_ZN4mmha33masked_multihead_attention_kernelItLi80ELi128ELi4ELi16ELi64ELb1ELb0EEEv26Multihead_attention_paramsIT_XT5_EE)
        /*0284*/ 	.word	0x00000000


	//----- nvinfo : EIATTR_MIN_STACK_SIZE
	.align		4
.L_133:
        /*0288*/ 	.byte	0x04, 0x12
        /*028a*/ 	.short	(.L_135 - .L_134)
	.align		4
.L_134:
        /*028c*/ 	.word	index@(_ZN4mmha33masked_multihead_attention_kernelIfLi80ELi128ELi1ELi32ELi256ELb1ELb1EEEv26Multihead_attention_paramsIT_XT5_EE)
        /*0290*/ 	.word	0x000001c0


	//----- nvinfo : EIATTR_MIN_STACK_SIZE
	.align		4
.L_135:
        /*0294*/ 	.byte	0x04, 0x12
        /*0296*/ 	.short	(.L_137 - .L_136)
	.align		4
.L_136:
        /*0298*/ 	.word	index@(_ZN4mmha33masked_multihead_attention_kernelIfLi80ELi128ELi2ELi32ELi128ELb1ELb1EEEv26Multihead_attention_paramsIT_XT5_EE)
        /*029c*/ 	.word	0x00000000


	//----- nvinfo : EIATTR_MIN_STACK_SIZE
	.align		4
.L_137:
        /*02a0*/ 	.byte	0x04, 0x12
        /*02a2*/ 	.short	(.L_139 - .L_138)
	.align		4
.L_138:
        /*02a4*/ 	.word	index@(_ZN4mmha33masked_multihead_attention_kernelIfLi80ELi128ELi4ELi32ELi64ELb1ELb1EEEv26Multihead_attention_paramsIT_XT5_EE)
        /*02a8*/ 	.word	0x00000000


	//----- nvinfo : EIATTR_MIN_STACK_SIZE
	.align		4
.L_139:
        /*02ac*/ 	.byte	0x04, 0x12
        /*02ae*/ 	.short	(.L_141 - .L_140)
	.align		4
.L_140:
        /*02b0*/ 	.word	index@(_ZN4mmha33masked_multihead_attention_kernelIfLi80ELi128ELi1ELi32ELi256ELb1ELb0EEEv26Multihead_attention_paramsIT_XT5_EE)
        /*02b4*/ 	.word	0x000001c0


	//----- nvinfo : EIATTR_MIN_STACK_SIZE
	.align		4
.L_141:
        /*02b8*/ 	.byte	0x04, 0x12
        /*02ba*/ 	.short	(.L_143 - .L_142)
	.align		4
.L_142:
        /*02bc*/ 	.word	index@(_ZN4mmha33masked_multihead_attention_kernelIfLi80ELi128ELi2ELi32ELi128ELb1ELb0EEEv26Multihead_attention_paramsIT_XT5_EE)
        /*02c0*/ 	.word	0x00000000


	//----- nvinfo : EIATTR_MIN_STACK_SIZE
	.align		4
.L_143:
        /*02c4*/ 	.byte	0x04, 0x12
        /*02c6*/ 	.short	(.L_145 - .L_144)
	.align		4
.L_144:
        /*02c8*/ 	.word	index@(_ZN4mmha33masked_multihead_attention_kernelIfLi80ELi128ELi4ELi32ELi64ELb1ELb0EEEv26Multihead_attention_paramsIT_XT5_EE)
        /*02cc*/ 	.word	0x00000000


	//----- nvinfo : EIATTR_MIN_STACK_SIZE
	.align		4
.L_145:
        /*02d0*/ 	.byte	0x04, 0x12
        /*02d2*/ 	.short	(.L_147 - .L_146)
	.align		4
.L_146:
        /*02d4*/ 	.word	index@(_ZN4mmha33masked_multihead_attention_kernelItLi80ELi128ELi1ELi16ELi256ELb0ELb1EEEv26Multihead_attention_paramsIT_XT5_EE)
        /*02d8*/ 	.word	0x00000000


	//----- nvinfo : EIATTR_MIN_STACK_SIZE
	.align		4
.L_147:
        /*02dc*/ 	.byte	0x04, 0x12
        /*02de*/ 	.short	(.L_149 - .L_148)
	.align		4
.L_148:
        /*02e0*/ 	.word	index@(_ZN4mmha33masked_multihead_attention_kernelItLi80ELi128ELi2ELi16ELi128ELb0ELb1EEEv26Multihead_attention_paramsIT_XT5_EE)
        /*02e4*/ 	.word	0x00000000


	//----- nvinfo : EIATTR_MIN_STACK_SIZE
	.align		4
.L_149:
        /*02e8*/ 	.byte	0x04, 0x12
        /*02ea*/ 	.short	(.L_151 - .L_150)
	.align		4
.L_150:
        /*02ec*/ 	.word	index@(_ZN4mmha33masked_multihead_attention_kernelItLi80ELi128ELi4ELi16ELi64ELb0ELb1EEEv26Multihead_attention_paramsIT_XT5_EE)
        /*02f0*/ 	.word	0x00000000


	//----- nvinfo : EIATTR_MIN_STACK_SIZE
	.align		4
.L_151:
        /*02f4*/ 	.byte	0x04, 0x12
        /*02f6*/ 	.short	(.L_153 - .L_152)
	.align		4
.L_152:
        /*02f8*/ 	.word	index@(_ZN4mmha33masked_multihead_attention_kernelItLi80ELi128ELi1ELi16ELi256ELb0ELb0EEEv26Multihead_attention_paramsIT_XT5_EE)
        /*02fc*/ 	.word	0x00000000


	//----- nvinfo : EIATTR_MIN_STACK_SIZE
	.align		4
.L_153:
        /*0300*/ 	.byte	0x04, 0x12
        /*0302*/ 	.short	(.L_155 - .L_154)
	.align		4
.L_154:
        /*0304*/ 	.word	index@(_ZN4mmha33masked_multihead_attention_kernelItLi80ELi128ELi2ELi16ELi128ELb0ELb0EEEv26Multihead_attention_paramsIT_XT5_EE)
        /*0308*/ 	.word	0x00000000


	//----- nvinfo : EIATTR_MIN_STACK_SIZE
	.align		4
.L_155:
        /*030c*/ 	.byte	0x04, 0x12
        /*030e*/ 	.short	(.L_157 - .L_156)
	.align		4
.L_156:
        /*0310*/ 	.word	index@(_ZN4mmha33masked_multihead_attention_kernelItLi80ELi128ELi4ELi16ELi64ELb0ELb0EEEv26Multihead_attention_paramsIT_XT5_EE)
        /*0314*/ 	.word	0x00000000


	//----- nvinfo : EIATTR_MIN_STACK_SIZE
	.align		4
.L_157:
        /*0318*/ 	.byte	0x04, 0x12
        /*031a*/ 	.short	(.L_159 - .L_158)
	.align		4
.L_158:
        /*031c*/ 	.word	index@(_ZN4mmha33masked_multihead_attention_kernelIfLi80ELi128ELi1ELi32ELi256ELb0ELb1EEEv26Multihead_attention_paramsIT_XT5_EE)
        /*0320*/ 	.word	0x00000050


	//----- nvinfo : EIATTR_MIN_STACK_SIZE
	.align		4
.L_159:
        /*0324*/ 	.byte	0x04, 0x12
        /*0326*/ 	.short	(.L_161 - .L_160)
	.align		4
.L_160:
        /*0328*/ 	.word	index@(_ZN4mmha33masked_multihead_attention_kernelIfLi80ELi128ELi2ELi32ELi128ELb0ELb1EEEv26Multihead_attention_paramsIT_XT5_EE)
        /*032c*/ 	.word	0x00000000


	//----- nvinfo : EIATTR_MIN_STACK_SIZE
	.align		4
.L_161:
        /*0330*/ 	.byte	0x04, 0x12
        /*0332*/ 	.short	(.L_163 - .L_162)
	.align		4
.L_162:
        /*0334*/ 	.word	index@(_ZN4mmha33masked_multihead_attention_kernelIfLi80ELi128ELi4ELi32ELi64ELb0ELb1EEEv26Multihead_attention_paramsIT_XT5_EE)
        /*0338*/ 	.word	0x00000000


	//----- nvinfo : EIATTR_MIN_STACK_SIZE
	.align		4
.L_163:
        /*033c*/ 	.byte	0x04, 0x12
        /*033e*/ 	.short	(.L_165 - .L_164)
	.align		4
.L_164:
        /*0340*/ 	.word	index@(_ZN4mmha33masked_multihead_attention_kernelIfLi80ELi128ELi1ELi32ELi256ELb0ELb0EEEv26Multihead_attention_paramsIT_XT5_EE)
        /*0344*/ 	.word	0x00000048


	//----- nvinfo : EIATTR_MIN_STACK_SIZE
	.align		4
.L_165:
        /*0348*/ 	.byte	0x04, 0x12
        /*034a*/ 	.short	(.L_167 - .L_166)
	.align		4
.L_166:
        /*034c*/ 	.word	index@(_ZN4mmha33masked_multihead_attention_kernelIfLi80ELi128ELi2ELi32ELi128ELb0ELb0EEEv26Multihead_attention_paramsIT_XT5_EE)
        /*0350*/ 	.word	0x00000000


	//----- nvinfo : EIATTR_MIN_STACK_SIZE
	.align		4
.L_167:
        /*0354*/ 	.byte	0x04, 0x12
        /*0356*/ 	.short	(.L_169 - .L_168)
	.align		4
.L_168:
        /*0358*/ 	.word	index@(_ZN4mmha33masked_multihead_attention_kernelIfLi80ELi128ELi4ELi32ELi64ELb0ELb0EEEv26Multihead_attention_paramsIT_XT5_EE)
        /*035c*/ 	.word	0x00000000
.L_169:


//--------------------- .nv.compat                --------------------------
	.section	.nv.compat,"",@"SHT_CUDA_COMPAT_INFO"
	.align	4
        /*0000*/ 	.byte	0x02, 0x09, 0x01, 0x00, 0x02, 0x02, 0x01, 0x00, 0x02, 0x05, 0x05, 0x00, 0x03, 0x07, 0x01, 0x01
        /*0010*/ 	.byte	0x02, 0x03, 0x00, 0x00, 0x02, 0x06, 0x01, 0x00, 0x04, 0x0b, 0x08, 0x00, 0x09, 0x00, 0x00, 0x00
        /*0020*/ 	.byte	0x00, 0x00, 0x00, 0x00


//--------------------- .nv.info._ZN4mmha33masked_multihead_attention_kernelItLi80ELi128ELi1ELi16ELi256ELb1ELb1EEEv26Multihead_attention_paramsIT_XT5_EE --------------------------
	.section	.nv.info._ZN4mmha33masked_multihead_attention_kernelItLi80ELi128ELi1ELi16ELi256ELb1ELb1EEEv26Multihead_attention_paramsIT_XT5_EE,"",@"SHT_CUDA_INFO"
	.sectionflags	@""
	.align	4


	//----- nvinfo : EIATTR_CUDA_API_VERSION
	.align		4
        /*0000*/ 	.byte	0x04, 0x37
        /*0002*/ 	.short	(.L_171 - .L_170)
.L_170:
        /*0004*/ 	.word	0x00000082


	//----- nvinfo : EIATTR_KPARAM_INFO
	.align		4
.L_171:
        /*0008*/ 	.byte	0x04, 0x17
        /*000a*/ 	.short	(.L_173 - .L_172)
.L_172:
        /*000c*/ 	.word	0x00000000
        /*0010*/ 	.short	0x0000
        /*0012*/ 	.short	0x0000
        /*0014*/ 	.byte	0x00, 0xf0, 0xa1, 0x04


	//----- nvinfo : EIATTR_SPARSE_MMA_MASK
	.align		4
.L_173:
        /*0018*/ 	.byte	0x03, 0x50
        /*001a*/ 	.short	0x0000


	//----- nvinfo : EIATTR_MAXREG_COUNT
	.align		4
        /*001c*/ 	.byte	0x03, 0x1b
        /*001e*/ 	.short	0x00ff


	//----- nvinfo : EIATTR_NUM_BARRIERS
	.align		4
        /*0020*/ 	.byte	0x02, 0x4c
        /*0022*/ 	.byte	0x01
	.zero		1


	//----- nvinfo : EIATTR_EXTERNS
	.align		4
        /*0024*/ 	.byte	0x04, 0x0f
        /*0026*/ 	.short	(.L_175 - .L_174)


	//   ....[0]....
	.align		4
.L_174:
        /*0028*/ 	.word	index@(__assertfail)


	//----- nvinfo : EIATTR_MERCURY_ISA_VERSION
	.align		4
.L_175:
        /*002c*/ 	.byte	0x03, 0x5f
        /*002e*/ 	.short	0x0101


	//----- nvinfo : EIATTR_INT_WARP_WIDE_INSTR_OFFSETS
	.align		4
        /*0030*/ 	.byte	0x04, 0x31
        /*0032*/ 	.short	(.L_177 - .L_176)


	//   ....[0]....
.L_176:
        /*0034*/ 	.word	0x000009f0


	//----- nvinfo : EIATTR_COOP_GROUP_MASK_REGIDS
	.align		4
.L_177:
        /*0038*/ 	.byte	0x04, 0x29
        /*003a*/ 	.short	(.L_179 - .L_178)


	//   ....[0]....
.L_178:
        /*003c*/ 	.word	0xffffffff


	//   ....[1]....
        /*0040*/ 	.word	0xffffffff


	//   ....[2]....
        /*0044*/ 	.word	0xffffffff


	//   ....[3]....
        /*0048*/ 	.word	0xffffffff


	//   ....[4]....
        /*004c*/ 	.word	0xffffffff


	//   ....[5]....
        /*0050*/ 	.word	0xffffffff


	//   ....[6]....
        /*0054*/ 	.word	0xffffffff


	//   ....[7]....
        /*0058*/ 	.word	0xffffffff


	//   ....[8]....
        /*005c*/ 	.word	0xffffffff


	//   ....[9]....
        /*0060*/ 	.word	0xffffffff


	//   ....[10]....
        /*0064*/ 	.word	0xffffffff


	//   ....[11]....
        /*0068*/ 	.word	0xffffffff


	//   ....[12]....
        /*006c*/ 	.word	0xffffffff


	//   ....[13]....
        /*0070*/ 	.word	0xffffffff


	//   ....[14]....
        /*0074*/ 	.word	0xffffffff


	//   ....[15]....
        /*0078*/ 	.word	0xffffffff


	//   ....[16]....
        /*007c*/ 	.word	0xffffffff


	//   ....[17]....
        /*0080*/ 	.word	0xffffffff


	//   ....[18]....
        /*0084*/ 	.word	0xffffffff


	//   ....[19]....
        /*0088*/ 	.word	0xffffffff


	//   ....[20]....
        /*008c*/ 	.word	0xffffffff


	//   ....[21]....
        /*0090*/ 	.word	0xffffffff


	//   ....[22]....
        /*0094*/ 	.word	0xffffffff


	//   ....[23]....
        /*0098*/ 	.word	0x0500000f


	//   ....[24]....
        /*009c*/ 	.word	0x0500000f


	//   ....[25]....
        /*00a0*/ 	.word	0x0500000f


	//   ....[26]....
        /*00a4*/ 	.word	0x0500000f


	//   ....[27]....
        /*00a8*/ 	.word	0x0500000f


	//----- nvinfo : EIATTR_COOP_GROUP_INSTR_OFFSETS
	.align		4
.L_179:
        /*00ac*/ 	.byte	0x04, 0x28
        /*00ae*/ 	.short	(.L_181 - .L_180)


	//   ....[0]....
.L_180:
        /*00b0*/ 	.word	0x000021a0


	//   ....[1]....
        /*00b4*/ 	.word	0x000021c0


	//   ....[2]....
        /*00b8*/ 	.word	0x000021e0


	//   ....[3]....
        /*00bc*/ 	.word	0x00002200


	//   ....[4]....
        /*00c0*/ 	.word	0x00002220


	//   ....[5]....
        /*00c4*/ 	.word	0x000059a0


	//   ....[6]....
        /*00c8*/ 	.word	0x00005a10


	//   ....[7]....
        /*00cc*/ 	.word	0x00005a40


	//   ....[8]....
        /*00d0*/ 	.word	0x00005a90


	//   ....[9]....
        /*00d4*/ 	.word	0x00005ab0


	//   ....[10]....
        /*00d8*/ 	.word	0x00005b20


	//   ....[11]....
        /*00dc*/ 	.word	0x00005b40


	//   ....[12]....
        /*00e0*/ 	.word	0x00005b60


	//   ....[13]....
        /*00e4*/ 	.word	0x00005b80


	//   ....[14]....
        /*00e8*/ 	.word	0x00007040


	//   ....[15]....
        /*00ec*/ 	.word	0x000070c0


	//   ....[16]....
        /*00f0*/ 	.word	0x00007130


	//   ....[17]....
        /*00f4*/ 	.word	0x00007150


	//   ....[18]....
        /*00f8*/ 	.word	0x00007170


	//   ....[19]....
        /*00fc*/ 	.word	0x000071e0


	//   ....[20]....
        /*0100*/ 	.word	0x00007200


	//   ....[21]....
        /*0104*/ 	.word	0x00007220


	//   ....[22]....
        /*0108*/ 	.word	0x00007240


	//   ....[23]....
        /*010c*/ 	.word	0x0000aa80


	//   ....[24]....
        /*0110*/ 	.word	0x0000aae0


	//   ....[25]....
        /*0114*/ 	.word	0x0000ab40


	//   ....[26]....
        /*0118*/ 	.word	0x0000aba0


	//   ....[27]....
        /*011c*/ 	.word	0x0000ac00


	//----- nvinfo : EIATTR_VRC_CTA_INIT_COUNT
	.align		4
.L_181:
        /*0120*/ 	.byte	0x02, 0x4a
	.zero		1
	.zero		1


	//----- nvinfo : EIATTR_SYSCALL_OFFSETS
	.align		4
        /*0124*/ 	.byte	0x04, 0x46
        /*0126*/ 	.short	(.L_183 - .L_182)


	//   ....[0]....
.L_182:
        /*0128*/ 	.word	0x00001580


	//----- nvinfo : EIATTR_EXIT_INSTR_OFFSETS
	.align		4
.L_183:
        /*012c*/ 	.byte	0x04, 0x1c
        /*012e*/ 	.short	(.L_185 - .L_184)


	//   ....[0]....
.L_184:
        /*0130*/ 	.word	0x000000d0


	//   ....[1]....
        /*0134*/ 	.word	0x0000a5c0


	//   ....[2]....
        /*0138*/ 	.word	0x0000a970


	//   ....[3]....
        /*013c*/ 	.word	0x0000aa30


	//----- nvinfo : EIATTR_CRS_STACK_SIZE
	.align		4
.L_185:
        /*0140*/ 	.byte	0x04, 0x1e
        /*0142*/ 	.short	(.L_187 - .L_186)
.L_186:
        /*0144*/ 	.word	0x00000000


	//----- nvinfo : EIATTR_CBANK_PARAM_SIZE
	.align		4
.L_187:
        /*0148*/ 	.byte	0x03, 0x19
        /*014a*/ 	.short	0x0128


	//----- nvinfo : EIATTR_PARAM_CBANK
	.align		4
        /*014c*/ 	.byte	0x04, 0x0a
        /*014e*/ 	.short	(.L_189 - .L_188)
	.align		4
.L_188:
        /*0150*/ 	.word	index@(.nv.constant0._ZN4mmha33masked_multihead_attention_kernelItLi80ELi128ELi1ELi16ELi256ELb1ELb1EEEv26Multihead_attention_paramsIT_XT5_EE)
        /*0154*/ 	.short	0x0380
        /*0156*/ 	.short	0x0128


	//----- nvinfo : EIATTR_SW_WAR
	.align		4
.L_189:
        /*0158*/ 	.byte	0x04, 0x36
        /*015a*/ 	.short	(.L_191 - .L_190)
.L_190:
        /*015c*/ 	.word	0x00000008
.L_191:


//--------------------- .nv.info._ZN4mmha33masked_multihead_attention_kernelItLi80ELi128ELi2ELi16ELi128ELb1ELb1EEEv26Multihead_attention_paramsIT_XT5_EE --------------------------
	.section	.nv.info._ZN4mmha33masked_multihead_attention_kernelItLi80ELi128ELi2ELi16ELi128ELb1ELb1EEEv26Multihead_attention_paramsIT_XT5_EE,"",@"SHT_CUDA_INFO"
	.sectionflags	@""
	.align	4


	//----- nvinfo : EIATTR_CUDA_API_VERSION
	.align		4
        /*0000*/ 	.byte	0x04, 0x37
        /*0002*/ 	.short	(.L_193 - .L_192)
.L_192:
        /*0004*/ 	.word	0x00000082


	//----- nvinfo : EIATTR_KPARAM_INFO
	.align		4
.L_193:
        /*0008*/ 	.byte	0x04, 0x17
        /*000a*/ 	.short	(.L_195 - .L_194)
.L_194:
        /*000c*/ 	.word	0x00000000
        /*0010*/ 	.short	0x0000
        /*0012*/ 	.short	0x0000
        /*0014*/ 	.byte	0x00, 0xf0, 0xa1, 0x04


	//----- nvinfo : EIATTR_SPARSE_MMA_MASK
	.align		4
.L_195:
        /*0018*/ 	.byte	0x03, 0x50
        /*001a*/ 	.short	0x0000


	//----- nvinfo : EIATTR_MAXREG_COUNT
	.align		4
        /*001c*/ 	.byte	0x03, 0x1b
        /*001e*/ 	.short	0x00ff


	//----- nvinfo : EIATTR_NUM_BARRIERS
	.align		4
        /*0020*/ 	.byte	0x02, 0x4c
        /*0022*/ 	.byte	0x01
	.zero		1


	//----- nvinfo : EIATTR_EXTERNS
	.align		4
        /*0024*/ 	.byte	0x04, 0x0f
        /*0026*/ 	.short	(.L_197 - .L_196)


	//   ....[0]....
	.align		4
.L_196:
        /*0028*/ 	.word	index@(__assertfail)


	//----- nvinfo : EIATTR_MERCURY_ISA_VERSION
	.align		4
.L_197:
        /*002c*/ 	.byte	0x03, 0x5f
        /*002e*/ 	.short	0x0101


	//----- nvinfo : EIATTR_INT_WARP_WIDE_INSTR_OFFSETS
	.align		4
        /*0030*/ 	.byte	0x04, 0x31
        /*0032*/ 	.short	(.L_199 - .L_198)


	//   ....[0]....
.L_198:
        /*0034*/ 	.word	0x000009f0


	//----- nvinfo : EIATTR_COOP_GROUP_MASK_REGIDS
	.align		4
.L_199:
        /*0038*/ 	.byte	0x04, 0x29
        /*003a*/ 	.short	(.L_201 - .L_200)


	//   ....[0]....
.L_200:
        /*003c*/ 	.word	0xffffffff


	//   ....[1]....
        /*0040*/ 	.word	0xffffffff


	//   ....[2]....
        /*0044*/ 	.word	0xffffffff


	//   ....[3]....
        /*0048*/ 	.word	0xffffffff


	//   ....[4]....
        /*004c*/ 	.word	0xffffffff


	//   ....[5]....
        /*0050*/ 	.word	0xffffffff


	//   ....[6]....
        /*0054*/ 	.word	0xffffffff


	//   ....[7]....
        /*0058*/ 	.word	0xffffffff


	//   ....[8]....
        /*005c*/ 	.word	0xffffffff


	//   ....[9]....
        /*0060*/ 	.word	0xffffffff


	//   ....[10]....
        /*0064*/ 	.word	0xffffffff


	//   ....[11]....
        /*0068*/ 	.word	0xffffffff


	//   ....[12]....
        /*006c*/ 	.word	0xffffffff


	//   ....[13]....
        /*0070*/ 	.word	0xffffffff


	//   ....[14]....
        /*0074*/ 	.word	0xffffffff


	//   ....[15]....
        /*0078*/ 	.word	0xffffffff


	//   ....[16]....
        /*007c*/ 	.word	0xffffffff


	//   ....[17]....
        /*0080*/ 	.word	0xffffffff


	//   ....[18]....
        /*0084*/ 	.word	0xffffffff


	//   ....[19]....
        /*0088*/ 	.word	0xffffffff


	//   ....[20]....
        /*008c*/ 	.word	0xffffffff


	//   ....[21]....
        /*0090*/ 	.word	0x0500000f


	//   ....[22]....
        /*0094*/ 	.word	0x0500000f


	//   ....[23]....
        /*0098*/ 	.word	0x0500000f


	//   ....[24]....
        /*009c*/ 	.word	0x0500000f


	//   ....[25]....
        /*00a0*/ 	.word	0x0500000f


	//   ....[26]....
        /*00a4*/ 	.word	0x0500000f


	//   ....[27]....
        /*00a8*/ 	.word	0x0500000f


	//   ....[28]....
        /*00ac*/ 	.word	0x0500000f


	//   ....[29]....
        /*00b0*/ 	.word	0x0500000f


	//   ....[30]....
        /*00b4*/ 	.word	0x0500000f


	//----- nvinfo : EIATTR_COOP_GROUP_INSTR_OFFSETS
	.align		4
.L_201:
        /*00b8*/ 	.byte	0x04, 0x28
        /*00ba*/ 	.short	(.L_203 - .L_202)


	//   ....[0]....
.L_202:
        /*00bc*/ 	.word	0x000021c0


	//   ....[1]....
        /*00c0*/ 	.word	0x000021e0


	//   ....[2]....
        /*00c4*/ 	.word	0x00002200


	//   ....[3]....
        /*00c8*/ 	.word	0x00002220


	//   ....[4]....
        /*00cc*/ 	.word	0x00002240


	//   ....[5]....
        /*00d0*/ 	.word	0x00005fb0


	//   ....[6]....
        /*00d4*/ 	.word	0x00006260


	//   ....[7]....
        /*00d8*/ 	.word	0x00006280


	//   ....[8]....
        /*00dc*/ 	.word	0x000062a0


	//   ....[9]....
        /*00e0*/ 	.word	0x000062c0


	//   ....[10]....
        /*00e4*/ 	.word	0x000063c0


	//   ....[11]....
        /*00e8*/ 	.word	0x000063f0


	//   ....[12]....
        /*00ec*/ 	.word	0x00006420


	//   ....[13]....
        /*00f0*/ 	.word	0x000078e0


	//   ....[14]....
        /*00f4*/ 	.word	0x00007970


	//   ....[15]....
        /*00f8*/ 	.word	0x000079e0


	//   ....[16]....
        /*00fc*/ 	.word	0x00007a00


	//   ....[17]....
        /*0100*/ 	.word	0x00007a20


	//   ....[18]....
        /*0104*/ 	.word	0x00007a90


	//   ....[19]....
        /*0108*/ 	.word	0x00007ab0


	//   ....[20]....
        /*010c*/ 	.word	0x00007ad0


	//   ....[21]....
        /*0110*/ 	.word	0x0000b130


	//   ....[22]....
        /*0114*/ 	.word	0x0000b190


	//   ....[23]....
        /*0118*/ 	.word	0x0000b1f0


	//   ....[24]....
        /*011c*/ 	.word	0x0000b250


	//   ....[25]....
        /*0120*/ 	.word	0x0000b2b0


	//   ....[26]....
        /*0124*/ 	.word	0x0000b330


	//   ....[27]....
        /*0128*/ 	.word	0x0000b3d0


	//   ....[28]....
        /*012c*/ 	.word	0x0000b450


	//   ....[29]....
        /*0130*/ 	.word	0x0000b4b0


	//   ....[30]....
        /*0134*/ 	.word	0x0000b510


	//----- nvinfo : EIATTR_VRC_CTA_INIT_COUNT
	.align		4
.L_203:
        /*0138*/ 	.byte	0x02, 0x4a
	.zero		1
	.zero		1


	//----- nvinfo : EIATTR_SYSCALL_OFFSETS
	.align		4
        /*013c*/ 	.byte	0x04, 0x46
        /*013e*/ 	.short	(.L_205 - .L_204)


	//   ....[0]....
.L_204:
        /*0140*/ 	.word	0x000015a0


	//----- nvinfo : EIATTR_EXIT_INSTR_OFFSETS
	.align		4
.L_205:
        /*0144*/ 	.byte	0x04, 0x1c
        /*0146*/ 	.short	(.L_207 - .L_206)


	//   ....[0]....
.L_206:
        /*0148*/ 	.word	0x000000d0


	//   ....[1]....
        /*014c*/ 	.word	0x0000ac70


	//   ....[2]....
        /*0150*/ 	.word	0x0000b020


	//   ....[3]....
        /*0154*/ 	.word	0x0000b0e0


	//----- nvinfo : EIATTR_CRS_STACK_SIZE
	.align		4
.L_207:
        /*0158*/ 	.byte	0x04, 0x1e
        /*015a*/ 	.short	(.L_209 - .L_208)
.L_208:
        /*015c*/ 	.word	0x00000000


	//----- nvinfo : EIATTR_CBANK_PARAM_SIZE
	.align		4
.L_209:
        /*0160*/ 	.byte	0x03, 0x19
        /*0162*/ 	.short	0x0128


	//----- nvinfo : EIATTR_PARAM_CBANK
	.align		4
        /*0164*/ 	.byte	0x04, 0x0a
        /*0166*/ 	.short	(.L_211 - .L_210)
	.align		4
.L_210:
        /*0168*/ 	.word	index@(.nv.constant0._ZN4mmha33masked_multihead_attention_kernelItLi80ELi128ELi2ELi16ELi128ELb1ELb1EEEv26Multihead_attention_paramsIT_XT5_EE)
        /*016c*/ 	.short	0x0380
        /*016e*/ 	.short	0x0128


	//----- nvinfo : EIATTR_SW_WAR
	.align		4
.L_211:
        /*0170*/ 	.byte	0x04, 0x36
        /*0172*/ 	.short	(.L_213 - .L_212)
.L_212:
        /*0174*/ 	.word	0x00000008
.L_213:


//--------------------- .nv.info._ZN4mmha33masked_multihead_attention_kernelItLi80ELi128ELi4ELi16ELi64ELb1ELb1EEEv26Multihead_attention_paramsIT_XT5_EE --------------------------
	.section	.nv.info._ZN4mmha33masked_multihead_attention_kernelItLi80ELi128ELi4ELi16ELi64ELb1ELb1EEEv26Multihead_attention_paramsIT_XT5_EE,"",@"SHT_CUDA_INFO"
	.sectionflags	@""
	.align	4


	//----- nvinfo : EIATTR_CUDA_API_VERSION
	.align		4
        /*0000*/ 	.byte	0x04, 0x37
        /*0002*/ 	.short	(.L_215 - .L_214)
.L_214:
        /*0004*/ 	.word	0x00000082


	//----- nvinfo : EIATTR_KPARAM_INFO
	.align		4
.L_215:
        /*0008*/ 	.byte	0x04, 0x17
        /*000a*/ 	.short	(.L_217 - .L_216)
.L_216:
        /*000c*/ 	.word	0x00000000
        /*0010*/ 	.short	0x0000
        /*0012*/ 	.short	0x0000
        /*0014*/ 	.byte	0x00, 0xf0, 0xa1, 0x04


	//----- nvinfo : EIATTR_SPARSE_MMA_MASK
	.align		4
.L_217:
        /*0018*/ 	.byte	0x03, 0x50
        /*001a*/ 	.short	0x0000


	//----- nvinfo : EIATTR_MAXREG_COUNT
	.align		4
        /*001c*/ 	.byte	0x03, 0x1b
        /*001e*/ 	.short	0x00ff


	//----- nvinfo : EIATTR_NUM_BARRIERS
	.align		4
        /*0020*/ 	.byte	0x02, 0x4c
        /*0022*/ 	.byte	0x01
	.zero		1


	//----- nvinfo : EIATTR_EXTERNS
	.align		4
        /*0024*/ 	.byte	0x04, 0x0f
        /*0026*/ 	.short	(.L_219 - .L_218)


	//   ....[0]....
	.align		4
.L_218:
        /*0028*/ 	.word	index@(__assertfail)


	//----- nvinfo : EIATTR_MERCURY_ISA_VERSION
	.align		4
.L_219:
        /*002c*/ 	.byte	0x03, 0x5f
        /*002e*/ 	.short	0x0101


	//----- nvinfo : EIATTR_COOP_GROUP_MASK_REGIDS
	.align		4
        /*0030*/ 	.byte	0x04, 0x29
        /*0032*/ 	.short	(.L_221 - .L_220)


	//   ....[0]....
.L_220:
        /*0034*/ 	.word	0xffffffff


	//   ....[1]....
        /*0038*/ 	.word	0xffffffff


	//   ....[2]....
        /*003c*/ 	.word	0xffffffff


	//   ....[3]....
        /*0040*/ 	.word	0xffffffff


	//   ....[4]....
        /*0044*/ 	.word	0xffffffff


	//   ....[5]....
        /*0048*/ 	.word	0xffffffff


	//   ....[6]....
        /*004c*/ 	.word	0xffffffff


	//   ....[7]....
        /*0050*/ 	.word	0xffffffff


	//   ....[8]....
        /*0054*/ 	.word	0xffffffff


	//   ....[9]....
        /*0058*/ 	.word	0xffffffff


	//   ....[10]....
        /*005c*/ 	.word	0xffffffff


	//   ....[11]....
        /*0060*/ 	.word	0xffffffff


	//   ....[12]....
        /*0064*/ 	.word	0xffffffff


	//   ....[13]....
        /*0068*/ 	.word	0xffffffff


	//   ....[14]....
        /*006c*/ 	.word	0xffffffff


	//   ....[15]....
        /*0070*/ 	.word	0xffffffff


	//   ....[16]....
        /*0074*/ 	.word	0xffffffff


	//   ....[17]....
        /*0078*/ 	.word	0xffffffff


	//   ....[18]....
        /*007c*/ 	.word	0xffffffff


	//   ....[19]....
        /*0080*/ 	.word	0x0500000f


	//   ....[20]....
        /*0084*/ 	.word	0x0500000f


	//   ....[21]....
        /*0088*/ 	.word	0x0500000f


	//   ....[22]....
        /*008c*/ 	.word	0x0500000f


	//   ....[23]....
        /*0090*/ 	.word	0x0500000f


	//   ....[24]....
        /*0094*/ 	.word	0x0500000f


	//   ....[25]....
        /*0098*/ 	.word	0x0500000f


	//   ....[26]....
        /*009c*/ 	.word	0x0500000f


	//   ....[27]....
        /*00a0*/ 	.word	0x0500000f


	//   ....[28]....
        /*00a4*/ 	.word	0x0500000f


	//----- nvinfo : EIATTR_COOP_GROUP_INSTR_OFFSETS
	.align		4
.L_221:
        /*00a8*/ 	.byte	0x04, 0x28
        /*00aa*/ 	.short	(.L_223 - .L_222)


	//   ....[0]....
.L_222:
        /*00ac*/ 	.word	0x00001fc0


	//   ....[1]....
        /*00b0*/ 	.word	0x00001fe0


	//   ....[2]....
        /*00b4*/ 	.word	0x00002000


	//   ....[3]....
        /*00b8*/ 	.word	0x00002020


	//   ....[4]....
        /*00bc*/ 	.word	0x00002040


	//   ....[5]....
        /*00c0*/ 	.word	0x000057f0


	//   ....[6]....
        /*00c4*/ 	.word	0x00005810


	//   ....[7]....
        /*00c8*/ 	.word	0x00005ab0


	//   ....[8]....
        /*00cc*/ 	.word	0x00005ad0


	//   ....[9]....
        /*00d0*/ 	.word	0x00005af0


	//   ....[10]....
        /*00d4*/ 	.word	0x00005bf0


	//   ....[11]....
        /*00d8*/ 	.word	0x00005c30


	//   ....[12]....
        /*00dc*/ 	.word	0x00007090


	//   ....[13]....
        /*00e0*/ 	.word	0x00007120


	//   ....[14]....
        /*00e4*/ 	.word	0x00007170


	//   ....[15]....
        /*00e8*/ 	.word	0x00007190


	//   ....[16]....
        /*00ec*/ 	.word	0x000071b0


	//   ....[17]....
        /*00f0*/ 	.word	0x00007230


	//   ....[18]....
        /*00f4*/ 	.word	0x00007250


	//   ....[19]....
        /*00f8*/ 	.word	0x0000a370


	//   ....[20]....
        /*00fc*/ 	.word	0x0000a3d0


	//   ....[21]....
        /*0100*/ 	.word	0x0000a430


	//   ....[22]....
        /*0104*/ 	.word	0x0000a490


	//   ....[23]....
        /*0108*/ 	.word	0x0000a4f0


	//   ....[24]....
        /*010c*/ 	.word	0x0000a570


	//   ....[25]....
        /*0110*/ 	.word	0x0000a5f0


	//   ....[26]....
        /*0114*/ 	.word	0x0000a680


	//   ....[27]....
        /*0118*/ 	.word	0x0000a700


	//   ....[28]....
        /*011c*/ 	.word	0x0000a760


	//----- nvinfo : EIATTR_VRC_CTA_INIT_COUNT
	.align		4
.L_223:
        /*0120*/ 	.byte	0x02, 0x4a
	.zero		1
	.zero		1


	//----- nvinfo : EIATTR_SYSCALL_OFFSETS
	.align		4
        /*0124*/ 	.byte	0x04, 0x46
        /*0126*/ 	.short	(.L_225 - .L_224)


	//   ....[0]....
.L_224:
        /*0128*/ 	.word	0x000013c0


	//----- nvinfo : EIATTR_EXIT_INSTR_OFFSETS
	.align		4
.L_225:
        /*012c*/ 	.byte	0x04, 0x1c
        /*012e*/ 	.short	(.L_227 - .L_226)


	//   ....[0]....
.L_226:
        /*0130*/ 	.word	0x000000b0


	//   ....[1]....
        /*0134*/ 	.word	0x00009eb0


	//   ....[2]....
        /*0138*/ 	.word	0x0000a260


	//   ....[3]....
        /*013c*/ 	.word	0x0000a320


	//----- nvinfo : EIATTR_CRS_STACK_SIZE
	.align		4
.L_227:
        /*0140*/ 	.byte	0x04, 0x1e
        /*0142*/ 	.short	(.L_229 - .L_228)
.L_228:
        /*0144*/ 	.word	0x00000000


	//----- nvinfo : EIATTR_CBANK_PARAM_SIZE
	.align		4
.L_229:
        /*0148*/ 	.byte	0x03, 0x19
        /*014a*/ 	.short	0x0128


	//----- nvinfo : EIATTR_PARAM_CBANK
	.align		4
        /*014c*/ 	.byte	0x04, 0x0a
        /*014e*/ 	.short	(.L_231 - .L_230)
	.align		4
.L_230:
        /*0150*/ 	.word	index@(.nv.constant0._ZN4mmha33masked_multihead_attention_kernelItLi80ELi128ELi4ELi16ELi64ELb1ELb1EEEv26Multihead_attention_paramsIT_XT5_EE)
        /*0154*/ 	.short	0x0380
        /*0156*/ 	.short	0x0128


	//----- nvinfo : EIATTR_SW_WAR
	.align		4
.L_231:
        /*0158*/ 	.byte	0x04, 0x36
        /*015a*/ 	.short	(.L_233 - .L_232)
.L_232:
        /*015c*/ 	.word	0x00000008
.L_233:


//--------------------- .nv.info._ZN4mmha33masked_multihead_attention_kernelItLi80ELi128ELi1ELi16ELi256ELb1ELb0EEEv26Multihead_attention_paramsIT_XT5_EE --------------------------
	.section	.nv.info._ZN4mmha33masked_multihead_attention_kernelItLi80ELi128ELi1ELi16ELi256ELb1ELb0EEEv26Multihead_attention_paramsIT_XT5_EE,"",@"SHT_CUDA_INFO"
	.sectionflags	@""
	.align	4


	//----- nvinfo : EIATTR_CUDA_API_VERSION
	.align		4
        /*0000*/ 	.byte	0x04, 0x37
        /*0002*/ 	.short	(.L_235 - .L_234)
.L_234:
        /*0004*/ 	.word	0x00000082


	//----- nvinfo : EIATTR_KPARAM_INFO
	.align		4
.L_235:
        /*0008*/ 	.byte	0x04, 0x17
        /*000a*/ 	.short	(.L_237 - .L_236)
.L_236:
        /*000c*/ 	.word	0x00000000
        /*0010*/ 	.short	0x0000
        /*0012*/ 	.short	0x0000
        /*0014*/ 	.byte	0x00, 0xf0, 0xa1, 0x04


	//----- nvinfo : EIATTR_SPARSE_MMA_MASK
	.align		4
.L_237:
        /*0018*/ 	.byte	0x03, 0x50
        /*001a*/ 	.short	0x0000


	//----- nvinfo : EIATTR_MAXREG_COUNT
	.align		4
        /*001c*/ 	.byte	0x03, 0x1b
        /*001e*/ 	.short	0x00ff


	//----- nvinfo : EIATTR_NUM_BARRIERS
	.align		4
        /*0020*/ 	.byte	0x02, 0x4c
        /*0022*/ 	.byte	0x01
	.zero		1


	//----- nvinfo : EIATTR_EXTERNS
	.align		4
        /*0024*/ 	.byte	0x04, 0x0f
        /*0026*/ 	.short	(.L_239 - .L_238)


	//   ....[0]....
	.align		4
.L_238:
        /*0028*/ 	.word	index@(__assertfail)


	//----- nvinfo : EIATTR_MERCURY_ISA_VERSION
	.align		4
.L_239:
        /*002c*/ 	.byte	0x03, 0x5f
        /*002e*/ 	.short	0x0101


	//----- nvinfo : EIATTR_COOP_GROUP_MASK_REGIDS
	.align		4
        /*0030*/ 	.byte	0x04, 0x29
        /*0032*/ 	.short	(.L_241 - .L_240)


	//   ....[0]....
.L_240:
        /*0034*/ 	.word	0xffffffff


	//   ....[1]....
        /*0038*/ 	.word	0xffffffff


	//   ....[2]....
        /*003c*/ 	.word	0xffffffff


	//   ....[3]....
        /*0040*/ 	.word	0xffffffff


	//   ....[4]....
        /*0044*/ 	.word	0xffffffff


	//   ....[5]....
        /*0048*/ 	.word	0xffffffff


	//   ....[6]....
        /*004c*/ 	.word	0xffffffff


	//   ....[7]....
        /*0050*/ 	.word	0xffffffff


	//   ....[8]....
        /*0054*/ 	.word	0xffffffff


	//   ....[9]....
        /*0058*/ 	.word	0xffffffff


	//   ....[10]....
        /*005c*/ 	.word	0xffffffff


	//   ....[11]....
        /*0060*/ 	.word	0xffffffff


	//   ....[12]....
        /*0064*/ 	.word	0xffffffff


	//   ....[13]....
        /*0068*/ 	.word	0xffffffff


	//   ....[14]....
        /*006c*/ 	.word	0xffffffff


	//   ....[15]....
        /*0070*/ 	.word	0xffffffff


	//   ....[16]....
        /*0074*/ 	.word	0xffffffff


	//   ....[17]....
        /*0078*/ 	.word	0xffffffff


	//   ....[18]....
        /*007c*/ 	.word	0xffffffff


	//   ....[19]....
        /*0080*/ 	.word	0xffffffff


	//   ....[20]....
        /*0084*/ 	.word	0xffffffff


	//   ....[21]....
        /*0088*/ 	.word	0xffffffff


	//   ....[22]....
        /*008c*/ 	.word	0xffffffff


	//   ....[23]....
        /*0090*/ 	.word	0x0500000f


	//   ....[24]....
        /*0094*/ 	.word	0x0500000f


	//   ....[25]....
        /*0098*/ 	.word	0x0500000f


	//   ....[26]....
        /*009c*/ 	.word	0x0500000f


	//   ....[27]....
        /*00a0*/ 	.word	0x0500000f


	//----- nvinfo : EIATTR_COOP_GROUP_INSTR_OFFSETS
	.align		4
.L_241:
        /*00a4*/ 	.byte	0x04, 0x28
        /*00a6*/ 	.short	(.L_243 - .L_242)


	//   ....[0]....
.L_242:
        /*00a8*/ 	.word	0x00001f50


	//   ....[1]....
        /*00ac*/ 	.word	0x00001f70


	//   ....[2]....
        /*00b0*/ 	.word	0x00001f90


	//   ....[3]....
        /*00b4*/ 	.word	0x00001fb0


	//   ....[4]....
        /*00b8*/ 	.word	0x00001fd0


	//   ....[5]....
        /*00bc*/ 	.word	0x00005c80


	//   ....[6]....
        /*00c0*/ 	.word	0x00005ce0


	//   ....[7]....
        /*00c4*/ 	.word	0x00005d10


	//   ....[8]....
        /*00c8*/ 	.word	0x00005d40


	//   ....[9]....
        /*00cc*/ 	.word	0x00005d80


	//   ....[10]....
        /*00d0*/ 	.word	0x00005e00


	//   ....[11]....
        /*00d4*/ 	.word	0x00005e20


	//   ....[12]....
        /*00d8*/ 	.word	0x00005e40


	//   ....[13]....
        /*00dc*/ 	.word	0x00005e70


	//   ....[14]....
        /*00e0*/ 	.word	0x00007330


	//   ....[15]....
        /*00e4*/ 	.word	0x000073b0


	//   ....[16]....
        /*00e8*/ 	.word	0x00007400


	//   ....[17]....
        /*00ec*/ 	.word	0x00007420


	//   ....[18]....
        /*00f0*/ 	.word	0x00007440


	//   ....[19]....
        /*00f4*/ 	.word	0x000074b0


	//   ....[20]....
        /*00f8*/ 	.word	0x000074d0


	//   ....[21]....
        /*00fc*/ 	.word	0x00007500


	//   ....[22]....
        /*0100*/ 	.word	0x00007530


	//   ....[23]....
        /*0104*/ 	.word	0x0000ad80


	//   ....[24]....
        /*0108*/ 	.word	0x0000ade0


	//   ....[25]....
        /*010c*/ 	.word	0x0000ae40


	//   ....[26]....
        /*0110*/ 	.word	0x0000aea0


	//   ....[27]....
        /*0114*/ 	.word	0x0000af00


	//----- nvinfo : EIATTR_VRC_CTA_INIT_COUNT
	.align		4
.L_243:
        /*0118*/ 	.byte	0x02, 0x4a
	.zero		1
	.zero		1


	//----- nvinfo : EIATTR_SYSCALL_OFFSETS
	.align		4
        /*011c*/ 	.byte	0x04, 0x46
        /*011e*/ 	.short	(.L_245 - .L_244)


	//   ....[0]....
.L_244:
        /*0120*/ 	.word	0x00001340


	//----- nvinfo : EIATTR_EXIT_INSTR_OFFSETS
	.align		4
.L_245:
        /*0124*/ 	.byte	0x04, 0x1c
        /*0126*/ 	.short	(.L_247 - .L_246)


	//   ....[0]....
.L_246:
        /*0128*/ 	.word	0x000000b0


	//   ....[1]....
        /*012c*/ 	.word	0x0000a8c0


	//   ....[2]....
        /*0130*/ 	.word	0x0000ac70


	//   ....[3]....
        /*0134*/ 	.word	0x0000ad30


	//----- nvinfo : EIATTR_CRS_STACK_SIZE
	.align		4
.L_247:
        /*0138*/ 	.byte	0x04, 0x1e
        /*013a*/ 	.short	(.L_249 - .L_248)
.L_248:
        /*013c*/ 	.word	0x00000000


	//----- nvinfo : EIATTR_CBANK_PARAM_SIZE
	.align		4
.L_249:
        /*0140*/ 	.byte	0x03, 0x19
        /*0142*/ 	.short	0x0128


	//----- nvinfo : EIATTR_PARAM_CBANK
	.align		4
        /*0144*/ 	.byte	0x04, 0x0a
        /*0146*/ 	.short	(.L_251 - .L_250)
	.align		4
.L_250:
        /*0148*/ 	.word	index@(.nv.constant0._ZN4mmha33masked_multihead_attention_kernelItLi80ELi128ELi1ELi16ELi256ELb1ELb0EEEv26Multihead_attention_paramsIT_XT5_EE)
        /*014c*/ 	.short	0x0380
        /*014e*/ 	.short	0x0128


	//----- nvinfo : EIATTR_SW_WAR
	.align		4
.L_251:
        /*0150*/ 	.byte	0x04, 0x36
        /*0152*/ 	.short	(.L_253 - .L_252)
.L_252:
        /*0154*/ 	.word	0x00000008
.L_253:


//--------------------- .nv.info._ZN4mmha33masked_multihead_attention_kernelItLi80ELi128ELi2ELi16ELi128ELb1ELb0EEEv26Multihead_attention_paramsIT_XT5_EE --------------------------
	.section	.nv.info._ZN4mmha33masked_multihead_attention_kernelItLi80ELi128ELi2ELi16ELi128ELb1ELb0EEEv26Multihead_attention_paramsIT_XT5_EE,"",@"SHT_CUDA_INFO"
	.sectionflags	@""
	.align	4


	//----- nvinfo : EIATTR_CUDA_API_VERSION
	.align		4
        /*0000*/ 	.byte	0x04, 0x37
        /*0002*/ 	.short	(.L_255 - .L_254)
.L_254:
        /*0004*/ 	.word	0x00000082


	//----- nvinfo : EIATTR_KPARAM_INFO
	.align		4
.L_255:
        /*0008*/ 	.byte	0x04, 0x17
        /*000a*/ 	.short	(.L_257 - .L_256)
.L_256:
        /*000c*/ 	.word	0x00000000
        /*0010*/ 	.short	0x0000
        /*0012*/ 	.short	0x0000
        /*0014*/ 	.byte	0x00, 0xf0, 0xa1, 0x04


	//----- nvinfo : EIATTR_SPARSE_MMA_MASK
	.align		4
.L_257:
        /*0018*/ 	.byte	0x03, 0x50
        /*001a*/ 	.short	0x0000


	//----- nvinfo : EIATTR_MAXREG_COUNT
	.align		4
        /*001c*/ 	.byte	0x03, 0x1b
        /*001e*/ 	.short	0x00ff


	//----- nvinfo : EIATTR_NUM_BARRIERS
	.align		4
        /*0020*/ 	.byte	0x02, 0x4c
        /*0022*/ 	.byte	0x01
	.zero		1


	//----- nvinfo : EIATTR_EXTERNS
	.align		4
        /*0024*/ 	.byte	0x04, 0x0f
        /*0026*/ 	.short	(.L_259 - .L_258)


	//   ....[0]....
	.align		4
.L_258:
        /*0028*/ 	.word	index@(__assertfail)


	//----- nvinfo : EIATTR_MERCURY_ISA_VERSION
	.align		4
.L_259:
        /*002c*/ 	.byte	0x03, 0x5f
        /*002e*/ 	.short	0x0101


	//----- nvinfo : EIATTR_INT_WARP_WIDE_INSTR_OFFSETS
	.align		4
        /*0030*/ 	.byte	0x04, 0x31
        /*0032*/ 	.short	(.L_261 - .L_260)


	//   ....[0]....
.L_260:
        /*0034*/ 	.word	0x00000a00


	//----- nvinfo : EIATTR_COOP_GROUP_MASK_REGIDS
	.align		4
.L_261:
        /*0038*/ 	.byte	0x04, 0x29
        /*003a*/ 	.short	(.L_263 - .L_262)


	//   ....[0]....
.L_262:
        /*003c*/ 	.word	0xffffffff


	//   ....[1]....
        /*0040*/ 	.word	0xffffffff


	//   ....[2]....
        /*0044*/ 	.word	0xffffffff


	//   ....[3]....
        /*0048*/ 	.word	0xffffffff


	//   ....[4]....
        /*004c*/ 	.word	0xffffffff


	//   ....[5]....
        /*0050*/ 	.word	0xffffffff


	//   ....[6]....
        /*0054*/ 	.word	0xffffffff


	//   ....[7]....
        /*0058*/ 	.word	0xffffffff


	//   ....[8]....
        /*005c*/ 	.word	0xffffffff


	//   ....[9]....
        /*0060*/ 	.word	0xffffffff


	//   ....[10]....
        /*0064*/ 	.word	0xffffffff


	//   ....[11]....
        /*0068*/ 	.word	0xffffffff


	//   ....[12]....
        /*006c*/ 	.word	0xffffffff


	//   ....[13]....
        /*0070*/ 	.word	0xffffffff


	//   ....[14]....
        /*0074*/ 	.word	0xffffffff


	//   ....[15]....
        /*0078*/ 	.word	0xffffffff


	//   ....[16]....
        /*007c*/ 	.word	0xffffffff


	//   ....[17]....
        /*0080*/ 	.word	0xffffffff


	//   ....[18]....
        /*0084*/ 	.word	0xffffffff


	//   ....[19]....
        /*0088*/ 	.word	0xffffffff


	//   ....[20]....
        /*008c*/ 	.word	0xffffffff


	//   ....[21]....
        /*0090*/ 	.word	0x0500000f


	//   ....[22]....
        /*0094*/ 	.word	0x0500000f


	//   ....[23]....
        /*0098*/ 	.word	0x0500000f


	//   ....[24]....
        /*009c*/ 	.word	0x0500000f


	//   ....[25]....
        /*00a0*/ 	.word	0x0500000f


	//   ....[26]....
        /*00a4*/ 	.word	0x0500000f


	//   ....[27]....
        /*00a8*/ 	.word	0x0500000f


	//   ....[28]....
        /*00ac*/ 	.word	0x0500000f


	//   ....[29]....
        /*00b0*/ 	.word	0x0500000f


	//   ....[30]....
        /*00b4*/ 	.word	0x0500000f


	//----- nvinfo : EIATTR_COOP_GROUP_INSTR_OFFSETS
	.align		4
.L_263:
        /*00b8*/ 	.byte	0x04, 0x28
        /*00ba*/ 	.short	(.L_265 - .L_264)


	//   ....[0]....
.L_264:
        /*00bc*/ 	.word	0x00002190


	//   ....[1]....
        /*00c0*/ 	.word	0x000021b0


	//   ....[2]....
        /*00c4*/ 	.word	0x000021d0


	//   ....[3]....
        /*00c8*/ 	.word	0x000021f0


	//   ....[4]....
        /*00cc*/ 	.word	0x00002210


	//   ....[5]....
        /*00d0*/ 	.word	0x00005950


	//   ....[6]....
        /*00d4*/ 	.word	0x00005ca0


	//   ....[7]....
        /*00d8*/ 	.word	0x00005cc0


	//   ....[8]....
        /*00dc*/ 	.word	0x00005ce0


	//   ....[9]....
        /*00e0*/ 	.word	0x00005d00


	//   ....[10]....
        /*00e4*/ 	.word	0x00005df0


	//   ....[11]....
        /*00e8*/ 	.word	0x00005e20


	//   ....[12]....
        /*00ec*/ 	.word	0x00005e60


	//   ....[13]....
        /*00f0*/ 	.word	0x00007320


	//   ....[14]....
        /*00f4*/ 	.word	0x000073a0


	//   ....[15]....
        /*00f8*/ 	.word	0x00007410


	//   ....[16]....
        /*00fc*/ 	.word	0x00007430


	//   ....[17]....
        /*0100*/ 	.word	0x00007450


	//   ....[18]....
        /*0104*/ 	.word	0x000074c0


	//   ....[19]....
        /*0108*/ 	.word	0x000074e0


	//   ....[20]....
        /*010c*/ 	.word	0x00007500


	//   ....[21]....
        /*0110*/ 	.word	0x0000af10


	//   ....[22]....
        /*0114*/ 	.word	0x0000af70


	//   ....[23]....
        /*0118*/ 	.word	0x0000afd0


	//   ....[24]....
        /*011c*/ 	.word	0x0000b030


	//   ....[25]....
        /*0120*/ 	.word	0x0000b090


	//   ....[26]....
        /*0124*/ 	.word	0x0000b110


	//   ....[27]....
        /*0128*/ 	.word	0x0000b1b0


	//   ....[28]....
        /*012c*/ 	.word	0x0000b230


	//   ....[29]....
        /*0130*/ 	.word	0x0000b290


	//   ....[30]....
        /*0134*/ 	.word	0x0000b2f0


	//----- nvinfo : EIATTR_VRC_CTA_INIT_COUNT
	.align		4
.L_265:
        /*0138*/ 	.byte	0x02, 0x4a
	.zero		1
	.zero		1


	//----- nvinfo : EIATTR_SYSCALL_OFFSETS
	.align		4
        /*013c*/ 	.byte	0x04, 0x46
        /*013e*/ 	.short	(.L_267 - .L_266)


	//   ....[0]....
.L_266:
        /*0140*/ 	.word	0x00001560


	//----- nvinfo : EIATTR_EXIT_INSTR_OFFSETS
	.align		4
.L_267:
        /*0144*/ 	.byte	0x04, 0x1c
        /*0146*/ 	.short	(.L_269 - .L_268)


	//   ....[0]....
.L_268:
        /*0148*/ 	.word	0x000000d0


	//   ....[1]....
        /*014c*/ 	.word	0x0000aa50


	//   ....[2]....
        /*0150*/ 	.word	0x0000ae00


	//   ....[3]....
        /*0154*/ 	.word	0x0000aec0


	//----- nvinfo : EIATTR_CRS_STACK_SIZE
	.align		4
.L_269:
        /*0158*/ 	.byte	0x04, 0x1e
        /*015a*/ 	.short	(.L_271 - .L_270)
.L_270:
        /*015c*/ 	.word	0x00000000


	//----- nvinfo : EIATTR_CBANK_PARAM_SIZE
	.align		4
.L_271:
        /*0160*/ 	.byte	0x03, 0x19
        /*0162*/ 	.short	0x0128


	//----- nvinfo : EIATTR_PARAM_CBANK
	.align		4
        /*0164*/ 	.byte	0x04, 0x0a
        /*0166*/ 	.short	(.L_273 - .L_272)
	.align		4
.L_272:
        /*0168*/ 	.word	index@(.nv.constant0._ZN4mmha33masked_multihead_attention_kernelItLi80ELi128ELi2ELi16ELi128ELb1ELb0EEEv26Multihead_attention_paramsIT_XT5_EE)
        /*016c*/ 	.short	0x0380
        /*016e*/ 	.short	0x0128


	//----- nvinfo : EIATTR_SW_WAR
	.align		4
.L_273:
        /*0170*/ 	.byte	0x04, 0x36
        /*0172*/ 	.short	(.L_275 - .L_274)
.L_274:
        /*0174*/ 	.word	0x00000008
.L_275:


//--------------------- .nv.info._ZN4mmha33masked_multihead_attention_kernelItLi80ELi128ELi4ELi16ELi64ELb1ELb0EEEv26Multihead_attention_paramsIT_XT5_EE --------------------------
	.section	.nv.info._ZN4mmha33masked_multihead_attention_kernelItLi80ELi128ELi4ELi16ELi64ELb1ELb0EEEv26Multihead_attention_paramsIT_XT5_EE,"",@"SHT_CUDA_INFO"
	.sectionflags	@""
	.align	4


	//----- nvinfo : EIATTR_CUDA_API_VERSION
	.align		4
        /*0000*/ 	.byte	0x04, 0x37
        /*0002*/ 	.short	(.L_277 - .L_276)
.L_276:
        /*0004*/ 	.word	0x00000082


	//----- nvinfo : EIATTR_KPARAM_INFO
	.align		4
.L_277:
        /*0008*/ 	.byte	0x04, 0x17
        /*000a*/ 	.short	(.L_279 - .L_278)
.L_278:
        /*000c*/ 	.word	0x00000000
        /*0010*/ 	.short	0x0000
        /*0012*/ 	.short	0x0000
        /*0014*/ 	.byte	0x00, 0xf0, 0xa1, 0x04


	//----- nvinfo : EIATTR_SPARSE_MMA_MASK
	.align		4
.L_279:
        /*0018*/ 	.byte	0x03, 0x50
        /*001a*/ 	.short	0x0000


	//----- nvinfo : EIATTR_MAXREG_COUNT
	.align		4
        /*001c*/ 	.byte	0x03, 0x1b
        /*001e*/ 	.short	0x00ff


	//----- nvinfo : EIATTR_NUM_BARRIERS
	.align		4
        /*0020*/ 	.byte	0x02, 0x4c
        /*0022*/ 	.byte	0x01
	.zero		1


	//----- nvinfo : EIATTR_EXTERNS
	.align		4
        /*0024*/ 	.byte	0x04, 0x0f
        /*0026*/ 	.short	(.L_281 - .L_280)


	//   ....[0]....
	.align		4
.L_280:
        /*0028*/ 	.word	index@(__assertfail)


	//----- nvinfo : EIATTR_MERCURY_ISA_VERSION
	.align		4
.L_281:
        /*002c*/ 	.byte	0x03, 0x5f
        /*002e*/ 	.short	0x0101


	//----- nvinfo : EIATTR_INT_WARP_WIDE_INSTR_OFFSETS
	.align		4
        /*0030*/ 	.byte	0x04, 0x31
        /*0032*/ 	.short	(.L_283 - .L_282)


	//   ....[0]....
.L_282:
        /*0034*/ 	.word	0x00000a00


	//----- nvinfo : EIATTR_COOP_GROUP_MASK_REGIDS
	.align		4
.L_283:
        /*0038*/ 	.byte	0x04, 0x29
        /*003a*/ 	.short	(.L_285 - .L_284)


	//   ....[0]....
.L_284:
        /*003c*/ 	.word	0xffffffff


	//   ....[1]....
        /*0040*/ 	.word	0xffffffff


	//   ....[2]....
        /*0044*/ 	.word	0xffffffff


	//   ....[3]....
        /*0048*/ 	.word	0xffffffff


	//   ....[4]....
        /*004c*/ 	.word	0xffffffff


	//   ....[5]....
        /*0050*/ 	.word	0xffffffff


	//   ....[6]....
        /*0054*/ 	.word	0xffffffff


	//   ....[7]....
        /*0058*/ 	.word	0xffffffff


	//   ....[8]....
        /*005c*/ 	.word	0xffffffff


	//   ....[9]....
        /*0060*/ 	.word	0xffffffff


	//   ....[10]....
        /*0064*/ 	.word	0xffffffff


	//   ....[11]....
        /*0068*/ 	.word	0xffffffff


	//   ....[12]....
        /*006c*/ 	.word	0xffffffff


	//   ....[13]....
        /*0070*/ 	.word	0xffffffff


	//   ....[14]....
        /*0074*/ 	.word	0xffffffff


	//   ....[15]....
        /*0078*/ 	.word	0xffffffff


	//   ....[16]....
        /*007c*/ 	.word	0xffffffff


	//   ....[17]....
        /*0080*/ 	.word	0xffffffff


	//   ....[18]....
        /*0084*/ 	.word	0xffffffff


	//   ....[19]....
        /*0088*/ 	.word	0x0500000f


	//   ....[20]....
        /*008c*/ 	.word	0x0500000f


	//   ....[21]....
        /*0090*/ 	.word	0x0500000f


	//   ....[22]....
        /*0094*/ 	.word	0x0500000f


	//   ....[23]....
        /*0098*/ 	.word	0x0500000f


	//   ....[24]....
        /*009c*/ 	.word	0x0500000f


	//   ....[25]....
        /*00a0*/ 	.word	0x0500000f


	//   ....[26]....
        /*00a4*/ 	.word	0x0500000f


	//   ....[27]....
        /*00a8*/ 	.word	0x0500000f


	//   ....[28]....
        /*00ac*/ 	.word	0x0500000f


	//----- nvinfo : EIATTR_COOP_GROUP_INSTR_OFFSETS
	.align		4
.L_285:
        /*00b0*/ 	.byte	0x04, 0x28
        /*00b2*/ 	.short	(.L_287 - .L_286)


	//   ....[0]....
.L_286:
        /*00b4*/ 	.word	0x00002190


	//   ....[1]....
        /*00b8*/ 	.word	0x000021b0


	//   ....[2]....
        /*00bc*/ 	.word	0x000021d0


	//   ....[3]....
        /*00c0*/ 	.word	0x000021f0


	//   ....[4]....
        /*00c4*/ 	.word	0x00002210


	//   ....[5]....
        /*00c8*/ 	.word	0x00005610


	//   ....[6]....
        /*00cc*/ 	.word	0x00005630


	//   ....[7]....
        /*00d0*/ 	.word	0x000058f0


	//   ....[8]....
        /*00d4*/ 	.word	0x00005910


	//   ....[9]....
        /*00d8*/ 	.word	0x00005930


	//   ....[10]....
        /*00dc*/ 	.word	0x00005a40


	//   ....[11]....
        /*00e0*/ 	.word	0x00005a70


	//   ....[12]....
        /*00e4*/ 	.word	0x00006f30


	//   ....[13]....
        /*00e8*/ 	.word	0x00006fb0


	//   ....[14]....
        /*00ec*/ 	.word	0x00007020


	//   ....[15]....
        /*00f0*/ 	.word	0x00007040


	//   ....[16]....
        /*00f4*/ 	.word	0x00007060


	//   ....[17]....
        /*00f8*/ 	.word	0x000070d0


	//   ....[18]....
        /*00fc*/ 	.word	0x000070f0


	//   ....[19]....
        /*0100*/ 	.word	0x0000a8e0


	//   ....[20]....
        /*0104*/ 	.word	0x0000a940


	//   ....[21]....
        /*0108*/ 	.word	0x0000a9a0


	//   ....[22]....
        /*010c*/ 	.word	0x0000aa00


	//   ....[23]....
        /*0110*/ 	.word	0x0000aa60


	//   ....[24]....
        /*0114*/ 	.word	0x0000aae0


	//   ....[25]....
        /*0118*/ 	.word	0x0000ab60


	//   ....[26]....
        /*011c*/ 	.word	0x0000abf0


	//   ....[27]....
        /*0120*/ 	.word	0x0000ac70


	//   ....[28]....
        /*0124*/ 	.word	0x0000acd0


	//----- nvinfo : EIATTR_VRC_CTA_INIT_COUNT
	.align		4
.L_287:
        /*0128*/ 	.byte	0x02, 0x4a
	.zero		1
	.zero		1


	//----- nvinfo : EIATTR_SYSCALL_OFFSETS
	.align		4
        /*012c*/ 	.byte	0x04, 0x46
        /*012e*/ 	.short	(.L_289 - .L_288)


	//   ....[0]....
.L_288:
        /*0130*/ 	.word	0x00001560


	//----- nvinfo : EIATTR_EXIT_INSTR_OFFSETS
	.align		4
.L_289:
        /*0134*/ 	.byte	0x04, 0x1c
        /*0136*/ 	.short	(.L_291 - .L_290)


	//   ....[0]....
.L_290:
        /*0138*/ 	.word	0x000000d0


	//   ....[1]....
        /*013c*/ 	.word	0x0000a420


	//   ....[2]....
        /*0140*/ 	.word	0x0000a7d0


	//   ....[3]....
        /*0144*/ 	.word	0x0000a890


	//----- nvinfo : EIATTR_CRS_STACK_SIZE
	.align		4
.L_291:
        /*0148*/ 	.byte	0x04, 0x1e
        /*014a*/ 	.short	(.L_293 - .L_292)
.L_292:
        /*014c*/ 	.word	0x00000000


	//----- nvinfo : EIATTR_CBANK_PARAM_SIZE
	.align		4
.L_293:
        /*0150*/ 	.byte	0x03, 0x19
        /*0152*/ 	.short	0x0128


	//----- nvinfo : EIATTR_PARAM_CBANK
	.align		4
        /*0154*/ 	.byte	0x04, 0x0a
        /*0156*/ 	.short	(.L_295 - .L_294)
	.align		4
.L_294:
        /*0158*/ 	.word	index@(.nv.constant0._ZN4mmha33masked_multihead_attention_kernelItLi80ELi128ELi4ELi16ELi64ELb1ELb0EEEv26Multihead_attention_paramsIT_XT5_EE)
        /*015c*/ 	.short	0x0380
        /*015e*/ 	.short	0x0128


	//----- nvinfo : EIATTR_SW_WAR
	.align		4
.L_295:
        /*0160*/ 	.byte	0x04, 0x36
        /*0162*/ 	.short	(.L_297 - .L_296)
.L_296:
        /*0164*/ 	.word	0x00000008
.L_297:


//--------------------- .nv.info._ZN4mmha33masked_multihead_attention_kernelIfLi80ELi128ELi1ELi32ELi256ELb1ELb1EEEv26Multihead_attention_paramsIT_XT5_EE --------------------------
	.section	.nv.info._ZN4mmha33masked_multihead_attention_kernelIfLi80ELi128ELi1ELi32ELi256ELb1ELb1EEEv26Multihead_attention_paramsIT_XT5_EE,"",@"SHT_CUDA_INFO"
	.sectionflags	@""
	.align	4


	//----- nvinfo : EIATTR_CUDA_API_VERSION
	.align		4
        /*0000*/ 	.byte	0x04, 0x37
        /*0002*/ 	.short	(.L_299 - .L_298)
.L_298:
        /*0004*/ 	.word	0x00000082


	//----- nvinfo : EIATTR_KPARAM_INFO
	.align		4
.L_299:
        /*0008*/ 	.byte	0x04, 0x17
        /*000a*/ 	.short	(.L_301 - .L_300)
.L_300:
        /*000c*/ 	.word	0x00000000
        /*0010*/ 	.short	0x0000
        /*0012*/ 	.short	0x0000
        /*0014*/ 	.byte	0x00, 0xf0, 0xa1, 0x04


	//----- nvinfo : EIATTR_SPARSE_MMA_MASK
	.align		4
.L_301:
        /*0018*/ 	.byte	0x03, 0x50
        /*001a*/ 	.short	0x0000


	//----- nvinfo : EIATTR_MAXREG_COUNT
	.align		4
        /*001c*/ 	.byte	0x03, 0x1b
        /*001e*/ 	.short	0x00ff


	//----- nvinfo : EIATTR_NUM_BARRIERS
	.align		4
        /*0020*/ 	.byte	0x02, 0x4c
        /*0022*/ 	.byte	0x01
	.zero		1


	//----- nvinfo : EIATTR_EXTERNS
	.align		4
        /*0024*/ 	.byte	0x04, 0x0f
        /*0026*/ 	.short	(.L_303 - .L_302)


	//   ....[0]....
	.align		4
.L_302:
        /*0028*/ 	.word	index@(__assertfail)


	//----- nvinfo : EIATTR_ANNOTATIONS
	.align		4
.L_303:
        /*002c*/ 	.byte	0x04, 0x55
        /*002e*/ 	.short	(.L_305 - .L_304)


	//   ....[0]....
.L_304:
        /*0030*/ 	.word	0x00000001
        /*0034*/ 	.byte	0x60, 0x06, 0x00, 0x00, 0x01, 0x00, 0x00, 0x00, 0x40, 0x1e, 0x00, 0x00, 0x01, 0x00, 0x00, 0x00
        /* <DEDUP_REMOVED lines=93> */
        /*0614*/ 	.byte	0xe0, 0x6d, 0x01, 0x00


	//----- nvinfo : EIATTR_MERCURY_ISA_VERSION
	.align		4
.L_305:
        /*0618*/ 	.byte	0x03, 0x5f
        /*061a*/ 	.short	0x0101


	//----- nvinfo : EIATTR_INT_WARP_WIDE_INSTR_OFFSETS
	.align		4
        /*061c*/ 	.byte	0x04, 0x31
        /*061e*/ 	.short	(.L_307 - .L_306)


	//   ....[0]....
.L_306:
        /*0620*/ 	.word	0x000009a0


	//----- nvinfo : EIATTR_COOP_GROUP_MASK_REGIDS
	.align		4
.L_307:
        /*0624*/ 	.byte	0x04, 0x29
        /*0626*/ 	.short	(.L_309 - .L_308)


	//   ....[0]....
.L_308:
        /*0628*/ 	.word	0xffffffff


	//   ....[1]....
        /*062c*/ 	.word	0xffffffff


	//   ....[2]....
        /*0630*/ 	.word	0xffffffff


	//   ....[3]....
        /*0634*/ 	.word	0xffffffff


	//   ....[4]....
        /*0638*/ 	.word	0xffffffff


	//   ....[5]....
        /*063c*/ 	.word	0xffffffff


	//   ....[6]....
        /*0640*/ 	.word	0xffffffff


	//   ....[7]....
        /*0644*/ 	.word	0xffffffff


	//   ....[8]....
        /*0648*/ 	.word	0xffffffff


	//   ....[9]....
        /*064c*/ 	.word	0xffffffff


	//   ....[10]....
        /*0650*/ 	.word	0xffffffff


	//   ....[11]....
        /*0654*/ 	.word	0xffffffff


	//   ....[12]....
        /*0658*/ 	.word	0xffffffff


	//   ....[13]....
        /*065c*/ 	.word	0xffffffff


	//   ....[14]....
        /*0660*/ 	.word	0xffffffff


	//   ....[15]....
        /*0664*/ 	.word	0xffffffff


	//   ....[16]....
        /*0668*/ 	.word	0xffffffff


	//   ....[17]....
        /*066c*/ 	.word	0xffffffff


	//   ....[18]....
        /*0670*/ 	.word	0xffffffff


	//   ....[19]....
        /*0674*/ 	.word	0xffffffff


	//   ....[20]....
        /*0678*/ 	.word	0xffffffff


	//   ....[21]....
        /*067c*/ 	.word	0xffffffff


	//   ....[22]....
        /*0680*/ 	.word	0xffffffff


	//   ....[23]....
        /*0684*/ 	.word	0x0500000f


	//   ....[24]....
        /*0688*/ 	.word	0x0500000f


	//   ....[25]....
        /*068c*/ 	.word	0x0500000f


	//   ....[26]....
        /*0690*/ 	.word	0x0500000f


	//   ....[27]....
        /*0694*/ 	.word	0x0500000f


	//----- nvinfo : EIATTR_COOP_GROUP_INSTR_OFFSETS
	.align		4
.L_309:
        /*0698*/ 	.byte	0x04, 0x28
        /*069a*/ 	.short	(.L_311 - .L_310)


	//   ....[0]....
.L_310:
        /*069c*/ 	.word	0x00002030


	//   ....[1]....
        /*06a0*/ 	.word	0x00002050


	//   ....[2]....
        /*06a4*/ 	.word	0x00002070


	//   ....[3]....
        /*06a8*/ 	.word	0x00002090


	//   ....[4]....
        /*06ac*/ 	.word	0x000020b0


	//   ....[5]....
        /*06b0*/ 	.word	0x00012390


	//   ....[6]....
        /*06b4*/ 	.word	0x000123b0


	//   ....[7]....
        /*06b8*/ 	.word	0x000123e0


	//   ....[8]....
        /*06bc*/ 	.word	0x00012420


	//   ....[9]....
        /*06c0*/ 	.word	0x00012450


	//   ....[10]....
        /*06c4*/ 	.word	0x000124e0


	//   ....[11]....
        /*06c8*/ 	.word	0x00012500


	//   ....[12]....
        /*06cc*/ 	.word	0x00012540


	//   ....[13]....
        /*06d0*/ 	.word	0x00012590


	//   ....[14]....
        /*06d4*/ 	.word	0x00013a40


	//   ....[15]....
        /*06d8*/ 	.word	0x00013ae0


	//   ....[16]....
        /*06dc*/ 	.word	0x00013b10


	//   ....[17]....
        /*06e0*/ 	.word	0x00013b30


	//   ....[18]....
        /*06e4*/ 	.word	0x00013b50


	//   ....[19]....
        /*06e8*/ 	.word	0x00013bb0


	//   ....[20]....
        /*06ec*/ 	.word	0x00013bd0


	//   ....[21]....
        /*06f0*/ 	.word	0x00013bf0


	//   ....[22]....
        /*06f4*/ 	.word	0x00013c10


	//   ....[23]....
        /*06f8*/ 	.word	0x00017540


	//   ....[24]....
        /*06fc*/ 	.word	0x000175a0


	//   ....[25]....
        /*0700*/ 	.word	0x00017600


	//   ....[26]....
        /*0704*/ 	.word	0x00017660


	//   ....[27]....
        /*0708*/ 	.word	0x000176c0


	//----- nvinfo : EIATTR_VRC_CTA_INIT_COUNT
	.align		4
.L_311:
        /*070c*/ 	.byte	0x02, 0x4a
	.zero		1
	.zero		1


	//----- nvinfo : EIATTR_SYSCALL_OFFSETS
	.align		4
        /*0710*/ 	.byte	0x04, 0x46
        /*0712*/ 	.short	(.L_313 - .L_312)


	//   ....[0]....
.L_312:
        /*0714*/ 	.word	0x000014d0


	//----- nvinfo : EIATTR_EXIT_INSTR_OFFSETS
	.align		4
.L_313:
        /*0718*/ 	.byte	0x04, 0x1c
        /*071a*/ 	.short	(.L_315 - .L_314)


	//   ....[0]....
.L_314:
        /*071c*/ 	.word	0x000000c0


	//   ....[1]....
        /*0720*/ 	.word	0x00017000


	//   ....[2]....
        /*0724*/ 	.word	0x00017240


	//   ....[3]....
        /*0728*/ 	.word	0x000174a0


	//   ....[4]....
        /*072c*/ 	.word	0x000174f0


	//----- nvinfo : EIATTR_CRS_STACK_SIZE
	.align		4
.L_315:
        /*0730*/ 	.byte	0x04, 0x1e
        /*0732*/ 	.short	(.L_317 - .L_316)
.L_316:
        /*0734*/ 	.word	0x00000000


	//----- nvinfo : EIATTR_CBANK_PARAM_SIZE
	.align		4
.L_317:
        /*0738*/ 	.byte	0x03, 0x19
        /*073a*/ 	.short	0x0128


	//----- nvinfo : EIATTR_PARAM_CBANK
	.align		4
        /*073c*/ 	.byte	0x04, 0x0a
        /*073e*/ 	.short	(.L_319 - .L_318)
	.align		4
.L_318:
        /*0740*/ 	.word	index@(.nv.constant0._ZN4mmha33masked_multihead_attention_kernelIfLi80ELi128ELi1ELi32ELi256ELb1ELb1EEEv26Multihead_attention_paramsIT_XT5_EE)
        /*0744*/ 	.short	0x0380
        /*0746*/ 	.short	0x0128


	//----- nvinfo : EIATTR_SW_WAR
	.align		4
.L_319:
        /*0748*/ 	.byte	0x04, 0x36
        /*074a*/ 	.short	(.L_321 - .L_320)
.L_320:
        /*074c*/ 	.word	0x00000008
.L_321:


//--------------------- .nv.info._ZN4mmha33masked_multihead_attention_kernelIfLi80ELi128ELi2ELi32ELi128ELb1ELb1EEEv26Multihead_attention_paramsIT_XT5_EE --------------------------
	.section	.nv.info._ZN4mmha33masked_multihead_attention_kernelIfLi80ELi128ELi2ELi32ELi128ELb1ELb1EEEv26Multihead_attention_paramsIT_XT5_EE,"",@"SHT_CUDA_INFO"
	.sectionflags	@""
	.align	4


	//----- nvinfo : EIATTR_CUDA_API_VERSION
	.align		4
        /*0000*/ 	.byte	0x04, 0x37
        /*0002*/ 	.short	(.L_323 - .L_322)
.L_322:
        /*0004*/ 	.word	0x00000082


	//----- nvinfo : EIATTR_KPARAM_INFO
	.align		4
.L_323:
        /*0008*/ 	.byte	0x04, 0x17
        /*000a*/ 	.short	(.L_325 - .L_324)
.L_324:
        /*000c*/ 	.word	0x00000000
        /*0010*/ 	.short	0x0000
        /*0012*/ 	.short	0x0000
        /*0014*/ 	.byte	0x00, 0xf0, 0xa1, 0x04


	//----- nvinfo : EIATTR_SPARSE_MMA_MASK
	.align		4
.L_325:
        /*0018*/ 	.byte	0x03, 0x50
        /*001a*/ 	.short	0x0000


	//----- nvinfo : EIATTR_MAXREG_COUNT
	.align		4
        /*001c*/ 	.byte	0x03, 0x1b
        /*001e*/ 	.short	0x00ff


	//----- nvinfo : EIATTR_NUM_BARRIERS
	.align		4
        /*0020*/ 	.byte	0x02, 0x4c
        /*0022*/ 	.byte	0x01
	.zero		1


	//----- nvinfo : EIATTR_EXTERNS
	.align		4
        /*0024*/ 	.byte	0x04, 0x0f
        /*0026*/ 	.short	(.L_327 - .L_326)


	//   ....[0]....
	.align		4
.L_326:
        /*0028*/ 	.word	index@(__assertfail)


	//----- nvinfo : EIATTR_MERCURY_ISA_VERSION
	.align		4
.L_327:
        /*002c*/ 	.byte	0x03, 0x5f
        /*002e*/ 	.short	0x0101


	//----- nvinfo : EIATTR_COOP_GROUP_MASK_REGIDS
	.align		4
        /*0030*/ 	.byte	0x04, 0x29
        /*0032*/ 	.short	(.L_329 - .L_328)


	//   ....[0]....
.L_328:
        /*0034*/ 	.word	0xffffffff


	//   ....[1]....
        /*0038*/ 	.word	0xffffffff


	//   ....[2]....
        /*003c*/ 	.word	0xffffffff


	//   ....[3]....
        /*0040*/ 	.word	0xffffffff


	//   ....[4]....
        /*0044*/ 	.word	0xffffffff


	//   ....[5]....
        /*0048*/ 	.word	0xffffffff


	//   ....[6]....
        /*004c*/ 	.word	0xffffffff


	//   ....[7]....
        /*0050*/ 	.word	0xffffffff


	//   ....[8]....
        /*0054*/ 	.word	0xffffffff


	//   ....[9]....
        /*0058*/ 	.word	0xffffffff


	//   ....[10]....
        /*005c*/ 	.word	0xffffffff


	//   ....[11]....
        /*0060*/ 	.word	0xffffffff


	//   ....[12]....
        /*0064*/ 	.word	0xffffffff


	//   ....[13]....
        /*0068*/ 	.word	0xffffffff


	//   ....[14]....
        /*006c*/ 	.word	0xffffffff


	//   ....[15]....
        /*0070*/ 	.word	0xffffffff


	//   ....[16]....
        /*0074*/ 	.word	0xffffffff


	//   ....[17]....
        /*0078*/ 	.word	0xffffffff


	//   ....[18]....
        /*007c*/ 	.word	0xffffffff


	//   ....[19]....
        /*0080*/ 	.word	0xffffffff


	//   ....[20]....
        /*0084*/ 	.word	0xffffffff


	//   ....[21]....
        /*0088*/ 	.word	0x0500000f


	//   ....[22]....
        /*008c*/ 	.word	0x0500000f


	//   ....[23]....
        /*0090*/ 	.word	0x0500000f


	//   ....[24]....
        /*0094*/ 	.word	0x0500000f


	//   ....[25]....
        /*0098*/ 	.word	0x0500000f


	//   ....[26]....
        /*009c*/ 	.word	0x0500000f


	//   ....[27]....
        /*00a0*/ 	.word	0x0500000f


	//   ....[28]....
        /*00a4*/ 	.word	0x0500000f


	//   ....[29]....
        /*00a8*/ 	.word	0x0500000f


	//   ....[30]....
        /*00ac*/ 	.word	0x0500000f


	//----- nvinfo : EIATTR_COOP_GROUP_INSTR_OFFSETS
	.align		4
.L_329:
        /*00b0*/ 	.byte	0x04, 0x28
        /*00b2*/ 	.short	(.L_331 - .L_330)


	//   ....[0]....
.L_330:
        /*00b4*/ 	.word	0x00001e00


	//   ....[1]....
        /*00b8*/ 	.word	0x00001e20


	//   ....[2]....
        /*00bc*/ 	.word	0x00001e40


	//   ....[3]....
        /*00c0*/ 	.word	0x00001e60


	//   ....[4]....
        /*00c4*/ 	.word	0x00001e80


	//   ....[5]....
        /*00c8*/ 	.word	0x00007b70


	//   ....[6]....
        /*00cc*/ 	.word	0x00007d90


	//   ....[7]....
        /*00d0*/ 	.word	0x00007db0


	//   ....[8]....
        /*00d4*/ 	.word	0x00007dd0


	//   ....[9]....
        /*00d8*/ 	.word	0x00007df0


	//   ....[10]....
        /*00dc*/ 	.word	0x00007ef0


	//   ....[11]....
        /*00e0*/ 	.word	0x00007f10


	//   ....[12]....
        /*00e4*/ 	.word	0x00007f40


	//   ....[13]....
        /*00e8*/ 	.word	0x000093d0


	//   ....[14]....
        /*00ec*/ 	.word	0x00009430


	//   ....[15]....
        /*00f0*/ 	.word	0x00009450


	//   ....[16]....
        /*00f4*/ 	.word	0x00009470


	//   ....[17]....
        /*00f8*/ 	.word	0x000094a0


	//   ....[18]....
        /*00fc*/ 	.word	0x00009520


	//   ....[19]....
        /*0100*/ 	.word	0x00009540


	//   ....[20]....
        /*0104*/ 	.word	0x00009560


	//   ....[21]....
        /*0108*/ 	.word	0x0000ca10


	//   ....[22]....
        /*010c*/ 	.word	0x0000ca70


	//   ....[23]....
        /*0110*/ 	.word	0x0000cad0


	//   ....[24]....
        /*0114*/ 	.word	0x0000cb30


	//   ....[25]....
        /*0118*/ 	.word	0x0000cb90


	//   ....[26]....
        /*011c*/ 	.word	0x0000cc10


	//   ....[27]....
        /*0120*/ 	.word	0x0000ccb0


	//   ....[28]....
        /*0124*/ 	.word	0x0000cd30


	//   ....[29]....
        /*0128*/ 	.word	0x0000cd90


	//   ....[30]....
        /*012c*/ 	.word	0x0000cdf0


	//----- nvinfo : EIATTR_VRC_CTA_INIT_COUNT
	.align		4
.L_331:
        /*0130*/ 	.byte	0x02, 0x4a
	.zero		1
	.zero		1


	//----- nvinfo : EIATTR_SYSCALL_OFFSETS
	.align		4
        /*0134*/ 	.byte	0x04, 0x46
        /*0136*/ 	.short	(.L_333 - .L_332)


	//   ....[0]....
.L_332:
        /*0138*/ 	.word	0x000012d0


	//----- nvinfo : EIATTR_EXIT_INSTR_OFFSETS
	.align		4
.L_333:
        /*013c*/ 	.byte	0x04, 0x1c
        /*013e*/ 	.short	(.L_335 - .L_334)


	//   ....[0]....
.L_334:
        /*0140*/ 	.word	0x000000b0


	//   ....[1]....
        /*0144*/ 	.word	0x0000c580


	//   ....[2]....
        /*0148*/ 	.word	0x0000c710


	//   ....[3]....
        /*014c*/ 	.word	0x0000c970


	//   ....[4]....
        /*0150*/ 	.word	0x0000c9c0


	//----- nvinfo : EIATTR_CRS_STACK_SIZE
	.align		4
.L_335:
        /*0154*/ 	.byte	0x04, 0x1e
        /*0156*/ 	.short	(.L_337 - .L_336)
.L_336:
        /*0158*/ 	.word	0x00000000


	//----- nvinfo : EIATTR_CBANK_PARAM_SIZE
	.align		4
.L_337:
        /*015c*/ 	.byte	0x03, 0x19
        /*015e*/ 	.short	0x0128


	//----- nvinfo : EIATTR_PARAM_CBANK
	.align		4
        /*0160*/ 	.byte	0x04, 0x0a
        /*0162*/ 	.short	(.L_339 - .L_338)
	.align		4
.L_338:
        /*0164*/ 	.word	index@(.nv.constant0._ZN4mmha33masked_multihead_attention_kernelIfLi80ELi128ELi2ELi32ELi128ELb1ELb1EEEv26Multihead_attention_paramsIT_XT5_EE)
        /*0168*/ 	.short	0x0380
        /*016a*/ 	.short	0x0128


	//----- nvinfo : EIATTR_SW_WAR
	.align		4
.L_339:
        /*016c*/ 	.byte	0x04, 0x36
        /*016e*/ 	.short	(.L_341 - .L_340)
.L_340:
        /*0170*/ 	.word	0x00000008
.L_341:


//--------------------- .nv.info._ZN4mmha33masked_multihead_attention_kernelIfLi80ELi128ELi4ELi32ELi64ELb1ELb1EEEv26Multihead_attention_paramsIT_XT5_EE --------------------------
	.section	.nv.info._ZN4mmha33masked_multihead_attention_kernelIfLi80ELi128ELi4ELi32ELi64ELb1ELb1EEEv26Multihead_attention_paramsIT_XT5_EE,"",@"SHT_CUDA_INFO"
	.sectionflags	@""
	.align	4


	//----- nvinfo : EIATTR_CUDA_API_VERSION
	.align		4
        /*0000*/ 	.byte	0x04, 0x37
        /*0002*/ 	.short	(.L_343 - .L_342)
.L_342:
        /*0004*/ 	.word	0x00000082


	//----- nvinfo : EIATTR_KPARAM_INFO
	.align		4
.L_343:
        /*0008*/ 	.byte	0x04, 0x17
        /*000a*/ 	.short	(.L_345 - .L_344)
.L_344:
        /*000c*/ 	.word	0x00000000
        /*0010*/ 	.short	0x0000
        /*0012*/ 	.short	0x0000
        /*0014*/ 	.byte	0x00, 0xf0, 0xa1, 0x04


	//----- nvinfo : EIATTR_SPARSE_MMA_MASK
	.align		4
.L_345:
        /*0018*/ 	.byte	0x03, 0x50
        /*001a*/ 	.short	0x0000


	//----- nvinfo : EIATTR_MAXREG_COUNT
	.align		4
        /*001c*/ 	.byte	0x03, 0x1b
        /*001e*/ 	.short	0x00ff


	//----- nvinfo : EIATTR_NUM_BARRIERS
	.align		4
        /*0020*/ 	.byte	0x02, 0x4c
        /*0022*/ 	.byte	0x01
	.zero		1


	//----- nvinfo : EIATTR_EXTERNS
	.align		4
        /*0024*/ 	.byte	0x04, 0x0f
        /*0026*/ 	.short	(.L_347 - .L_346)


	//   ....[0]....
	.align		4
.L_346:
        /*0028*/ 	.word	index@(__assertfail)


	//----- nvinfo : EIATTR_MERCURY_ISA_VERSION
	.align		4
.L_347:
        /*002c*/ 	.byte	0x03, 0x5f
        /*002e*/ 	.short	0x0101


	//----- nvinfo : EIATTR_COOP_GROUP_MASK_REGIDS
	.align		4
        /*0030*/ 	.byte	0x04, 0x29
        /*0032*/ 	.short	(.L_349 - .L_348)


	//   ....[0]....
.L_348:
        /*0034*/ 	.word	0xffffffff


	//   ....[1]....
        /*0038*/ 	.word	0xffffffff


	//   ....[2]....
        /*003c*/ 	.word	0xffffffff


	//   ....[3]....
        /*0040*/ 	.word	0xffffffff


	//   ....[4]....
        /*0044*/ 	.word	0xffffffff


	//   ....[5]....
        /*0048*/ 	.word	0xffffffff


	//   ....[6]....
        /*004c*/ 	.word	0xffffffff


	//   ....[7]....
        /*0050*/ 	.word	0xffffffff


	//   ....[8]....
        /*0054*/ 	.word	0xffffffff


	//   ....[9]....
        /*0058*/ 	.word	0xffffffff


	//   ....[10]....
        /*005c*/ 	.word	0xffffffff


	//   ....[11]....
        /*0060*/ 	.word	0xffffffff


	//   ....[12]....
        /*0064*/ 	.word	0xffffffff


	//   ....[13]....
        /*0068*/ 	.word	0xffffffff


	//   ....[14]....
        /*006c*/ 	.word	0xffffffff


	//   ....[15]....
        /*0070*/ 	.word	0xffffffff


	//   ....[16]....
        /*0074*/ 	.word	0xffffffff


	//   ....[17]....
        /*0078*/ 	.word	0xffffffff


	//   ....[18]....
        /*007c*/ 	.word	0xffffffff


	//   ....[19]....
        /*0080*/ 	.word	0x0500000f


	//   ....[20]....
        /*0084*/ 	.word	0x0500000f


	//   ....[21]....
        /*0088*/ 	.word	0x0500000f


	//   ....[22]....
        /*008c*/ 	.word	0x0500000f


	//   ....[23]....
        /*0090*/ 	.word	0x0500000f


	//   ....[24]....
        /*0094*/ 	.word	0x0500000f


	//   ....[25]....
        /*0098*/ 	.word	0x0500000f


	//   ....[26]....
        /*009c*/ 	.word	0x0500000f


	//   ....[27]....
        /*00a0*/ 	.word	0x0500000f


	//   ....[28]....
        /*00a4*/ 	.word	0x0500000f


	//----- nvinfo : EIATTR_COOP_GROUP_INSTR_OFFSETS
	.align		4
.L_349:
        /*00a8*/ 	.byte	0x04, 0x28
        /*00aa*/ 	.short	(.L_351 - .L_350)


	//   ....[0]....
.L_350:
        /*00ac*/ 	.word	0x00001fd0


	//   ....[1]....
        /*00b0*/ 	.word	0x00001ff0


	//   ....[2]....
        /*00b4*/ 	.word	0x00002010


	//   ....[3]....
        /*00b8*/ 	.word	0x00002030


	//   ....[4]....
        /*00bc*/ 	.word	0x00002050


	//   ....[5]....
        /*00c0*/ 	.word	0x0000ea70


	//   ....[6]....
        /*00c4*/ 	.word	0x0000ea90


	//   ....[7]....
        /*00c8*/ 	.word	0x0000ece0


	//   ....[8]....
        /*00cc*/ 	.word	0x0000ed00


	//   ....[9]....
        /*00d0*/ 	.word	0x0000ed20


	//   ....[10]....
        /*00d4*/ 	.word	0x0000ee80


	//   ....[11]....
        /*00d8*/ 	.word	0x0000eeb0


	//   ....[12]....
        /*00dc*/ 	.word	0x00010360


	//   ....[13]....
        /*00e0*/ 	.word	0x000103e0


	//   ....[14]....
        /*00e4*/ 	.word	0x00010400


	//   ....[15]....
        /*00e8*/ 	.word	0x00010420


	//   ....[16]....
        /*00ec*/ 	.word	0x00010440


	//   ....[17]....
        /*00f0*/ 	.word	0x000104c0


	//   ....[18]....
        /*00f4*/ 	.word	0x000104e0


	//   ....[19]....
        /*00f8*/ 	.word	0x00013bb0


	//   ....[20]....
        /*00fc*/ 	.word	0x00013c10


	//   ....[21]....
        /*0100*/ 	.word	0x00013c70


	//   ....[22]....
        /*0104*/ 	.word	0x00013cd0


	//   ....[23]....
        /*0108*/ 	.word	0x00013d30


	//   ....[24]....
        /*010c*/ 	.word	0x00013db0


	//   ....[25]....
        /*0110*/ 	.word	0x00013e30


	//   ....[26]....
        /*0114*/ 	.word	0x00013ec0


	//   ....[27]....
        /*0118*/ 	.word	0x00013f40


	//   ....[28]....
        /*011c*/ 	.word	0x00013fa0


	//----- nvinfo : EIATTR_VRC_CTA_INIT_COUNT
	.align		4
.L_351:
        /*0120*/ 	.byte	0x02, 0x4a
	.zero		1
	.zero		1


	//----- nvinfo : EIATTR_SYSCALL_OFFSETS
	.align		4
        /*0124*/ 	.byte	0x04, 0x46
        /*0126*/ 	.short	(.L_353 - .L_352)


	//   ....[0]....
.L_352:
        /*0128*/ 	.word	0x000014a0


	//----- nvinfo : EIATTR_EXIT_INSTR_OFFSETS
	.align		4
.L_353:
        /*012c*/ 	.byte	0x04, 0x1c
        /*012e*/ 	.short	(.L_355 - .L_354)


	//   ....[0]....
.L_354:
        /*0130*/ 	.word	0x000000c0


	//   ....[1]....
        /*0134*/ 	.word	0x000137e0


	//   ....[2]....
        /*0138*/ 	.word	0x000138b0


	//   ....[3]....
        /*013c*/ 	.word	0x00013b10


	//   ....[4]....
        /*0140*/ 	.word	0x00013b60


	//----- nvinfo : EIATTR_CRS_STACK_SIZE
	.align		4
.L_355:
        /*0144*/ 	.byte	0x04, 0x1e
        /*0146*/ 	.short	(.L_357 - .L_356)
.L_356:
        /*0148*/ 	.word	0x00000000


	//----- nvinfo : EIATTR_CBANK_PARAM_SIZE
	.align		4
.L_357:
        /*014c*/ 	.byte	0x03, 0x19
        /*014e*/ 	.short	0x0128


	//----- nvinfo : EIATTR_PARAM_CBANK
	.align		4
        /*0150*/ 	.byte	0x04, 0x0a
        /*0152*/ 	.short	(.L_359 - .L_358)
	.align		4
.L_358:
        /*0154*/ 	.word	index@(.nv.constant0._ZN4mmha33masked_multihead_attention_kernelIfLi80ELi128ELi4ELi32ELi64ELb1ELb1EEEv26Multihead_attention_paramsIT_XT5_EE)
        /*0158*/ 	.short	0x0380
        /*015a*/ 	.short	0x0128


	//----- nvinfo : EIATTR_SW_WAR
	.align		4
.L_359:
        /*015c*/ 	.byte	0x04, 0x36
        /*015e*/ 	.short	(.L_361 - .L_360)
.L_360:
        /*0160*/ 	.word	0x00000008
.L_361:


//--------------------- .nv.info._ZN4mmha33masked_multihead_attention_kernelIfLi80ELi128ELi1ELi32ELi256ELb1ELb0EEEv26Multihead_attention_paramsIT_XT5_EE --------------------------
	.section	.nv.info._ZN4mmha33masked_multihead_attention_kernelIfLi80ELi128ELi1ELi32ELi256ELb1ELb0EEEv26Multihead_attention_paramsIT_XT5_EE,"",@"SHT_CUDA_INFO"
	.sectionflags	@""
	.align	4


	//----- nvinfo : EIATTR_CUDA_API_VERSION
	.align		4
        /*0000*/ 	.byte	0x04, 0x37
        /*0002*/ 	.short	(.L_363 - .L_362)
.L_362:
        /*0004*/ 	.word	0x00000082


	//----- nvinfo : EIATTR_KPARAM_INFO
	.align		4
.L_363:
        /*0008*/ 	.byte	0x04, 0x17
        /*000a*/ 	.short	(.L_365 - .L_364)
.L_364:
        /*000c*/ 	.word	0x00000000
        /*0010*/ 	.short	0x0000
        /*0012*/ 	.short	0x0000
        /*0014*/ 	.byte	0x00, 0xf0, 0xa1, 0x04


	//----- nvinfo : EIATTR_SPARSE_MMA_MASK
	.align		4
.L_365:
        /*0018*/ 	.byte	0x03, 0x50
        /*001a*/ 	.short	0x0000


	//----- nvinfo : EIATTR_MAXREG_COUNT
	.align		4
        /*001c*/ 	.byte	0x03, 0x1b
        /*001e*/ 	.short	0x00ff


	//----- nvinfo : EIATTR_NUM_BARRIERS
	.align		4
        /*0020*/ 	.byte	0x02, 0x4c
        /*0022*/ 	.byte	0x01
	.zero		1


	//----- nvinfo : EIATTR_EXTERNS
	.align		4
        /*0024*/ 	.byte	0x04, 0x0f
        /*0026*/ 	.short	(.L_367 - .L_366)


	//   ....[0]....
	.align		4
.L_366:
        /*0028*/ 	.word	index@(__assertfail)


	//----- nvinfo : EIATTR_ANNOTATIONS
	.align		4
.L_367:
        /*002c*/ 	.byte	0x04, 0x55
        /*002e*/ 	.short	(.L_369 - .L_368)


	//   ....[0]....
.L_368:
        /* <DEDUP_REMOVED lines=99> */


	//----- nvinfo : EIATTR_MERCURY_ISA_VERSION
	.align		4
.L_369:
        /*0648*/ 	.byte	0x03, 0x5f
        /*064a*/ 	.short	0x0101


	//----- nvinfo : EIATTR_INT_WARP_WIDE_INSTR_OFFSETS
	.align		4
        /*064c*/ 	.byte	0x04, 0x31
        /*064e*/ 	.short	(.L_371 - .L_370)


	//   ....[0]....
.L_370:
        /*0650*/ 	.word	0x000009a0


	//----- nvinfo : EIATTR_COOP_GROUP_MASK_REGIDS
	.align		4
.L_371:
        /*0654*/ 	.byte	0x04, 0x29
        /*0656*/ 	.short	(.L_373 - .L_372)


	//   ....[0]....
.L_372:
        /*0658*/ 	.word	0xffffffff


	//   ....[1]....
        /*065c*/ 	.word	0xffffffff


	//   ....[2]....
        /*0660*/ 	.word	0xffffffff


	//   ....[3]....
        /*0664*/ 	.word	0xffffffff


	//   ....[4]....
        /*0668*/ 	.word	0xffffffff


	//   ....[5]....
        /*066c*/ 	.word	0xffffffff


	//   ....[6]....
        /*0670*/ 	.word	0xffffffff


	//   ....[7]....
        /*0674*/ 	.word	0xffffffff


	//   ....[8]....
        /*0678*/ 	.word	0xffffffff


	//   ....[9]....
        /*067c*/ 	.word	0xffffffff


	//   ....[10]....
        /*0680*/ 	.word	0xffffffff


	//   ....[11]....
        /*0684*/ 	.word	0xffffffff


	//   ....[12]....
        /*0688*/ 	.word	0xffffffff


	//   ....[13]....
        /*068c*/ 	.word	0xffffffff


	//   ....[14]....
        /*0690*/ 	.word	0xffffffff


	//   ....[15]....
        /*0694*/ 	.word	0xffffffff


	//   ....[16]....
        /*0698*/ 	.word	0xffffffff


	//   ....[17]....
        /*069c*/ 	.word	0xffffffff


	//   ....[18]....
        /*06a0*/ 	.word	0xffffffff


	//   ....[19]....
        /*06a4*/ 	.word	0xffffffff


	//   ....[20]....
        /*06a8*/ 	.word	0xffffffff


	//   ....[21]....
        /*06ac*/ 	.word	0xffffffff


	//   ....[22]....
        /*06b0*/ 	.word	0xffffffff


	//   ....[23]....
        /*06b4*/ 	.word	0x0500000f


	//   ....[24]....
        /*06b8*/ 	.word	0x0500000f


	//   ....[25]....
        /*06bc*/ 	.word	0x0500000f


	//   ....[26]....
        /*06c0*/ 	.word	0x0500000f


	//   ....[27]....
        /*06c4*/ 	.word	0x0500000f


	//----- nvinfo : EIATTR_COOP_GROUP_INSTR_OFFSETS
	.align		4
.L_373:
        /*06c8*/ 	.byte	0x04, 0x28
        /*06ca*/ 	.short	(.L_375 - .L_374)


	//   ....[0]....
.L_374:
        /*06cc*/ 	.word	0x00002080


	//   ....[1]....
        /*06d0*/ 	.word	0x000020a0


	//   ....[2]....
        /*06d4*/ 	.word	0x000020c0


	//   ....[3]....
        /*06d8*/ 	.word	0x000020e0


	//   ....[4]....
        /*06dc*/ 	.word	0x00002100


	//   ....[5]....
        /*06e0*/ 	.word	0x0000e650


	//   ....[6]....
        /*06e4*/ 	.word	0x0000e670


	//   ....[7]....
        /*06e8*/ 	.word	0x0000e6a0


	//   ....[8]....
        /*06ec*/ 	.word	0x0000e6e0


	//   ....[9]....
        /*06f0*/ 	.word	0x0000e720


	//   ....[10]....
        /*06f4*/ 	.word	0x0000e7b0


	//   ....[11]....
        /*06f8*/ 	.word	0x0000e7e0


	//   ....[12]....
        /*06fc*/ 	.word	0x0000e810


	//   ....[13]....
        /*0700*/ 	.word	0x0000e840


	//   ....[14]....
        /*0704*/ 	.word	0x0000fd30


	//   ....[15]....
        /*0708*/ 	.word	0x0000fdd0


	//   ....[16]....
        /*070c*/ 	.word	0x0000fe00


	//   ....[17]....
        /*0710*/ 	.word	0x0000fe20


	//   ....[18]....
        /*0714*/ 	.word	0x0000fe40


	//   ....[19]....
        /*0718*/ 	.word	0x0000fea0


	//   ....[20]....
        /*071c*/ 	.word	0x0000fec0


	//   ....[21]....
        /*0720*/ 	.word	0x0000fee0


	//   ....[22]....
        /*0724*/ 	.word	0x0000ff00


	//   ....[23]....
        /*0728*/ 	.word	0x00013b20


	//   ....[24]....
        /*072c*/ 	.word	0x00013b80


	//   ....[25]....
        /*0730*/ 	.word	0x00013be0


	//   ....[26]....
        /*0734*/ 	.word	0x00013c40


	//   ....[27]....
        /*0738*/ 	.word	0x00013ca0


	//----- nvinfo : EIATTR_VRC_CTA_INIT_COUNT
	.align		4
.L_375:
        /*073c*/ 	.byte	0x02, 0x4a
	.zero		1
	.zero		1


	//----- nvinfo : EIATTR_SYSCALL_OFFSETS
	.align		4
        /*0740*/ 	.byte	0x04, 0x46
        /*0742*/ 	.short	(.L_377 - .L_376)


	//   ....[0]....
.L_376:
        /*0744*/ 	.word	0x00001510


	//----- nvinfo : EIATTR_EXIT_INSTR_OFFSETS
	.align		4
.L_377:
        /*0748*/ 	.byte	0x04, 0x1c
        /*074a*/ 	.short	(.L_379 - .L_378)


	//   ....[0]....
.L_378:
        /*074c*/ 	.word	0x000000c0


	//   ....[1]....
        /*0750*/ 	.word	0x000135e0


	//   ....[2]....
        /*0754*/ 	.word	0x00013820


	//   ....[3]....
        /*0758*/ 	.word	0x00013a80


	//   ....[4]....
        /*075c*/ 	.word	0x00013ad0


	//----- nvinfo : EIATTR_CRS_STACK_SIZE
	.align		4
.L_379:
        /*0760*/ 	.byte	0x04, 0x1e
        /*0762*/ 	.short	(.L_381 - .L_380)
.L_380:
        /*0764*/ 	.word	0x00000000


	//----- nvinfo : EIATTR_CBANK_PARAM_SIZE
	.align		4
.L_381:
        /*0768*/ 	.byte	0x03, 0x19
        /*076a*/ 	.short	0x0128


	//----- nvinfo : EIATTR_PARAM_CBANK
	.align		4
        /*076c*/ 	.byte	0x04, 0x0a
        /*076e*/ 	.short	(.L_383 - .L_382)
	.align		4
.L_382:
        /*0770*/ 	.word	index@(.nv.constant0._ZN4mmha33masked_multihead_attention_kernelIfLi80ELi128ELi1ELi32ELi256ELb1ELb0EEEv26Multihead_attention_paramsIT_XT5_EE)
        /*0774*/ 	.short	0x0380
        /*0776*/ 	.short	0x0128


	//----- nvinfo : EIATTR_SW_WAR
	.align		4
.L_383:
        /*0778*/ 	.byte	0x04, 0x36
        /*077a*/ 	.short	(.L_385 - .L_384)
.L_384:
        /*077c*/ 	.word	0x00000008
.L_385:


//--------------------- .nv.info._ZN4mmha33masked_multihead_attention_kernelIfLi80ELi128ELi2ELi32ELi128ELb1ELb0EEEv26Multihead_attention_paramsIT_XT5_EE --------------------------
	.section	.nv.info._ZN4mmha33masked_multihead_attention_kernelIfLi80ELi128ELi2ELi32ELi128ELb1ELb0EEEv26Multihead_attention_paramsIT_XT5_EE,"",@"SHT_CUDA_INFO"
	.sectionflags	@""
	.align	4


	//----- nvinfo : EIATTR_CUDA_API_VERSION
	.align		4
        /*0000*/ 	.byte	0x04, 0x37
        /*0002*/ 	.short	(.L_387 - .L_386)
.L_386:
        /*0004*/ 	.word	0x00000082


	//----- nvinfo : EIATTR_KPARAM_INFO
	.align		4
.L_387:
        /*0008*/ 	.byte	0x04, 0x17
        /*000a*/ 	.short	(.L_389 - .L_388)
.L_388:
        /*000c*/ 	.word	0x00000000
        /*0010*/ 	.short	0x0000
        /*0012*/ 	.short	0x0000
        /*0014*/ 	.byte	0x00, 0xf0, 0xa1, 0x04


	//----- nvinfo : EIATTR_SPARSE_MMA_MASK
	.align		4
.L_389:
        /*0018*/ 	.byte	0x03, 0x50
        /*001a*/ 	.short	0x0000


	//----- nvinfo : EIATTR_MAXREG_COUNT
	.align		4
        /*001c*/ 	.byte	0x03, 0x1b
        /*001e*/ 	.short	0x00ff


	//----- nvinfo : EIATTR_NUM_BARRIERS
	.align		4
        /*0020*/ 	.byte	0x02, 0x4c
        /*0022*/ 	.byte	0x01
	.zero		1


	//----- nvinfo : EIATTR_EXTERNS
	.align		4
        /*0024*/ 	.byte	0x04, 0x0f
        /*0026*/ 	.short	(.L_391 - .L_390)


	//   ....[0]....
	.align		4
.L_390:
        /*0028*/ 	.word	index@(__assertfail)


	//----- nvinfo : EIATTR_MERCURY_ISA_VERSION
	.align		4
.L_391:
        /*002c*/ 	.byte	0x03, 0x5f
        /*002e*/ 	.short	0x0101


	//----- nvinfo : EIATTR_COOP_GROUP_MASK_REGIDS
	.align		4
        /*0030*/ 	.byte	0x04, 0x29
        /*0032*/ 	.short	(.L_393 - .L_392)


	//   ....[0]....
.L_392:
        /*0034*/ 	.word	0xffffffff


	//   ....[1]....
        /*0038*/ 	.word	0xffffffff


	//   ....[2]....
        /*003c*/ 	.word	0xffffffff


	//   ....[3]....
        /*0040*/ 	.word	0xffffffff


	//   ....[4]....
        /*0044*/ 	.word	0xffffffff


	//   ....[5]....
        /*0048*/ 	.word	0xffffffff


	//   ....[6]....
        /*004c*/ 	.word	0xffffffff


	//   ....[7]....
        /*0050*/ 	.word	0xffffffff


	//   ....[8]....
        /*0054*/ 	.word	0xffffffff


	//   ....[9]....
        /*0058*/ 	.word	0xffffffff


	//   ....[10]....
        /*005c*/ 	.word	0xffffffff


	//   ....[11]....
        /*0060*/ 	.word	0xffffffff


	//   ....[12]....
        /*0064*/ 	.word	0xffffffff


	//   ....[13]....
        /*0068*/ 	.word	0xffffffff


	//   ....[14]....
        /*006c*/ 	.word	0xffffffff


	//   ....[15]....
        /*0070*/ 	.word	0xffffffff


	//   ....[16]....
        /*0074*/ 	.word	0xffffffff


	//   ....[17]....
        /*0078*/ 	.word	0xffffffff


	//   ....[18]....
        /*007c*/ 	.word	0xffffffff


	//   ....[19]....
        /*0080*/ 	.word	0xffffffff


	//   ....[20]....
        /*0084*/ 	.word	0xffffffff


	//   ....[21]....
        /*0088*/ 	.word	0x0500000f


	//   ....[22]....
        /*008c*/ 	.word	0x0500000f


	//   ....[23]....
        /*0090*/ 	.word	0x0500000f


	//   ....[24]....
        /*0094*/ 	.word	0x0500000f


	//   ....[25]....
        /*0098*/ 	.word	0x0500000f


	//   ....[26]....
        /*009c*/ 	.word	0x0500000f


	//   ....[27]....
        /*00a0*/ 	.word	0x0500000f


	//   ....[28]....
        /*00a4*/ 	.word	0x0500000f


	//   ....[29]....
        /*00a8*/ 	.word	0x0500000f


	//   ....[30]....
        /*00ac*/ 	.word	0x0500000f


	//----- nvinfo : EIATTR_COOP_GROUP_INSTR_OFFSETS
	.align		4
.L_393:
        /*00b0*/ 	.byte	0x04, 0x28
        /*00b2*/ 	.short	(.L_395 - .L_394)


	//   ....[0]....
.L_394:
        /*00b4*/ 	.word	0x00001de0


	//   ....[1]....
        /*00b8*/ 	.word	0x00001e00


	//   ....[2]....
        /*00bc*/ 	.word	0x00001e20


	//   ....[3]....
        /*00c0*/ 	.word	0x00001e40


	//   ....[4]....
        /*00c4*/ 	.word	0x00001e60


	//   ....[5]....
        /*00c8*/ 	.word	0x0000bda0


	//   ....[6]....
        /*00cc*/ 	.word	0x0000bff0


	//   ....[7]....
        /*00d0*/ 	.word	0x0000c010


	//   ....[8]....
        /*00d4*/ 	.word	0x0000c030


	//   ....[9]....
        /*00d8*/ 	.word	0x0000c050


	//   ....[10]....
        /*00dc*/ 	.word	0x0000c150


	//   ....[11]....
        /*00e0*/ 	.word	0x0000c180


	//   ....[12]....
        /*00e4*/ 	.word	0x0000c1b0


	//   ....[13]....
        /*00e8*/ 	.word	0x0000d670


	//   ....[14]....
        /*00ec*/ 	.word	0x0000d700


	//   ....[15]....
        /*00f0*/ 	.word	0x0000d720


	//   ....[16]....
        /*00f4*/ 	.word	0x0000d740


	//   ....[17]....
        /*00f8*/ 	.word	0x0000d760


	//   ....[18]....
        /*00fc*/ 	.word	0x0000d7c0


	//   ....[19]....
        /*0100*/ 	.word	0x0000d7e0


	//   ....[20]....
        /*0104*/ 	.word	0x0000d810


	//   ....[21]....
        /*0108*/ 	.word	0x00010f20


	//   ....[22]....
        /*010c*/ 	.word	0x00010f80


	//   ....[23]....
        /*0110*/ 	.word	0x00010fe0


	//   ....[24]....
        /*0114*/ 	.word	0x00011040


	//   ....[25]....
        /*0118*/ 	.word	0x000110a0


	//   ....[26]....
        /*011c*/ 	.word	0x00011120


	//   ....[27]....
        /*0120*/ 	.word	0x000111c0


	//   ....[28]....
        /*0124*/ 	.word	0x00011240


	//   ....[29]....
        /*0128*/ 	.word	0x000112a0


	//   ....[30]....
        /*012c*/ 	.word	0x00011300


	//----- nvinfo : EIATTR_VRC_CTA_INIT_COUNT
	.align		4
.L_395:
        /*0130*/ 	.byte	0x02, 0x4a
	.zero		1
	.zero		1


	//----- nvinfo : EIATTR_SYSCALL_OFFSETS
	.align		4
        /*0134*/ 	.byte	0x04, 0x46
        /*0136*/ 	.short	(.L_397 - .L_396)


	//   ....[0]....
.L_396:
        /*0138*/ 	.word	0x000012b0


	//----- nvinfo : EIATTR_EXIT_INSTR_OFFSETS
	.align		4
.L_397:
        /*013c*/ 	.byte	0x04, 0x1c
        /*013e*/ 	.short	(.L_399 - .L_398)


	//   ....[0]....
.L_398:
        /*0140*/ 	.word	0x000000b0


	//   ....[1]....
        /*0144*/ 	.word	0x00010a90


	//   ....[2]....
        /*0148*/ 	.word	0x00010c20


	//   ....[3]....
        /*014c*/ 	.word	0x00010e80


	//   ....[4]....
        /*0150*/ 	.word	0x00010ed0


	//----- nvinfo : EIATTR_CRS_STACK_SIZE
	.align		4
.L_399:
        /*0154*/ 	.byte	0x04, 0x1e
        /*0156*/ 	.short	(.L_401 - .L_400)
.L_400:
        /*0158*/ 	.word	0x00000000


	//----- nvinfo : EIATTR_CBANK_PARAM_SIZE
	.align		4
.L_401:
        /*015c*/ 	.byte	0x03, 0x19
        /*015e*/ 	.short	0x0128


	//----- nvinfo : EIATTR_PARAM_CBANK
	.align		4
        /*0160*/ 	.byte	0x04, 0x0a
        /*0162*/ 	.short	(.L_403 - .L_402)
	.align		4
.L_402:
        /*0164*/ 	.word	index@(.nv.constant0._ZN4mmha33masked_multihead_attention_kernelIfLi80ELi128ELi2ELi32ELi128ELb1ELb0EEEv26Multihead_attention_paramsIT_XT5_EE)
        /*0168*/ 	.short	0x0380
        /*016a*/ 	.short	0x0128


	//----- nvinfo : EIATTR_SW_WAR
	.align		4
.L_403:
        /*016c*/ 	.byte	0x04, 0x36
        /*016e*/ 	.short	(.L_405 - .L_404)
.L_404:
        /*0170*/ 	.word	0x00000008
.L_405:


//--------------------- .nv.info._ZN4mmha33masked_multihead_attention_kernelIfLi80ELi128ELi4ELi32ELi64ELb1ELb0EEEv26Multihead_attention_paramsIT_XT5_EE --------------------------
	.section	.nv.info._ZN4mmha33masked_multihead_attention_kernelIfLi80ELi128ELi4ELi32ELi64ELb1ELb0EEEv26Multihead_attention_paramsIT_XT5_EE,"",@"SHT_CUDA_INFO"
	.sectionflags	@""
	.align	4


	//----- nvinfo : EIATTR_CUDA_API_VERSION
	.align		4
        /*0000*/ 	.byte	0x04, 0x37
        /*0002*/ 	.short	(.L_407 - .L_406)
.L_406:
        /*0004*/ 	.word	0x00000082


	//----- nvinfo : EIATTR_KPARAM_INFO
	.align		4
.L_407:
        /*0008*/ 	.byte	0x04, 0x17
        /*000a*/ 	.short	(.L_409 - .L_408)
.L_408:
        /*000c*/ 	.word	0x00000000
        /*0010*/ 	.short	0x0000
        /*0012*/ 	.short	0x0000
        /*0014*/ 	.byte	0x00, 0xf0, 0xa1, 0x04


	//----- nvinfo : EIATTR_SPARSE_MMA_MASK
	.align		4
.L_409:
        /*0018*/ 	.byte	0x03, 0x50
        /*001a*/ 	.short	0x0000


	//----- nvinfo : EIATTR_MAXREG_COUNT
	.align		4
        /*001c*/ 	.byte	0x03, 0x1b
        /*001e*/ 	.short	0x00ff


	//----- nvinfo : EIATTR_NUM_BARRIERS
	.align		4
        /*0020*/ 	.byte	0x02, 0x4c
        /*0022*/ 	.byte	0x01
	.zero		1


	//----- nvinfo : EIATTR_EXTERNS
	.align		4
        /*0024*/ 	.byte	0x04, 0x0f
        /*0026*/ 	.short	(.L_411 - .L_410)


	//   ....[0]....
	.align		4
.L_410:
        /*0028*/ 	.word	index@(__assertfail)


	//----- nvinfo : EIATTR_MERCURY_ISA_VERSION
	.align		4
.L_411:
        /*002c*/ 	.byte	0x03, 0x5f
        /*002e*/ 	.short	0x0101


	//----- nvinfo : EIATTR_INT_WARP_WIDE_INSTR_OFFSETS
	.align		4
        /*0030*/ 	.byte	0x04, 0x31
        /*0032*/ 	.short	(.L_413 - .L_412)


	//   ....[0]....
.L_412:
        /*0034*/ 	.word	0x00000970


	//----- nvinfo : EIATTR_COOP_GROUP_MASK_REGIDS
	.align		4
.L_413:
        /*0038*/ 	.byte	0x04, 0x29
        /*003a*/ 	.short	(.L_415 - .L_414)


	//   ....[0]....
.L_414:
        /*003c*/ 	.word	0xffffffff


	//   ....[1]....
        /*0040*/ 	.word	0xffffffff


	//   ....[2]....
        /*0044*/ 	.word	0xffffffff


	//   ....[3]....
        /*0048*/ 	.word	0xffffffff


	//   ....[4]....
        /*004c*/ 	.word	0xffffffff


	//   ....[5]....
        /*0050*/ 	.word	0xffffffff


	//   ....[6]....
        /*0054*/ 	.word	0xffffffff


	//   ....[7]....
        /*0058*/ 	.word	0xffffffff


	//   ....[8]....
        /*005c*/ 	.word	0xffffffff


	//   ....[9]....
        /*0060*/ 	.word	0xffffffff


	//   ....[10]....
        /*0064*/ 	.word	0xffffffff


	//   ....[11]....
        /*0068*/ 	.word	0xffffffff


	//   ....[12]....
        /*006c*/ 	.word	0xffffffff


	//   ....[13]....
        /*0070*/ 	.word	0xffffffff


	//   ....[14]....
        /*0074*/ 	.word	0xffffffff


	//   ....[15]....
        /*0078*/ 	.word	0xffffffff


	//   ....[16]....
        /*007c*/ 	.word	0xffffffff


	//   ....[17]....
        /*0080*/ 	.word	0xffffffff


	//   ....[18]....
        /*0084*/ 	.word	0xffffffff


	//   ....[19]....
        /*0088*/ 	.word	0x0500000f


	//   ....[20]....
        /*008c*/ 	.word	0x0500000f


	//   ....[21]....
        /*0090*/ 	.word	0x0500000f


	//   ....[22]....
        /*0094*/ 	.word	0x0500000f


	//   ....[23]....
        /*0098*/ 	.word	0x0500000f


	//   ....[24]....
        /*009c*/ 	.word	0x0500000f


	//   ....[25]....
        /*00a0*/ 	.word	0x0500000f


	//   ....[26]....
        /*00a4*/ 	.word	0x0500000f


	//   ....[27]....
        /*00a8*/ 	.word	0x0500000f


	//   ....[28]....
        /*00ac*/ 	.word	0x0500000f


	//----- nvinfo : EIATTR_COOP_GROUP_INSTR_OFFSETS
	.align		4
.L_415:
        /*00b0*/ 	.byte	0x04, 0x28
        /*00b2*/ 	.short	(.L_417 - .L_416)


	//   ....[0]....
.L_416:
        /*00b4*/ 	.word	0x00002020


	//   ....[1]....
        /*00b8*/ 	.word	0x00002040


	//   ....[2]....
        /*00bc*/ 	.word	0x00002060


	//   ....[3]....
        /*00c0*/ 	.word	0x00002080


	//   ....[4]....
        /*00c4*/ 	.word	0x000020a0


	//   ....[5]....
        /*00c8*/ 	.word	0x0000aec0


	//   ....[6]....
        /*00cc*/ 	.word	0x0000aee0


	//   ....[7]....
        /*00d0*/ 	.word	0x0000b130


	//   ....[8]....
        /*00d4*/ 	.word	0x0000b150


	//   ....[9]....
        /*00d8*/ 	.word	0x0000b170


	//   ....[10]....
        /*00dc*/ 	.word	0x0000b2b0


	//   ....[11]....
        /*00e0*/ 	.word	0x0000b2d0


	//   ....[12]....
        /*00e4*/ 	.word	0x0000c7b0


	//   ....[13]....
        /*00e8*/ 	.word	0x0000c840


	//   ....[14]....
        /*00ec*/ 	.word	0x0000c860


	//   ....[15]....
        /*00f0*/ 	.word	0x0000c880


	//   ....[16]....
        /*00f4*/ 	.word	0x0000c8b0


	//   ....[17]....
        /*00f8*/ 	.word	0x0000c920


	//   ....[18]....
        /*00fc*/ 	.word	0x0000c940


	//   ....[19]....
        /*0100*/ 	.word	0x00010d40


	//   ....[20]....
        /*0104*/ 	.word	0x00010da0


	//   ....[21]....
        /*0108*/ 	.word	0x00010e00


	//   ....[22]....
        /*010c*/ 	.word	0x00010e60


	//   ....[23]....
        /*0110*/ 	.word	0x00010ec0


	//   ....[24]....
        /*0114*/ 	.word	0x00010f40


	//   ....[25]....
        /*0118*/ 	.word	0x00010fc0


	//   ....[26]....
        /*011c*/ 	.word	0x00011050


	//   ....[27]....
        /*0120*/ 	.word	0x000110d0


	//   ....[28]....
        /*0124*/ 	.word	0x00011130


	//----- nvinfo : EIATTR_VRC_CTA_INIT_COUNT
	.align		4
.L_417:
        /*0128*/ 	.byte	0x02, 0x4a
	.zero		1
	.zero		1


	//----- nvinfo : EIATTR_SYSCALL_OFFSETS
	.align		4
        /*012c*/ 	.byte	0x04, 0x46
        /*012e*/ 	.short	(.L_419 - .L_418)


	//   ....[0]....
.L_418:
        /*0130*/ 	.word	0x000014f0


	//----- nvinfo : EIATTR_EXIT_INSTR_OFFSETS
	.align		4
.L_419:
        /*0134*/ 	.byte	0x04, 0x1c
        /*0136*/ 	.short	(.L_421 - .L_420)


	//   ....[0]....
.L_420:
        /*0138*/ 	.word	0x000000d0


	//   ....[1]....
        /*013c*/ 	.word	0x00010970


	//   ....[2]....
        /*0140*/ 	.word	0x00010a40


	//   ....[3]....
        /*0144*/ 	.word	0x00010ca0


	//   ....[4]....
        /*0148*/ 	.word	0x00010cf0


	//----- nvinfo : EIATTR_CRS_STACK_SIZE
	.align		4
.L_421:
        /*014c*/ 	.byte	0x04, 0x1e
        /*014e*/ 	.short	(.L_423 - .L_422)
.L_422:
        /*0150*/ 	.word	0x00000000


	//----- nvinfo : EIATTR_CBANK_PARAM_SIZE
	.align		4
.L_423:
        /*0154*/ 	.byte	0x03, 0x19
        /*0156*/ 	.short	0x0128


	//----- nvinfo : EIATTR_PARAM_CBANK
	.align		4
        /*0158*/ 	.byte	0x04, 0x0a
        /*015a*/ 	.short	(.L_425 - .L_424)
	.align		4
.L_424:
        /*015c*/ 	.word	index@(.nv.constant0._ZN4mmha33masked_multihead_attention_kernelIfLi80ELi128ELi4ELi32ELi64ELb1ELb0EEEv26Multihead_attention_paramsIT_XT5_EE)
        /*0160*/ 	.short	0x0380
        /*0162*/ 	.short	0x0128


	//----- nvinfo : EIATTR_SW_WAR
	.align		4
.L_425:
        /*0164*/ 	.byte	0x04, 0x36
        /*0166*/ 	.short	(.L_427 - .L_426)
.L_426:
        /*0168*/ 	.word	0x00000008
.L_427:


//--------------------- .nv.info._ZN4mmha33masked_multihead_attention_kernelItLi80ELi128ELi1ELi16ELi256ELb0ELb1EEEv26Multihead_attention_paramsIT_XT5_EE --------------------------
	.section	.nv.info._ZN4mmha33masked_multihead_attention_kernelItLi80ELi128ELi1ELi16ELi256ELb0ELb1EEEv26Multihead_attention_paramsIT_XT5_EE,"",@"SHT_CUDA_INFO"
	.sectionflags	@""
	.align	4


	//----- nvinfo : EIATTR_CUDA_API_VERSION
	.align		4
        /*0000*/ 	.byte	0x04, 0x37
        /*0002*/ 	.short	(.L_429 - .L_428)
.L_428:
        /*0004*/ 	.word	0x00000082


	//----- nvinfo : EIATTR_KPARAM_INFO
	.align		4
.L_429:
        /*0008*/ 	.byte	0x04, 0x17
        /*000a*/ 	.short	(.L_431 - .L_430)
.L_430:
        /*000c*/ 	.word	0x00000000
        /*0010*/ 	.short	0x0000
        /*0012*/ 	.short	0x0000
        /*0014*/ 	.byte	0x00, 0xf0, 0xa1, 0x04


	//----- nvinfo : EIATTR_SPARSE_MMA_MASK
	.align		4
.L_431:
        /*0018*/ 	.byte	0x03, 0x50
        /*001a*/ 	.short	0x0000


	//----- nvinfo : EIATTR_MAXREG_COUNT
	.align		4
        /*001c*/ 	.byte	0x03, 0x1b
        /*001e*/ 	.short	0x00ff


	//----- nvinfo : EIATTR_NUM_BARRIERS
	.align		4
        /*0020*/ 	.byte	0x02, 0x4c
        /*0022*/ 	.byte	0x01
	.zero		1


	//----- nvinfo : EIATTR_EXTERNS
	.align		4
        /*0024*/ 	.byte	0x04, 0x0f
        /*0026*/ 	.short	(.L_433 - .L_432)


	//   ....[0]....
	.align		4
.L_432:
        /*0028*/ 	.word	index@(__assertfail)


	//----- nvinfo : EIATTR_MERCURY_ISA_VERSION
	.align		4
.L_433:
        /*002c*/ 	.byte	0x03, 0x5f
        /*002e*/ 	.short	0x0101


	//----- nvinfo : EIATTR_COOP_GROUP_MASK_REGIDS
	.align		4
        /*0030*/ 	.byte	0x04, 0x29
        /*0032*/ 	.short	(.L_435 - .L_434)


	//   ....[0]....
.L_434:
        /*0034*/ 	.word	0xffffffff


	//   ....[1]....
        /*0038*/ 	.word	0xffffffff


	//   ....[2]....
        /*003c*/ 	.word	0xffffffff


	//   ....[3]....
        /*0040*/ 	.word	0xffffffff


	//   ....[4]....
        /*0044*/ 	.word	0xffffffff


	//   ....[5]....
        /*0048*/ 	.word	0xffffffff


	//   ....[6]....
        /*004c*/ 	.word	0xffffffff


	//   ....[7]....
        /*0050*/ 	.word	0xffffffff


	//   ....[8]....
        /*0054*/ 	.word	0xffffffff


	//   ....[9]....
        /*0058*/ 	.word	0xffffffff


	//   ....[10]....
        /*005c*/ 	.word	0xffffffff


	//   ....[11]....
        /*0060*/ 	.word	0xffffffff


	//   ....[12]....
        /*0064*/ 	.word	0xffffffff


	//   ....[13]....
        /*0068*/ 	.word	0xffffffff


	//   ....[14]....
        /*006c*/ 	.word	0xffffffff


	//   ....[15]....
        /*0070*/ 	.word	0xffffffff


	//   ....[16]....
        /*0074*/ 	.word	0xffffffff


	//   ....[17]....
        /*0078*/ 	.word	0xffffffff


	//   ....[18]....
        /*007c*/ 	.word	0xffffffff


	//   ....[19]....
        /*0080*/ 	.word	0xffffffff


	//   ....[20]....
        /*0084*/ 	.word	0xffffffff


	//   ....[21]....
        /*0088*/ 	.word	0xffffffff


	//   ....[22]....
        /*008c*/ 	.word	0xffffffff


	//   ....[23]....
        /*0090*/ 	.word	0x0500000f


	//   ....[24]....
        /*0094*/ 	.word	0x0500000f


	//   ....[25]....
        /*0098*/ 	.word	0x0500000f


	//   ....[26]....
        /*009c*/ 	.word	0x0500000f


	//   ....[27]....
        /*00a0*/ 	.word	0x0500000f


	//----- nvinfo : EIATTR_COOP_GROUP_INSTR_OFFSETS
	.align		4
.L_435:
        /*00a4*/ 	.byte	0x04, 0x28
        /*00a6*/ 	.short	(.L_437 - .L_436)


	//   ....[0]....
.L_436:
        /*00a8*/ 	.word	0x00001b00


	//   ....[1]....
        /*00ac*/ 	.word	0x00001b20


	//   ....[2]....
        /*00b0*/ 	.word	0x00001b40


	//   ....[3]....
        /*00b4*/ 	.word	0x00001b60


	//   ....[4]....
        /*00b8*/ 	.word	0x00001b80


	//   ....[5]....
        /*00bc*/ 	.word	0x00004390


	//   ....[6]....
        /*00c0*/ 	.word	0x00004420


	//   ....[7]....
        /*00c4*/ 	.word	0x00004440


	//   ....[8]....
        /*00c8*/ 	.word	0x00004470


	//   ....[9]....
        /*00cc*/ 	.word	0x000044a0


	//   ....[10]....
        /*00d0*/ 	.word	0x00004540


	//   ....[11]....
        /*00d4*/ 	.word	0x00004570


	//   ....[12]....
        /*00d8*/ 	.word	0x000045b0


	//   ....[13]....
        /*00dc*/ 	.word	0x000045e0


	//   ....[14]....
        /*00e0*/ 	.word	0x00005c20


	//   ....[15]....
        /*00e4*/ 	.word	0x00005ca0


	//   ....[16]....
        /*00e8*/ 	.word	0x00005d20


	//   ....[17]....
        /*00ec*/ 	.word	0x00005d50


	//   ....[18]....
        /*00f0*/ 	.word	0x00005d70


	//   ....[19]....
        /*00f4*/ 	.word	0x00005de0


	//   ....[20]....
        /*00f8*/ 	.word	0x00005e00


	//   ....[21]....
        /*00fc*/ 	.word	0x00005e30


	//   ....[22]....
        /*0100*/ 	.word	0x00005e60


	//   ....[23]....
        /*0104*/ 	.word	0x00009da0


	//   ....[24]....
        /*0108*/ 	.word	0x00009e00


	//   ....[25]....
        /*010c*/ 	.word	0x00009e60


	//   ....[26]....
        /*0110*/ 	.word	0x00009ec0


	//   ....[27]....
        /*0114*/ 	.word	0x00009f20


	//----- nvinfo : EIATTR_VRC_CTA_INIT_COUNT
	.align		4
.L_437:
        /*0118*/ 	.byte	0x02, 0x4a
	.zero		1
	.zero		1


	//----- nvinfo : EIATTR_SYSCALL_OFFSETS
	.align		4
        /*011c*/ 	.byte	0x04, 0x46
        /*011e*/ 	.short	(.L_439 - .L_438)


	//   ....[0]....
.L_438:
        /*0120*/ 	.word	0x00001260


	//----- nvinfo : EIATTR_EXIT_INSTR_OFFSETS
	.align		4
.L_439:
        /*0124*/ 	.byte	0x04, 0x1c
        /*0126*/ 	.short	(.L_441 - .L_440)


	//   ....[0]....
.L_440:
        /*0128*/ 	.word	0x000000b0


	//   ....[1]....
        /*012c*/ 	.word	0x000098e0


	//   ....[2]....
        /*0130*/ 	.word	0x00009c90


	//   ....[3]....
        /*0134*/ 	.word	0x00009d50


	//----- nvinfo : EIATTR_CRS_STACK_SIZE
	.align		4
.L_441:
        /*0138*/ 	.byte	0x04, 0x1e
        /*013a*/ 	.short	(.L_443 - .L_442)
.L_442:
        /*013c*/ 	.word	0x00000000


	//----- nvinfo : EIATTR_CBANK_PARAM_SIZE
	.align		4
.L_443:
        /*0140*/ 	.byte	0x03, 0x19
        /*0142*/ 	.short	0x0128


	//----- nvinfo : EIATTR_PARAM_CBANK
	.align		4
        /*0144*/ 	.byte	0x04, 0x0a
        /*0146*/ 	.short	(.L_445 - .L_444)
	.align		4
.L_444:
        /*0148*/ 	.word	index@(.nv.constant0._ZN4mmha33masked_multihead_attention_kernelItLi80ELi128ELi1ELi16ELi256ELb0ELb1EEEv26Multihead_attention_paramsIT_XT5_EE)
        /*014c*/ 	.short	0x0380
        /*014e*/ 	.short	0x0128


	//----- nvinfo : EIATTR_SW_WAR
	.align		4
.L_445:
        /*0150*/ 	.byte	0x04, 0x36
        /*0152*/ 	.short	(.L_447 - .L_446)
.L_446:
        /*0154*/ 	.word	0x00000008
.L_447:


//--------------------- .nv.info._ZN4mmha33masked_multihead_attention_kernelItLi80ELi128ELi2ELi16ELi128ELb0ELb1EEEv26Multihead_attention_paramsIT_XT5_EE --------------------------
	.section	.nv.info._ZN4mmha33masked_multihead_attention_kernelItLi80ELi128ELi2ELi16ELi128ELb0ELb1EEEv26Multihead_attention_paramsIT_XT5_EE,"",@"SHT_CUDA_INFO"
	.sectionflags	@""
	.align	4


	//----- nvinfo : EIATTR_CUDA_API_VERSION
	.align		4
        /*0000*/ 	.byte	0x04, 0x37
        /*0002*/ 	.short	(.L_449 - .L_448)
.L_448:
        /*0004*/ 	.word	0x00000082


	//----- nvinfo : EIATTR_KPARAM_INFO
	.align		4
.L_449:
        /*0008*/ 	.byte	0x04, 0x17
        /*000a*/ 	.short	(.L_451 - .L_450)
.L_450:
        /*000c*/ 	.word	0x00000000
        /*0010*/ 	.short	0x0000
        /*0012*/ 	.short	0x0000
        /*0014*/ 	.byte	0x00, 0xf0, 0xa1, 0x04


	//----- nvinfo : EIATTR_SPARSE_MMA_MASK
	.align		4
.L_451:
        /*0018*/ 	.byte	0x03, 0x50
        /*001a*/ 	.short	0x0000


	//----- nvinfo : EIATTR_MAXREG_COUNT
	.align		4
        /*001c*/ 	.byte	0x03, 0x1b
        /*001e*/ 	.short	0x00ff


	//----- nvinfo : EIATTR_NUM_BARRIERS
	.align		4
        /*0020*/ 	.byte	0x02, 0x4c
        /*0022*/ 	.byte	0x01
	.zero		1


	//----- nvinfo : EIATTR_EXTERNS
	.align		4
        /*0024*/ 	.byte	0x04, 0x0f
        /*0026*/ 	.short	(.L_453 - .L_452)


	//   ....[0]....
	.align		4
.L_452:
        /*0028*/ 	.word	index@(__assertfail)


	//----- nvinfo : EIATTR_MERCURY_ISA_VERSION
	.align		4
.L_453:
        /*002c*/ 	.byte	0x03, 0x5f
        /*002e*/ 	.short	0x0101


	//----- nvinfo : EIATTR_COOP_GROUP_MASK_REGIDS
	.align		4
        /*0030*/ 	.byte	0x04, 0x29
        /*0032*/ 	.short	(.L_455 - .L_454)


	//   ....[0]....
.L_454:
        /*0034*/ 	.word	0xffffffff


	//   ....[1]....
        /*0038*/ 	.word	0xffffffff


	//   ....[2]....
        /*003c*/ 	.word	0xffffffff


	//   ....[3]....
        /*0040*/ 	.word	0xffffffff


	//   ....[4]....
        /*0044*/ 	.word	0xffffffff


	//   ....[5]....
        /*0048*/ 	.word	0xffffffff


	//   ....[6]....
        /*004c*/ 	.word	0xffffffff


	//   ....[7]....
        /*0050*/ 	.word	0xffffffff


	//   ....[8]....
        /*0054*/ 	.word	0xffffffff


	//   ....[9]....
        /*0058*/ 	.word	0xffffffff


	//   ....[10]....
        /*005c*/ 	.word	0xffffffff


	//   ....[11]....
        /*0060*/ 	.word	0xffffffff


	//   ....[12]....
        /*0064*/ 	.word	0xffffffff


	//   ....[13]....
        /*0068*/ 	.word	0xffffffff


	//   ....[14]....
        /*006c*/ 	.word	0xffffffff


	//   ....[15]....
        /*0070*/ 	.word	0xffffffff


	//   ....[16]....
        /*0074*/ 	.word	0xffffffff


	//   ....[17]....
        /*0078*/ 	.word	0xffffffff


	//   ....[18]....
        /*007c*/ 	.word	0xffffffff


	//   ....[19]....
        /*0080*/ 	.word	0xffffffff


	//   ....[20]....
        /*0084*/ 	.word	0xffffffff


	//   ....[21]....
        /*0088*/ 	.word	0x0500000f


	//   ....[22]....
        /*008c*/ 	.word	0x0500000f


	//   ....[23]....
        /*0090*/ 	.word	0x0500000f


	//   ....[24]....
        /*0094*/ 	.word	0x0500000f


	//   ....[25]....
        /*0098*/ 	.word	0x0500000f


	//   ....[26]....
        /*009c*/ 	.word	0x0500000f


	//   ....[27]....
        /*00a0*/ 	.word	0x0500000f


	//   ....[28]....
        /*00a4*/ 	.word	0x0500000f


	//   ....[29]....
        /*00a8*/ 	.word	0x0500000f


	//   ....[30]....
        /*00ac*/ 	.word	0x0500000f


	//----- nvinfo : EIATTR_COOP_GROUP_INSTR_OFFSETS
	.align		4
.L_455:
        /*00b0*/ 	.byte	0x04, 0x28
        /*00b2*/ 	.short	(.L_457 - .L_456)


	//   ....[0]....
.L_456:
        /*00b4*/ 	.word	0x00001b90


	//   ....[1]....
        /*00b8*/ 	.word	0x00001bb0


	//   ....[2]....
        /*00bc*/ 	.word	0x00001bd0


	//   ....[3]....
        /*00c0*/ 	.word	0x00001bf0


	//   ....[4]....
        /*00c4*/ 	.word	0x00001c10


	//   ....[5]....
        /*00c8*/ 	.word	0x00004240


	//   ....[6]....
        /*00cc*/ 	.word	0x000044d0


	//   ....[7]....
        /*00d0*/ 	.word	0x000044f0


	//   ....[8]....
        /*00d4*/ 	.word	0x00004510


	//   ....[9]....
        /*00d8*/ 	.word	0x00004530


	//   ....[10]....
        /*00dc*/ 	.word	0x00004670


	//   ....[11]....
        /*00e0*/ 	.word	0x000046b0


	//   ....[12]....
        /*00e4*/ 	.word	0x00004700


	//   ....[13]....
        /*00e8*/ 	.word	0x00005d60


	//   ....[14]....
        /*00ec*/ 	.word	0x00005df0


	//   ....[15]....
        /*00f0*/ 	.word	0x00005e70


	//   ....[16]....
        /*00f4*/ 	.word	0x00005e90


	//   ....[17]....
        /*00f8*/ 	.word	0x00005ec0


	//   ....[18]....
        /*00fc*/ 	.word	0x00005f50


	//   ....[19]....
        /*0100*/ 	.word	0x00005f70


	//   ....[20]....
        /*0104*/ 	.word	0x00005f90


	//   ....[21]....
        /*0108*/ 	.word	0x00009cf0


	//   ....[22]....
        /*010c*/ 	.word	0x00009d50


	//   ....[23]....
        /*0110*/ 	.word	0x00009db0


	//   ....[24]....
        /*0114*/ 	.word	0x00009e10


	//   ....[25]....
        /*0118*/ 	.word	0x00009e70


	//   ....[26]....
        /*011c*/ 	.word	0x00009ef0


	//   ....[27]....
        /*0120*/ 	.word	0x00009f90


	//   ....[28]....
        /*0124*/ 	.word	0x0000a010


	//   ....[29]....
        /*0128*/ 	.word	0x0000a070


	//   ....[30]....
        /*012c*/ 	.word	0x0000a0d0


	//----- nvinfo : EIATTR_VRC_CTA_INIT_COUNT
	.align		4
.L_457:
        /*0130*/ 	.byte	0x02, 0x4a
	.zero		1
	.zero		1


	//----- nvinfo : EIATTR_SYSCALL_OFFSETS
	.align		4
        /*0134*/ 	.byte	0x04, 0x46
        /*0136*/ 	.short	(.L_459 - .L_458)


	//   ....[0]....
.L_458:
        /*0138*/ 	.word	0x000012e0


	//----- nvinfo : EIATTR_EXIT_INSTR_OFFSETS
	.align		4
.L_459:
        /*013c*/ 	.byte	0x04, 0x1c
        /*013e*/ 	.short	(.L_461 - .L_460)


	//   ....[0]....
.L_460:
        /*0140*/ 	.word	0x000000b0


	//   ....[1]....
        /*0144*/ 	.word	0x00009830


	//   ....[2]....
        /*0148*/ 	.word	0x00009be0


	//   ....[3]....
        /*014c*/ 	.word	0x00009ca0


	//----- nvinfo : EIATTR_CRS_STACK_SIZE
	.align		4
.L_461:
        /*0150*/ 	.byte	0x04, 0x1e
        /*0152*/ 	.short	(.L_463 - .L_462)
.L_462:
        /*0154*/ 	.word	0x00000000


	//----- nvinfo : EIATTR_CBANK_PARAM_SIZE
	.align		4
.L_463:
        /*0158*/ 	.byte	0x03, 0x19
        /*015a*/ 	.short	0x0128


	//----- nvinfo : EIATTR_PARAM_CBANK
	.align		4
        /*015c*/ 	.byte	0x04, 0x0a
        /*015e*/ 	.short	(.L_465 - .L_464)
	.align		4
.L_464:
        /*0160*/ 	.word	index@(.nv.constant0._ZN4mmha33masked_multihead_attention_kernelItLi80ELi128ELi2ELi16ELi128ELb0ELb1EEEv26Multihead_attention_paramsIT_XT5_EE)
        /*0164*/ 	.short	0x0380
        /*0166*/ 	.short	0x0128


	//----- nvinfo : EIATTR_SW_WAR
	.align		4
.L_465:
        /*0168*/ 	.byte	0x04, 0x36
        /*016a*/ 	.short	(.L_467 - .L_466)
.L_466:
        /*016c*/ 	.word	0x00000008
.L_467:


//--------------------- .nv.info._ZN4mmha33masked_multihead_attention_kernelItLi80ELi128ELi4ELi16ELi64ELb0ELb1EEEv26Multihead_attention_paramsIT_XT5_EE --------------------------
	.section	.nv.info._ZN4mmha33masked_multihead_attention_kernelItLi80ELi128ELi4ELi16ELi64ELb0ELb1EEEv26Multihead_attention_paramsIT_XT5_EE,"",@"SHT_CUDA_INFO"
	.sectionflags	@""
	.align	4


	//----- nvinfo : EIATTR_CUDA_API_VERSION
	.align		4
        /*0000*/ 	.byte	0x04, 0x37
        /*0002*/ 	.short	(.L_469 - .L_468)
.L_468:
        /*0004*/ 	.word	0x00000082


	//----- nvinfo : EIATTR_KPARAM_INFO
	.align		4
.L_469:
        /*0008*/ 	.byte	0x04, 0x17
        /*000a*/ 	.short	(.L_471 - .L_470)
.L_470:
        /*000c*/ 	.word	0x00000000
        /*0010*/ 	.short	0x0000
        /*0012*/ 	.short	0x0000
        /*0014*/ 	.byte	0x00, 0xf0, 0xa1, 0x04


	//----- nvinfo : EIATTR_SPARSE_MMA_MASK
	.align		4
.L_471:
        /*0018*/ 	.byte	0x03, 0x50
        /*001a*/ 	.short	0x0000


	//----- nvinfo : EIATTR_MAXREG_COUNT
	.align		4
        /*001c*/ 	.byte	0x03, 0x1b
        /*001e*/ 	.short	0x00ff


	//----- nvinfo : EIATTR_NUM_BARRIERS
	.align		4
        /*0020*/ 	.byte	0x02, 0x4c
        /*0022*/ 	.byte	0x01
	.zero		1


	//----- nvinfo : EIATTR_EXTERNS
	.align		4
        /*0024*/ 	.byte	0x04, 0x0f
        /*0026*/ 	.short	(.L_473 - .L_472)


	//   ....[0]....
	.align		4
.L_472:
        /*0028*/ 	.word	index@(__assertfail)


	//----- nvinfo : EIATTR_MERCURY_ISA_VERSION
	.align		4
.L_473:
        /*002c*/ 	.byte	0x03, 0x5f
        /*002e*/ 	.short	0x0101


	//----- nvinfo : EIATTR_COOP_GROUP_MASK_REGIDS
	.align		4
        /*0030*/ 	.byte	0x04, 0x29
        /*0032*/ 	.short	(.L_475 - .L_474)


	//   ....[0]....
.L_474:
        /*0034*/ 	.word	0xffffffff


	//   ....[1]....
        /*0038*/ 	.word	0xffffffff


	//   ....[2]....
        /*003c*/ 	.word	0xffffffff


	//   ....[3]....
        /*0040*/ 	.word	0xffffffff


	//   ....[4]....
        /*0044*/ 	.word	0xffffffff


	//   ....[5]....
        /*0048*/ 	.word	0xffffffff


	//   ....[6]....
        /*004c*/ 	.word	0xffffffff


	//   ....[7]....
        /*0050*/ 	.word	0xffffffff


	//   ....[8]....
        /*0054*/ 	.word	0xffffffff


	//   ....[9]....
        /*0058*/ 	.word	0xffffffff


	//   ....[10]....
        /*005c*/ 	.word	0xffffffff


	//   ....[11]....
        /*0060*/ 	.word	0xffffffff


	//   ....[12]....
        /*0064*/ 	.word	0xffffffff


	//   ....[13]....
        /*0068*/ 	.word	0xffffffff


	//   ....[14]....
        /*006c*/ 	.word	0xffffffff


	//   ....[15]....
        /*0070*/ 	.word	0xffffffff


	//   ....[16]....
        /*0074*/ 	.word	0xffffffff


	//   ....[17]....
        /*0078*/ 	.word	0xffffffff


	//   ....[18]....
        /*007c*/ 	.word	0xffffffff


	//   ....[19]....
        /*0080*/ 	.word	0x0500000f


	//   ....[20]....
        /*0084*/ 	.word	0x0500000f


	//   ....[21]....
        /*0088*/ 	.word	0x0500000f


	//   ....[22]....
        /*008c*/ 	.word	0x0500000f


	//   ....[23]....
        /*0090*/ 	.word	0x0500000f


	//   ....[24]....
        /*0094*/ 	.word	0x0500000f


	//   ....[25]....
        /*0098*/ 	.word	0x0500000f


	//   ....[26]....
        /*009c*/ 	.word	0x0500000f


	//   ....[27]....
        /*00a0*/ 	.word	0x0500000f


	//   ....[28]....
        /*00a4*/ 	.word	0x0500000f


	//----- nvinfo : EIATTR_COOP_GROUP_INSTR_OFFSETS
	.align		4
.L_475:
        /*00a8*/ 	.byte	0x04, 0x28
        /*00aa*/ 	.short	(.L_477 - .L_476)


	//   ....[0]....
.L_476:
        /*00ac*/ 	.word	0x00001be0


	//   ....[1]....
        /*00b0*/ 	.word	0x00001c00


	//   ....[2]....
        /*00b4*/ 	.word	0x00001c20


	//   ....[3]....
        /*00b8*/ 	.word	0x00001c40


	//   ....[4]....
        /*00bc*/ 	.word	0x00001c60


	//   ....[5]....
        /*00c0*/ 	.word	0x000030c0


	//   ....[6]....
        /*00c4*/ 	.word	0x000030e0


	//   ....[7]....
        /*00c8*/ 	.word	0x000033d0


	//   ....[8]....
        /*00cc*/ 	.word	0x000033f0


	//   ....[9]....
        /*00d0*/ 	.word	0x00003410


	//   ....[10]....
        /*00d4*/ 	.word	0x00003510


	//   ....[11]....
        /*00d8*/ 	.word	0x00003550


	//   ....[12]....
        /*00dc*/ 	.word	0x00004bb0


	//   ....[13]....
        /*00e0*/ 	.word	0x00004c30


	//   ....[14]....
        /*00e4*/ 	.word	0x00004cb0


	//   ....[15]....
        /*00e8*/ 	.word	0x00004cd0


	//   ....[16]....
        /*00ec*/ 	.word	0x00004cf0


	//   ....[17]....
        /*00f0*/ 	.word	0x00004d60


	//   ....[18]....
        /*00f4*/ 	.word	0x00004d80


	//   ....[19]....
        /*00f8*/ 	.word	0x000088b0


	//   ....[20]....
        /*00fc*/ 	.word	0x00008910


	//   ....[21]....
        /*0100*/ 	.word	0x00008970


	//   ....[22]....
        /*0104*/ 	.word	0x000089d0


	//   ....[23]....
        /*0108*/ 	.word	0x00008a30


	//   ....[24]....
        /*010c*/ 	.word	0x00008ab0


	//   ....[25]....
        /*0110*/ 	.word	0x00008b30


	//   ....[26]....
        /*0114*/ 	.word	0x00008bc0


	//   ....[27]....
        /*0118*/ 	.word	0x00008c40


	//   ....[28]....
        /*011c*/ 	.word	0x00008ca0


	//----- nvinfo : EIATTR_VRC_CTA_INIT_COUNT
	.align		4
.L_477:
        /*0120*/ 	.byte	0x02, 0x4a
	.zero		1
	.zero		1


	//----- nvinfo : EIATTR_SYSCALL_OFFSETS
	.align		4
        /*0124*/ 	.byte	0x04, 0x46
        /*0126*/ 	.short	(.L_479 - .L_478)


	//   ....[0]....
.L_478:
        /*0128*/ 	.word	0x00001330


	//----- nvinfo : EIATTR_EXIT_INSTR_OFFSETS
	.align		4
.L_479:
        /*012c*/ 	.byte	0x04, 0x1c
        /*012e*/ 	.short	(.L_481 - .L_480)


	//   ....[0]....
.L_480:
        /*0130*/ 	.word	0x000000d0


	//   ....[1]....
        /*0134*/ 	.word	0x000083f0


	//   ....[2]....
        /*0138*/ 	.word	0x000087a0


	//   ....[3]....
        /*013c*/ 	.word	0x00008860


	//----- nvinfo : EIATTR_CRS_STACK_SIZE
	.align		4
.L_481:
        /*0140*/ 	.byte	0x04, 0x1e
        /*0142*/ 	.short	(.L_483 - .L_482)
.L_482:
        /*0144*/ 	.word	0x00000000


	//----- nvinfo : EIATTR_CBANK_PARAM_SIZE
	.align		4
.L_483:
        /*0148*/ 	.byte	0x03, 0x19
        /*014a*/ 	.short	0x0128


	//----- nvinfo : EIATTR_PARAM_CBANK
	.align		4
        /*014c*/ 	.byte	0x04, 0x0a
        /*014e*/ 	.short	(.L_485 - .L_484)
	.align		4
.L_484:
        /*0150*/ 	.word	index@(.nv.constant0._ZN4mmha33masked_multihead_attention_kernelItLi80ELi128ELi4ELi16ELi64ELb0ELb1EEEv26Multihead_attention_paramsIT_XT5_EE)
        /*0154*/ 	.short	0x0380
        /*0156*/ 	.short	0x0128


	//----- nvinfo : EIATTR_SW_WAR
	.align		4
.L_485:
        /*0158*/ 	.byte	0x04, 0x36
        /*015a*/ 	.short	(.L_487 - .L_486)
.L_486:
        /*015c*/ 	.word	0x00000008
.L_487:


//--------------------- .nv.info._ZN4mmha33masked_multihead_attention_kernelItLi80ELi128ELi1ELi16ELi256ELb0ELb0EEEv26Multihead_attention_paramsIT_XT5_EE --------------------------
	.section	.nv.info._ZN4mmha33masked_multihead_attention_kernelItLi80ELi128ELi1ELi16ELi256ELb0ELb0EEEv26Multihead_attention_paramsIT_XT5_EE,"",@"SHT_CUDA_INFO"
	.sectionflags	@""
	.align	4


	//----- nvinfo : EIATTR_CUDA_API_VERSION
	.align		4
        /*0000*/ 	.byte	0x04, 0x37
        /*0002*/ 	.short	(.L_489 - .L_488)
.L_488:
        /*0004*/ 	.word	0x00000082


	//----- nvinfo : EIATTR_KPARAM_INFO
	.align		4
.L_489:
        /*0008*/ 	.byte	0x04, 0x17
        /*000a*/ 	.short	(.L_491 - .L_490)
.L_490:
        /*000c*/ 	.word	0x00000000
        /*0010*/ 	.short	0x0000
        /*0012*/ 	.short	0x0000
        /*0014*/ 	.byte	0x00, 0xf0, 0xa1, 0x04


	//----- nvinfo : EIATTR_SPARSE_MMA_MASK
	.align		4
.L_491:
        /*0018*/ 	.byte	0x03, 0x50
        /*001a*/ 	.short	0x0000


	//----- nvinfo : EIATTR_MAXREG_COUNT
	.align		4
        /*001c*/ 	.byte	0x03, 0x1b
        /*001e*/ 	.short	0x00ff


	//----- nvinfo : EIATTR_NUM_BARRIERS
	.align		4
        /*0020*/ 	.byte	0x02, 0x4c
        /*0022*/ 	.byte	0x01
	.zero		1


	//----- nvinfo : EIATTR_EXTERNS
	.align		4
        /*0024*/ 	.byte	0x04, 0x0f
        /*0026*/ 	.short	(.L_493 - .L_492)


	//   ....[0]....
	.align		4
.L_492:
        /*0028*/ 	.word	index@(__assertfail)


	//----- nvinfo : EIATTR_MERCURY_ISA_VERSION
	.align		4
.L_493:
        /*002c*/ 	.byte	0x03, 0x5f
        /*002e*/ 	.short	0x0101


	//----- nvinfo : EIATTR_COOP_GROUP_MASK_REGIDS
	.align		4
        /*0030*/ 	.byte	0x04, 0x29
        /*0032*/ 	.short	(.L_495 - .L_494)


	//   ....[0]....
.L_494:
        /*0034*/ 	.word	0xffffffff


	//   ....[1]....
        /*0038*/ 	.word	0xffffffff


	//   ....[2]....
        /*003c*/ 	.word	0xffffffff


	//   ....[3]....
        /*0040*/ 	.word	0xffffffff


	//   ....[4]....
        /*0044*/ 	.word	0xffffffff


	//   ....[5]....
        /*0048*/ 	.word	0xffffffff


	//   ....[6]....
        /*004c*/ 	.word	0xffffffff


	//   ....[7]....
        /*0050*/ 	.word	0xffffffff


	//   ....[8]....
        /*0054*/ 	.word	0xffffffff


	//   ....[9]....
        /*0058*/ 	.word	0xffffffff


	//   ....[10]....
        /*005c*/ 	.word	0xffffffff


	//   ....[11]....
        /*0060*/ 	.word	0xffffffff


	//   ....[12]....
        /*0064*/ 	.word	0xffffffff


	//   ....[13]....
        /*0068*/ 	.word	0xffffffff


	//   ....[14]....
        /*006c*/ 	.word	0xffffffff


	//   ....[15]....
        /*0070*/ 	.word	0xffffffff


	//   ....[16]....
        /*0074*/ 	.word	0xffffffff


	//   ....[17]....
        /*0078*/ 	.word	0xffffffff


	//   ....[18]....
        /*007c*/ 	.word	0xffffffff


	//   ....[19]....
        /*0080*/ 	.word	0xffffffff


	//   ....[20]....
        /*0084*/ 	.word	0xffffffff


	//   ....[21]....
        /*0088*/ 	.word	0xffffffff


	//   ....[22]....
        /*008c*/ 	.word	0xffffffff


	//   ....[23]....
        /*0090*/ 	.word	0x0500000f


	//   ....[24]....
        /*0094*/ 	.word	0x0500000f


	//   ....[25]....
        /*0098*/ 	.word	0x0500000f


	//   ....[26]....
        /*009c*/ 	.word	0x0500000f


	//   ....[27]....
        /*00a0*/ 	.word	0x0500000f


	//----- nvinfo : EIATTR_COOP_GROUP_INSTR_OFFSETS
	.align		4
.L_495:
        /*00a4*/ 	.byte	0x04, 0x28
        /*00a6*/ 	.short	(.L_497 - .L_496)


	//   ....[0]....
.L_496:
        /*00a8*/ 	.word	0x00001b00


	//   ....[1]....
        /*00ac*/ 	.word	0x00001b20


	//   ....[2]....
        /*00b0*/ 	.word	0x00001b40


	//   ....[3]....
        /*00b4*/ 	.word	0x00001b60


	//   ....[4]....
        /*00b8*/ 	.word	0x00001b80


	//   ....[5]....
        /*00bc*/ 	.word	0x00003840


	//   ....[6]....
        /*00c0*/ 	.word	0x000038b0


	//   ....[7]....
        /*00c4*/ 	.word	0x000038e0


	//   ....[8]....
        /*00c8*/ 	.word	0x00003910


	//   ....[9]....
        /*00cc*/ 	.word	0x00003940


	//   ....[10]....
        /*00d0*/ 	.word	0x000039c0


	//   ....[11]....
        /*00d4*/ 	.word	0x000039e0


	//   ....[12]....
        /*00d8*/ 	.word	0x00003a10


	//   ....[13]....
        /*00dc*/ 	.word	0x00003a50


	//   ....[14]....
        /*00e0*/ 	.word	0x000050d0


	//   ....[15]....
        /*00e4*/ 	.word	0x00005170


	//   ....[16]....
        /*00e8*/ 	.word	0x000051f0


	//   ....[17]....
        /*00ec*/ 	.word	0x00005210


	//   ....[18]....
        /*00f0*/ 	.word	0x00005230


	//   ....[19]....
        /*00f4*/ 	.word	0x000052a0


	//   ....[20]....
        /*00f8*/ 	.word	0x000052c0


	//   ....[21]....
        /*00fc*/ 	.word	0x000052f0


	//   ....[22]....
        /*0100*/ 	.word	0x00005330


	//   ....[23]....
        /*0104*/ 	.word	0x00008d90


	//   ....[24]....
        /*0108*/ 	.word	0x00008df0


	//   ....[25]....
        /*010c*/ 	.word	0x00008e50


	//   ....[26]....
        /*0110*/ 	.word	0x00008eb0


	//   ....[27]....
        /*0114*/ 	.word	0x00008f10


	//----- nvinfo : EIATTR_VRC_CTA_INIT_COUNT
	.align		4
.L_497:
        /*0118*/ 	.byte	0x02, 0x4a
	.zero		1
	.zero		1


	//----- nvinfo : EIATTR_SYSCALL_OFFSETS
	.align		4
        /*011c*/ 	.byte	0x04, 0x46
        /*011e*/ 	.short	(.L_499 - .L_498)


	//   ....[0]....
.L_498:
        /*0120*/ 	.word	0x00001260


	//----- nvinfo : EIATTR_EXIT_INSTR_OFFSETS
	.align		4
.L_499:
        /*0124*/ 	.byte	0x04, 0x1c
        /*0126*/ 	.short	(.L_501 - .L_500)


	//   ....[0]....
.L_500:
        /*0128*/ 	.word	0x000000b0


	//   ....[1]....
        /*012c*/ 	.word	0x000088d0


	//   ....[2]....
        /*0130*/ 	.word	0x00008c80


	//   ....[3]....
        /*0134*/ 	.word	0x00008d40


	//----- nvinfo : EIATTR_CRS_STACK_SIZE
	.align		4
.L_501:
        /*0138*/ 	.byte	0x04, 0x1e
        /*013a*/ 	.short	(.L_503 - .L_502)
.L_502:
        /*013c*/ 	.word	0x00000000


	//----- nvinfo : EIATTR_CBANK_PARAM_SIZE
	.align		4
.L_503:
        /*0140*/ 	.byte	0x03, 0x19
        /*0142*/ 	.short	0x0128


	//----- nvinfo : EIATTR_PARAM_CBANK
	.align		4
        /*0144*/ 	.byte	0x04, 0x0a
        /*0146*/ 	.short	(.L_505 - .L_504)
	.align		4
.L_504:
        /*0148*/ 	.word	index@(.nv.constant0._ZN4mmha33masked_multihead_attention_kernelItLi80ELi128ELi1ELi16ELi256ELb0ELb0EEEv26Multihead_attention_paramsIT_XT5_EE)
        /*014c*/ 	.short	0x0380
        /*014e*/ 	.short	0x0128


	//----- nvinfo : EIATTR_SW_WAR
	.align		4
.L_505:
        /*0150*/ 	.byte	0x04, 0x36
        /*0152*/ 	.short	(.L_507 - .L_506)
.L_506:
        /*0154*/ 	.word	0x00000008
.L_507:


//--------------------- .nv.info._ZN4mmha33masked_multihead_attention_kernelItLi80ELi128ELi2ELi16ELi128ELb0ELb0EEEv26Multihead_attention_paramsIT_XT5_EE --------------------------
	.section	.nv.info._ZN4mmha33masked_multihead_attention_kernelItLi80ELi128ELi2ELi16ELi128ELb0ELb0EEEv26Multihead_attention_paramsIT_XT5_EE,"",@"SHT_CUDA_INFO"
	.sectionflags	@""
	.align	4


	//----- nvinfo : EIATTR_CUDA_API_VERSION
	.align		4
        /*0000*/ 	.byte	0x04, 0x37
        /*0002*/ 	.short	(.L_509 - .L_508)
.L_508:
        /*0004*/ 	.word	0x00000082


	//----- nvinfo : EIATTR_KPARAM_INFO
	.align		4
.L_509:
        /*0008*/ 	.byte	0x04, 0x17
        /*000a*/ 	.short	(.L_511 - .L_510)
.L_510:
        /*000c*/ 	.word	0x00000000
        /*0010*/ 	.short	0x0000
        /*0012*/ 	.short	0x0000
        /*0014*/ 	.byte	0x00, 0xf0, 0xa1, 0x04


	//----- nvinfo : EIATTR_SPARSE_MMA_MASK
	.align		4
.L_511:
        /*0018*/ 	.byte	0x03, 0x50
        /*001a*/ 	.short	0x0000


	//----- nvinfo : EIATTR_MAXREG_COUNT
	.align		4
        /*001c*/ 	.byte	0x03, 0x1b
        /*001e*/ 	.short	0x00ff


	//----- nvinfo : EIATTR_NUM_BARRIERS
	.align		4
        /*0020*/ 	.byte	0x02, 0x4c
        /*0022*/ 	.byte	0x01
	.zero		1


	//----- nvinfo : EIATTR_EXTERNS
	.align		4
        /*0024*/ 	.byte	0x04, 0x0f
        /*0026*/ 	.short	(.L_513 - .L_512)


	//   ....[0]....
	.align		4
.L_512:
        /*0028*/ 	.word	index@(__assertfail)


	//----- nvinfo : EIATTR_MERCURY_ISA_VERSION
	.align		4
.L_513:
        /*002c*/ 	.byte	0x03, 0x5f
        /*002e*/ 	.short	0x0101


	//----- nvinfo : EIATTR_COOP_GROUP_MASK_REGIDS
	.align		4
        /*0030*/ 	.byte	0x04, 0x29
        /*0032*/ 	.short	(.L_515 - .L_514)


	//   ....[0]....
.L_514:
        /*0034*/ 	.word	0xffffffff


	//   ....[1]....
        /*0038*/ 	.word	0xffffffff


	//   ....[2]....
        /*003c*/ 	.word	0xffffffff


	//   ....[3]....
        /*0040*/ 	.word	0xffffffff


	//   ....[4]....
        /*0044*/ 	.word	0xffffffff


	//   ....[5]....
        /*0048*/ 	.word	0xffffffff


	//   ....[6]....
        /*004c*/ 	.word	0xffffffff


	//   ....[7]....
        /*0050*/ 	.word	0xffffffff


	//   ....[8]....
        /*0054*/ 	.word	0xffffffff


	//   ....[9]....
        /*0058*/ 	.word	0xffffffff


	//   ....[10]....
        /*005c*/ 	.word	0xffffffff


	//   ....[11]....
        /*0060*/ 	.word	0xffffffff


	//   ....[12]....
        /*0064*/ 	.word	0xffffffff


	//   ....[13]....
        /*0068*/ 	.word	0xffffffff


	//   ....[14]....
        /*006c*/ 	.word	0xffffffff


	//   ....[15]....
        /*0070*/ 	.word	0xffffffff


	//   ....[16]....
        /*0074*/ 	.word	0xffffffff


	//   ....[17]....
        /*0078*/ 	.word	0xffffffff


	//   ....[18]....
        /*007c*/ 	.word	0xffffffff


	//   ....[19]....
        /*0080*/ 	.word	0xffffffff


	//   ....[20]....
        /*0084*/ 	.word	0xffffffff


	//   ....[21]....
        /*0088*/ 	.word	0x0500000f


	//   ....[22]....
        /*008c*/ 	.word	0x0500000f


	//   ....[23]....
        /*0090*/ 	.word	0x0500000f


	//   ....[24]....
        /*0094*/ 	.word	0x0500000f


	//   ....[25]....
        /*0098*/ 	.word	0x0500000f


	//   ....[26]....
        /*009c*/ 	.word	0x0500000f


	//   ....[27]....
        /*00a0*/ 	.word	0x0500000f


	//   ....[28]....
        /*00a4*/ 	.word	0x0500000f


	//   ....[29]....
        /*00a8*/ 	.word	0x0500000f


	//   ....[30]....
        /*00ac*/ 	.word	0x0500000f


	//----- nvinfo : EIATTR_COOP_GROUP_INSTR_OFFSETS
	.align		4
.L_515:
        /*00b0*/ 	.byte	0x04, 0x28
        /*00b2*/ 	.short	(.L_517 - .L_516)


	//   ....[0]....
.L_516:
        /*00b4*/ 	.word	0x00001ad0


	//   ....[1]....
        /*00b8*/ 	.word	0x00001af0


	//   ....[2]....
        /*00bc*/ 	.word	0x00001b10


	//   ....[3]....
        /*00c0*/ 	.word	0x00001b30


	//   ....[4]....
        /*00c4*/ 	.word	0x00001b50


	//   ....[5]....
        /*00c8*/ 	.word	0x00003340


	//   ....[6]....
        /*00cc*/ 	.word	0x00003620


	//   ....[7]....
        /*00d0*/ 	.word	0x00003640


	//   ....[8]....
        /*00d4*/ 	.word	0x00003660


	//   ....[9]....
        /*00d8*/ 	.word	0x00003680


	//   ....[10]....
        /*00dc*/ 	.word	0x00003790


	//   ....[11]....
        /*00e0*/ 	.word	0x000037c0


	//   ....[12]....
        /*00e4*/ 	.word	0x00003800


	//   ....[13]....
        /*00e8*/ 	.word	0x00004e90


	//   ....[14]....
        /*00ec*/ 	.word	0x00004f30


	//   ....[15]....
        /*00f0*/ 	.word	0x00004fb0


	//   ....[16]....
        /*00f4*/ 	.word	0x00004fd0


	//   ....[17]....
        /*00f8*/ 	.word	0x00004ff0


	//   ....[18]....
        /*00fc*/ 	.word	0x00005080


	//   ....[19]....
        /*0100*/ 	.word	0x000050a0


	//   ....[20]....
        /*0104*/ 	.word	0x000050d0


	//   ....[21]....
        /*0108*/ 	.word	0x00008900


	//   ....[22]....
        /*010c*/ 	.word	0x00008960


	//   ....[23]....
        /*0110*/ 	.word	0x000089c0


	//   ....[24]....
        /*0114*/ 	.word	0x00008a20


	//   ....[25]....
        /*0118*/ 	.word	0x00008a80


	//   ....[26]....
        /*011c*/ 	.word	0x00008b00


	//   ....[27]....
        /*0120*/ 	.word	0x00008ba0


	//   ....[28]....
        /*0124*/ 	.word	0x00008c20


	//   ....[29]....
        /*0128*/ 	.word	0x00008c80


	//   ....[30]....
        /*012c*/ 	.word	0x00008ce0


	//----- nvinfo : EIATTR_VRC_CTA_INIT_COUNT
	.align		4
.L_517:
        /*0130*/ 	.byte	0x02, 0x4a
	.zero		1
	.zero		1


	//----- nvinfo : EIATTR_SYSCALL_OFFSETS
	.align		4
        /*0134*/ 	.byte	0x04, 0x46
        /*0136*/ 	.short	(.L_519 - .L_518)


	//   ....[0]....
.L_518:
        /*0138*/ 	.word	0x00001230


	//----- nvinfo : EIATTR_EXIT_INSTR_OFFSETS
	.align		4
.L_519:
        /*013c*/ 	.byte	0x04, 0x1c
        /*013e*/ 	.short	(.L_521 - .L_520)


	//   ....[0]....
.L_520:
        /*0140*/ 	.word	0x000000b0


	//   ....[1]....
        /*0144*/ 	.word	0x00008440


	//   ....[2]....
        /*0148*/ 	.word	0x000087f0


	//   ....[3]....
        /*014c*/ 	.word	0x000088b0


	//----- nvinfo : EIATTR_CRS_STACK_SIZE
	.align		4
.L_521:
        /*0150*/ 	.byte	0x04, 0x1e
        /*0152*/ 	.short	(.L_523 - .L_522)
.L_522:
        /*0154*/ 	.word	0x00000000


	//----- nvinfo : EIATTR_CBANK_PARAM_SIZE
	.align		4
.L_523:
        /*0158*/ 	.byte	0x03, 0x19
        /*015a*/ 	.short	0x0128


	//----- nvinfo : EIATTR_PARAM_CBANK
	.align		4
        /*015c*/ 	.byte	0x04, 0x0a
        /*015e*/ 	.short	(.L_525 - .L_524)
	.align		4
.L_524:
        /*0160*/ 	.word	index@(.nv.constant0._ZN4mmha33masked_multihead_attention_kernelItLi80ELi128ELi2ELi16ELi128ELb0ELb0EEEv26Multihead_attention_paramsIT_XT5_EE)
        /*0164*/ 	.short	0x0380
        /*0166*/ 	.short	0x0128


	//----- nvinfo : EIATTR_SW_WAR
	.align		4
.L_525:
        /*0168*/ 	.byte	0x04, 0x36
        /*016a*/ 	.short	(.L_527 - .L_526)
.L_526:
        /*016c*/ 	.word	0x00000008
.L_527:


//--------------------- .nv.info._ZN4mmha33masked_multihead_attention_kernelItLi80ELi128ELi4ELi16ELi64ELb0ELb0EEEv26Multihead_attention_paramsIT_XT5_EE --------------------------
	.section	.nv.info._ZN4mmha33masked_multihead_attention_kernelItLi80ELi128ELi4ELi16ELi64ELb0ELb0EEEv26Multihead_attention_paramsIT_XT5_EE,"",@"SHT_CUDA_INFO"
	.sectionflags	@""
	.align	4


	//----- nvinfo : EIATTR_CUDA_API_VERSION
	.align		4
        /*0000*/ 	.byte	0x04, 0x37
        /*0002*/ 	.short	(.L_529 - .L_528)
.L_528:
        /*0004*/ 	.word	0x00000082


	//----- nvinfo : EIATTR_KPARAM_INFO
	.align		4
.L_529:
        /*0008*/ 	.byte	0x04, 0x17
        /*000a*/ 	.short	(.L_531 - .L_530)
.L_530:
        /*000c*/ 	.word	0x00000000
        /*0010*/ 	.short	0x0000
        /*0012*/ 	.short	0x0000
        /*0014*/ 	.byte	0x00, 0xf0, 0xa1, 0x04


	//----- nvinfo : EIATTR_SPARSE_MMA_MASK
	.align		4
.L_531:
        /*0018*/ 	.byte	0x03, 0x50
        /*001a*/ 	.short	0x0000


	//----- nvinfo : EIATTR_MAXREG_COUNT
	.align		4
        /*001c*/ 	.byte	0x03, 0x1b
        /*001e*/ 	.short	0x00ff


	//----- nvinfo : EIATTR_NUM_BARRIERS
	.align		4
        /*0020*/ 	.byte	0x02, 0x4c
        /*0022*/ 	.byte	0x01
	.zero		1


	//----- nvinfo : EIATTR_EXTERNS
	.align		4
        /*0024*/ 	.byte	0x04, 0x0f
        /*0026*/ 	.short	(.L_533 - .L_532)


	//   ....[0]....
	.align		4
.L_532:
        /*0028*/ 	.word	index@(__assertfail)


	//----- nvinfo : EIATTR_MERCURY_ISA_VERSION
	.align		4
.L_533:
        /*002c*/ 	.byte	0x03, 0x5f
        /*002e*/ 	.short	0x0101


	//----- nvinfo : EIATTR_COOP_GROUP_MASK_REGIDS
	.align		4
        /*0030*/ 	.byte	0x04, 0x29
        /*0032*/ 	.short	(.L_535 - .L_534)


	//   ....[0]....
.L_534:
        /*0034*/ 	.word	0xffffffff


	//   ....[1]....
        /*0038*/ 	.word	0xffffffff


	//   ....[2]....
        /*003c*/ 	.word	0xffffffff


	//   ....[3]....
        /*0040*/ 	.word	0xffffffff


	//   ....[4]....
        /*0044*/ 	.word	0xffffffff


	//   ....[5]....
        /*0048*/ 	.word	0xffffffff


	//   ....[6]....
        /*004c*/ 	.word	0xffffffff


	//   ....[7]....
        /*0050*/ 	.word	0xffffffff


	//   ....[8]....
        /*0054*/ 	.word	0xffffffff


	//   ....[9]....
        /*0058*/ 	.word	0xffffffff


	//   ....[10]....
        /*005c*/ 	.word	0xffffffff


	//   ....[11]....
        /*0060*/ 	.word	0xffffffff


	//   ....[12]....
        /*0064*/ 	.word	0xffffffff


	//   ....[13]....
        /*0068*/ 	.word	0xffffffff


	//   ....[14]....
        /*006c*/ 	.word	0xffffffff


	//   ....[15]....
        /*0070*/ 	.word	0xffffffff


	//   ....[16]....
        /*0074*/ 	.word	0xffffffff


	//   ....[17]....
        /*0078*/ 	.word	0xffffffff


	//   ....[18]....
        /*007c*/ 	.word	0xffffffff


	//   ....[19]....
        /*0080*/ 	.word	0x0500000f


	//   ....[20]....
        /*0084*/ 	.word	0x0500000f


	//   ....[21]....
        /*0088*/ 	.word	0x0500000f


	//   ....[22]....
        /*008c*/ 	.word	0x0500000f


	//   ....[23]....
        /*0090*/ 	.word	0x0500000f


	//   ....[24]....
        /*0094*/ 	.word	0x0500000f


	//   ....[25]....
        /*0098*/ 	.word	0x0500000f


	//   ....[26]....
        /*009c*/ 	.word	0x0500000f


	//   ....[27]....
        /*00a0*/ 	.word	0x0500000f


	//   ....[28]....
        /*00a4*/ 	.word	0x0500000f


	//----- nvinfo : EIATTR_COOP_GROUP_INSTR_OFFSETS
	.align		4
.L_535:
        /*00a8*/ 	.byte	0x04, 0x28
        /*00aa*/ 	.short	(.L_537 - .L_536)


	//   ....[0]....
.L_536:
        /*00ac*/ 	.word	0x00001b40


	//   ....[1]....
        /*00b0*/ 	.word	0x00001b60


	//   ....[2]....
        /*00b4*/ 	.word	0x00001b80


	//   ....[3]....
        /*00b8*/ 	.word	0x00001ba0


	//   ....[4]....
        /*00bc*/ 	.word	0x00001bc0


	//   ....[5]....
        /*00c0*/ 	.word	0x00002dc0


	//   ....[6]....
        /*00c4*/ 	.word	0x00002de0


	//   ....[7]....
        /*00c8*/ 	.word	0x00003100


	//   ....[8]....
        /*00cc*/ 	.word	0x00003120


	//   ....[9]....
        /*00d0*/ 	.word	0x00003140


	//   ....[10]....
        /*00d4*/ 	.word	0x00003240


	//   ....[11]....
        /*00d8*/ 	.word	0x00003280


	//   ....[12]....
        /*00dc*/ 	.word	0x000048d0


	//   ....[13]....
        /*00e0*/ 	.word	0x00004950


	//   ....[14]....
        /*00e4*/ 	.word	0x000049d0


	//   ....[15]....
        /*00e8*/ 	.word	0x000049f0


	//   ....[16]....
        /*00ec*/ 	.word	0x00004a10


	//   ....[17]....
        /*00f0*/ 	.word	0x00004a90


	//   ....[18]....
        /*00f4*/ 	.word	0x00004ab0


	//   ....[19]....
        /*00f8*/ 	.word	0x00008120


	//   ....[20]....
        /*00fc*/ 	.word	0x00008180


	//   ....[21]....
        /*0100*/ 	.word	0x000081e0


	//   ....[22]....
        /*0104*/ 	.word	0x00008240


	//   ....[23]....
        /*0108*/ 	.word	0x000082a0


	//   ....[24]....
        /*010c*/ 	.word	0x00008320


	//   ....[25]....
        /*0110*/ 	.word	0x000083a0


	//   ....[26]....
        /*0114*/ 	.word	0x00008430


	//   ....[27]....
        /*0118*/ 	.word	0x000084b0


	//   ....[28]....
        /*011c*/ 	.word	0x00008510


	//----- nvinfo : EIATTR_VRC_CTA_INIT_COUNT
	.align		4
.L_537:
        /*0120*/ 	.byte	0x02, 0x4a
	.zero		1
	.zero		1


	//----- nvinfo : EIATTR_SYSCALL_OFFSETS
	.align		4
        /*0124*/ 	.byte	0x04, 0x46
        /*0126*/ 	.short	(.L_539 - .L_538)


	//   ....[0]....
.L_538:
        /*0128*/ 	.word	0x00001290


	//----- nvinfo : EIATTR_EXIT_INSTR_OFFSETS
	.align		4
.L_539:
        /*012c*/ 	.byte	0x04, 0x1c
        /*012e*/ 	.short	(.L_541 - .L_540)


	//   ....[0]....
.L_540:
        /*0130*/ 	.word	0x000000b0


	//   ....[1]....
        /*0134*/ 	.word	0x00007c60


	//   ....[2]....
        /*0138*/ 	.word	0x00008010


	//   ....[3]....
        /*013c*/ 	.word	0x000080d0


	//----- nvinfo : EIATTR_CRS_STACK_SIZE
	.align		4
.L_541:
        /*0140*/ 	.byte	0x04, 0x1e
        /*0142*/ 	.short	(.L_543 - .L_542)
.L_542:
        /*0144*/ 	.word	0x00000000


	//----- nvinfo : EIATTR_CBANK_PARAM_SIZE
	.align		4
.L_543:
        /*0148*/ 	.byte	0x03, 0x19
        /*014a*/ 	.short	0x0128


	//----- nvinfo : EIATTR_PARAM_CBANK
	.align		4
        /*014c*/ 	.byte	0x04, 0x0a
        /*014e*/ 	.short	(.L_545 - .L_544)
	.align		4
.L_544:
        /*0150*/ 	.word	index@(.nv.constant0._ZN4mmha33masked_multihead_attention_kernelItLi80ELi128ELi4ELi16ELi64ELb0ELb0EEEv26Multihead_attention_paramsIT_XT5_EE)
        /*0154*/ 	.short	0x0380
        /*0156*/ 	.short	0x0128


	//----- nvinfo : EIATTR_SW_WAR
	.align		4
.L_545:
        /*0158*/ 	.byte	0x04, 0x36
        /*015a*/ 	.short	(.L_547 - .L_546)
.L_546:
        /*015c*/ 	.word	0x00000008
.L_547:


//--------------------- .nv.info._ZN4mmha33masked_multihead_attention_kernelIfLi80ELi128ELi1ELi32ELi256ELb0ELb1EEEv26Multihead_attention_paramsIT_XT5_EE --------------------------
	.section	.nv.info._ZN4mmha33masked_multihead_attention_kernelIfLi80ELi128ELi1ELi32ELi256ELb0ELb1EEEv26Multihead_attention_paramsIT_XT5_EE,"",@"SHT_CUDA_INFO"
	.sectionflags	@""
	.align	4


	//----- nvinfo : EIATTR_CUDA_API_VERSION
	.align		4
        /*0000*/ 	.byte	0x04, 0x37
        /*0002*/ 	.short	(.L_549 - .L_548)
.L_548:
        /*0004*/ 	.word	0x00000082


	//----- nvinfo : EIATTR_KPARAM_INFO
	.align		4
.L_549:
        /*0008*/ 	.byte	0x04, 0x17
        /*000a*/ 	.short	(.L_551 - .L_550)
.L_550:
        /*000c*/ 	.word	0x00000000
        /*0010*/ 	.short	0x0000
        /*0012*/ 	.short	0x0000
        /*0014*/ 	.byte	0x00, 0xf0, 0xa1, 0x04


	//----- nvinfo : EIATTR_SPARSE_MMA_MASK
	.align		4
.L_551:
        /*0018*/ 	.byte	0x03, 0x50
        /*001a*/ 	.short	0x0000


	//----- nvinfo : EIATTR_MAXREG_COUNT
	.align		4
        /*001c*/ 	.byte	0x03, 0x1b
        /*001e*/ 	.short	0x00ff


	//----- nvinfo : EIATTR_NUM_BARRIERS
	.align		4
        /*0020*/ 	.byte	0x02, 0x4c
        /*0022*/ 	.byte	0x01
	.zero		1


	//----- nvinfo : EIATTR_EXTERNS
	.align		4
        /*0024*/ 	.byte	0x04, 0x0f
        /*0026*/ 	.short	(.L_553 - .L_552)


	//   ....[0]....
	.align		4
.L_552:
        /*0028*/ 	.word	index@(__assertfail)


	//----- nvinfo : EIATTR_ANNOTATIONS
	.align		4
.L_553:
        /*002c*/ 	.byte	0x04, 0x55
        /*002e*/ 	.short	(.L_555 - .L_554)


	//   ....[0]....
.L_554:
        /* <DEDUP_REMOVED lines=22> */


	//----- nvinfo : EIATTR_MERCURY_ISA_VERSION
	.align		4
.L_555:
        /*0178*/ 	.byte	0x03, 0x5f
        /*017a*/ 	.short	0x0101


	//----- nvinfo : EIATTR_INT_WARP_WIDE_INSTR_OFFSETS
	.align		4
        /*017c*/ 	.byte	0x04, 0x31
        /*017e*/ 	.short	(.L_557 - .L_556)


	//   ....[0]....
.L_556:
        /*0180*/ 	.word	0x00000ae0


	//----- nvinfo : EIATTR_COOP_GROUP_MASK_REGIDS
	.align		4
.L_557:
        /*0184*/ 	.byte	0x04, 0x29
        /*0186*/ 	.short	(.L_559 - .L_558)


	//   ....[0]....
.L_558:
        /*0188*/ 	.word	0xffffffff


	//   ....[1]....
        /*018c*/ 	.word	0xffffffff


	//   ....[2]....
        /*0190*/ 	.word	0xffffffff


	//   ....[3]....
        /*0194*/ 	.word	0xffffffff


	//   ....[4]....
        /*0198*/ 	.word	0xffffffff


	//   ....[5]....
        /*019c*/ 	.word	0xffffffff


	//   ....[6]....
        /*01a0*/ 	.word	0xffffffff


	//   ....[7]....
        /*01a4*/ 	.word	0xffffffff


	//   ....[8]....
        /*01a8*/ 	.word	0xffffffff


	//   ....[9]....
        /*01ac*/ 	.word	0xffffffff


	//   ....[10]....
        /*01b0*/ 	.word	0xffffffff


	//   ....[11]....
        /*01b4*/ 	.word	0xffffffff


	//   ....[12]....
        /*01b8*/ 	.word	0xffffffff


	//   ....[13]....
        /*01bc*/ 	.word	0xffffffff


	//   ....[14]....
        /*01c0*/ 	.word	0xffffffff


	//   ....[15]....
        /*01c4*/ 	.word	0xffffffff


	//   ....[16]....
        /*01c8*/ 	.word	0xffffffff


	//   ....[17]....
        /*01cc*/ 	.word	0xffffffff


	//   ....[18]....
        /*01d0*/ 	.word	0xffffffff


	//   ....[19]....
        /*01d4*/ 	.word	0xffffffff


	//   ....[20]....
        /*01d8*/ 	.word	0xffffffff


	//   ....[21]....
        /*01dc*/ 	.word	0xffffffff


	//   ....[22]....
        /*01e0*/ 	.word	0xffffffff


	//   ....[23]....
        /*01e4*/ 	.word	0x0500000f


	//   ....[24]....
        /*01e8*/ 	.word	0x0500000f


	//   ....[25]....
        /*01ec*/ 	.word	0x0500000f


	//   ....[26]....
        /*01f0*/ 	.word	0x0500000f


	//   ....[27]....
        /*01f4*/ 	.word	0x0500000f


	//----- nvinfo : EIATTR_COOP_GROUP_INSTR_OFFSETS
	.align		4
.L_559:
        /*01f8*/ 	.byte	0x04, 0x28
        /*01fa*/ 	.short	(.L_561 - .L_560)


	//   ....[0]....
.L_560:
        /*01fc*/ 	.word	0x00001bc0


	//   ....[1]....
        /*0200*/ 	.word	0x00001be0


	//   ....[2]....
        /*0204*/ 	.word	0x00001c00


	//   ....[3]....
        /*0208*/ 	.word	0x00001c20


	//   ....[4]....
        /*020c*/ 	.word	0x00001c40


	//   ....[5]....
        /*0210*/ 	.word	0x00006920


	//   ....[6]....
        /*0214*/ 	.word	0x00006940


	//   ....[7]....
        /*0218*/ 	.word	0x00006970


	//   ....[8]....
        /*021c*/ 	.word	0x000069a0


	//   ....[9]....
        /*0220*/ 	.word	0x000069e0


	//   ....[10]....
        /*0224*/ 	.word	0x00006a70


	//   ....[11]....
        /*0228*/ 	.word	0x00006aa0


	//   ....[12]....
        /*022c*/ 	.word	0x00006ad0


	//   ....[13]....
        /*0230*/ 	.word	0x00006af0


	//   ....[14]....
        /*0234*/ 	.word	0x00008160


	//   ....[15]....
        /*0238*/ 	.word	0x000081f0


	//   ....[16]....
        /*023c*/ 	.word	0x00008210


	//   ....[17]....
        /*0240*/ 	.word	0x00008230


	//   ....[18]....
        /*0244*/ 	.word	0x00008250


	//   ....[19]....
        /*0248*/ 	.word	0x000082b0


	//   ....[20]....
        /*024c*/ 	.word	0x000082d0


	//   ....[21]....
        /*0250*/ 	.word	0x00008300


	//   ....[22]....
        /*0254*/ 	.word	0x00008330


	//   ....[23]....
        /*0258*/ 	.word	0x0000c3f0


	//   ....[24]....
        /*025c*/ 	.word	0x0000c450


	//   ....[25]....
        /*0260*/ 	.word	0x0000c4b0


	//   ....[26]....
        /*0264*/ 	.word	0x0000c510


	//   ....[27]....
        /*0268*/ 	.word	0x0000c570


	//----- nvinfo : EIATTR_VRC_CTA_INIT_COUNT
	.align		4
.L_561:
        /*026c*/ 	.byte	0x02, 0x4a
	.zero		1
	.zero		1


	//----- nvinfo : EIATTR_SYSCALL_OFFSETS
	.align		4
        /*0270*/ 	.byte	0x04, 0x46
        /*0272*/ 	.short	(.L_563 - .L_562)


	//   ....[0]....
.L_562:
        /*0274*/ 	.word	0x000013d0


	//----- nvinfo : EIATTR_EXIT_INSTR_OFFSETS
	.align		4
.L_563:
        /*0278*/ 	.byte	0x04, 0x1c
        /*027a*/ 	.short	(.L_565 - .L_564)


	//   ....[0]....
.L_564:
        /*027c*/ 	.word	0x000000e0


	//   ....[1]....
        /*0280*/ 	.word	0x0000c130


	//   ....[2]....
        /*0284*/ 	.word	0x0000c350


	//   ....[3]....
        /*0288*/ 	.word	0x0000c3a0


	//----- nvinfo : EIATTR_CRS_STACK_SIZE
	.align		4
.L_565:
        /*028c*/ 	.byte	0x04, 0x1e
        /*028e*/ 	.short	(.L_567 - .L_566)
.L_566:
        /*0290*/ 	.word	0x00000000


	//----- nvinfo : EIATTR_CBANK_PARAM_SIZE
	.align		4
.L_567:
        /*0294*/ 	.byte	0x03, 0x19
        /*0296*/ 	.short	0x0128


	//----- nvinfo : EIATTR_PARAM_CBANK
	.align		4
        /*0298*/ 	.byte	0x04, 0x0a
        /*029a*/ 	.short	(.L_569 - .L_568)
	.align		4
.L_568:
        /*029c*/ 	.word	index@(.nv.constant0._ZN4mmha33masked_multihead_attention_kernelIfLi80ELi128ELi1ELi32ELi256ELb0ELb1EEEv26Multihead_attention_paramsIT_XT5_EE)
        /*02a0*/ 	.short	0x0380
        /*02a2*/ 	.short	0x0128


	//----- nvinfo : EIATTR_SW_WAR
	.align		4
.L_569:
        /*02a4*/ 	.byte	0x04, 0x36
        /*02a6*/ 	.short	(.L_571 - .L_570)
.L_570:
        /*02a8*/ 	.word	0x00000008
.L_571:


//--------------------- .nv.info._ZN4mmha33masked_multihead_attention_kernelIfLi80ELi128ELi2ELi32ELi128ELb0ELb1EEEv26Multihead_attention_paramsIT_XT5_EE --------------------------
	.section	.nv.info._ZN4mmha33masked_multihead_attention_kernelIfLi80ELi128ELi2ELi32ELi128ELb0ELb1EEEv26Multihead_attention_paramsIT_XT5_EE,"",@"SHT_CUDA_INFO"
	.sectionflags	@""
	.align	4


	//----- nvinfo : EIATTR_CUDA_API_VERSION
	.align		4
        /*0000*/ 	.byte	0x04, 0x37
        /*0002*/ 	.short	(.L_573 - .L_572)
.L_572:
        /*0004*/ 	.word	0x00000082


	//----- nvinfo : EIATTR_KPARAM_INFO
	.align		4
.L_573:
        /*0008*/ 	.byte	0x04, 0x17
        /*000a*/ 	.short	(.L_575 - .L_574)
.L_574:
        /*000c*/ 	.word	0x00000000
        /*0010*/ 	.short	0x0000
        /*0012*/ 	.short	0x0000
        /*0014*/ 	.byte	0x00, 0xf0, 0xa1, 0x04


	//----- nvinfo : EIATTR_SPARSE_MMA_MASK
	.align		4
.L_575:
        /*0018*/ 	.byte	0x03, 0x50
        /*001a*/ 	.short	0x0000


	//----- nvinfo : EIATTR_MAXREG_COUNT
	.align		4
        /*001c*/ 	.byte	0x03, 0x1b
        /*001e*/ 	.short	0x00ff


	//----- nvinfo : EIATTR_NUM_BARRIERS
	.align		4
        /*0020*/ 	.byte	0x02, 0x4c
        /*0022*/ 	.byte	0x01
	.zero		1


	//----- nvinfo : EIATTR_EXTERNS
	.align		4
        /*0024*/ 	.byte	0x04, 0x0f
        /*0026*/ 	.short	(.L_577 - .L_576)


	//   ....[0]....
	.align		4
.L_576:
        /*0028*/ 	.word	index@(__assertfail)


	//----- nvinfo : EIATTR_MERCURY_ISA_VERSION
	.align		4
.L_577:
        /*002c*/ 	.byte	0x03, 0x5f
        /*002e*/ 	.short	0x0101


	//----- nvinfo : EIATTR_COOP_GROUP_MASK_REGIDS
	.align		4
        /*0030*/ 	.byte	0x04, 0x29
        /*0032*/ 	.short	(.L_579 - .L_578)


	//   ....[0]....
.L_578:
        /*0034*/ 	.word	0xffffffff


	//   ....[1]....
        /*0038*/ 	.word	0xffffffff


	//   ....[2]....
        /*003c*/ 	.word	0xffffffff


	//   ....[3]....
        /*0040*/ 	.word	0xffffffff


	//   ....[4]....
        /*0044*/ 	.word	0xffffffff


	//   ....[5]....
        /*0048*/ 	.word	0xffffffff


	//   ....[6]....
        /*004c*/ 	.word	0xffffffff


	//   ....[7]....
        /*0050*/ 	.word	0xffffffff


	//   ....[8]....
        /*0054*/ 	.word	0xffffffff


	//   ....[9]....
        /*0058*/ 	.word	0xffffffff


	//   ....[10]....
        /*005c*/ 	.word	0xffffffff


	//   ....[11]....
        /*0060*/ 	.word	0xffffffff


	//   ....[12]....
        /*0064*/ 	.word	0xffffffff


	//   ....[13]....
        /*0068*/ 	.word	0xffffffff


	//   ....[14]....
        /*006c*/ 	.word	0xffffffff


	//   ....[15]....
        /*0070*/ 	.word	0xffffffff


	//   ....[16]....
        /*0074*/ 	.word	0xffffffff


	//   ....[17]....
        /*0078*/ 	.word	0xffffffff


	//   ....[18]....
        /*007c*/ 	.word	0xffffffff


	//   ....[19]....
        /*0080*/ 	.word	0xffffffff


	//   ....[20]....
        /*0084*/ 	.word	0xffffffff


	//   ....[21]....
        /*0088*/ 	.word	0x0500000f


	//   ....[22]....
        /*008c*/ 	.word	0x0500000f


	//   ....[23]....
        /*0090*/ 	.word	0x0500000f


	//   ....[24]....
        /*0094*/ 	.word	0x0500000f


	//   ....[25]....
        /*0098*/ 	.word	0x0500000f


	//   ....[26]....
        /*009c*/ 	.word	0x0500000f


	//   ....[27]....
        /*00a0*/ 	.word	0x0500000f


	//   ....[28]....
        /*00a4*/ 	.word	0x0500000f


	//   ....[29]....
        /*00a8*/ 	.word	0x0500000f


	//   ....[30]....
        /*00ac*/ 	.word	0x0500000f


	//----- nvinfo : EIATTR_COOP_GROUP_INSTR_OFFSETS
	.align		4
.L_579:
        /*00b0*/ 	.byte	0x04, 0x28
        /*00b2*/ 	.short	(.L_581 - .L_580)


	//   ....[0]....
.L_580:
        /*00b4*/ 	.word	0x000019f0


	//   ....[1]....
        /*00b8*/ 	.word	0x00001a10


	//   ....[2]....
        /*00bc*/ 	.word	0x00001a30


	//   ....[3]....
        /*00c0*/ 	.word	0x00001a50


	//   ....[4]....
        /*00c4*/ 	.word	0x00001a70


	//   ....[5]....
        /*00c8*/ 	.word	0x00005f60


	//   ....[6]....
        /*00cc*/ 	.word	0x000061d0


	//   ....[7]....
        /*00d0*/ 	.word	0x000061f0


	//   ....[8]....
        /*00d4*/ 	.word	0x00006210


	//   ....[9]....
        /*00d8*/ 	.word	0x00006230


	//   ....[10]....
        /*00dc*/ 	.word	0x00006380


	//   ....[11]....
        /*00e0*/ 	.word	0x000063c0


	//   ....[12]....
        /*00e4*/ 	.word	0x00006400


	//   ....[13]....
        /*00e8*/ 	.word	0x00007a40


	//   ....[14]....
        /*00ec*/ 	.word	0x00007ad0


	//   ....[15]....
        /*00f0*/ 	.word	0x00007af0


	//   ....[16]....
        /*00f4*/ 	.word	0x00007b10


	//   ....[17]....
        /*00f8*/ 	.word	0x00007b30


	//   ....[18]....
        /*00fc*/ 	.word	0x00007ba0


	//   ....[19]....
        /*0100*/ 	.word	0x00007bc0


	//   ....[20]....
        /*0104*/ 	.word	0x00007bf0


	//   ....[21]....
        /*0108*/ 	.word	0x0000bb20


	//   ....[22]....
        /*010c*/ 	.word	0x0000bb80


	//   ....[23]....
        /*0110*/ 	.word	0x0000bbe0


	//   ....[24]....
        /*0114*/ 	.word	0x0000bc40


	//   ....[25]....
        /*0118*/ 	.word	0x0000bca0


	//   ....[26]....
        /*011c*/ 	.word	0x0000bd20


	//   ....[27]....
        /*0120*/ 	.word	0x0000bdc0


	//   ....[28]....
        /*0124*/ 	.word	0x0000be40


	//   ....[29]....
        /*0128*/ 	.word	0x0000bea0


	//   ....[30]....
        /*012c*/ 	.word	0x0000bf00


	//----- nvinfo : EIATTR_VRC_CTA_INIT_COUNT
	.align		4
.L_581:
        /*0130*/ 	.byte	0x02, 0x4a
	.zero		1
	.zero		1


	//----- nvinfo : EIATTR_SYSCALL_OFFSETS
	.align		4
        /*0134*/ 	.byte	0x04, 0x46
        /*0136*/ 	.short	(.L_583 - .L_582)


	//   ....[0]....
.L_582:
        /*0138*/ 	.word	0x00001210


	//----- nvinfo : EIATTR_EXIT_INSTR_OFFSETS
	.align		4
.L_583:
        /*013c*/ 	.byte	0x04, 0x1c
        /*013e*/ 	.short	(.L_585 - .L_584)


	//   ....[0]....
.L_584:
        /*0140*/ 	.word	0x000000b0


	//   ....[1]....
        /*0144*/ 	.word	0x0000b860


	//   ....[2]....
        /*0148*/ 	.word	0x0000ba80


	//   ....[3]....
        /*014c*/ 	.word	0x0000bad0


	//----- nvinfo : EIATTR_CRS_STACK_SIZE
	.align		4
.L_585:
        /*0150*/ 	.byte	0x04, 0x1e
        /*0152*/ 	.short	(.L_587 - .L_586)
.L_586:
        /*0154*/ 	.word	0x00000000


	//----- nvinfo : EIATTR_CBANK_PARAM_SIZE
	.align		4
.L_587:
        /*0158*/ 	.byte	0x03, 0x19
        /*015a*/ 	.short	0x0128


	//----- nvinfo : EIATTR_PARAM_CBANK
	.align		4
        /*015c*/ 	.byte	0x04, 0x0a
        /*015e*/ 	.short	(.L_589 - .L_588)
	.align		4
.L_588:
        /*0160*/ 	.word	index@(.nv.constant0._ZN4mmha33masked_multihead_attention_kernelIfLi80ELi128ELi2ELi32ELi128ELb0ELb1EEEv26Multihead_attention_paramsIT_XT5_EE)
        /*0164*/ 	.short	0x0380
        /*0166*/ 	.short	0x0128


	//----- nvinfo : EIATTR_SW_WAR
	.align		4
.L_589:
        /*0168*/ 	.byte	0x04, 0x36
        /*016a*/ 	.short	(.L_591 - .L_590)
.L_590:
        /*016c*/ 	.word	0x00000008
.L_591:


//--------------------- .nv.info._ZN4mmha33masked_multihead_attention_kernelIfLi80ELi128ELi4ELi32ELi64ELb0ELb1EEEv26Multihead_attention_paramsIT_XT5_EE --------------------------
	.section	.nv.info._ZN4mmha33masked_multihead_attention_kernelIfLi80ELi128ELi4ELi32ELi64ELb0ELb1EEEv26Multihead_attention_paramsIT_XT5_EE,"",@"SHT_CUDA_INFO"
	.sectionflags	@""
	.align	4


	//----- nvinfo : EIATTR_CUDA_API_VERSION
	.align		4
        /*0000*/ 	.byte	0x04, 0x37
        /*0002*/ 	.short	(.L_593 - .L_592)
.L_592:
        /*0004*/ 	.word	0x00000082


	//----- nvinfo : EIATTR_KPARAM_INFO
	.align		4
.L_593:
        /*0008*/ 	.byte	0x04, 0x17
        /*000a*/ 	.short	(.L_595 - .L_594)
.L_594:
        /*000c*/ 	.word	0x00000000
        /*0010*/ 	.short	0x0000
        /*0012*/ 	.short	0x0000
        /*0014*/ 	.byte	0x00, 0xf0, 0xa1, 0x04


	//----- nvinfo : EIATTR_SPARSE_MMA_MASK
	.align		4
.L_595:
        /*0018*/ 	.byte	0x03, 0x50
        /*001a*/ 	.short	0x0000


	//----- nvinfo : EIATTR_MAXREG_COUNT
	.align		4
        /*001c*/ 	.byte	0x03, 0x1b
        /*001e*/ 	.short	0x00ff


	//----- nvinfo : EIATTR_NUM_BARRIERS
	.align		4
        /*0020*/ 	.byte	0x02, 0x4c
        /*0022*/ 	.byte	0x01
	.zero		1


	//----- nvinfo : EIATTR_EXTERNS
	.align		4
        /*0024*/ 	.byte	0x04, 0x0f
        /*0026*/ 	.short	(.L_597 - .L_596)


	//   ....[0]....
	.align		4
.L_596:
        /*0028*/ 	.word	index@(__assertfail)


	//----- nvinfo : EIATTR_MERCURY_ISA_VERSION
	.align		4
.L_597:
        /*002c*/ 	.byte	0x03, 0x5f
        /*002e*/ 	.short	0x0101


	//----- nvinfo : EIATTR_COOP_GROUP_MASK_REGIDS
	.align		4
        /*0030*/ 	.byte	0x04, 0x29
        /*0032*/ 	.short	(.L_599 - .L_598)


	//   ....[0]....
.L_598:
        /*0034*/ 	.word	0xffffffff


	//   ....[1]....
        /*0038*/ 	.word	0xffffffff


	//   ....[2]....
        /*003c*/ 	.word	0xffffffff


	//   ....[3]....
        /*0040*/ 	.word	0xffffffff


	//   ....[4]....
        /*0044*/ 	.word	0xffffffff


	//   ....[5]....
        /*0048*/ 	.word	0xffffffff


	//   ....[6]....
        /*004c*/ 	.word	0xffffffff


	//   ....[7]....
        /*0050*/ 	.word	0xffffffff


	//   ....[8]....
        /*0054*/ 	.word	0xffffffff


	//   ....[9]....
        /*0058*/ 	.word	0xffffffff


	//   ....[10]....
        /*005c*/ 	.word	0xffffffff


	//   ....[11]....
        /*0060*/ 	.word	0xffffffff


	//   ....[12]....
        /*0064*/ 	.word	0xffffffff


	//   ....[13]....
        /*0068*/ 	.word	0xffffffff


	//   ....[14]....
        /*006c*/ 	.word	0xffffffff


	//   ....[15]....
        /*0070*/ 	.word	0xffffffff


	//   ....[16]....
        /*0074*/ 	.word	0xffffffff


	//   ....[17]....
        /*0078*/ 	.word	0xffffffff


	//   ....[18]....
        /*007c*/ 	.word	0xffffffff


	//   ....[19]....
        /*0080*/ 	.word	0x0500000f


	//   ....[20]....
        /*0084*/ 	.word	0x0500000f


	//   ....[21]....
        /*0088*/ 	.word	0x0500000f


	//   ....[22]....
        /*008c*/ 	.word	0x0500000f


	//   ....[23]....
        /*0090*/ 	.word	0x0500000f


	//   ....[24]....
        /*0094*/ 	.word	0x0500000f


	//   ....[25]....
        /*0098*/ 	.word	0x0500000f


	//   ....[26]....
        /*009c*/ 	.word	0x0500000f


	//   ....[27]....
        /*00a0*/ 	.word	0x0500000f


	//   ....[28]....
        /*00a4*/ 	.word	0x0500000f


	//----- nvinfo : EIATTR_COOP_GROUP_INSTR_OFFSETS
	.align		4
.L_599:
        /*00a8*/ 	.byte	0x04, 0x28
        /*00aa*/ 	.short	(.L_601 - .L_600)


	//   ....[0]....
.L_600:
        /*00ac*/ 	.word	0x00001b70


	//   ....[1]....
        /*00b0*/ 	.word	0x00001b90


	//   ....[2]....
        /*00b4*/ 	.word	0x00001bb0


	//   ....[3]....
        /*00b8*/ 	.word	0x00001bd0


	//   ....[4]....
        /*00bc*/ 	.word	0x00001bf0


	//   ....[5]....
        /*00c0*/ 	.word	0x00005b50


	//   ....[6]....
        /*00c4*/ 	.word	0x00005b70


	//   ....[7]....
        /*00c8*/ 	.word	0x00005de0


	//   ....[8]....
        /*00cc*/ 	.word	0x00005e00


	//   ....[9]....
        /*00d0*/ 	.word	0x00005e20


	//   ....[10]....
        /*00d4*/ 	.word	0x00005fa0


	//   ....[11]....
        /*00d8*/ 	.word	0x00005fd0


	//   ....[12]....
        /*00dc*/ 	.word	0x00007650


	//   ....[13]....
        /*00e0*/ 	.word	0x000076d0


	//   ....[14]....
        /*00e4*/ 	.word	0x00007700


	//   ....[15]....
        /*00e8*/ 	.word	0x00007730


	//   ....[16]....
        /*00ec*/ 	.word	0x00007760


	//   ....[17]....
        /*00f0*/ 	.word	0x000077d0


	//   ....[18]....
        /*00f4*/ 	.word	0x000077f0


	//   ....[19]....
        /*00f8*/ 	.word	0x0000b6c0


	//   ....[20]....
        /*00fc*/ 	.word	0x0000b720


	//   ....[21]....
        /*0100*/ 	.word	0x0000b780


	//   ....[22]....
        /*0104*/ 	.word	0x0000b7e0


	//   ....[23]....
        /*0108*/ 	.word	0x0000b840


	//   ....[24]....
        /*010c*/ 	.word	0x0000b8c0


	//   ....[25]....
        /*0110*/ 	.word	0x0000b940


	//   ....[26]....
        /*0114*/ 	.word	0x0000b9d0


	//   ....[27]....
        /*0118*/ 	.word	0x0000ba50


	//   ....[28]....
        /*011c*/ 	.word	0x0000bab0


	//----- nvinfo : EIATTR_VRC_CTA_INIT_COUNT
	.align		4
.L_601:
        /*0120*/ 	.byte	0x02, 0x4a
	.zero		1
	.zero		1


	//----- nvinfo : EIATTR_SYSCALL_OFFSETS
	.align		4
        /*0124*/ 	.byte	0x04, 0x46
        /*0126*/ 	.short	(.L_603 - .L_602)


	//   ....[0]....
.L_602:
        /*0128*/ 	.word	0x00001380


	//----- nvinfo : EIATTR_EXIT_INSTR_OFFSETS
	.align		4
.L_603:
        /*012c*/ 	.byte	0x04, 0x1c
        /*012e*/ 	.short	(.L_605 - .L_604)


	//   ....[0]....
.L_604:
        /*0130*/ 	.word	0x000000d0


	//   ....[1]....
        /*0134*/ 	.word	0x0000b400


	//   ....[2]....
        /*0138*/ 	.word	0x0000b620


	//   ....[3]....
        /*013c*/ 	.word	0x0000b670


	//----- nvinfo : EIATTR_CRS_STACK_SIZE
	.align		4
.L_605:
        /*0140*/ 	.byte	0x04, 0x1e
        /*0142*/ 	.short	(.L_607 - .L_606)
.L_606:
        /*0144*/ 	.word	0x00000000


	//----- nvinfo : EIATTR_CBANK_PARAM_SIZE
	.align		4
.L_607:
        /*0148*/ 	.byte	0x03, 0x19
        /*014a*/ 	.short	0x0128


	//----- nvinfo : EIATTR_PARAM_CBANK
	.align		4
        /*014c*/ 	.byte	0x04, 0x0a
        /*014e*/ 	.short	(.L_609 - .L_608)
	.align		4
.L_608:
        /*0150*/ 	.word	index@(.nv.constant0._ZN4mmha33masked_multihead_attention_kernelIfLi80ELi128ELi4ELi32ELi64ELb0ELb1EEEv26Multihead_attention_paramsIT_XT5_EE)
        /*0154*/ 	.short	0x0380
        /*0156*/ 	.short	0x0128


	//----- nvinfo : EIATTR_SW_WAR
	.align		4
.L_609:
        /*0158*/ 	.byte	0x04, 0x36
        /*015a*/ 	.short	(.L_611 - .L_610)
.L_610:
        /*015c*/ 	.word	0x00000008
.L_611:


//--------------------- .nv.info._ZN4mmha33masked_multihead_attention_kernelIfLi80ELi128ELi1ELi32ELi256ELb0ELb0EEEv26Multihead_attention_paramsIT_XT5_EE --------------------------
	.section	.nv.info._ZN4mmha33masked_multihead_attention_kernelIfLi80ELi128ELi1ELi32ELi256ELb0ELb0EEEv26Multihead_attention_paramsIT_XT5_EE,"",@"SHT_CUDA_INFO"
	.sectionflags	@""
	.align	4


	//----- nvinfo : EIATTR_CUDA_API_VERSION
	.align		4
        /*0000*/ 	.byte	0x04, 0x37
        /*0002*/ 	.short	(.L_613 - .L_612)
.L_612:
        /*0004*/ 	.word	0x00000082


	//----- nvinfo : EIATTR_KPARAM_INFO
	.align		4
.L_613:
        /*0008*/ 	.byte	0x04, 0x17
        /*000a*/ 	.short	(.L_615 - .L_614)
.L_614:
        /*000c*/ 	.word	0x00000000
        /*0010*/ 	.short	0x0000
        /*0012*/ 	.short	0x0000
        /*0014*/ 	.byte	0x00, 0xf0, 0xa1, 0x04


	//----- nvinfo : EIATTR_SPARSE_MMA_MASK
	.align		4
.L_615:
        /*0018*/ 	.byte	0x03, 0x50
        /*001a*/ 	.short	0x0000


	//----- nvinfo : EIATTR_MAXREG_COUNT
	.align		4
        /*001c*/ 	.byte	0x03, 0x1b
        /*001e*/ 	.short	0x00ff


	//----- nvinfo : EIATTR_NUM_BARRIERS
	.align		4
        /*0020*/ 	.byte	0x02, 0x4c
        /*0022*/ 	.byte	0x01
	.zero		1


	//----- nvinfo : EIATTR_EXTERNS
	.align		4
        /*0024*/ 	.byte	0x04, 0x0f
        /*0026*/ 	.short	(.L_617 - .L_616)


	//   ....[0]....
	.align		4
.L_616:
        /*0028*/ 	.word	index@(__assertfail)


	//----- nvinfo : EIATTR_ANNOTATIONS
	.align		4
.L_617:
        /*002c*/ 	.byte	0x04, 0x55
        /*002e*/ 	.short	(.L_619 - .L_618)


	//   ....[0]....
.L_618:
        /* <DEDUP_REMOVED lines=27> */


	//----- nvinfo : EIATTR_MERCURY_ISA_VERSION
	.align		4
.L_619:
        /*01c8*/ 	.byte	0x03, 0x5f
        /*01ca*/ 	.short	0x0101


	//----- nvinfo : EIATTR_INT_WARP_WIDE_INSTR_OFFSETS
	.align		4
        /*01cc*/ 	.byte	0x04, 0x31
        /*01ce*/ 	.short	(.L_621 - .L_620)


	//   ....[0]....
.L_620:
        /*01d0*/ 	.word	0x00000ae0


	//----- nvinfo : EIATTR_COOP_GROUP_MASK_REGIDS
	.align		4
.L_621:
        /*01d4*/ 	.byte	0x04, 0x29
        /*01d6*/ 	.short	(.L_623 - .L_622)


	//   ....[0]....
.L_622:
        /*01d8*/ 	.word	0xffffffff


	//   ....[1]....
        /*01dc*/ 	.word	0xffffffff


	//   ....[2]....
        /*01e0*/ 	.word	0xffffffff


	//   ....[3]....
        /*01e4*/ 	.word	0xffffffff


	//   ....[4]....
        /*01e8*/ 	.word	0xffffffff


	//   ....[5]....
        /*01ec*/ 	.word	0xffffffff


	//   ....[6]....
        /*01f0*/ 	.word	0xffffffff


	//   ....[7]....
        /*01f4*/ 	.word	0xffffffff


	//   ....[8]....
        /*01f8*/ 	.word	0xffffffff


	//   ....[9]....
        /*01fc*/ 	.word	0xffffffff


	//   ....[10]....
        /*0200*/ 	.word	0xffffffff


	//   ....[11]....
        /*0204*/ 	.word	0xffffffff


	//   ....[12]....
        /*0208*/ 	.word	0xffffffff


	//   ....[13]....
        /*020c*/ 	.word	0xffffffff


	//   ....[14]....
        /*0210*/ 	.word	0xffffffff


	//   ....[15]....
        /*0214*/ 	.word	0xffffffff


	//   ....[16]....
        /*0218*/ 	.word	0xffffffff


	//   ....[17]....
        /*021c*/ 	.word	0xffffffff


	//   ....[18]....
        /*0220*/ 	.word	0xffffffff


	//   ....[19]....
        /*0224*/ 	.word	0xffffffff


	//   ....[20]....
        /*0228*/ 	.word	0xffffffff


	//   ....[21]....
        /*022c*/ 	.word	0xffffffff


	//   ....[22]....
        /*0230*/ 	.word	0xffffffff


	//   ....[23]....
        /*0234*/ 	.word	0x0500000f


	//   ....[24]....
        /*0238*/ 	.word	0x0500000f


	//   ....[25]....
        /*023c*/ 	.word	0x0500000f


	//   ....[26]....
        /*0240*/ 	.word	0x0500000f


	//   ....[27]....
        /*0244*/ 	.word	0x0500000f


	//----- nvinfo : EIATTR_COOP_GROUP_INSTR_OFFSETS
	.align		4
.L_623:
        /*0248*/ 	.byte	0x04, 0x28
        /*024a*/ 	.short	(.L_625 - .L_624)


	//   ....[0]....
.L_624:
        /*024c*/ 	.word	0x00001bc0


	//   ....[1]....
        /*0250*/ 	.word	0x00001be0


	//   ....[2]....
        /*0254*/ 	.word	0x00001c00


	//   ....[3]....
        /*0258*/ 	.word	0x00001c20


	//   ....[4]....
        /*025c*/ 	.word	0x00001c40


	//   ....[5]....
        /*0260*/ 	.word	0x00005650


	//   ....[6]....
        /*0264*/ 	.word	0x00005670


	//   ....[7]....
        /*0268*/ 	.word	0x000056a0


	//   ....[8]....
        /*026c*/ 	.word	0x000056d0


	//   ....[9]....
        /*0270*/ 	.word	0x00005710


	//   ....[10]....
        /*0274*/ 	.word	0x000057a0


	//   ....[11]....
        /*0278*/ 	.word	0x000057d0


	//   ....[12]....
        /*027c*/ 	.word	0x00005800


	//   ....[13]....
        /*0280*/ 	.word	0x00005820


	//   ....[14]....
        /*0284*/ 	.word	0x00006ed0


	//   ....[15]....
        /*0288*/ 	.word	0x00006f70


	//   ....[16]....
        /*028c*/ 	.word	0x00006f90


	//   ....[17]....
        /*0290*/ 	.word	0x00006fb0


	//   ....[18]....
        /*0294*/ 	.word	0x00006fd0


	//   ....[19]....
        /*0298*/ 	.word	0x00007030


	//   ....[20]....
        /*029c*/ 	.word	0x00007050


	//   ....[21]....
        /*02a0*/ 	.word	0x00007080


	//   ....[22]....
        /*02a4*/ 	.word	0x000070c0


	//   ....[23]....
        /*02a8*/ 	.word	0x0000b0f0


	//   ....[24]....
        /*02ac*/ 	.word	0x0000b150


	//   ....[25]....
        /*02b0*/ 	.word	0x0000b1b0


	//   ....[26]....
        /*02b4*/ 	.word	0x0000b210


	//   ....[27]....
        /*02b8*/ 	.word	0x0000b270


	//----- nvinfo : EIATTR_VRC_CTA_INIT_COUNT
	.align		4
.L_625:
        /*02bc*/ 	.byte	0x02, 0x4a
	.zero		1
	.zero		1


	//----- nvinfo : EIATTR_SYSCALL_OFFSETS
	.align		4
        /*02c0*/ 	.byte	0x04, 0x46
        /*02c2*/ 	.short	(.L_627 - .L_626)


	//   ....[0]....
.L_626:
        /*02c4*/ 	.word	0x000013d0


	//----- nvinfo : EIATTR_EXIT_INSTR_OFFSETS
	.align		4
.L_627:
        /*02c8*/ 	.byte	0x04, 0x1c
        /*02ca*/ 	.short	(.L_629 - .L_628)


	//   ....[0]....
.L_628:
        /*02cc*/ 	.word	0x000000e0


	//   ....[1]....
        /*02d0*/ 	.word	0x0000ae30


	//   ....[2]....
        /*02d4*/ 	.word	0x0000b050


	//   ....[3]....
        /*02d8*/ 	.word	0x0000b0a0


	//----- nvinfo : EIATTR_CRS_STACK_SIZE
	.align		4
.L_629:
        /*02dc*/ 	.byte	0x04, 0x1e
        /*02de*/ 	.short	(.L_631 - .L_630)
.L_630:
        /*02e0*/ 	.word	0x00000000


	//----- nvinfo : EIATTR_CBANK_PARAM_SIZE
	.align		4
.L_631:
        /*02e4*/ 	.byte	0x03, 0x19
        /*02e6*/ 	.short	0x0128


	//----- nvinfo : EIATTR_PARAM_CBANK
	.align		4
        /*02e8*/ 	.byte	0x04, 0x0a
        /*02ea*/ 	.short	(.L_633 - .L_632)
	.align		4
.L_632:
        /*02ec*/ 	.word	index@(.nv.constant0._ZN4mmha33masked_multihead_attention_kernelIfLi80ELi128ELi1ELi32ELi256ELb0ELb0EEEv26Multihead_attention_paramsIT_XT5_EE)
        /*02f0*/ 	.short	0x0380
        /*02f2*/ 	.short	0x0128


	//----- nvinfo : EIATTR_SW_WAR
	.align		4
.L_633:
        /*02f4*/ 	.byte	0x04, 0x36
        /*02f6*/ 	.short	(.L_635 - .L_634)
.L_634:
        /*02f8*/ 	.word	0x00000008
.L_635:


//--------------------- .nv.info._ZN4mmha33masked_multihead_attention_kernelIfLi80ELi128ELi2ELi32ELi128ELb0ELb0EEEv26Multihead_attention_paramsIT_XT5_EE --------------------------
	.section	.nv.info._ZN4mmha33masked_multihead_attention_kernelIfLi80ELi128ELi2ELi32ELi128ELb0ELb0EEEv26Multihead_attention_paramsIT_XT5_EE,"",@"SHT_CUDA_INFO"
	.sectionflags	@""
	.align	4


	//----- nvinfo : EIATTR_CUDA_API_VERSION
	.align		4
        /*0000*/ 	.byte	0x04, 0x37
        /*0002*/ 	.short	(.L_637 - .L_636)
.L_636:
        /*0004*/ 	.word	0x00000082


	//----- nvinfo : EIATTR_KPARAM_INFO
	.align		4
.L_637:
        /*0008*/ 	.byte	0x04, 0x17
        /*000a*/ 	.short	(.L_639 - .L_638)
.L_638:
        /*000c*/ 	.word	0x00000000
        /*0010*/ 	.short	0x0000
        /*0012*/ 	.short	0x0000
        /*0014*/ 	.byte	0x00, 0xf0, 0xa1, 0x04


	//----- nvinfo : EIATTR_SPARSE_MMA_MASK
	.align		4
.L_639:
        /*0018*/ 	.byte	0x03, 0x50
        /*001a*/ 	.short	0x0000


	//----- nvinfo : EIATTR_MAXREG_COUNT
	.align		4
        /*001c*/ 	.byte	0x03, 0x1b
        /*001e*/ 	.short	0x00ff


	//----- nvinfo : EIATTR_NUM_BARRIERS
	.align		4
        /*0020*/ 	.byte	0x02, 0x4c
        /*0022*/ 	.byte	0x01
	.zero		1


	//----- nvinfo : EIATTR_EXTERNS
	.align		4
        /*0024*/ 	.byte	0x04, 0x0f
        /*0026*/ 	.short	(.L_641 - .L_640)


	//   ....[0]....
	.align		4
.L_640:
        /*0028*/ 	.word	index@(__assertfail)


	//----- nvinfo : EIATTR_MERCURY_ISA_VERSION
	.align		4
.L_641:
        /*002c*/ 	.byte	0x03, 0x5f
        /*002e*/ 	.short	0x0101


	//----- nvinfo : EIATTR_COOP_GROUP_MASK_REGIDS
	.align		4
        /*0030*/ 	.byte	0x04, 0x29
        /*0032*/ 	.short	(.L_643 - .L_642)


	//   ....[0]....
.L_642:
        /*0034*/ 	.word	0xffffffff


	//   ....[1]....
        /*0038*/ 	.word	0xffffffff


	//   ....[2]....
        /*003c*/ 	.word	0xffffffff


	//   ....[3]....
        /*0040*/ 	.word	0xffffffff


	//   ....[4]....
        /*0044*/ 	.word	0xffffffff


	//   ....[5]....
        /*0048*/ 	.word	0xffffffff


	//   ....[6]....
        /*004c*/ 	.word	0xffffffff


	//   ....[7]....
        /*0050*/ 	.word	0xffffffff


	//   ....[8]....
        /*0054*/ 	.word	0xffffffff


	//   ....[9]....
        /*0058*/ 	.word	0xffffffff


	//   ....[10]....
        /*005c*/ 	.word	0xffffffff


	//   ....[11]....
        /*0060*/ 	.word	0xffffffff


	//   ....[12]....
        /*0064*/ 	.word	0xffffffff


	//   ....[13]....
        /*0068*/ 	.word	0xffffffff


	//   ....[14]....
        /*006c*/ 	.word	0xffffffff


	//   ....[15]....
        /*0070*/ 	.word	0xffffffff


	//   ....[16]....
        /*0074*/ 	.word	0xffffffff


	//   ....[17]....
        /*0078*/ 	.word	0xffffffff


	//   ....[18]....
        /*007c*/ 	.word	0xffffffff


	//   ....[19]....
        /*0080*/ 	.word	0xffffffff


	//   ....[20]....
        /*0084*/ 	.word	0xffffffff


	//   ....[21]....
        /*0088*/ 	.word	0x0500000f


	//   ....[22]....
        /*008c*/ 	.word	0x0500000f


	//   ....[23]....
        /*0090*/ 	.word	0x0500000f


	//   ....[24]....
        /*0094*/ 	.word	0x0500000f


	//   ....[25]....
        /*0098*/ 	.word	0x0500000f


	//   ....[26]....
        /*009c*/ 	.word	0x0500000f


	//   ....[27]....
        /*00a0*/ 	.word	0x0500000f


	//   ....[28]....
        /*00a4*/ 	.word	0x0500000f


	//   ....[29]....
        /*00a8*/ 	.word	0x0500000f


	//   ....[30]....
        /*00ac*/ 	.word	0x0500000f


	//----- nvinfo : EIATTR_COOP_GROUP_INSTR_OFFSETS
	.align		4
.L_643:
        /*00b0*/ 	.byte	0x04, 0x28
        /*00b2*/ 	.short	(.L_645 - .L_644)


	//   ....[0]....
.L_644:
        /*00b4*/ 	.word	0x000019f0


	//   ....[1]....
        /*00b8*/ 	.word	0x00001a10


	//   ....[2]....
        /*00bc*/ 	.word	0x00001a30


	//   ....[3]....
        /*00c0*/ 	.word	0x00001a50


	//   ....[4]....
        /*00c4*/ 	.word	0x00001a70


	//   ....[5]....
        /*00c8*/ 	.word	0x00004370


	//   ....[6]....
        /*00cc*/ 	.word	0x000045e0


	//   ....[7]....
        /*00d0*/ 	.word	0x00004600


	//   ....[8]....
        /*00d4*/ 	.word	0x00004620


	//   ....[9]....
        /*00d8*/ 	.word	0x00004640


	//   ....[10]....
        /*00dc*/ 	.word	0x00004780


	//   ....[11]....
        /*00e0*/ 	.word	0x000047a0


	//   ....[12]....
        /*00e4*/ 	.word	0x000047d0


	//   ....[13]....
        /*00e8*/ 	.word	0x00005e50


	//   ....[14]....
        /*00ec*/ 	.word	0x00005ed0


	//   ....[15]....
        /*00f0*/ 	.word	0x00005ef0


	//   ....[16]....
        /*00f4*/ 	.word	0x00005f10


	//   ....[17]....
        /*00f8*/ 	.word	0x00005f40


	//   ....[18]....
        /*00fc*/ 	.word	0x00005fb0


	//   ....[19]....
        /*0100*/ 	.word	0x00005fd0


	//   ....[20]....
        /*0104*/ 	.word	0x00006010


	//   ....[21]....
        /*0108*/ 	.word	0x00009ed0


	//   ....[22]....
        /*010c*/ 	.word	0x00009f30


	//   ....[23]....
        /*0110*/ 	.word	0x00009f90


	//   ....[24]....
        /*0114*/ 	.word	0x00009ff0


	//   ....[25]....
        /*0118*/ 	.word	0x0000a050


	//   ....[26]....
        /*011c*/ 	.word	0x0000a0d0


	//   ....[27]....
        /*0120*/ 	.word	0x0000a170


	//   ....[28]....
        /*0124*/ 	.word	0x0000a1f0


	//   ....[29]....
        /*0128*/ 	.word	0x0000a250


	//   ....[30]....
        /*012c*/ 	.word	0x0000a2b0


	//----- nvinfo : EIATTR_VRC_CTA_INIT_COUNT
	.align		4
.L_645:
        /*0130*/ 	.byte	0x02, 0x4a
	.zero		1
	.zero		1


	//----- nvinfo : EIATTR_SYSCALL_OFFSETS
	.align		4
        /*0134*/ 	.byte	0x04, 0x46
        /*0136*/ 	.short	(.L_647 - .L_646)


	//   ....[0]....
.L_646:
        /*0138*/ 	.word	0x00001210


	//----- nvinfo : EIATTR_EXIT_INSTR_OFFSETS
	.align		4
.L_647:
        /*013c*/ 	.byte	0x04, 0x1c
        /*013e*/ 	.short	(.L_649 - .L_648)


	//   ....[0]....
.L_648:
        /*0140*/ 	.word	0x000000b0


	//   ....[1]....
        /*0144*/ 	.word	0x00009c10


	//   ....[2]....
        /*0148*/ 	.word	0x00009e30


	//   ....[3]....
        /*014c*/ 	.word	0x00009e80


	//----- nvinfo : EIATTR_CRS_STACK_SIZE
	.align		4
.L_649:
        /*0150*/ 	.byte	0x04, 0x1e
        /*0152*/ 	.short	(.L_651 - .L_650)
.L_650:
        /*0154*/ 	.word	0x00000000


	//----- nvinfo : EIATTR_CBANK_PARAM_SIZE
	.align		4
.L_651:
        /*0158*/ 	.byte	0x03, 0x19
        /*015a*/ 	.short	0x0128


	//----- nvinfo : EIATTR_PARAM_CBANK
	.align		4
        /*015c*/ 	.byte	0x04, 0x0a
        /*015e*/ 	.short	(.L_653 - .L_652)
	.align		4
.L_652:
        /*0160*/ 	.word	index@(.nv.constant0._ZN4mmha33masked_multihead_attention_kernelIfLi80ELi128ELi2ELi32ELi128ELb0ELb0EEEv26Multihead_attention_paramsIT_XT5_EE)
        /*0164*/ 	.short	0x0380
        /*0166*/ 	.short	0x0128


	//----- nvinfo : EIATTR_SW_WAR
	.align		4
.L_653:
        /*0168*/ 	.byte	0x04, 0x36
        /*016a*/ 	.short	(.L_655 - .L_654)
.L_654:
        /*016c*/ 	.word	0x00000008
.L_655:


//--------------------- .nv.info._ZN4mmha33masked_multihead_attention_kernelIfLi80ELi128ELi4ELi32ELi64ELb0ELb0EEEv26Multihead_attention_paramsIT_XT5_EE --------------------------
	.section	.nv.info._ZN4mmha33masked_multihead_attention_kernelIfLi80ELi128ELi4ELi32ELi64ELb0ELb0EEEv26Multihead_attention_paramsIT_XT5_EE,"",@"SHT_CUDA_INFO"
	.sectionflags	@""
	.align	4


	//----- nvinfo : EIATTR_CUDA_API_VERSION
	.align		4
        /*0000*/ 	.byte	0x04, 0x37
        /*0002*/ 	.short	(.L_657 - .L_656)
.L_656:
        /*0004*/ 	.word	0x00000082


	//----- nvinfo : EIATTR_KPARAM_INFO
	.align		4
.L_657:
        /*0008*/ 	.byte	0x04, 0x17
        /*000a*/ 	.short	(.L_659 - .L_658)
.L_658:
        /*000c*/ 	.word	0x00000000
        /*0010*/ 	.short	0x0000
        /*0012*/ 	.short	0x0000
        /*0014*/ 	.byte	0x00, 0xf0, 0xa1, 0x04


	//----- nvinfo : EIATTR_SPARSE_MMA_MASK
	.align		4
.L_659:
        /*0018*/ 	.byte	0x03, 0x50
        /*001a*/ 	.short	0x0000


	//----- nvinfo : EIATTR_MAXREG_COUNT
	.align		4
        /*001c*/ 	.byte	0x03, 0x1b
        /*001e*/ 	.short	0x00ff


	//----- nvinfo : EIATTR_NUM_BARRIERS
	.align		4
        /*0020*/ 	.byte	0x02, 0x4c
        /*0022*/ 	.byte	0x01
	.zero		1


	//----- nvinfo : EIATTR_EXTERNS
	.align		4
        /*0024*/ 	.byte	0x04, 0x0f
        /*0026*/ 	.short	(.L_661 - .L_660)


	//   ....[0]....
	.align		4
.L_660:
        /*0028*/ 	.word	index@(__assertfail)


	//----- nvinfo : EIATTR_MERCURY_ISA_VERSION
	.align		4
.L_661:
        /*002c*/ 	.byte	0x03, 0x5f
        /*002e*/ 	.short	0x0101


	//----- nvinfo : EIATTR_COOP_GROUP_MASK_REGIDS
	.align		4
        /*0030*/ 	.byte	0x04, 0x29
        /*0032*/ 	.short	(.L_663 - .L_662)


	//   ....[0]....
.L_662:
        /*0034*/ 	.word	0xffffffff


	//   ....[1]....
        /*0038*/ 	.word	0xffffffff


	//   ....[2]....
        /*003c*/ 	.word	0xffffffff


	//   ....[3]....
        /*0040*/ 	.word	0xffffffff


	//   ....[4]....
        /*0044*/ 	.word	0xffffffff


	//   ....[5]....
        /*0048*/ 	.word	0xffffffff


	//   ....[6]....
        /*004c*/ 	.word	0xffffffff


	//   ....[7]....
        /*0050*/ 	.word	0xffffffff


	//   ....[8]....
        /*0054*/ 	.word	0xffffffff


	//   ....[9]....
        /*0058*/ 	.word	0xffffffff


	//   ....[10]....
        /*005c*/ 	.word	0xffffffff


	//   ....[11]....
        /*0060*/ 	.word	0xffffffff


	//   ....[12]....
        /*0064*/ 	.word	0xffffffff


	//   ....[13]....
        /*0068*/ 	.word	0xffffffff


	//   ....[14]....
        /*006c*/ 	.word	0xffffffff


	//   ....[15]....
        /*0070*/ 	.word	0xffffffff


	//   ....[16]....
        /*0074*/ 	.word	0xffffffff


	//   ....[17]....
        /*0078*/ 	.word	0xffffffff


	//   ....[18]....
        /*007c*/ 	.word	0xffffffff


	//   ....[19]....
        /*0080*/ 	.word	0x0500000f


	//   ....[20]....
        /*0084*/ 	.word	0x0500000f


	//   ....[21]....
        /*0088*/ 	.word	0x0500000f


	//   ....[22]....
        /*008c*/ 	.word	0x0500000f


	//   ....[23]....
        /*0090*/ 	.word	0x0500000f


	//   ....[24]....
        /*0094*/ 	.word	0x0500000f


	//   ....[25]....
        /*0098*/ 	.word	0x0500000f


	//   ....[26]....
        /*009c*/ 	.word	0x0500000f


	//   ....[27]....
        /*00a0*/ 	.word	0x0500000f


	//   ....[28]....
        /*00a4*/ 	.word	0x0500000f


	//----- nvinfo : EIATTR_COOP_GROUP_INSTR_OFFSETS
	.align		4
.L_663:
        /*00a8*/ 	.byte	0x04, 0x28
        /*00aa*/ 	.short	(.L_665 - .L_664)


	//   ....[0]....
.L_664:
        /*00ac*/ 	.word	0x000019c0


	//   ....[1]....
        /*00b0*/ 	.word	0x000019e0


	//   ....[2]....
        /*00b4*/ 	.word	0x00001a00


	//   ....[3]....
        /*00b8*/ 	.word	0x00001a20


	//   ....[4]....
        /*00bc*/ 	.word	0x00001a40


	//   ....[5]....
        /*00c0*/ 	.word	0x00003d30


	//   ....[6]....
        /*00c4*/ 	.word	0x00003d50


	//   ....[7]....
        /*00c8*/ 	.word	0x00004080


	//   ....[8]....
        /*00cc*/ 	.word	0x000040a0


	//   ....[9]....
        /*00d0*/ 	.word	0x000040c0


	//   ....[10]....
        /*00d4*/ 	.word	0x000041f0


	//   ....[11]....
        /*00d8*/ 	.word	0x00004230


	//   ....[12]....
        /*00dc*/ 	.word	0x000058c0


	//   ....[13]....
        /*00e0*/ 	.word	0x00005940


	//   ....[14]....
        /*00e4*/ 	.word	0x00005960


	//   ....[15]....
        /*00e8*/ 	.word	0x00005990


	//   ....[16]....
        /*00ec*/ 	.word	0x000059d0


	//   ....[17]....
        /*00f0*/ 	.word	0x00005a50


	//   ....[18]....
        /*00f4*/ 	.word	0x00005a70


	//   ....[19]....
        /*00f8*/ 	.word	0x000098b0


	//   ....[20]....
        /*00fc*/ 	.word	0x00009910


	//   ....[21]....
        /*0100*/ 	.word	0x00009970


	//   ....[22]....
        /*0104*/ 	.word	0x000099d0


	//   ....[23]....
        /*0108*/ 	.word	0x00009a30


	//   ....[24]....
        /*010c*/ 	.word	0x00009ab0


	//   ....[25]....
        /*0110*/ 	.word	0x00009b30


	//   ....[26]....
        /*0114*/ 	.word	0x00009bc0


	//   ....[27]....
        /*0118*/ 	.word	0x00009c40


	//   ....[28]....
        /*011c*/ 	.word	0x00009ca0


	//----- nvinfo : EIATTR_VRC_CTA_INIT_COUNT
	.align		4
.L_665:
        /*0120*/ 	.byte	0x02, 0x4a
	.zero		1
	.zero		1


	//----- nvinfo : EIATTR_SYSCALL_OFFSETS
	.align		4
        /*0124*/ 	.byte	0x04, 0x46
        /*0126*/ 	.short	(.L_667 - .L_666)


	//   ....[0]....
.L_666:
        /*0128*/ 	.word	0x000011e0


	//----- nvinfo : EIATTR_EXIT_INSTR_OFFSETS
	.align		4
.L_667:
        /*012c*/ 	.byte	0x04, 0x1c
        /*012e*/ 	.short	(.L_669 - .L_668)


	//   ....[0]....
.L_668:
        /*0130*/ 	.word	0x000000b0


	//   ....[1]....
        /*0134*/ 	.word	0x000095f0


	//   ....[2]....
        /*0138*/ 	.word	0x00009810


	//   ....[3]....
        /*013c*/ 	.word	0x00009860


	//----- nvinfo : EIATTR_CRS_STACK_SIZE
	.align		4
.L_669:
        /*0140*/ 	.byte	0x04, 0x1e
        /*0142*/ 	.short	(.L_671 - .L_670)
.L_670:
        /*0144*/ 	.word	0x00000000


	//----- nvinfo : EIATTR_CBANK_PARAM_SIZE
	.align		4
.L_671:
        /*0148*/ 	.byte	0x03, 0x19
        /*014a*/ 	.short	0x0128


	//----- nvinfo : EIATTR_PARAM_CBANK
	.align		4
        /*014c*/ 	.byte	0x04, 0x0a
        /*014e*/ 	.short	(.L_673 - .L_672)
	.align		4
.L_672:
        /*0150*/ 	.word	index@(.nv.constant0._ZN4mmha33masked_multihead_attention_kernelIfLi80ELi128ELi4ELi32ELi64ELb0ELb0EEEv26Multihead_attention_paramsIT_XT5_EE)
        /*0154*/ 	.short	0x0380
        /*0156*/ 	.short	0x0128


	//----- nvinfo : EIATTR_SW_WAR
	.align		4
.L_673:
        /*0158*/ 	.byte	0x04, 0x36
        /*015a*/ 	.short	(.L_675 - .L_674)
.L_674:
        /*015c*/ 	.word	0x00000008
.L_675:


//--------------------- .nv.callgraph             --------------------------
	.section	.nv.callgraph,"",@"SHT_CUDA_CALLGRAPH"
	.align	4
	.sectionentsize	8
	.align		4
        /*0000*/ 	.word	0x00000000
	.align		4
        /*0004*/ 	.word	0xffffffff
	.align		4
        /*0008*/ 	.word	index@(_ZN4mmha33masked_multihead_attention_kernelItLi80ELi128ELi1ELi16ELi256ELb1ELb1EEEv26Multihead_attention_paramsIT_XT5_EE)
	.align		4
        /*000c*/ 	.word	index@(__assertfail)
	.align		4
        /*0010*/ 	.word	index@(_ZN4mmha33masked_multihead_attention_kernelItLi80ELi128ELi2ELi16ELi128ELb1ELb1EEEv26Multihead_attention_paramsIT_XT5_EE)
	.align		4
        /*0014*/ 	.word	index@(__assertfail)
	.align		4
        /*0018*/ 	.word	index@(_ZN4mmha33masked_multihead_attention_kernelItLi80ELi128ELi4ELi16ELi64ELb1ELb1EEEv26Multihead_attention_paramsIT_XT5_EE)
	.align		4
        /*001c*/ 	.word	index@(__assertfail)
	.align		4
        /*0020*/ 	.word	index@(_ZN4mmha33masked_multihead_attention_kernelItLi80ELi128ELi1ELi16ELi256ELb1ELb0EEEv26Multihead_attention_paramsIT_XT5_EE)
	.align		4
        /*0024*/ 	.word	index@(__assertfail)
	.align		4
        /*0028*/ 	.word	index@(_ZN4mmha33masked_multihead_attention_kernelItLi80ELi128ELi2ELi16ELi128ELb1ELb0EEEv26Multihead_attention_paramsIT_XT5_EE)
	.align		4
        /*002c*/ 	.word	index@(__assertfail)
	.align		4
        /*0030*/ 	.word	index@(_ZN4mmha33masked_multihead_attention_kernelItLi80ELi128ELi4ELi16ELi64ELb1ELb0EEEv26Multihead_attention_paramsIT_XT5_EE)
	.align		4
        /*0034*/ 	.word	index@(__assertfail)
	.align		4
        /*0038*/ 	.word	index@(_ZN4mmha33masked_multihead_attention_kernelIfLi80ELi128ELi1ELi32ELi256ELb1ELb1EEEv26Multihead_attention_paramsIT_XT5_EE)
	.align		4
        /*003c*/ 	.word	index@(__assertfail)
	.align		4
        /*0040*/ 	.word	index@(_ZN4mmha33masked_multihead_attention_kernelIfLi80ELi128ELi2ELi32ELi128ELb1ELb1EEEv26Multihead_attention_paramsIT_XT5_EE)
	.align		4
        /*0044*/ 	.word	index@(__assertfail)
	.align		4
        /*0048*/ 	.word	index@(_ZN4mmha33masked_multihead_attention_kernelIfLi80ELi128ELi4ELi32ELi64ELb1ELb1EEEv26Multihead_attention_paramsIT_XT5_EE)
	.align		4
        /*004c*/ 	.word	index@(__assertfail)
	.align		4
        /*0050*/ 	.word	index@(_ZN4mmha33masked_multihead_attention_kernelIfLi80ELi128ELi1ELi32ELi256ELb1ELb0EEEv26Multihead_attention_paramsIT_XT5_EE)
	.align		4
        /*0054*/ 	.word	index@(__assertfail)
	.align		4
        /*0058*/ 	.word	index@(_ZN4mmha33masked_multihead_attention_kernelIfLi80ELi128ELi2ELi32ELi128ELb1ELb0EEEv26Multihead_attention_paramsIT_XT5_EE)
	.align		4
        /*005c*/ 	.word	index@(__assertfail)
	.align		4
        /*0060*/ 	.word	index@(_ZN4mmha33masked_multihead_attention_kernelIfLi80ELi128ELi4ELi32ELi64ELb1ELb0EEEv26Multihead_attention_paramsIT_XT5_EE)
	.align		4
        /*0064*/ 	.word	index@(__assertfail)
	.align		4
        /*0068*/ 	.word	index@(_ZN4mmha33masked_multihead_attention_kernelItLi80ELi128ELi1ELi16ELi256ELb0ELb1EEEv26Multihead_attention_paramsIT_XT5_EE)
	.align		4
        /*006c*/ 	.word	index@(__assertfail)
	.align		4
        /*0070*/ 	.word	index@(_ZN4mmha33masked_multihead_attention_kernelItLi80ELi128ELi2ELi16ELi128ELb0ELb1EEEv26Multihead_attention_paramsIT_XT5_EE)
	.align		4
        /*0074*/ 	.word	index@(__assertfail)
	.align		4
        /*0078*/ 	.word	index@(_ZN4mmha33masked_multihead_attention_kernelItLi80ELi128ELi4ELi16ELi64ELb0ELb1EEEv26Multihead_attention_paramsIT_XT5_EE)
	.align		4
        /*007c*/ 	.word	index@(__assertfail)
	.align		4
        /*0080*/ 	.word	index@(_ZN4mmha33masked_multihead_attention_kernelItLi80ELi128ELi1ELi16ELi256ELb0ELb0EEEv26Multihead_attention_paramsIT_XT5_EE)
	.align		4
        /*0084*/ 	.word	index@(__assertfail)
	.align		4
        /*0088*/ 	.word	index@(_ZN4mmha33masked_multihead_attention_kernelItLi80ELi128ELi2ELi16ELi128ELb0ELb0EEEv26Multihead_attention_paramsIT_XT5_EE)
	.align		4
        /*008c*/ 	.word	index@(__assertfail)
	.align		4
        /*0090*/ 	.word	index@(_ZN4mmha33masked_multihead_attention_kernelItLi80ELi128ELi4ELi16ELi64ELb0ELb0EEEv26Multihead_attention_paramsIT_XT5_EE)
	.align		4
        /*0094*/ 	.word	index@(__assertfail)
	.align		4
        /*0098*/ 	.word	index@(_ZN4mmha33masked_multihead_attention_kernelIfLi80ELi128ELi1ELi32ELi256ELb0ELb1EEEv26Multihead_attention_paramsIT_XT5_EE)
	.align		4
        /*009c*/ 	.word	index@(__assertfail)
	.align		4
        /*00a0*/ 	.word	index@(_ZN4mmha33masked_multihead_attention_kernelIfLi80ELi128ELi2ELi32ELi128ELb0ELb1EEEv26Multihead_attention_paramsIT_XT5_EE)
	.align		4
        /*00a4*/ 	.word	index@(__assertfail)
	.align		4
        /*00a8*/ 	.word	index@(_ZN4mmha33masked_multihead_attention_kernelIfLi80ELi128ELi4ELi32ELi64ELb0ELb1EEEv26Multihead_attention_paramsIT_XT5_EE)
	.align		4
        /*00ac*/ 	.word	index@(__assertfail)
	.align		4
        /*00b0*/ 	.word	index@(_ZN4mmha33masked_multihead_attention_kernelIfLi80ELi128ELi1ELi32ELi256ELb0ELb0EEEv26Multihead_attention_paramsIT_XT5_EE)
	.align		4
        /*00b4*/ 	.word	index@(__assertfail)
	.align		4
        /*00b8*/ 	.word	index@(_ZN4mmha33masked_multihead_attention_kernelIfLi80ELi128ELi2ELi32ELi128ELb0ELb0EEEv26Multihead_attention_paramsIT_XT5_EE)
	.align		4
        /*00bc*/ 	.word	index@(__assertfail)
	.align		4
        /*00c0*/ 	.word	index@(_ZN4mmha33masked_multihead_attention_kernelIfLi80ELi128ELi4ELi32ELi64ELb0ELb0EEEv26Multihead_attention_paramsIT_XT5_EE)
	.align		4
        /*00c4*/ 	.word	index@(__assertfail)
	.align		4
        /*00c8*/ 	.word	0x00000000
	.align		4
        /*00cc*/ 	.word	0xfffffffe
	.align		4
        /*00d0*/ 	.word	0x00000000
	.align		4
        /*00d4*/ 	.word	0xfffffffd
	.align		4
        /*00d8*/ 	.word	0x00000000
	.align		4
        /*00dc*/ 	.word	0xfffffffc


//--------------------- .nv.constant4             --------------------------
	.section	.nv.constant4,"a",@progbits
	.align	8
	.align		8
.nv.constant4:
        /*0000*/ 	.dword	__assertfail
	.align		8
        /*0008*/ 	.dword	__unnamed_1
	.align		8
        /*0010*/ 	.dword	__unnamed_2
	.align		8
        /*0018*/ 	.dword	__unnamed_3
	.align		8
        /*0020*/ 	.dword	__unnamed_4
	.align		8
        /*0028*/ 	.dword	__unnamed_5
	.align		8
        /*0030*/ 	.dword	__unnamed_6
	.align		8
        /*0038*/ 	.dword	__unnamed_7
	.align		8
        /*0040*/ 	.dword	__unnamed_8
	.align		8
        /*0048*/ 	.dword	__unnamed_9
	.align		8
        /*0050*/ 	.dword	__unnamed_10
	.align		8
        /*0058*/ 	.dword	__unnamed_11
	.align		8
        /*0060*/ 	.dword	__unnamed_12
	.align		8
        /*0068*/ 	.dword	__unnamed_13
	.align		8
        /*0070*/ 	.dword	__unnamed_14
	.align		8
        /*0078*/ 	.dword	__unnamed_15
	.align		8
        /*0080*/ 	.dword	__unnamed_16
	.align		8
        /*0088*/ 	.dword	__unnamed_17
	.align		8
        /*0090*/ 	.dword	__unnamed_18
	.align		8
        /*0098*/ 	.dword	__unnamed_19
	.align		8
        /*00a0*/ 	.dword	__unnamed_20
	.align		8
        /*00a8*/ 	.dword	__unnamed_21
	.align		8
        /*00b0*/ 	.dword	__unnamed_22
	.align		8
        /*00b8*/ 	.dword	__unnamed_23
	.align		8
        /*00c0*/ 	.dword	__unnamed_24
	.align		8
        /*00c8*/ 	.dword	$str
	.align		8
        /*00d0*/ 	.dword	$str$1


//--------------------- .text._ZN4mmha33masked_multihead_attention_kernelItLi80ELi128ELi1ELi16ELi256ELb1ELb1EEEv26Multihead_attention_paramsIT_XT5_EE --------------------------
	.section	.text._ZN4mmha33masked_multihead_attention_kernelItLi80ELi128ELi1ELi16ELi256ELb1ELb1EEEv26Multihead_attention_paramsIT_XT5_EE,"ax",@progbits
	.align	128
        .global         _ZN4mmha33masked_multihead_attention_kernelItLi80ELi128ELi1ELi16ELi256ELb1ELb1EEEv26Multihead_attention_paramsIT_XT5_EE
        .type           _ZN4mmha33masked_multihead_attention_kernelItLi80ELi128ELi1ELi16ELi256ELb1ELb1EEEv26Multihead_attention_paramsIT_XT5_EE,@function
        .size           _ZN4mmha33masked_multihead_attention_kernelItLi80ELi128ELi1ELi16ELi256ELb1ELb1EEEv26Multihead_attention_paramsIT_XT5_EE,(.L_x_4053 - _ZN4mmha33masked_multihead_attention_kernelItLi80ELi128ELi1ELi16ELi256ELb1ELb1EEEv26Multihead_attention_paramsIT_XT5_EE)
        .other          _ZN4mmha33masked_multihead_attention_kernelItLi80ELi128ELi1ELi16ELi256ELb1ELb1EEEv26Multihead_attention_paramsIT_XT5_EE,@"STO_CUDA_ENTRY STV_DEFAULT"
_ZN4mmha33masked_multihead_attention_kernelItLi80ELi128ELi1ELi16ELi256ELb1ELb1EEEv26Multihead_attention_paramsIT_XT5_EE:
.text._ZN4mmha33masked_multihead_attention_kernelItLi80ELi128ELi1ELi16ELi256ELb1ELb1EEEv26Multihead_attention_paramsIT_XT5_EE:
[----:B------:R-:W0:Y:S01]  /*0000*/  LDC R1, c[0x0][0x37c] ;  /* 0x0000df00ff017b82 */ /* 0x000e220000000800 */
[----:B------:R-:W1:Y:S07]  /*0010*/  LDCU.64 UR4, c[0x0][0x490] ;  /* 0x00009200ff0477ac */ /* 0x000e6e0008000a00 */
[----:B------:R-:W2:Y:S01]  /*0020*/  S2UR UR7, SR_CTAID.Y ;  /* 0x00000000000779c3 */ /* 0x000ea20000002600 */
[----:B------:R-:W3:Y:S01]  /*0030*/  LDCU.64 UR36, c[0x0][0x358] ;  /* 0x00006b00ff2477ac */ /* 0x000ee20008000a00 */
[----:B-1----:R-:W-:-:S04]  /*0040*/  UISETP.NE.U32.AND UP0, UPT, UR4, URZ, UPT ;  /* 0x000000ff0400728c */ /* 0x002fc8000bf05070 */
[----:B------:R-:W-:-:S09]  /*0050*/  UISETP.NE.AND.EX UP0, UPT, UR5, URZ, UPT, UP0 ;  /* 0x000000ff0500728c */ /* 0x000fd2000bf05300 */
[----:B--23--:R-:W-:Y:S05]  /*0060*/  BRA.U !UP0, `(.L_x_0) ;  /* 0x00000001081c7547 */ /* 0x00cfea000b800000 */
[----:B------:R-:W-:-:S04]  /*0070*/  UIADD3 UR4, UP0, UPT, UR7, UR4, URZ ;  /* 0x0000000407047290 */ /* 0x000fc8000ff1e0ff */
[----:B------:R-:W-:Y:S02]  /*0080*/  UIADD3.X UR5, UPT, UPT, URZ, UR5, URZ, UP0, !UPT ;  /* 0x00000005ff057290 */ /* 0x000fe400087fe4ff */
[----:B------:R-:W-:-:S04]  /*0090*/  MOV R2, UR4 ;  /* 0x0000000400027c02 */ /* 0x000fc80008000f00 */
[----:B------:R-:W-:-:S05]  /*00a0*/  IMAD.U32 R3, RZ, RZ, UR5 ;  /* 0x00000005ff037e24 */ /* 0x000fca000f8e00ff */
[----:B------:R-:W2:Y:S02]  /*00b0*/  LDG.E.U8 R2, desc[UR36][R2.64] ;  /* 0x0000002402027981 */ /* 0x000ea4000c1e1100 */
[----:B--2---:R-:W-:-:S13]  /*00c0*/  ISETP.NE.AND P0, PT, R2, 0x1, PT ;  /* 0x000000010200780c */ /* 0x004fda0003f05270 */
[----:B------:R-:W-:Y:S05]  /*00d0*/  @!P0 EXIT ;  /* 0x000000000000894d */ /* 0x000fea0003800000 */
.L_x_0:
[----:B------:R-:W1:Y:S01]  /*00e0*/  LDCU.64 UR4, c[0x0][0x498] ;  /* 0x00009300ff0477ac */ /* 0x000e620008000a00 */
[----:B------:R-:W2:Y:S01]  /*00f0*/  S2R R6, SR_CTAID.Y ;  /* 0x0000000000067919 */ /* 0x000ea20000002600 */
[----:B------:R-:W3:Y:S01]  /*0100*/  LDCU UR8, c[0x0][0x3f0] ;  /* 0x00007e00ff0877ac */ /* 0x000ee20008000800 */
[----:B------:R-:W4:Y:S01]  /*0110*/  LDCU UR9, c[0x0][0x40c] ;  /* 0x00008180ff0977ac */ /* 0x000f220008000800 */
[----:B-1----:R-:W-:Y:S01]  /*0120*/  UIMAD.WIDE.U32 UR4, UR7, 0x4, UR4 ;  /* 0x00000004070478a5 */ /* 0x002fe2000f8e0004 */
[----:B---3--:R-:W-:-:S05]  /*0130*/  MOV R0, UR8 ;  /* 0x0000000800007c02 */ /* 0x008fca0008000f00 */
[----:B------:R-:W-:Y:S01]  /*0140*/  MOV R2, UR4 ;  /* 0x0000000400027c02 */ /* 0x000fe20008000f00 */
[----:B------:R-:W-:Y:S01]  /*0150*/  IMAD.U32 R3, RZ, RZ, UR5 ;  /* 0x00000005ff037e24 */ /* 0x000fe2000f8e00ff */
[----:B------:R-:W-:-:S04]  /*0160*/  IABS R7, R0 ;  /* 0x0000000000077213 */ /* 0x000fc80000000000 */
[----:B------:R1:W3:Y:S01]  /*0170*/  LDG.E R10, desc[UR36][R2.64] ;  /* 0x00000024020a7981 */ /* 0x0002e2000c1e1900 */
[----:B------:R-:W0:Y:S08]  /*0180*/  I2F.RP R0, R7 ;  /* 0x0000000700007306 */ /* 0x000e300000209400 */
[----:B0-----:R-:W0:Y:S02]  /*0190*/  MUFU.RCP R0, R0 ;  /* 0x0000000000007308 */ /* 0x001e240000001000 */
[----:B0-----:R-:W-:-:S06]  /*01a0*/  VIADD R4, R0, 0xffffffe ;  /* 0x0ffffffe00047836 */ /* 0x001fcc0000000000 */
[----:B------:R0:W4:Y:S01]  /*01b0*/  F2I.FTZ.U32.TRUNC.NTZ R5, R4 ;  /* 0x0000000400057305 */ /* 0x000122000021f000 */
[----:B--2---:R-:W-:Y:S01]  /*01c0*/  IABS R0, R6 ;  /* 0x0000000600007213 */ /* 0x004fe20000000000 */
[----:B0-----:R-:W-:Y:S01]  /*01d0*/  IMAD.MOV.U32 R4, RZ, RZ, RZ ;  /* 0x000000ffff047224 */ /* 0x001fe200078e00ff */
[----:B----4-:R-:W-:-:S05]  /*01e0*/  IADD3 R8, PT, PT, RZ, -R5, RZ ;  /* 0x80000005ff087210 */ /* 0x010fca0007ffe0ff */
[----:B------:R-:W-:-:S04]  /*01f0*/  IMAD R9, R8, R7, RZ ;  /* 0x0000000708097224 */ /* 0x000fc800078e02ff */
[----:B------:R-:W-:-:S06]  /*0200*/  IMAD.HI.U32 R5, R5, R9, R4 ;  /* 0x0000000905057227 */ /* 0x000fcc00078e0004 */
[----:B------:R-:W-:-:S05]  /*0210*/  IMAD.HI.U32 R5, R5, R0, RZ ;  /* 0x0000000005057227 */ /* 0x000fca00078e00ff */
[----:B------:R-:W-:-:S13]  /*0220*/  R2UR UR6, R5 ;  /* 0x00000000050672ca */ /* 0x000fda00000e0000 */
[----:B------:R-:W-:-:S05]  /*0230*/  IADD3 R4, PT, PT, RZ, -UR6, RZ ;  /* 0x80000006ff047c10 */ /* 0x000fca000fffe0ff */
[C---:B------:R-:W-:Y:S02]  /*0240*/  IMAD R0, R7.reuse, R4, R0 ;  /* 0x0000000407007224 */ /* 0x040fe400078e0200 */
[----:B-1----:R-:W-:Y:S01]  /*0250*/  IMAD.U32 R2, RZ, RZ, UR6 ;  /* 0x00000006ff027e24 */ /* 0x002fe2000f8e00ff */
[----:B------:R-:W-:Y:S01]  /*0260*/  ULOP3.LUT UR4, UR7, UR8, URZ, 0x3c, !UPT ;  /* 0x0000000807047292 */ /* 0x000fe2000f8e3cff */
[----:B------:R-:W0:Y:S01]  /*0270*/  LDC.64 R4, c[0x0][0x460] ;  /* 0x00011800ff047b82 */ /* 0x000e220000000a00 */
[----:B------:R-:W-:-:S13]  /*0280*/  ISETP.GT.U32.AND P0, PT, R7, R0, PT ;  /* 0x000000000700720c */ /* 0x000fda0003f04070 */
[----:B------:R-:W-:Y:S01]  /*0290*/  @!P0 IADD3 R2, PT, PT, R2, 0x1, RZ ;  /* 0x0000000102028810 */ /* 0x000fe20007ffe0ff */
[----:B------:R-:W-:-:S03]  /*02a0*/  @!P0 IMAD.IADD R0, R0, 0x1, -R7 ;  /* 0x0000000100008824 */ /* 0x000fc600078e0a07 */
[----:B------:R-:W-:Y:S02]  /*02b0*/  @!P0 R2UR UR6, R2 ;  /* 0x00000000020682ca */ /* 0x000fe400000e0000 */
[----:B------:R-:W-:-:S11]  /*02c0*/  ISETP.GE.U32.AND P1, PT, R0, R7, PT ;  /* 0x000000070000720c */ /* 0x000fd60003f26070 */
[----:B------:R-:W-:-:S05]  /*02d0*/  MOV R0, UR6 ;  /* 0x0000000600007c02 */ /* 0x000fca0008000f00 */
[----:B------:R-:W-:Y:S01]  /*02e0*/  @P1 VIADD R0, R0, 0x1 ;  /* 0x0000000100001836 */ /* 0x000fe20000000000 */
[----:B------:R-:W-:-:S04]  /*02f0*/  UISETP.GE.AND UP1, UPT, UR4, URZ, UPT ;  /* 0x000000ff0400728c */ /* 0x000fc8000bf26270 */
[----:B------:R-:W-:Y:S01]  /*0300*/  @P1 R2UR UR6, R0 ;  /* 0x00000000000612ca */ /* 0x000fe200000e0000 */
[----:B------:R-:W-:-:S12]  /*0310*/  UISETP.NE.AND UP0, UPT, UR8, URZ, UPT ;  /* 0x000000ff0800728c */ /* 0x000fd8000bf05270 */
[----:B------:R-:W-:Y:S01]  /*0320*/  UMOV UR42, UR6 ;  /* 0x00000006002a7c82 */ /* 0x000fe20008000000 */
[----:B0-----:R-:W-:Y:S01]  /*0330*/  ISETP.NE.U32.AND P0, PT, R4, RZ, PT ;  /* 0x000000ff0400720c */ /* 0x001fe20003f05070 */
[----:B------:R-:W-:Y:S02]  /*0340*/  @!UP1 UIADD3 UR42, UPT, UPT, -UR42, URZ, URZ ;  /* 0x000000ff2a2a9290 */ /* 0x000fe4000fffe1ff */
[----:B------:R-:W-:Y:S01]  /*0350*/  @!UP0 ULOP3.LUT UR42, URZ, UR8, URZ, 0x33, !UPT ;  /* 0x00000008ff2a8292 */ /* 0x000fe2000f8e33ff */
[----:B------:R-:W0:Y:S01]  /*0360*/  LDCU UR8, c[0x0][0x3f4] ;  /* 0x00007e80ff0877ac */ /* 0x000e220008000800 */
[----:B------:R-:W1:Y:S01]  /*0370*/  S2UR UR46, SR_CTAID.X ;  /* 0x00000000002e79c3 */ /* 0x000e620000002500 */
[----:B------:R-:W1:Y:S01]  /*0380*/  LDCU UR6, c[0x0][0x3f8] ;  /* 0x00007f00ff0677ac */ /* 0x000e620008000800 */
[----:B0-----:R-:W-:-:S04]  /*0390*/  MOV R12, UR8 ;  /* 0x00000008000c7c02 */ /* 0x001fc80008000f00 */
[----:B------:R-:W-:-:S04]  /*03a0*/  IABS R6, R12 ;  /* 0x0000000c00067213 */ /* 0x000fc80000000000 */
[----:B------:R-:W0:Y:S08]  /*03b0*/  I2F.RP R0, R6 ;  /* 0x0000000600007306 */ /* 0x000e300000209400 */
[----:B0-----:R-:W0:Y:S01]  /*03c0*/  MUFU.RCP R0, R0 ;  /* 0x0000000000007308 */ /* 0x001e220000001000 */
[----:B------:R-:W-:Y:S01]  /*03d0*/  ISETP.NE.AND.EX P0, PT, R5, RZ, PT, P0 ;  /* 0x000000ff0500720c */ /* 0x000fe20003f05300 */
[----:B0-----:R-:W-:-:S06]  /*03e0*/  VIADD R4, R0, 0xffffffe ;  /* 0x0ffffffe00047836 */ /* 0x001fcc0000000000 */
[----:B------:R0:W2:Y:S01]  /*03f0*/  F2I.FTZ.U32.TRUNC.NTZ R5, R4 ;  /* 0x0000000400057305 */ /* 0x0000a2000021f000 */
[----:B------:R-:W-:Y:S01]  /*0400*/  ISETP.EQ.AND P4, PT, RZ, UR9, P0 ;  /* 0x00000009ff007c0c */ /* 0x000fe20008782270 */
[----:B0-----:R-:W-:Y:S01]  /*0410*/  IMAD.MOV.U32 R4, RZ, RZ, RZ ;  /* 0x000000ffff047224 */ /* 0x001fe200078e00ff */
[----:B--2---:R-:W-:-:S11]  /*0420*/  IADD3 R7, PT, PT, RZ, -R5, RZ ;  /* 0x80000005ff077210 */ /* 0x004fd60007ffe0ff */
[----:B------:R-:W-:Y:S01]  /*0430*/  VOTEU.ANY UP2, P4 ;  /* 0x0000000000ff7886 */ /* 0x000fe20002040100 */
[----:B------:R-:W-:-:S04]  /*0440*/  IMAD R7, R7, R6, RZ ;  /* 0x0000000607077224 */ /* 0x000fc800078e02ff */
[----:B------:R-:W0:Y:S01]  /*0450*/  @UP2 LDCU.64 UR4, c[0x0][0x460] ;  /* 0x00008c00ff0427ac */ /* 0x000e220008000a00 */
[----:B------:R-:W-:Y:S01]  /*0460*/  IMAD.HI.U32 R5, R5, R7, R4 ;  /* 0x0000000705057227 */ /* 0x000fe200078e0004 */
[----:B------:R-:W-:Y:S01]  /*0470*/  PLOP3.LUT P0, PT, PT, PT, UP2, 0x80, 0x8 ;  /* 0x000000000008781c */ /* 0x000fe20003f0f028 */
[----:B0-----:R-:W-:Y:S01]  /*0480*/  @UP2 UIMAD.WIDE UR4, UR42, 0x4, UR4 ;  /* 0x000000042a0428a5 */ /* 0x001fe2000f8e0204 */
[----:B---3--:R-:W-:-:S13]  /*0490*/  R2UR UR45, R10 ;  /* 0x000000000a2d72ca */ /* 0x008fda00000e0000 */
[----:B------:R-:W-:-:S06]  /*04a0*/  UIADD3 UR44, UPT, UPT, UR45, -0x1, URZ ;  /* 0xffffffff2d2c7890 */ /* 0x000fcc000fffe0ff */
[----:B------:R-:W-:-:S05]  /*04b0*/  IABS R0, UR44 ;  /* 0x0000002c00007c13 */ /* 0x000fca0008000000 */
[----:B------:R-:W-:-:S05]  /*04c0*/  IMAD.HI.U32 R5, R5, R0, RZ ;  /* 0x0000000005057227 */ /* 0x000fca00078e00ff */
[----:B------:R-:W-:-:S05]  /*04d0*/  IADD3 R5, PT, PT, -R5, RZ, RZ ;  /* 0x000000ff05057210 */ /* 0x000fca0007ffe1ff */
[----:B------:R-:W-:-:S05]  /*04e0*/  IMAD R5, R6, R5, R0 ;  /* 0x0000000506057224 */ /* 0x000fca00078e0200 */
[----:B------:R-:W-:Y:S01]  /*04f0*/  R2UR UR41, R5 ;  /* 0x00000000052972ca */ /* 0x000fe200000e0000 */
[----:B------:R-:W-:Y:S01]  /*0500*/  IMAD.U32 R3, RZ, RZ, UR5 ;  /* 0x00000005ff037e24 */ /* 0x000fe2000f8e00ff */
[----:B------:R-:W-:Y:S01]  /*0510*/  MOV R2, UR4 ;  /* 0x0000000400027c02 */ /* 0x000fe20008000f00 */
[----:B------:R-:W0:Y:S04]  /*0520*/  LDCU UR4, c[0x0][0x3e8] ;  /* 0x00007d00ff0477ac */ /* 0x000e280008000800 */
[----:B------:R2:W5:Y:S06]  /*0530*/  @P0 LDG.E R3, desc[UR36][R2.64] ;  /* 0x0000002402030981 */ /* 0x00056c000c1e1900 */
[----:B------:R-:W-:Y:S01]  /*0540*/  ISETP.GT.U32.AND P0, PT, R6, UR41, PT ;  /* 0x0000002906007c0c */ /* 0x000fe2000bf04070 */
[----:B--2---:R-:W2:-:S12]  /*0550*/  S2R R2, SR_TID.X ;  /* 0x0000000000027919 */ /* 0x004e980000002100 */
[----:B------:R-:W-:-:S04]  /*0560*/  @!P0 IADD3 R0, PT, PT, -R6, UR41, RZ ;  /* 0x0000002906008c10 */ /* 0x000fc8000fffe1ff */
[----:B------:R-:W-:-:S13]  /*0570*/  @!P0 R2UR UR41, R0 ;  /* 0x00000000002982ca */ /* 0x000fda00000e0000 */
[----:B------:R-:W-:Y:S01]  /*0580*/  ISETP.GT.U32.AND P0, PT, R6, UR41, PT ;  /* 0x0000002906007c0c */ /* 0x000fe2000bf04070 */
[----:B0-----:R-:W-:Y:S02]  /*0590*/  UISETP.NE.AND UP1, UPT, UR4, URZ, UPT ;  /* 0x000000ff0400728c */ /* 0x001fe4000bf25270 */
[----:B------:R-:W-:Y:S02]  /*05a0*/  UP2UR UR43, UPR, URZ, 0x4 ;  /* 0x00000004ff2b7883 */ /* 0x000fe40008000000 */
[----:B------:R-:W-:Y:S01]  /*05b0*/  UISETP.GE.AND UP2, UPT, UR44, URZ, UPT ;  /* 0x000000ff2c00728c */ /* 0x000fe2000bf46270 */
[----:B--2---:R-:W-:-:S07]  /*05c0*/  ISETP.GT.U32.AND P3, PT, R2, 0x13, PT ;  /* 0x000000130200780c */ /* 0x004fce0003f64070 */
[----:B------:R-:W-:Y:S01]  /*05d0*/  @!P0 IADD3 R6, PT, PT, -R6, UR41, RZ ;  /* 0x0000002906068c10 */ /* 0x000fe2000fffe1ff */
[----:B------:R-:W-:-:S03]  /*05e0*/  UISETP.NE.AND UP0, UPT, UR8, URZ, UPT ;  /* 0x000000ff0800728c */ /* 0x000fc6000bf05270 */
[----:B------:R-:W-:Y:S01]  /*05f0*/  @!P0 R2UR UR41, R6 ;  /* 0x00000000062982ca */ /* 0x000fe200000e0000 */
[----:B-1----:R-:W-:Y:S02]  /*0600*/  UIMAD UR40, UR7, UR6, UR46 ;  /* 0x00000006072872a4 */ /* 0x002fe4000f8e022e */
[----:B------:R-:W-:Y:S01]  /*0610*/  @UP1 UIMAD UR4, UR7, UR4, URZ ;  /* 0x00000004070412a4 */ /* 0x000fe2000f8e02ff */
[----:B------:R-:W-:Y:S01]  /*0620*/  BSSY.RECONVERGENT B0, `(.L_x_1) ;  /* 0x0000022000007945 */ /* 0x000fe20003800200 */
[----:B------:R-:W-:Y:S01]  /*0630*/  @!UP1 UIMAD UR5, UR40, 0x50, URZ ;  /* 0x00000050280598a4 */ /* 0x000fe2000f8e02ff */
[----:B------:R-:W-:Y:S01]  /*0640*/  UMOV UR38, URZ ;  /* 0x000000ff00267c82 */ /* 0x000fe20008000000 */
[----:B------:R-:W-:Y:S02]  /*0650*/  UIMAD UR47, UR7, UR8, URZ ;  /* 0x00000008072f72a4 */ /* 0x000fe4000f8e02ff */
[----:B------:R-:W-:Y:S02]  /*0660*/  @UP1 UIMAD UR5, UR46, 0x50, UR4 ;  /* 0x000000502e0518a4 */ /* 0x000fe4000f8e0204 */
[----:B------:R-:W-:-:S02]  /*0670*/  UIMAD UR42, UR42, UR6, URZ ;  /* 0x000000062a2a72a4 */ /* 0x000fc4000f8e02ff */
[----:B------:R-:W-:Y:S02]  /*0680*/  @!UP2 UIADD3 UR41, UPT, UPT, -UR41, URZ, URZ ;  /* 0x000000ff2929a290 */ /* 0x000fe4000fffe1ff */
[----:B------:R-:W-:Y:S01]  /*0690*/  @!UP0 ULOP3.LUT UR41, URZ, UR8, URZ, 0x33, !UPT ;  /* 0x00000008ff298292 */ /* 0x000fe2000f8e33ff */
[----:B------:R-:W-:Y:S02]  /*06a0*/  P2R R17, PR, RZ, 0x10 ;  /* 0x00000010ff117803 */ /* 0x000fe40000000000 */
[----:B------:R-:W-:Y:S01]  /*06b0*/  CS2R R26, SRZ ;  /* 0x00000000001a7805 */ /* 0x000fe2000001ff00 */
[----:B------:R-:W-:Y:S01]  /*06c0*/  IMAD.SHL.U32 R16, R2, 0x4, RZ ;  /* 0x0000000402107824 */ /* 0x000fe200078e00ff */
[----:B------:R-:W-:Y:S07]  /*06d0*/  @P3 BRA `(.L_x_2) ;  /* 0x0000000000583947 */ /* 0x000fee0003800000 */
[----:B------:R-:W0:Y:S01]  /*06e0*/  LDC R0, c[0x0][0x478] ;  /* 0x00011e00ff007b82 */ /* 0x000e220000000800 */
[----:B------:R-:W-:Y:S02]  /*06f0*/  IADD3 R21, PT, PT, R16, UR5, RZ ;  /* 0x0000000510157c10 */ /* 0x000fe4000fffe0ff */
[----:B0-----:R-:W-:-:S13]  /*0700*/  ISETP.NE.AND P0, PT, R0, 0x2, PT ;  /* 0x000000020000780c */ /* 0x001fda0003f05270 */
[----:B------:R-:W0:Y:S08]  /*0710*/  @!P0 LDC.64 R6, c[0x0][0x388] ;  /* 0x0000e200ff068b82 */ /* 0x000e300000000a00 */
[----:B------:R-:W1:Y:S08]  /*0720*/  @!P0 LDC.64 R4, c[0x0][0x468] ;  /* 0x00011a00ff048b82 */ /* 0x000e700000000a00 */
[----:B------:R-:W2:Y:S01]  /*0730*/  @P0 LDC.64 R8, c[0x0][0x388] ;  /* 0x0000e200ff080b82 */ /* 0x000ea20000000a00 */
[----:B0-----:R-:W-:-:S04]  /*0740*/  @!P0 IADD3 R6, P1, PT, R21, R6, RZ ;  /* 0x0000000615068210 */ /* 0x001fc80007f3e0ff */
[C---:B------:R-:W-:Y:S01]  /*0750*/  @!P0 LEA.HI.X.SX32 R7, R21.reuse, R7, 0x1, P1 ;  /* 0x0000000715078211 */ /* 0x040fe200008f0eff */
[----:B-1----:R-:W3:Y:S04]  /*0760*/  @!P0 LDG.E R4, desc[UR36][R4.64] ;  /* 0x0000002404048981 */ /* 0x002ee8000c1e1900 */
[----:B------:R-:W4:Y:S01]  /*0770*/  @!P0 LDG.E R0, desc[UR36][R6.64] ;  /* 0x0000002406008981 */ /* 0x000f22000c1e1900 */
[----:B--2---:R-:W-:Y:S01]  /*0780*/  @P0 IMAD.WIDE R6, R21, 0x2, R8 ;  /* 0x0000000215060825 */ /* 0x004fe200078e0208 */
[----:B----4-:R-:W3:Y:S08]  /*0790*/  @!P0 I2F.S8 R11, R0 ;  /* 0x00000000000b8306 */ /* 0x010ef00000001400 */
[----:B------:R-:W0:Y:S08]  /*07a0*/  @!P0 I2F.S8 R13, R0.B1 ;  /* 0x10000000000d8306 */ /* 0x000e300000001400 */
[----:B------:R-:W1:Y:S08]  /*07b0*/  @!P0 I2F.S8 R15, R0.B2 ;  /* 0x20000000000f8306 */ /* 0x000e700000001400 */
[----:B------:R-:W2:Y:S01]  /*07c0*/  @!P0 I2F.S8 R19, R0.B3 ;  /* 0x3000000000138306 */ /* 0x000ea20000001400 */
[C---:B---3--:R-:W-:Y:S01]  /*07d0*/  @!P0 FMUL.FTZ R11, R4.reuse, R11 ;  /* 0x0000000b040b8220 */ /* 0x048fe20000410000 */
[C---:B0-----:R-:W-:Y:S01]  /*07e0*/  @!P0 FMUL.FTZ R26, R4.reuse, R13 ;  /* 0x0000000d041a8220 */ /* 0x041fe20000410000 */
[----:B-1----:R-:W-:-:S04]  /*07f0*/  @!P0 FMUL.FTZ R15, R4, R15 ;  /* 0x0000000f040f8220 */ /* 0x002fc80000410000 */
[----:B------:R-:W-:Y:S01]  /*0800*/  @!P0 F2FP.F16.F32.PACK_AB R26, R26, R11 ;  /* 0x0000000b1a1a823e */ /* 0x000fe200000000ff */
[----:B--2---:R-:W-:-:S05]  /*0810*/  @!P0 FMUL.FTZ R10, R4, R19 ;  /* 0x00000013040a8220 */ /* 0x004fca0000410000 */
[----:B------:R-:W-:-:S06]  /*0820*/  @!P0 F2FP.F16.F32.PACK_AB R27, R10, R15 ;  /* 0x0000000f0a1b823e */ /* 0x000fcc00000000ff */
[----:B------:R0:W5:Y:S02]  /*0830*/  @P0 LDG.E.64 R26, desc[UR36][R6.64] ;  /* 0x00000024061a0981 */ /* 0x000164000c1e1b00 */
.L_x_2:
[----:B------:R-:W-:Y:S05]  /*0840*/  BSYNC.RECONVERGENT B0 ;  /* 0x0000000000007941 */ /* 0x000fea0003800200 */
.L_x_1:
[----:B------:R-:W1:Y:S01]  /*0850*/  LDCU.64 UR10, c[0x0][0x3a0] ;  /* 0x00007400ff0a77ac */ /* 0x000e620008000a00 */
[----:B------:R-:W2:Y:S01]  /*0860*/  @!P3 LDC.64 R4, c[0x0][0x3b8] ;  /* 0x0000ee00ff04bb82 */ /* 0x000ea20000000a00 */
[----:B------:R-:W-:Y:S01]  /*0870*/  LOP3.LUT R19, R16, 0x4, RZ, 0xc0, !PT ;  /* 0x0000000410137812 */ /* 0x000fe200078ec0ff */
[----:B------:R-:W-:Y:S01]  /*0880*/  IMAD.U32 R15, RZ, RZ, UR46 ;  /* 0x0000002eff0f7e24 */ /* 0x000fe2000f8e00ff */
[----:B------:R-:W3:Y:S01]  /*0890*/  LDCU.64 UR4, c[0x0][0x390] ;  /* 0x00007200ff0477ac */ /* 0x000ee20008000a00 */
[----:B------:R-:W-:Y:S02]  /*08a0*/  SHF.R.U32.HI R28, RZ, 0x1, R2 ;  /* 0x00000001ff1c7819 */ /* 0x000fe40000011602 */
[----:B------:R-:W-:Y:S02]  /*08b0*/  CS2R R24, SRZ ;  /* 0x0000000000187805 */ /* 0x000fe4000001ff00 */
[----:B------:R-:W-:Y:S01]  /*08c0*/  CS2R R22, SRZ ;  /* 0x0000000000167805 */ /* 0x000fe2000001ff00 */
[----:B------:R-:W4:Y:S01]  /*08d0*/  LDCU.64 UR12, c[0x0][0x418] ;  /* 0x00008300ff0c77ac */ /* 0x000f220008000a00 */
[----:B------:R-:W-:Y:S01]  /*08e0*/  VOTEU.ANY UP1, P4 ;  /* 0x0000000000ff7886 */ /* 0x000fe20002020100 */
[----:B------:R-:W-:Y:S01]  /*08f0*/  PLOP3.LUT P0, PT, PT, PT, UP1, 0x40, 0x4 ;  /* 0x000000000004781c */ /* 0x000fe20003f0e818 */
[----:B------:R-:W-:Y:S01]  /*0900*/  UIMAD UR48, UR40, 0x50, URZ ;  /* 0x00000050283078a4 */ /* 0x000fe2000f8e02ff */
[----:B------:R-:W-:-:S02]  /*0910*/  PLOP3.LUT P4, PT, PT, PT, UP1, 0x80, 0x8 ;  /* 0x000000000008781c */ /* 0x000fc40003f8f018 */
[----:B------:R-:W-:Y:S02]  /*0920*/  ISETP.GT.U32.OR P0, PT, R2, 0x1f, P0 ;  /* 0x0000001f0200780c */ /* 0x000fe40000704470 */
[----:B-1----:R-:W-:Y:S01]  /*0930*/  ISETP.NE.U32.AND P2, PT, RZ, UR10, PT ;  /* 0x0000000aff007c0c */ /* 0x002fe2000bf45070 */
[----:B------:R-:W-:Y:S01]  /*0940*/  @!P3 IMAD R0, R12, UR48, R19 ;  /* 0x000000300c00bc24 */ /* 0x000fe2000f8e0213 */
[----:B---3--:R-:W-:Y:S02]  /*0950*/  ISETP.NE.U32.AND P1, PT, RZ, UR4, PT ;  /* 0x00000004ff007c0c */ /* 0x008fe4000bf25070 */
[----:B------:R-:W-:Y:S02]  /*0960*/  ISETP.NE.AND.EX P2, PT, RZ, UR11, PT, P2 ;  /* 0x0000000bff007c0c */ /* 0x000fe4000bf45320 */
[----:B------:R-:W-:Y:S01]  /*0970*/  ISETP.NE.AND.EX P1, PT, RZ, UR5, PT, P1 ;  /* 0x00000005ff007c0c */ /* 0x000fe2000bf25310 */
[----:B----4-:R-:W-:Y:S01]  /*0980*/  UISETP.NE.U32.AND UP0, UPT, UR12, URZ, UPT ;  /* 0x000000ff0c00728c */ /* 0x010fe2000bf05070 */
[----:B------:R-:W-:-:S02]  /*0990*/  ISETP.GT.U32.OR P2, PT, R2, 0x13, !P2 ;  /* 0x000000130200780c */ /* 0x000fc40005744470 */
[----:B------:R-:W-:Y:S01]  /*09a0*/  ISETP.GT.U32.OR P1, PT, R2, 0x13, !P1 ;  /* 0x000000130200780c */ /* 0x000fe20004f24470 */
[----:B------:R-:W-:Y:S01]  /*09b0*/  UISETP.NE.AND.EX UP0, UPT, UR13, URZ, UPT, UP0 ;  /* 0x000000ff0d00728c */ /* 0x000fe2000bf05300 */
[----:B------:R-:W-:Y:S01]  /*09c0*/  ISETP.NE.OR P2, PT, RZ, UR9, P2 ;  /* 0x00000009ff007c0c */ /* 0x000fe20009745670 */
[----:B------:R-:W1:Y:S01]  /*09d0*/  @!P0 LDC.64 R10, c[0x0][0x450] ;  /* 0x00011400ff0a8b82 */ /* 0x000e620000000a00 */
[----:B-----5:R-:W-:Y:S01]  /*09e0*/  @P4 R2UR UR38, R3 ;  /* 0x00000000032642ca */ /* 0x020fe200000e0000 */
[----:B------:R-:W-:Y:S01]  /*09f0*/  VOTEU.ALL UP1, P0 ;  /* 0x0000000000ff7886 */ /* 0x000fe20000020000 */
[----:B------:R-:W-:Y:S01]  /*0a00*/  @!P3 IMAD R3, R28, R12, UR44 ;  /* 0x0000002c1c03be24 */ /* 0x000fe2000f8e020c */
[----:B------:R-:W-:-:S04]  /*0a10*/  PLOP3.LUT P4, PT, PT, PT, UP0, 0x80, 0x8 ;  /* 0x000000000008781c */ /* 0x000fc80003f8f008 */
[----:B------:R-:W-:Y:S01]  /*0a20*/  @!P3 LEA R13, R3, R0, 0x3 ;  /* 0x00000000030db211 */ /* 0x000fe200078e18ff */
[----:B------:R-:W3:Y:S01]  /*0a30*/  @UP0 LDCU.64 UR4, c[0x0][0x418] ;  /* 0x00008300ff0407ac */ /* 0x000ee20008000a00 */
[----:B0-----:R-:W0:Y:S01]  /*0a40*/  @!P1 LDC.64 R6, c[0x0][0x390] ;  /* 0x0000e400ff069b82 */ /* 0x001e220000000a00 */
[----:B------:R-:W-:Y:S01]  /*0a50*/  IMAD R3, R15, 0x50, R16 ;  /* 0x000000500f037824 */ /* 0x000fe200078e0210 */
[----:B------:R-:W-:Y:S01]  /*0a60*/  CS2R R14, SRZ ;  /* 0x00000000000e7805 */ /* 0x000fe2000001ff00 */
[----:B--2---:R-:W-:Y:S01]  /*0a70*/  @!P3 IMAD.WIDE R4, R13, 0x2, R4 ;  /* 0x000000020d04b825 */ /* 0x004fe200078e0204 */
[----:B------:R-:W-:-:S04]  /*0a80*/  @!UP1 UIMAD UR6, UR38, UR6, URZ ;  /* 0x00000006260692a4 */ /* 0x000fc8000f8e02ff */
[----:B------:R-:W2:Y:S01]  /*0a90*/  @!P2 LDC.64 R8, c[0x0][0x3a0] ;  /* 0x0000e800ff08ab82 */ /* 0x000ea20000000a00 */
[----:B------:R-:W4:Y:S01]  /*0aa0*/  @!P3 LDG.E.64 R24, desc[UR36][R4.64] ;  /* 0x000000240418b981 */ /* 0x000f22000c1e1b00 */
[----:B------:R-:W-:-:S04]  /*0ab0*/  IMAD.U32 R0, RZ, RZ, UR6 ;  /* 0x00000006ff007e24 */ /* 0x000fc8000f8e00ff */
[----:B------:R-:W-:Y:S01]  /*0ac0*/  @!P0 IMAD R21, R0, 0x50, R3 ;  /* 0x0000005000158824 */ /* 0x000fe200078e0203 */
[----:B---3--:R-:W-:-:S03]  /*0ad0*/  @UP0 UIMAD.WIDE.U32 UR4, UR7, 0x4, UR4 ;  /* 0x00000004070408a5 */ /* 0x008fc6000f8e0004 */
[----:B-1----:R-:W-:-:S03]  /*0ae0*/  @!P0 IMAD.WIDE R10, R21, 0x2, R10 ;  /* 0x00000002150a8825 */ /* 0x002fc600078e020a */
[----:B------:R-:W-:Y:S01]  /*0af0*/  MOV R12, UR4 ;  /* 0x00000004000c7c02 */ /* 0x000fe20008000f00 */
[----:B------:R-:W-:Y:S02]  /*0b00*/  IMAD.U32 R13, RZ, RZ, UR5 ;  /* 0x00000005ff0d7e24 */ /* 0x000fe4000f8e00ff */
[----:B------:R-:W3:Y:S01]  /*0b10*/  @!P0 LDG.E.64 R10, desc[UR36][R10.64] ;  /* 0x000000240a0a8981 */ /* 0x000ee2000c1e1b00 */
[C---:B0-----:R-:W-:Y:S01]  /*0b20*/  @!P1 IMAD.WIDE.U32 R6, R3.reuse, 0x2, R6 ;  /* 0x0000000203069825 */ /* 0x041fe200078e0006 */
[----:B------:R-:W0:Y:S02]  /*0b30*/  LDCU.U8 UR4, c[0x0][0x404] ;  /* 0x00008080ff0477ac */ /* 0x000e240008000000 */
[----:B------:R-:W4:Y:S01]  /*0b40*/  @P4 LDG.E R12, desc[UR36][R12.64] ;  /* 0x000000240c0c4981 */ /* 0x000f22000c1e1900 */
[----:B--2---:R-:W-:-:S03]  /*0b50*/  @!P2 IMAD.WIDE.U32 R8, R3, 0x2, R8 ;  /* 0x000000020308a825 */ /* 0x004fc600078e0008 */
[----:B------:R-:W2:Y:S01]  /*0b60*/  @!P1 LDG.E.64 R14, desc[UR36][R6.64] ;  /* 0x00000024060e9981 */ /* 0x000ea2000c1e1b00 */
[----:B------:R-:W1:Y:S03]  /*0b70*/  LDC R3, c[0x0][0x400] ;  /* 0x00010000ff037b82 */ /* 0x000e660000000800 */
[----:B------:R-:W3:Y:S01]  /*0b80*/  @!P2 LDG.E.64 R22, desc[UR36][R8.64] ;  /* 0x000000240816a981 */ /* 0x000ee2000c1e1b00 */
[----:B------:R-:W-:Y:S02]  /*0b90*/  ISETP.NE.AND P2, PT, RZ, UR9, PT ;  /* 0x00000009ff007c0c */ /* 0x000fe4000bf45270 */
[----:B0-----:R-:W-:Y:S01]  /*0ba0*/  ISETP.NE.AND P1, PT, RZ, UR4, PT ;  /* 0x00000004ff007c0c */ /* 0x001fe2000bf25270 */
[----:B------:R-:W-:-:S03]  /*0bb0*/  UMOV UR39, URZ ;  /* 0x000000ff00277c82 */ /* 0x000fc60008000000 */
[----:B-1----:R-:W-:Y:S01]  /*0bc0*/  ISETP.LT.OR P1, PT, R3, 0x1, P1 ;  /* 0x000000010300780c */ /* 0x002fe20000f21670 */
[----:B------:R-:W-:Y:S01]  /*0bd0*/  BSSY.RECONVERGENT B6, `(.L_x_3) ;  /* 0x000013b000067945 */ /* 0x000fe20003800200 */
[----:B------:R-:W-:-:S04]  /*0be0*/  MOV R18, UR47 ;  /* 0x0000002f00127c02 */ /* 0x000fc80008000f00 */
[----:B------:R-:W-:Y:S02]  /*0bf0*/  SHF.R.S32.HI R18, RZ, 0x1f, R18 ;  /* 0x0000001fff127819 */ /* 0x000fe40000011412 */
[----:B----4-:R-:W-:Y:S01]  /*0c00*/  @P4 R2UR UR39, R12 ;  /* 0x000000000c2742ca */ /* 0x010fe200000e0000 */
[----:B---3--:R-:W-:Y:S02]  /*0c10*/  @!P2 HFMA2 R25, R25, 1, 1, R23 ;  /* 0x3c003c001919a831 */ /* 0x008fe40000000017 */
[----:B------:R-:W-:Y:S02]  /*0c20*/  @!P2 HADD2 R24, R24, R22 ;  /* 0x000000161818a230 */ /* 0x000fe40000000000 */
[----:B--2---:R-:W-:Y:S02]  /*0c30*/  HFMA2 R26, R26, 1, 1, R14 ;  /* 0x3c003c001a1a7831 */ /* 0x004fe4000000000e */
[----:B------:R-:W-:Y:S02]  /*0c40*/  HADD2 R27, R27, R15 ;  /* 0x0000000f1b1b7230 */ /* 0x000fe40000000000 */
[----:B------:R-:W-:-:S02]  /*0c50*/  @!P0 HMUL2 R24, R24, R10 ;  /* 0x0000000a18188232 */ /* 0x000fc40000000000 */
[----:B------:R-:W-:Y:S01]  /*0c60*/  @!P0 HFMA2 R25, R25, R11, -RZ ;  /* 0x0000000b19198231 */ /* 0x000fe200001000ff */
[----:B------:R-:W-:Y:S06]  /*0c70*/  @P1 BRA `(.L_x_4) ;  /* 0x00000004006c1947 */ /* 0x000fec0003800000 */
[----:B------:R-:W-:Y:S05]  /*0c80*/  @P2 BRA `(.L_x_5) ;  /* 0x0000000000d02947 */ /* 0x000fea0003800000 */
[----:B------:R-:W-:-:S13]  /*0c90*/  ISETP.GE.AND P0, PT, R16, R3, PT ;  /* 0x000000031000720c */ /* 0x000fda0003f06270 */
[----:B------:R-:W-:Y:S05]  /*0ca0*/  @P0 BRA `(.L_x_6) ;  /* 0x0000001000b40947 */ /* 0x000fea0003800000 */
[----:B------:R-:W-:Y:S01]  /*0cb0*/  I2FP.F32.U32 R3, R3 ;  /* 0x0000000300037245 */ /* 0x000fe20000201000 */
[----:B------:R-:W-:Y:S01]  /*0cc0*/  VIADD R0, R16, 0x2 ;  /* 0x0000000210007836 */ /* 0x000fe20000000000 */
[----:B------:R-:W-:Y:S01]  /*0cd0*/  UIADD3 UR4, UPT, UPT, -UR39, UR9, URZ ;  /* 0x0000000927047290 */ /* 0x000fe2000fffe1ff */
[--C-:B------:R-:W-:Y:S02]  /*0ce0*/  HADD2.F32 R8, -RZ, R25.reuse.H1_H1 ;  /* 0x30000019ff087230 */ /* 0x100fe40000004100 */
[----:B------:R-:W-:Y:S01]  /*0cf0*/  HADD2.F32 R25, -RZ, R25.H0_H0 ;  /* 0x20000019ff197230 */ /* 0x000fe20000004100 */
[----:B------:R-:W0:Y:S01]  /*0d00*/  MUFU.RCP R3, R3 ;  /* 0x0000000300037308 */ /* 0x000e220000001000 */
[----:B------:R-:W-:-:S05]  /*0d10*/  I2FP.F32.U32 R0, R0 ;  /* 0x0000000000007245 */ /* 0x000fca0000201000 */
[----:B0-----:R-:W-:-:S04]  /*0d20*/  FMUL.FTZ R0, R0, R3 ;  /* 0x0000000300007220 */ /* 0x001fc80000410000 */
[----:B------:R-:W-:Y:S01]  /*0d30*/  FMUL.FTZ R5, R0, 13.28771209716796875 ;  /* 0x41549a7800057820 */ /* 0x000fe20000410000 */
[----:B------:R-:W-:-:S05]  /*0d40*/  I2FP.F32.U32 R0, R16 ;  /* 0x0000001000007245 */ /* 0x000fca0000201000 */
[----:B------:R-:W0:Y:S01]  /*0d50*/  MUFU.EX2 R5, -R5 ;  /* 0x8000000500057308 */ /* 0x000e220000000800 */
[----:B------:R-:W-:-:S04]  /*0d60*/  FMUL.FTZ R0, R0, R3 ;  /* 0x0000000300007220 */ /* 0x000fc80000410000 */
[----:B------:R-:W-:Y:S01]  /*0d70*/  FMUL.FTZ R4, R0, 13.28771209716796875 ;  /* 0x41549a7800047820 */ /* 0x000fe20000410000 */
[----:B------:R-:W-:-:S03]  /*0d80*/  I2FP.F32.S32 R0, UR4 ;  /* 0x0000000400007c45 */ /* 0x000fc60008201400 */
[----:B------:R-:W1:Y:S02]  /*0d90*/  MUFU.EX2 R9, -R4 ;  /* 0x8000000400097308 */ /* 0x000e640000000800 */
[----:B0-----:R-:W-:Y:S01]  /*0da0*/  FMUL.FTZ R3, R0, R5 ;  /* 0x0000000500037220 */ /* 0x001fe20000410000 */
[--C-:B------:R-:W-:Y:S02]  /*0db0*/  HADD2.F32 R5, -RZ, R27.reuse.H1_H1 ;  /* 0x3000001bff057230 */ /* 0x100fe40000004100 */
[----:B------:R-:W-:Y:S02]  /*0dc0*/  HADD2.F32 R27, -RZ, R27.H0_H0 ;  /* 0x2000001bff1b7230 */ /* 0x000fe40000004100 */
[----:B------:R-:W-:-:S04]  /*0dd0*/  FMUL.RZ R10, R3, 0.15915493667125701904 ;  /* 0x3e22f983030a7820 */ /* 0x000fc8000040c000 */
[----:B------:R-:W0:Y:S01]  /*0de0*/  MUFU.SIN R7, R10 ;  /* 0x0000000a00077308 */ /* 0x000e220000000400 */
[----:B-1----:R-:W-:-:S04]  /*0df0*/  FMUL.FTZ R0, R0, R9 ;  /* 0x0000000900007220 */ /* 0x002fc80000410000 */
[----:B------:R-:W-:-:S03]  /*0e00*/  FMUL.RZ R11, R0, 0.15915493667125701904 ;  /* 0x3e22f983000b7820 */ /* 0x000fc6000040c000 */
[----:B------:R1:W2:Y:S08]  /*0e10*/  MUFU.COS R6, R10 ;  /* 0x0000000a00067308 */ /* 0x0002b00000000000 */
[----:B------:R-:W3:Y:S01]  /*0e20*/  MUFU.SIN R3, R11 ;  /* 0x0000000b00037308 */ /* 0x000ee20000000400 */
[C---:B0-----:R-:W-:Y:S01]  /*0e30*/  FMUL.FTZ R9, R7.reuse, R5 ;  /* 0x0000000507097220 */ /* 0x041fe20000410000 */
[----:B-1----:R-:W-:-:S06]  /*0e40*/  FMUL.FTZ R10, R7, R8 ;  /* 0x00000008070a7220 */ /* 0x002fcc0000410000 */
[----:B------:R-:W0:Y:S01]  /*0e50*/  MUFU.COS R0, R11 ;  /* 0x0000000b00007308 */ /* 0x000e220000000000 */
[C---:B--2---:R-:W-:Y:S01]  /*0e60*/  FMUL.FTZ R4, R6.reuse, R5 ;  /* 0x0000000506047220 */ /* 0x044fe20000410000 */
[C---:B------:R-:W-:Y:S01]  /*0e70*/  FMUL.FTZ R12, R6.reuse, R8 ;  /* 0x00000008060c7220 */ /* 0x040fe20000410000 */
[C---:B------:R-:W-:Y:S01]  /*0e80*/  FFMA.FTZ R9, R6.reuse, R27, -R9 ;  /* 0x0000001b06097223 */ /* 0x040fe20000010809 */
[----:B------:R-:W-:Y:S01]  /*0e90*/  FFMA.FTZ R10, R6, R25, -R10 ;  /* 0x00000019060a7223 */ /* 0x000fe2000001080a */
[C---:B------:R-:W-:Y:S01]  /*0ea0*/  FFMA.FTZ R8, R7.reuse, R27, R4 ;  /* 0x0000001b07087223 */ /* 0x040fe20000010004 */
[----:B------:R-:W-:Y:S02]  /*0eb0*/  HADD2.F32 R4, -RZ, R26.H1_H1 ;  /* 0x3000001aff047230 */ /* 0x000fe40000004100 */
[----:B------:R-:W-:Y:S01]  /*0ec0*/  FFMA.FTZ R25, R7, R25, R12 ;  /* 0x0000001907197223 */ /* 0x000fe2000001000c */
[----:B------:R-:W-:Y:S02]  /*0ed0*/  HADD2.F32 R6, -RZ, R24.H1_H1 ;  /* 0x30000018ff067230 */ /* 0x000fe40000004100 */
[----:B------:R-:W-:-:S02]  /*0ee0*/  HADD2.F32 R26, -RZ, R26.H0_H0 ;  /* 0x2000001aff1a7230 */ /* 0x000fc40000004100 */
[C---:B---3--:R-:W-:Y:S01]  /*0ef0*/  FMUL.FTZ R5, R3.reuse, R4 ;  /* 0x0000000403057220 */ /* 0x048fe20000410000 */
[----:B------:R-:W-:Y:S02]  /*0f00*/  HADD2.F32 R24, -RZ, R24.H0_H0 ;  /* 0x20000018ff187230 */ /* 0x000fe40000004100 */
[----:B------:R-:W-:Y:S01]  /*0f10*/  FMUL.FTZ R7, R3, R6 ;  /* 0x0000000603077220 */ /* 0x000fe20000410000 */
[----:B------:R-:W-:Y:S02]  /*0f20*/  F2FP.F16.F32.PACK_AB R27, R8, R9 ;  /* 0x00000009081b723e */ /* 0x000fe400000000ff */
[----:B------:R-:W-:Y:S01]  /*0f30*/  F2FP.F16.F32.PACK_AB R25, R25, R10 ;  /* 0x0000000a1919723e */ /* 0x000fe200000000ff */
[C---:B0-----:R-:W-:Y:S01]  /*0f40*/  FMUL.FTZ R4, R0.reuse, R4 ;  /* 0x0000000400047220 */ /* 0x041fe20000410000 */
[C---:B------:R-:W-:Y:S01]  /*0f50*/  FMUL.FTZ R6, R0.reuse, R6 ;  /* 0x0000000600067220 */ /* 0x040fe20000410000 */
[C---:B------:R-:W-:Y:S01]  /*0f60*/  FFMA.FTZ R5, R0.reuse, R26, -R5 ;  /* 0x0000001a00057223 */ /* 0x040fe20000010805 */
[----:B------:R-:W-:Y:S01]  /*0f70*/  FFMA.FTZ R7, R0, R24, -R7 ;  /* 0x0000001800077223 */ /* 0x000fe20000010807 */
[C---:B------:R-:W-:Y:S01]  /*0f80*/  FFMA.FTZ R26, R3.reuse, R26, R4 ;  /* 0x0000001a031a7223 */ /* 0x040fe20000010004 */
[----:B------:R-:W-:-:S04]  /*0f90*/  FFMA.FTZ R24, R3, R24, R6 ;  /* 0x0000001803187223 */ /* 0x000fc80000010006 */
[----:B------:R-:W-:Y:S02]  /*0fa0*/  F2FP.F16.F32.PACK_AB R26, R26, R5 ;  /* 0x000000051a1a723e */ /* 0x000fe400000000ff */
[----:B------:R-:W-:Y:S01]  /*0fb0*/  F2FP.F16.F32.PACK_AB R24, R24, R7 ;  /* 0x000000071818723e */ /* 0x000fe200000000ff */
[----:B------:R-:W-:Y:S06]  /*0fc0*/  BRA `(.L_x_6) ;  /* 0x0000000c00ec7947 */ /* 0x000fec0003800000 */
.L_x_5:
[----:B------:R-:W-:-:S13]  /*0fd0*/  ISETP.GE.AND P0, PT, R16, R3, PT ;  /* 0x000000031000720c */ /* 0x000fda0003f06270 */
[----:B------:R-:W-:Y:S05]  /*0fe0*/  @P0 BRA `(.L_x_6) ;  /* 0x0000000c00e40947 */ /* 0x000fea0003800000 */
[----:B------:R-:W-:Y:S01]  /*0ff0*/  I2FP.F32.U32 R3, R3 ;  /* 0x0000000300037245 */ /* 0x000fe20000201000 */
[----:B------:R-:W-:Y:S01]  /*1000*/  UIADD3 UR4, UPT, UPT, -UR39, UR9, URZ ;  /* 0x0000000927047290 */ /* 0x000fe2000fffe1ff */
[----:B------:R-:W-:-:S04]  /*1010*/  IADD3 R0, PT, PT, R16, 0x2, RZ ;  /* 0x0000000210007810 */ /* 0x000fc80007ffe0ff */
[----:B------:R-:W0:Y:S01]  /*1020*/  MUFU.RCP R3, R3 ;  /* 0x0000000300037308 */ /* 0x000e220000001000 */
[----:B------:R-:W-:-:S05]  /*1030*/  I2FP.F32.U32 R0, R0 ;  /* 0x0000000000007245 */ /* 0x000fca0000201000 */
[----:B0-----:R-:W-:Y:S01]  /*1040*/  FMUL.FTZ R4, R0, R3 ;  /* 0x0000000300047220 */ /* 0x001fe20000410000 */
[----:B------:R-:W-:-:S03]  /*1050*/  I2FP.F32.U32 R0, R16 ;  /* 0x0000001000007245 */ /* 0x000fc60000201000 */
[----:B------:R-:W-:Y:S02]  /*1060*/  FMUL.FTZ R6, R4, 13.28771209716796875 ;  /* 0x41549a7804067820 */ /* 0x000fe40000410000 */
[----:B------:R-:W-:Y:S02]  /*1070*/  FMUL.FTZ R0, R0, R3 ;  /* 0x0000000300007220 */ /* 0x000fe40000410000 */
[----:B------:R0:W1:Y:S02]  /*1080*/  MUFU.EX2 R7, -R6 ;  /* 0x8000000600077308 */ /* 0x0000640000000800 */
[----:B------:R-:W-:Y:S01]  /*1090*/  FMUL.FTZ R4, R0, 13.28771209716796875 ;  /* 0x41549a7800047820 */ /* 0x000fe20000410000 */
[----:B------:R-:W-:-:S05]  /*10a0*/  I2FP.F32.S32 R0, UR4 ;  /* 0x0000000400007c45 */ /* 0x000fca0008201400 */
[----:B------:R2:W3:Y:S01]  /*10b0*/  MUFU.EX2 R5, -R4 ;  /* 0x8000000400057308 */ /* 0x0004e20000000800 */
[--C-:B0-----:R-:W-:Y:S02]  /*10c0*/  HADD2.F32 R6, -RZ, R27.reuse.H1_H1 ;  /* 0x3000001bff067230 */ /* 0x101fe40000004100 */
[----:B------:R-:W-:Y:S02]  /*10d0*/  HADD2.F32 R27, -RZ, R27.H0_H0 ;  /* 0x2000001bff1b7230 */ /* 0x000fe40000004100 */
[C---:B-1----:R-:W-:Y:S01]  /*10e0*/  FMUL.FTZ R7, R0.reuse, R7 ;  /* 0x0000000700077220 */ /* 0x042fe20000410000 */
[--C-:B--2---:R-:W-:Y:S02]  /*10f0*/  HADD2.F32 R4, -RZ, R26.reuse.H1_H1 ;  /* 0x3000001aff047230 */ /* 0x104fe40000004100 */
[----:B------:R-:W-:Y:S02]  /*1100*/  HADD2.F32 R26, -RZ, R26.H0_H0 ;  /* 0x2000001aff1a7230 */ /* 0x000fe40000004100 */
[----:B------:R-:W-:Y:S01]  /*1110*/  FMUL.RZ R8, R7, 0.15915493667125701904 ;  /* 0x3e22f98307087820 */ /* 0x000fe2000040c000 */
[----:B---3--:R-:W-:-:S03]  /*1120*/  FMUL.FTZ R5, R0, R5 ;  /* 0x0000000500057220 */ /* 0x008fc60000410000 */
[----:B------:R-:W0:Y:S01]  /*1130*/  MUFU.SIN R10, R8 ;  /* 0x00000008000a7308 */ /* 0x000e220000000400 */
[----:B------:R-:W-:-:S07]  /*1140*/  FMUL.RZ R5, R5, 0.15915493667125701904 ;  /* 0x3e22f98305057820 */ /* 0x000fce000040c000 */
[----:B------:R-:W1:Y:S08]  /*1150*/  MUFU.SIN R3, R5 ;  /* 0x0000000500037308 */ /* 0x000e700000000400 */
[----:B------:R-:W2:Y:S01]  /*1160*/  MUFU.COS R9, R8 ;  /* 0x0000000800097308 */ /* 0x000ea20000000000 */
[----:B0-----:R-:W-:-:S07]  /*1170*/  FMUL.FTZ R12, R10, R6 ;  /* 0x000000060a0c7220 */ /* 0x001fce0000410000 */
[----:B------:R-:W0:Y:S01]  /*1180*/  MUFU.COS R0, R5 ;  /* 0x0000000500007308 */ /* 0x000e220000000000 */
[----:B-1----:R-:W-:Y:S01]  /*1190*/  FMUL.FTZ R7, R3, R4 ;  /* 0x0000000403077220 */ /* 0x002fe20000410000 */
[C---:B--2---:R-:W-:Y:S01]  /*11a0*/  FMUL.FTZ R11, R9.reuse, R6 ;  /* 0x00000006090b7220 */ /* 0x044fe20000410000 */
[----:B------:R-:W-:-:S03]  /*11b0*/  FFMA.FTZ R12, R9, R27, -R12 ;  /* 0x0000001b090c7223 */ /* 0x000fc6000001080c */
[----:B------:R-:W-:Y:S01]  /*11c0*/  FFMA.FTZ R27, R10, R27, R11 ;  /* 0x0000001b0a1b7223 */ /* 0x000fe2000001000b */
[C---:B0-----:R-:W-:Y:S01]  /*11d0*/  FMUL.FTZ R4, R0.reuse, R4 ;  /* 0x0000000400047220 */ /* 0x041fe20000410000 */
[----:B------:R-:W-:-:S03]  /*11e0*/  FFMA.FTZ R7, R0, R26, -R7 ;  /* 0x0000001a00077223 */ /* 0x000fc60000010807 */
[----:B------:R-:W-:Y:S01]  /*11f0*/  F2FP.F16.F32.PACK_AB R27, R27, R12 ;  /* 0x0000000c1b1b723e */ /* 0x000fe200000000ff */
[----:B------:R-:W-:-:S05]  /*1200*/  FFMA.FTZ R26, R3, R26, R4 ;  /* 0x0000001a031a7223 */ /* 0x000fca0000010004 */
[----:B------:R-:W-:Y:S01]  /*1210*/  F2FP.F16.F32.PACK_AB R26, R26, R7 ;  /* 0x000000071a1a723e */ /* 0x000fe200000000ff */
[----:B------:R-:W-:Y:S06]  /*1220*/  BRA `(.L_x_6) ;  /* 0x0000000c00547947 */ /* 0x000fec0003800000 */
.L_x_4:
[----:B------:R-:W-:-:S04]  /*1230*/  ISETP.NE.AND P0, PT, RZ, UR4, PT ;  /* 0x00000004ff007c0c */ /* 0x000fc8000bf05270 */
[----:B------:R-:W-:-:S13]  /*1240*/  ISETP.LT.OR P0, PT, R3, 0x1, !P0 ;  /* 0x000000010300780c */ /* 0x000fda0004701670 */
[----:B------:R-:W-:Y:S05]  /*1250*/  @P0 BRA `(.L_x_6) ;  /* 0x0000000c00480947 */ /* 0x000fea0003800000 */
[----:B------:R-:W-:Y:S02]  /*1260*/  LEA.HI R0, R3, R3, RZ, 0x1 ;  /* 0x0000000303007211 */ /* 0x000fe400078f08ff */
[----:B------:R-:W-:Y:S02]  /*1270*/  IABS R8, R16 ;  /* 0x0000001000087213 */ /* 0x000fe40000000000 */
[----:B------:R-:W-:-:S04]  /*1280*/  SHF.R.S32.HI R29, RZ, 0x1, R0 ;  /* 0x00000001ff1d7819 */ /* 0x000fc80000011400 */
[-C--:B------:R-:W-:Y:S02]  /*1290*/  IABS R7, R29.reuse ;  /* 0x0000001d00077213 */ /* 0x080fe40000000000 */
[----:B------:R-:W-:Y:S02]  /*12a0*/  IABS R10, R29 ;  /* 0x0000001d000a7213 */ /* 0x000fe40000000000 */
[----:B------:R-:W0:Y:S08]  /*12b0*/  I2F.RP R0, R7 ;  /* 0x0000000700007306 */ /* 0x000e300000209400 */
[----:B0-----:R-:W0:Y:S02]  /*12c0*/  MUFU.RCP R0, R0 ;  /* 0x0000000000007308 */ /* 0x001e240000001000 */
[----:B0-----:R-:W-:Y:S01]  /*12d0*/  VIADD R4, R0, 0xffffffe ;  /* 0x0ffffffe00047836 */ /* 0x001fe20000000000 */
[----:B------:R-:W-:-:S05]  /*12e0*/  IADD3 R0, PT, PT, RZ, -R10, RZ ;  /* 0x8000000aff007210 */ /* 0x000fca0007ffe0ff */
[----:B------:R0:W1:Y:S02]  /*12f0*/  F2I.FTZ.U32.TRUNC.NTZ R5, R4 ;  /* 0x0000000400057305 */ /* 0x000064000021f000 */
[----:B0-----:R-:W-:Y:S01]  /*1300*/  IMAD.MOV.U32 R4, RZ, RZ, RZ ;  /* 0x000000ffff047224 */ /* 0x001fe200078e00ff */
[----:B-1----:R-:W-:-:S05]  /*1310*/  IADD3 R6, PT, PT, RZ, -R5, RZ ;  /* 0x80000005ff067210 */ /* 0x002fca0007ffe0ff */
[----:B------:R-:W-:Y:S01]  /*1320*/  IMAD R9, R6, R7, RZ ;  /* 0x0000000706097224 */ /* 0x000fe200078e02ff */
[----:B------:R-:W-:-:S03]  /*1330*/  MOV R6, R8 ;  /* 0x0000000800067202 */ /* 0x000fc60000000f00 */
[----:B------:R-:W-:-:S06]  /*1340*/  IMAD.HI.U32 R5, R5, R9, R4 ;  /* 0x0000000905057227 */ /* 0x000fcc00078e0004 */
[----:B------:R-:W-:-:S04]  /*1350*/  IMAD.HI.U32 R5, R5, R6, RZ ;  /* 0x0000000605057227 */ /* 0x000fc800078e00ff */
[----:B------:R-:W-:-:S05]  /*1360*/  IMAD R0, R5, R0, R6 ;  /* 0x0000000005007224 */ /* 0x000fca00078e0206 */
[----:B------:R-:W-:-:S13]  /*1370*/  ISETP.GT.U32.AND P1, PT, R7, R0, PT ;  /* 0x000000000700720c */ /* 0x000fda0003f24070 */
[-C--:B------:R-:W-:Y:S01]  /*1380*/  @!P1 IADD3 R0, PT, PT, R0, -R7.reuse, RZ ;  /* 0x8000000700009210 */ /* 0x080fe20007ffe0ff */
[----:B------:R-:W-:Y:S01]  /*1390*/  @!P1 VIADD R5, R5, 0x1 ;  /* 0x0000000105059836 */ /* 0x000fe20000000000 */
[----:B------:R-:W-:Y:S02]  /*13a0*/  ISETP.NE.AND P1, PT, R29, RZ, PT ;  /* 0x000000ff1d00720c */ /* 0x000fe40003f25270 */
[----:B------:R-:W-:Y:S02]  /*13b0*/  ISETP.GE.U32.AND P0, PT, R0, R7, PT ;  /* 0x000000070000720c */ /* 0x000fe40003f06070 */
[----:B------:R-:W-:-:S04]  /*13c0*/  LOP3.LUT R0, R16, R29, RZ, 0x3c, !PT ;  /* 0x0000001d10007212 */ /* 0x000fc800078e3cff */
[----:B------:R-:W-:-:S07]  /*13d0*/  ISETP.GE.AND P2, PT, R0, RZ, PT ;  /* 0x000000ff0000720c */ /* 0x000fce0003f46270 */
[----:B------:R-:W-:Y:S02]  /*13e0*/  @P0 IADD3 R5, PT, PT, R5, 0x1, RZ ;  /* 0x0000000105050810 */ /* 0x000fe40007ffe0ff */
[----:B------:R-:W-:Y:S02]  /*13f0*/  ISETP.GE.AND P0, PT, R16, R3, PT ;  /* 0x000000031000720c */ /* 0x000fe40003f06270 */
[----:B------:R-:W-:-:S05]  /*1400*/  MOV R30, R5 ;  /* 0x00000005001e7202 */ /* 0x000fca0000000f00 */
[----:B------:R-:W-:Y:S01]  /*1410*/  @!P2 IMAD.MOV R30, RZ, RZ, -R30 ;  /* 0x000000ffff1ea224 */ /* 0x000fe200078e0a1e */
[----:B------:R-:W-:Y:S02]  /*1420*/  @!P1 LOP3.LUT R30, RZ, R29, RZ, 0x33, !PT ;  /* 0x0000001dff1e9212 */ /* 0x000fe400078e33ff */
[----:B------:R-:W-:Y:S02]  /*1430*/  ISETP.LT.U32.AND P1, PT, R2, 0x20, !P0 ;  /* 0x000000200200780c */ /* 0x000fe40004721070 */
[----:B------:R-:W-:Y:S02]  /*1440*/  LOP3.LUT P0, RZ, R29, 0x3, RZ, 0xc0, !PT ;  /* 0x000000031dff7812 */ /* 0x000fe4000780c0ff */
[----:B------:R-:W-:Y:S02]  /*1450*/  IADD3 R0, PT, PT, -R30, RZ, RZ ;  /* 0x000000ff1e007210 */ /* 0x000fe40007ffe1ff */
[----:B------:R-:W-:-:S03]  /*1460*/  P2R R32, PR, RZ, 0x2 ;  /* 0x00000002ff207803 */ /* 0x000fc60000000000 */
[----:B------:R-:W-:-:S06]  /*1470*/  IMAD R31, R29, R0, R16 ;  /* 0x000000001d1f7224 */ /* 0x000fcc00078e0210 */
[----:B------:R-:W-:Y:S05]  /*1480*/  @!P0 BRA `(.L_x_7) ;  /* 0x0000000000408947 */ /* 0x000fea0003800000 */
[----:B------:R-:W-:Y:S01]  /*1490*/  MOV R0, 0x0 ;  /* 0x0000000000007802 */ /* 0x000fe20000000f00 */
[----:B------:R-:W0:Y:S01]  /*14a0*/  LDCU.64 UR4, c[0x4][0xc8] ;  /* 0x01001900ff0477ac */ /* 0x000e220008000a00 */
[----:B------:R-:W-:Y:S02]  /*14b0*/  HFMA2 R8, -RZ, RZ, 0, 8.0049037933349609375e-05 ;  /* 0x0000053fff087431 */ /* 0x000fe400000001ff */
[----:B------:R-:W-:Y:S01]  /*14c0*/  IMAD.MOV.U32 R12, RZ, RZ, 0x1 ;  /* 0x00000001ff0c7424 */ /* 0x000fe200078e00ff */
[----:B------:R1:W2:Y:S01]  /*14d0*/  LDC.64 R14, c[0x4][R0] ;  /* 0x01000000000e7b82 */ /* 0x0002a20000000a00 */
[----:B------:R-:W3:Y:S01]  /*14e0*/  LDCU.64 UR6, c[0x4][0xd0] ;  /* 0x01001a00ff0677ac */ /* 0x000ee20008000a00 */
[----:B------:R-:W-:Y:S01]  /*14f0*/  MOV R13, RZ ;  /* 0x000000ff000d7202 */ /* 0x000fe20000000f00 */
[----:B------:R-:W4:Y:S01]  /*1500*/  LDCU.64 UR8, c[0x4][0xc0] ;  /* 0x01001800ff0877ac */ /* 0x000f220008000a00 */
[----:B0-----:R-:W-:Y:S01]  /*1510*/  MOV R4, UR4 ;  /* 0x0000000400047c02 */ /* 0x001fe20008000f00 */
[----:B------:R-:W-:Y:S01]  /*1520*/  IMAD.U32 R5, RZ, RZ, UR5 ;  /* 0x00000005ff057e24 */ /* 0x000fe2000f8e00ff */
[----:B---3--:R-:W-:-:S02]  /*1530*/  MOV R6, UR6 ;  /* 0x0000000600067c02 */ /* 0x008fc40008000f00 */
[----:B------:R-:W-:Y:S01]  /*1540*/  MOV R7, UR7 ;  /* 0x0000000700077c02 */ /* 0x000fe20008000f00 */
[----:B----4-:R-:W-:Y:S01]  /*1550*/  IMAD.U32 R10, RZ, RZ, UR8 ;  /* 0x00000008ff0a7e24 */ /* 0x010fe2000f8e00ff */
[----:B-1----:R-:W-:-:S07]  /*1560*/  MOV R11, UR9 ;  /* 0x00000009000b7c02 */ /* 0x002fce0008000f00 */
[----:B------:R-:W-:-:S07]  /*1570*/  LEPC R20, `(.L_x_7) ;  /* 0x000000001014794e */ /* 0x000fce0000000000 */
[----:B--2---:R-:W-:Y:S05]  /*1580*/  CALL.ABS.NOINC R14 ;  /* 0x000000000e007343 */ /* 0x004fea0003c00000 */
.L_x_7:
[----:B------:R-:W0:Y:S01]  /*1590*/  S2R R3, SR_CgaCtaId ;  /* 0x0000000000037919 */ /* 0x000e220000008800 */
[----:B------:R-:W1:Y:S01]  /*15a0*/  LDC R9, c[0x0][0x400] ;  /* 0x00010000ff097b82 */ /* 0x000e620000000800 */
[----:B------:R-:W-:Y:S02]  /*15b0*/  ISETP.NE.AND P6, PT, R32, RZ, PT ;  /* 0x000000ff2000720c */ /* 0x000fe40003fc5270 */
[----:B------:R-:W-:-:S04]  /*15c0*/  MOV R0, 0x400 ;  /* 0x0000040000007802 */ /* 0x000fc80000000f00 */
[----:B------:R-:W-:-:S04]  /*15d0*/  IADD3 R0, PT, PT, R0, 0x240, RZ ;  /* 0x0000024000007810 */ /* 0x000fc80007ffe0ff */
[----:B0-----:R-:W-:-:S05]  /*15e0*/  LEA R0, R3, R0, 0x18 ;  /* 0x0000000003007211 */ /* 0x001fca00078ec0ff */
[----:B-1----:R-:W-:Y:S01]  /*15f0*/  IMAD R3, R9, 0x2, R0 ;  /* 0x0000000209037824 */ /* 0x002fe200078e0200 */
[----:B------:R-:W-:Y:S06]  /*1600*/  @!P6 BRA `(.L_x_8) ;  /* 0x00000000001ce947 */ /* 0x000fec0003800000 */
[----:B------:R-:W0:Y:S01]  /*1610*/  LDCU UR4, c[0x0][0x40c] ;  /* 0x00008180ff0477ac */ /* 0x000e220008000800 */
[----:B------:R-:W-:-:S05]  /*1620*/  IMAD R5, R29, R30, R31 ;  /* 0x0000001e1d057224 */ /* 0x000fca00078e021f */
[----:B------:R-:W-:-:S05]  /*1630*/  LEA R4, R5, R0, 0x1 ;  /* 0x0000000005047211 */ /* 0x000fca00078e08ff */
[----:B------:R1:W-:Y:S01]  /*1640*/  STS.64 [R4], R26 ;  /* 0x0000001a04007388 */ /* 0x0003e20000000a00 */
[----:B0-----:R-:W-:-:S13]  /*1650*/  ISETP.NE.AND P0, PT, RZ, UR4, PT ;  /* 0x00000004ff007c0c */ /* 0x001fda000bf05270 */
[----:B------:R-:W-:-:S05]  /*1660*/  @!P0 LEA R5, R5, R3, 0x1 ;  /* 0x0000000305058211 */ /* 0x000fca00078e08ff */
[----:B------:R1:W-:Y:S02]  /*1670*/  @!P0 STS.64 [R5], R24 ;  /* 0x0000001805008388 */ /* 0x0003e40000000a00 */
.L_x_8:
[----:B------:R-:W-:Y:S05]  /*1680*/  WARPSYNC.ALL ;  /* 0x0000000000007948 */ /* 0x000fea0003800000 */
[----:B------:R-:W-:Y:S06]  /*1690*/  BAR.SYNC.DEFER_BLOCKING 0x0 ;  /* 0x0000000000007b1d */ /* 0x000fec0000010000 */
[----:B------:R-:W-:Y:S05]  /*16a0*/  @!P6 BRA.U `(.L_x_9) ;  /* 0x000000090004e947 */ /* 0x000fea0003800000 */
[----:B-1----:R-:W-:Y:S01]  /*16b0*/  SHF.R.S32.HI R4, RZ, 0x1f, R9 ;  /* 0x0000001fff047819 */ /* 0x002fe20000011409 */
[----:B------:R-:W-:Y:S01]  /*16c0*/  BSSY.RECONVERGENT B0, `(.L_x_9) ;  /* 0x000007f000007945 */ /* 0x000fe20003800200 */
[----:B------:R-:W-:Y:S02]  /*16d0*/  SHF.R.U32.HI R5, RZ, 0x1, R31 ;  /* 0x00000001ff057819 */ /* 0x000fe4000001161f */
[----:B------:R-:W-:-:S04]  /*16e0*/  LEA.HI R4, R4, R9, RZ, 0x2 ;  /* 0x0000000904047211 */ /* 0x000fc800078f10ff */
[----:B------:R-:W-:-:S05]  /*16f0*/  SHF.R.S32.HI R4, RZ, 0x2, R4 ;  /* 0x00000002ff047819 */ /* 0x000fca0000011404 */
[----:B------:R-:W-:Y:S01]  /*1700*/  IMAD R5, R30, R4, R5 ;  /* 0x000000041e057224 */ /* 0x000fe200078e0205 */
[----:B------:R-:W-:Y:S06]  /*1710*/  @!P6 BRA `(.L_x_10) ;  /* 0x0000000400e4e947 */ /* 0x000fec0003800000 */
[----:B------:R-:W-:Y:S01]  /*1720*/  IMAD R14, R5, 0x2, R0 ;  /* 0x00000002050e7824 */ /* 0x000fe200078e0200 */
[----:B------:R-:W0:Y:S01]  /*1730*/  LDC R8, c[0x0][0x40c] ;  /* 0x00010300ff087b82 */ /* 0x000e220000000800 */
[----:B------:R-:W-:Y:S03]  /*1740*/  BSSY.RECONVERGENT B1, `(.L_x_11) ;  /* 0x0000072000017945 */ /* 0x000fe60003800200 */
[----:B------:R-:W-:Y:S01]  /*1750*/  LEA R20, R29, R14, 0x1 ;  /* 0x0000000e1d147211 */ /* 0x000fe200078e08ff */
[----:B------:R-:W-:Y:S04]  /*1760*/  LDS R27, [R14] ;  /* 0x000000000e1b7984 */ /* 0x000fe80000000800 */
[----:B------:R-:W1:Y:S01]  /*1770*/  LDS R4, [R20] ;  /* 0x0000000014047984 */ /* 0x000e620000000800 */
[----:B0-----:R-:W-:-:S02]  /*1780*/  ISETP.NE.AND P0, PT, R8, RZ, PT ;  /* 0x000000ff0800720c */ /* 0x001fc40003f05270 */
[C-C-:B-1----:R-:W-:Y:S02]  /*1790*/  PRMT R26, R27.reuse, 0x5410, R4.reuse ;  /* 0x000054101b1a7816 */ /* 0x142fe40000000004 */
[----:B------:R-:W-:-:S09]  /*17a0*/  PRMT R27, R27, 0x7632, R4 ;  /* 0x000076321b1b7816 */ /* 0x000fd20000000004 */
[----:B------:R-:W-:Y:S05]  /*17b0*/  @P0 BRA `(.L_x_12) ;  /* 0x00000004000c0947 */ /* 0x000fea0003800000 */
[C---:B------:R-:W-:Y:S01]  /*17c0*/  LEA R15, R5.reuse, R3, 0x1 ;  /* 0x00000003050f7211 */ /* 0x040fe200078e08ff */
[----:B------:R-:W-:Y:S01]  /*17d0*/  BSSY.RECONVERGENT B2, `(.L_x_13) ;  /* 0x000003c000027945 */ /* 0x000fe20003800200 */
[----:B------:R-:W-:-:S03]  /*17e0*/  LEA.HI R5, R5, R5, RZ, 0x1 ;  /* 0x0000000505057211 */ /* 0x000fc600078f08ff */
[----:B------:R-:W-:Y:S01]  /*17f0*/  IMAD R32, R29, 0x2, R15 ;  /* 0x000000021d207824 */ /* 0x000fe200078e020f */
[----:B------:R-:W-:Y:S01]  /*1800*/  LDS R25, [R15] ;  /* 0x000000000f197984 */ /* 0x000fe20000000800 */
[----:B------:R-:W-:-:S03]  /*1810*/  SHF.L.U32 R5, R5, 0x1, RZ ;  /* 0x0000000105057819 */ /* 0x000fc600000006ff */
[----:B------:R-:W0:Y:S01]  /*1820*/  LDS R4, [R32] ;  /* 0x0000000020047984 */ /* 0x000e220000000800 */
[----:B------:R-:W-:-:S04]  /*1830*/  LOP3.LUT R7, R5, 0xfffffffc, RZ, 0xc0, !PT ;  /* 0xfffffffc05077812 */ /* 0x000fc800078ec0ff */
[----:B------:R-:W-:Y:S02]  /*1840*/  ISETP.GE.AND P0, PT, R7, R9, PT ;  /* 0x000000090700720c */ /* 0x000fe40003f06270 */
[C-C-:B0-----:R-:W-:Y:S02]  /*1850*/  PRMT R24, R25.reuse, 0x5410, R4.reuse ;  /* 0x0000541019187816 */ /* 0x141fe40000000004 */
[----:B------:R-:W-:-:S09]  /*1860*/  PRMT R25, R25, 0x7632, R4 ;  /* 0x0000763219197816 */ /* 0x000fd20000000004 */
[----:B------:R-:W-:Y:S05]  /*1870*/  @P0 BRA `(.L_x_14) ;  /* 0x0000000000c40947 */ /* 0x000fea0003800000 */
[----:B------:R-:W-:Y:S01]  /*1880*/  I2FP.F32.S32 R5, R9 ;  /* 0x0000000900057245 */ /* 0x000fe20000201400 */
[----:B------:R-:W-:Y:S01]  /*1890*/  VIADD R8, R8, -UR39 ;  /* 0x8000002708087c36 */ /* 0x000fe20008000000 */
[----:B------:R-:W-:Y:S01]  /*18a0*/  IADD3 R4, PT, PT, R7, 0x2, RZ ;  /* 0x0000000207047810 */ /* 0x000fe20007ffe0ff */
[----:B------:R-:W-:Y:S02]  /*18b0*/  HADD2.F32 R11, -RZ, R25.H1_H1 ;  /* 0x30000019ff0b7230 */ /* 0x000fe40000004100 */
[----:B------:R-:W-:Y:S01]  /*18c0*/  HADD2.F32 R21, -RZ, R27.H0_H0 ;  /* 0x2000001bff157230 */ /* 0x000fe20000004100 */
[----:B------:R-:W0:Y:S01]  /*18d0*/  MUFU.RCP R5, R5 ;  /* 0x0000000500057308 */ /* 0x000e220000001000 */
[----:B------:R-:W-:Y:S01]  /*18e0*/  I2FP.F32.S32 R4, R4 ;  /* 0x0000000400047245 */ /* 0x000fe20000201400 */
[----:B------:R-:W-:Y:S01]  /*18f0*/  HADD2.F32 R25, -RZ, R25.H0_H0 ;  /* 0x20000019ff197230 */ /* 0x000fe20000004100 */
[----:B------:R-:W-:-:S03]  /*1900*/  I2FP.F32.S32 R9, R8 ;  /* 0x0000000800097245 */ /* 0x000fc60000201400 */
[----:B0-----:R-:W-:-:S04]  /*1910*/  FMUL.FTZ R4, R4, R5 ;  /* 0x0000000504047220 */ /* 0x001fc80000410000 */
[----:B------:R-:W-:Y:S01]  /*1920*/  FMUL.FTZ R6, R4, 13.28771209716796875 ;  /* 0x41549a7804067820 */ /* 0x000fe20000410000 */
[----:B------:R-:W-:-:S05]  /*1930*/  I2FP.F32.S32 R4, R7 ;  /* 0x0000000700047245 */ /* 0x000fca0000201400 */
[----:B------:R-:W0:Y:S01]  /*1940*/  MUFU.EX2 R6, -R6 ;  /* 0x8000000600067308 */ /* 0x000e220000000800 */
[----:B------:R-:W-:-:S04]  /*1950*/  FMUL.FTZ R4, R4, R5 ;  /* 0x0000000504047220 */ /* 0x000fc80000410000 */
[----:B------:R-:W-:-:S06]  /*1960*/  FMUL.FTZ R4, R4, 13.28771209716796875 ;  /* 0x41549a7804047820 */ /* 0x000fcc0000410000 */
[----:B------:R-:W1:Y:S01]  /*1970*/  MUFU.EX2 R4, -R4 ;  /* 0x8000000400047308 */ /* 0x000e620000000800 */
[----:B0-----:R-:W-:-:S04]  /*1980*/  FMUL.FTZ R5, R9, R6 ;  /* 0x0000000609057220 */ /* 0x001fc80000410000 */
[----:B------:R-:W-:-:S04]  /*1990*/  FMUL.RZ R10, R5, 0.15915493667125701904 ;  /* 0x3e22f983050a7820 */ /* 0x000fc8000040c000 */
[----:B------:R-:W0:Y:S01]  /*19a0*/  MUFU.SIN R8, R10 ;  /* 0x0000000a00087308 */ /* 0x000e220000000400 */
[----:B-1----:R-:W-:Y:S01]  /*19b0*/  FMUL.FTZ R5, R9, R4 ;  /* 0x0000000409057220 */ /* 0x002fe20000410000 */
[----:B------:R-:W-:-:S03]  /*19c0*/  HADD2.F32 R9, -RZ, R27.H1_H1 ;  /* 0x3000001bff097230 */ /* 0x000fc60000004100 */
[----:B------:R-:W-:-:S03]  /*19d0*/  FMUL.RZ R13, R5, 0.15915493667125701904 ;  /* 0x3e22f983050d7820 */ /* 0x000fc6000040c000 */
[----:B------:R-:W1:Y:S08]  /*19e0*/  MUFU.COS R7, R10 ;  /* 0x0000000a00077308 */ /* 0x000e700000000000 */
[----:B------:R-:W2:Y:S01]  /*19f0*/  MUFU.SIN R6, R13 ;  /* 0x0000000d00067308 */ /* 0x000ea20000000400 */
[-C--:B0-----:R-:W-:Y:S01]  /*1a00*/  FMUL.FTZ R4, R9, R8.reuse ;  /* 0x0000000809047220 */ /* 0x081fe20000410000 */
[----:B------:R-:W-:-:S06]  /*1a10*/  FMUL.FTZ R12, R11, R8 ;  /* 0x000000080b0c7220 */ /* 0x000fcc0000410000 */
[----:B------:R0:W3:Y:S01]  /*1a20*/  MUFU.COS R5, R13 ;  /* 0x0000000d00057308 */ /* 0x0000e20000000000 */
[-C--:B-1----:R-:W-:Y:S01]  /*1a30*/  FMUL.FTZ R9, R9, R7.reuse ;  /* 0x0000000709097220 */ /* 0x082fe20000410000 */
[-C--:B------:R-:W-:Y:S01]  /*1a40*/  FMUL.FTZ R11, R11, R7.reuse ;  /* 0x000000070b0b7220 */ /* 0x080fe20000410000 */
[-C--:B------:R-:W-:Y:S01]  /*1a50*/  FFMA.FTZ R27, R21, R7.reuse, -R4 ;  /* 0x00000007151b7223 */ /* 0x080fe20000010804 */
[----:B------:R-:W-:Y:S01]  /*1a60*/  FFMA.FTZ R12, R25, R7, -R12 ;  /* 0x00000007190c7223 */ /* 0x000fe2000001080c */
[-C--:B------:R-:W-:Y:S01]  /*1a70*/  FFMA.FTZ R10, R21, R8.reuse, R9 ;  /* 0x00000008150a7223 */ /* 0x080fe20000010009 */
[----:B------:R-:W-:Y:S02]  /*1a80*/  HADD2.F32 R7, -RZ, R26.H1_H1 ;  /* 0x3000001aff077230 */ /* 0x000fe40000004100 */
[----:B------:R-:W-:Y:S01]  /*1a90*/  FFMA.FTZ R11, R25, R8, R11 ;  /* 0x00000008190b7223 */ /* 0x000fe2000001000b */
[----:B------:R-:W-:Y:S02]  /*1aa0*/  HADD2.F32 R9, -RZ, R24.H1_H1 ;  /* 0x30000018ff097230 */ /* 0x000fe40000004100 */
[----:B0-----:R-:W-:-:S02]  /*1ab0*/  HADD2.F32 R13, -RZ, R26.H0_H0 ;  /* 0x2000001aff0d7230 */ /* 0x001fc40000004100 */
[-C--:B--2---:R-:W-:Y:S01]  /*1ac0*/  FMUL.FTZ R4, R7, R6.reuse ;  /* 0x0000000607047220 */ /* 0x084fe20000410000 */
[----:B------:R-:W-:Y:S02]  /*1ad0*/  HADD2.F32 R21, -RZ, R24.H0_H0 ;  /* 0x20000018ff157230 */ /* 0x000fe40000004100 */
[----:B------:R-:W-:Y:S01]  /*1ae0*/  FMUL.FTZ R8, R9, R6 ;  /* 0x0000000609087220 */ /* 0x000fe20000410000 */
[----:B------:R-:W-:Y:S02]  /*1af0*/  F2FP.F16.F32.PACK_AB R27, R10, R27 ;  /* 0x0000001b0a1b723e */ /* 0x000fe400000000ff */
[----:B------:R-:W-:Y:S01]  /*1b00*/  F2FP.F16.F32.PACK_AB R25, R11, R12 ;  /* 0x0000000c0b19723e */ /* 0x000fe200000000ff */
[-C--:B---3--:R-:W-:Y:S01]  /*1b10*/  FMUL.FTZ R7, R7, R5.reuse ;  /* 0x0000000507077220 */ /* 0x088fe20000410000 */
[-C--:B------:R-:W-:Y:S01]  /*1b20*/  FMUL.FTZ R9, R9, R5.reuse ;  /* 0x0000000509097220 */ /* 0x080fe20000410000 */
[-C--:B------:R-:W-:Y:S01]  /*1b30*/  FFMA.FTZ R4, R13, R5.reuse, -R4 ;  /* 0x000000050d047223 */ /* 0x080fe20000010804 */
[----:B------:R-:W-:Y:S01]  /*1b40*/  FFMA.FTZ R8, R21, R5, -R8 ;  /* 0x0000000515087223 */ /* 0x000fe20000010808 */
[-C--:B------:R-:W-:Y:S01]  /*1b50*/  FFMA.FTZ R7, R13, R6.reuse, R7 ;  /* 0x000000060d077223 */ /* 0x080fe20000010007 */
[----:B------:R-:W-:-:S04]  /*1b60*/  FFMA.FTZ R9, R21, R6, R9 ;  /* 0x0000000615097223 */ /* 0x000fc80000010009 */
[----:B------:R-:W-:Y:S02]  /*1b70*/  F2FP.F16.F32.PACK_AB R26, R7, R4 ;  /* 0x00000004071a723e */ /* 0x000fe400000000ff */
[----:B------:R-:W-:-:S07]  /*1b80*/  F2FP.F16.F32.PACK_AB R24, R9, R8 ;  /* 0x000000080918723e */ /* 0x000fce00000000ff */
.L_x_14:
[----:B------:R-:W-:Y:S05]  /*1b90*/  BSYNC.RECONVERGENT B2 ;  /* 0x0000000000027941 */ /* 0x000fea0003800200 */
.L_x_13:
[C-C-:B------:R-:W-:Y:S02]  /*1ba0*/  PRMT R4, R24.reuse, 0x5410, R25.reuse ;  /* 0x0000541018047816 */ /* 0x140fe40000000019 */
[----:B------:R-:W-:-:S03]  /*1bb0*/  PRMT R5, R24, 0x7632, R25 ;  /* 0x0000763218057816 */ /* 0x000fc60000000019 */
[----:B------:R0:W-:Y:S04]  /*1bc0*/  STS [R15], R4 ;  /* 0x000000040f007388 */ /* 0x0001e80000000800 */
[----:B------:R0:W-:Y:S01]  /*1bd0*/  STS [R32], R5 ;  /* 0x0000000520007388 */ /* 0x0001e20000000800 */
[----:B------:R-:W-:Y:S05]  /*1be0*/  BRA `(.L_x_15) ;  /* 0x00000000009c7947 */ /* 0x000fea0003800000 */
.L_x_12:
[----:B------:R-:W-:-:S04]  /*1bf0*/  LEA.HI R5, R5, R5, RZ, 0x1 ;  /* 0x0000000505057211 */ /* 0x000fc800078f08ff */
[----:B------:R-:W-:-:S04]  /*1c00*/  SHF.L.U32 R5, R5, 0x1, RZ ;  /* 0x0000000105057819 */ /* 0x000fc800000006ff */
[----:B------:R-:W-:-:S04]  /*1c10*/  LOP3.LUT R6, R5, 0xfffffffc, RZ, 0xc0, !PT ;  /* 0xfffffffc05067812 */ /* 0x000fc800078ec0ff */
[----:B------:R-:W-:-:S13]  /*1c20*/  ISETP.GE.AND P0, PT, R6, R9, PT ;  /* 0x000000090600720c */ /* 0x000fda0003f06270 */
[----:B------:R-:W-:Y:S05]  /*1c30*/  @P0 BRA `(.L_x_15) ;  /* 0x0000000000880947 */ /* 0x000fea0003800000 */
[----:B------:R-:W-:Y:S01]  /*1c40*/  I2FP.F32.S32 R9, R9 ;  /* 0x0000000900097245 */ /* 0x000fe20000201400 */
[--C-:B------:R-:W-:Y:S01]  /*1c50*/  HADD2.F32 R10, -RZ, R27.reuse.H1_H1 ;  /* 0x3000001bff0a7230 */ /* 0x100fe20000004100 */
[----:B------:R-:W-:Y:S01]  /*1c60*/  IADD3 R4, PT, PT, R6, 0x2, RZ ;  /* 0x0000000206047810 */ /* 0x000fe20007ffe0ff */
[--C-:B------:R-:W-:Y:S02]  /*1c70*/  HADD2.F32 R13, -RZ, R26.reuse.H1_H1 ;  /* 0x3000001aff0d7230 */ /* 0x100fe40000004100 */
[----:B------:R-:W-:Y:S01]  /*1c80*/  HADD2.F32 R26, -RZ, R26.H0_H0 ;  /* 0x2000001aff1a7230 */ /* 0x000fe20000004100 */
[----:B------:R-:W0:Y:S01]  /*1c90*/  MUFU.RCP R9, R9 ;  /* 0x0000000900097308 */ /* 0x000e220000001000 */
[----:B------:R-:W-:Y:S01]  /*1ca0*/  I2FP.F32.S32 R4, R4 ;  /* 0x0000000400047245 */ /* 0x000fe20000201400 */
[----:B------:R-:W-:-:S04]  /*1cb0*/  HADD2.F32 R32, -RZ, R27.H0_H0 ;  /* 0x2000001bff207230 */ /* 0x000fc80000004100 */
[----:B0-----:R-:W-:Y:S01]  /*1cc0*/  FMUL.FTZ R5, R4, R9 ;  /* 0x0000000904057220 */ /* 0x001fe20000410000 */
[----:B------:R-:W-:-:S03]  /*1cd0*/  I2FP.F32.S32 R4, R6 ;  /* 0x0000000600047245 */ /* 0x000fc60000201400 */
[----:B------:R-:W-:Y:S02]  /*1ce0*/  FMUL.FTZ R6, R5, 13.28771209716796875 ;  /* 0x41549a7805067820 */ /* 0x000fe40000410000 */
[----:B------:R-:W-:Y:S02]  /*1cf0*/  FMUL.FTZ R4, R4, R9 ;  /* 0x0000000904047220 */ /* 0x000fe40000410000 */
[----:B------:R-:W0:Y:S02]  /*1d00*/  MUFU.EX2 R7, -R6 ;  /* 0x8000000600077308 */ /* 0x000e240000000800 */
[----:B------:R-:W-:Y:S01]  /*1d10*/  FMUL.FTZ R5, R4, 13.28771209716796875 ;  /* 0x41549a7804057820 */ /* 0x000fe20000410000 */
[----:B------:R-:W-:-:S05]  /*1d20*/  I2FP.F32.S32 R4, R8 ;  /* 0x0000000800047245 */ /* 0x000fca0000201400 */
[----:B------:R-:W1:Y:S01]  /*1d30*/  MUFU.EX2 R5, -R5 ;  /* 0x8000000500057308 */ /* 0x000e620000000800 */
[----:B0-----:R-:W-:-:S04]  /*1d40*/  FMUL.FTZ R7, R4, R7 ;  /* 0x0000000704077220 */ /* 0x001fc80000410000 */
[----:B------:R-:W-:Y:S01]  /*1d50*/  FMUL.RZ R7, R7, 0.15915493667125701904 ;  /* 0x3e22f98307077820 */ /* 0x000fe2000040c000 */
[----:B-1----:R-:W-:-:S03]  /*1d60*/  FMUL.FTZ R4, R4, R5 ;  /* 0x0000000504047220 */ /* 0x002fc60000410000 */
[----:B------:R-:W0:Y:S01]  /*1d70*/  MUFU.SIN R9, R7 ;  /* 0x0000000700097308 */ /* 0x000e220000000400 */
[----:B------:R-:W-:-:S07]  /*1d80*/  FMUL.RZ R12, R4, 0.15915493667125701904 ;  /* 0x3e22f983040c7820 */ /* 0x000fce000040c000 */
[----:B------:R-:W1:Y:S08]  /*1d90*/  MUFU.SIN R6, R12 ;  /* 0x0000000c00067308 */ /* 0x000e700000000400 */
[----:B------:R-:W2:Y:S01]  /*1da0*/  MUFU.COS R8, R7 ;  /* 0x0000000700087308 */ /* 0x000ea20000000000 */
[----:B0-----:R-:W-:-:S07]  /*1db0*/  FMUL.FTZ R11, R10, R9 ;  /* 0x000000090a0b7220 */ /* 0x001fce0000410000 */
[----:B------:R-:W0:Y:S01]  /*1dc0*/  MUFU.COS R4, R12 ;  /* 0x0000000c00047308 */ /* 0x000e220000000000 */
[----:B-1----:R-:W-:Y:S01]  /*1dd0*/  FMUL.FTZ R5, R13, R6 ;  /* 0x000000060d057220 */ /* 0x002fe20000410000 */
[-C--:B--2---:R-:W-:Y:S01]  /*1de0*/  FMUL.FTZ R10, R10, R8.reuse ;  /* 0x000000080a0a7220 */ /* 0x084fe20000410000 */
[----:B------:R-:W-:-:S03]  /*1df0*/  FFMA.FTZ R11, R32, R8, -R11 ;  /* 0x00000008200b7223 */ /* 0x000fc6000001080b */
[----:B------:R-:W-:Y:S01]  /*1e00*/  FFMA.FTZ R10, R32, R9, R10 ;  /* 0x00000009200a7223 */ /* 0x000fe2000001000a */
[-C--:B0-----:R-:W-:Y:S01]  /*1e10*/  FMUL.FTZ R7, R13, R4.reuse ;  /* 0x000000040d077220 */ /* 0x081fe20000410000 */
[----:B------:R-:W-:-:S03]  /*1e20*/  FFMA.FTZ R5, R26, R4, -R5 ;  /* 0x000000041a057223 */ /* 0x000fc60000010805 */
[----:B------:R-:W-:Y:S01]  /*1e30*/  F2FP.F16.F32.PACK_AB R27, R10, R11 ;  /* 0x0000000b0a1b723e */ /* 0x000fe200000000ff */
[----:B------:R-:W-:-:S05]  /*1e40*/  FFMA.FTZ R26, R26, R6, R7 ;  /* 0x000000061a1a7223 */ /* 0x000fca0000010007 */
[----:B------:R-:W-:-:S07]  /*1e50*/  F2FP.F16.F32.PACK_AB R26, R26, R5 ;  /* 0x000000051a1a723e */ /* 0x000fce00000000ff */
.L_x_15:
[----:B------:R-:W-:Y:S05]  /*1e60*/  BSYNC.RECONVERGENT B1 ;  /* 0x0000000000017941 */ /* 0x000fea0003800200 */
.L_x_11:
[C-C-:B0-----:R-:W-:Y:S02]  /*1e70*/  PRMT R4, R26.reuse, 0x5410, R27.reuse ;  /* 0x000054101a047816 */ /* 0x141fe4000000001b */
[----:B------:R-:W-:-:S03]  /*1e80*/  PRMT R5, R26, 0x7632, R27 ;  /* 0x000076321a057816 */ /* 0x000fc6000000001b */
[----:B------:R0:W-:Y:S04]  /*1e90*/  STS [R14], R4 ;  /* 0x000000040e007388 */ /* 0x0001e80000000800 */
[----:B------:R0:W-:Y:S02]  /*1ea0*/  STS [R20], R5 ;  /* 0x0000000514007388 */ /* 0x0001e40000000800 */
.L_x_10:
[----:B------:R-:W-:Y:S05]  /*1eb0*/  BSYNC.RECONVERGENT B0 ;  /* 0x0000000000007941 */ /* 0x000fea0003800200 */
.L_x_9:
[----:B------:R-:W-:Y:S06]  /*1ec0*/  BAR.SYNC.DEFER_BLOCKING 0x0 ;  /* 0x0000000000007b1d */ /* 0x000fec0000010000 */
[----:B------:R-:W-:Y:S04]  /*1ed0*/  BSSY.RECONVERGENT B0, `(.L_x_16) ;  /* 0x0000009000007945 */ /* 0x000fe80003800200 */
[----:B------:R-:W-:Y:S05]  /*1ee0*/  @!P6 BRA `(.L_x_17) ;  /* 0x00000000001ce947 */ /* 0x000fea0003800000 */
[----:B------:R-:W2:Y:S01]  /*1ef0*/  LDCU UR4, c[0x0][0x40c] ;  /* 0x00008180ff0477ac */ /* 0x000ea20008000800 */
[----:B------:R-:W-:-:S04]  /*1f00*/  IMAD R29, R29, R30, R31 ;  /* 0x0000001e1d1d7224 */ /* 0x000fc800078e021f */
[----:B------:R-:W-:-:S05]  /*1f10*/  IMAD R0, R29, 0x2, R0 ;  /* 0x000000021d007824 */ /* 0x000fca00078e0200 */
[----:B-1----:R3:W4:Y:S01]  /*1f20*/  LDS.64 R26, [R0] ;  /* 0x00000000001a7984 */ /* 0x0027220000000a00 */
[----:B--2---:R-:W-:-:S13]  /*1f30*/  ISETP.NE.AND P0, PT, RZ, UR4, PT ;  /* 0x00000004ff007c0c */ /* 0x004fda000bf05270 */
[----:B------:R-:W-:-:S05]  /*1f40*/  @!P0 LEA R3, R29, R3, 0x1 ;  /* 0x000000031d038211 */ /* 0x000fca00078e08ff */
[----:B------:R3:W2:Y:S02]  /*1f50*/  @!P0 LDS.64 R24, [R3] ;  /* 0x0000000003188984 */ /* 0x0006a40000000a00 */
.L_x_17:
[----:B------:R-:W-:Y:S05]  /*1f60*/  BSYNC.RECONVERGENT B0 ;  /* 0x0000000000007941 */ /* 0x000fea0003800200 */
.L_x_16:
[----:B------:R-:W-:Y:S06]  /*1f70*/  BAR.SYNC.DEFER_BLOCKING 0x0 ;  /* 0x0000000000007b1d */ /* 0x000fec0000010000 */
.L_x_6:
[----:B------:R-:W-:Y:S05]  /*1f80*/  BSYNC.RECONVERGENT B6 ;  /* 0x0000000000067941 */ /* 0x000fea0003800200 */
.L_x_3:
[----:B------:R-:W3:Y:S01]  /*1f90*/  LDC R216, c[0x0][0x3f4] ;  /* 0x0000fd00ffd87b82 */ /* 0x000ee20000000800 */
[----:B------:R-:W-:Y:S02]  /*1fa0*/  ISETP.GT.U32.AND P0, PT, R2, 0x1f, PT ;  /* 0x0000001f0200780c */ /* 0x000fe40003f04070 */
[----:B---3--:R-:W-:-:S04]  /*1fb0*/  IADD3 R0, PT, PT, RZ, -R216, RZ ;  /* 0x800000d8ff007210 */ /* 0x008fc80007ffe0ff */
[----:B------:R-:W-:-:S04]  /*1fc0*/  VIADDMNMX R0, R0, UR45, RZ, !PT ;  /* 0x0000002d00007c46 */ /* 0x000fc8000f8001ff */
[----:B------:R-:W-:Y:S01]  /*1fd0*/  R2UR UR10, R0 ;  /* 0x00000000000a72ca */ /* 0x000fe200000e0000 */
[----:B------:R-:W-:Y:S02]  /*1fe0*/  IMAD.MOV.U32 R0, RZ, RZ, -0x800001 ;  /* 0xff7fffffff007424 */ /* 0x000fe400078e00ff */
[----:B------:R-:W-:-:S12]  /*1ff0*/  @P0 BRA `(.L_x_18) ;  /* 0x0000000000f40947 */ /* 0x000fd80003800000 */
[----:B------:R-:W3:Y:S01]  /*2000*/  LDCU UR4, c[0x0][0x40c] ;  /* 0x00008180ff0477ac */ /* 0x000ee20008000800 */
[----:B------:R-:W5:Y:S01]  /*2010*/  S2R R10, SR_CgaCtaId ;  /* 0x00000000000a7919 */ /* 0x000f620000008800 */
[----:B------:R-:W-:Y:S01]  /*2020*/  MOV R8, 0x400 ;  /* 0x0000040000087802 */ /* 0x000fe20000000f00 */
[----:B------:R-:W-:Y:S02]  /*2030*/  IMAD R28, R28, R216, UR41 ;  /* 0x000000291c1c7e24 */ /* 0x000fe4000f8e02d8 */
[----:B--2-4-:R-:W-:Y:S02]  /*2040*/  HMUL2 R12, R27, R25 ;  /* 0x000000191b0c7232 */ /* 0x014fe40000000000 */
[----:B------:R-:W-:Y:S01]  /*2050*/  IMAD R9, R216, UR48, R19 ;  /* 0x00000030d8097c24 */ /* 0x000fe2000f8e0213 */
[----:B------:R-:W-:-:S03]  /*2060*/  IADD3 R3, PT, PT, R8, 0x40, RZ ;  /* 0x0000004008037810 */ /* 0x000fc60007ffe0ff */
[----:B------:R-:W-:Y:S02]  /*2070*/  IMAD R9, R28, 0x8, R9 ;  /* 0x000000081c097824 */ /* 0x000fe400078e0209 */
[----:B------:R-:W-:Y:S01]  /*2080*/  HFMA2 R12, R26, R24, R12 ;  /* 0x000000181a0c7231 */ /* 0x000fe2000000000c */
[----:B---3--:R-:W-:Y:S01]  /*2090*/  ISETP.NE.AND P1, PT, RZ, UR4, PT ;  /* 0x00000004ff007c0c */ /* 0x008fe2000bf25270 */
[----:B------:R-:W-:-:S03]  /*20a0*/  UMOV UR4, 0xffffffff ;  /* 0xffffffff00047882 */ /* 0x000fc60000000000 */
[--C-:B------:R-:W-:Y:S01]  /*20b0*/  HADD2.F32 R13, -RZ, R12.reuse.H0_H0 ;  /* 0x2000000cff0d7230 */ /* 0x100fe20000004100 */
[----:B------:R-:W-:Y:S01]  /*20c0*/  ISETP.GT.U32.OR P0, PT, R2, 0x13, P1 ;  /* 0x000000130200780c */ /* 0x000fe20000f04470 */
[----:B------:R-:W-:-:S05]  /*20d0*/  HADD2.F32 R12, -RZ, R12.H1_H1 ;  /* 0x3000000cff0c7230 */ /* 0x000fca0000004100 */
[----:B------:R-:W-:Y:S02]  /*20e0*/  FADD.FTZ R13, R13, R12 ;  /* 0x0000000c0d0d7221 */ /* 0x000fe40000010000 */
[----:B------:R-:W-:Y:S02]  /*20f0*/  @!P1 IADD3 R6, PT, PT, R8, 0x140, RZ ;  /* 0x0000014008069810 */ /* 0x000fe40007ffe0ff */
[----:B-----5:R-:W-:-:S03]  /*2100*/  LEA R3, R10, R3, 0x18 ;  /* 0x000000030a037211 */ /* 0x020fc600078ec0ff */
[----:B01----:R-:W0:Y:S01]  /*2110*/  @!P0 LDC.64 R4, c[0x0][0x3b8] ;  /* 0x0000ee00ff048b82 */ /* 0x003e220000000a00 */
[----:B------:R-:W-:Y:S02]  /*2120*/  @!P1 LEA R7, R10, R6, 0x18 ;  /* 0x000000060a079211 */ /* 0x000fe400078ec0ff */
[C---:B------:R-:W-:Y:S02]  /*2130*/  LEA R3, R2.reuse, R3, 0x3 ;  /* 0x0000000302037211 */ /* 0x040fe400078e18ff */
[----:B------:R-:W-:-:S03]  /*2140*/  @!P1 LEA R7, R2, R7, 0x3 ;  /* 0x0000000702079211 */ /* 0x000fc600078e18ff */
[----:B------:R1:W-:Y:S04]  /*2150*/  STS.64 [R3], R26 ;  /* 0x0000001a03007388 */ /* 0x0003e80000000a00 */
[----:B------:R1:W-:Y:S01]  /*2160*/  @!P1 STS.64 [R7], R22 ;  /* 0x0000001607009388 */ /* 0x0003e20000000a00 */
[----:B0-----:R-:W-:-:S05]  /*2170*/  @!P0 IMAD.WIDE R4, R9, 0x2, R4 ;  /* 0x0000000209048825 */ /* 0x001fca00078e0204 */
[----:B------:R1:W-:Y:S01]  /*2180*/  @!P0 STG.E.64 desc[UR36][R4.64], R24 ;  /* 0x0000001804008986 */ /* 0x0003e2000c101b24 */
[----:B------:R-:W-:Y:S05]  /*2190*/  BRA.DIV UR4, `(.L_x_19) ;  /* 0x0000008a04287947 */ /* 0x000fea000b800000 */
[----:B------:R-:W1:Y:S02]  /*21a0*/  SHFL.BFLY PT, R14, R13, 0x10, 0x1f ;  /* 0x0e001f000d0e7f89 */ /* 0x000e6400000e0000 */
[----:B-1----:R-:W-:-:S05]  /*21b0*/  FADD.FTZ R3, R13, R14 ;  /* 0x0000000e0d037221 */ /* 0x002fca0000010000 */
[----:B------:R-:W0:Y:S02]  /*21c0*/  SHFL.BFLY PT, R14, R3, 0x8, 0x1f ;  /* 0x0d001f00030e7f89 */ /* 0x000e2400000e0000 */
[----:B0-----:R-:W-:-:S05]  /*21d0*/  FADD.FTZ R4, R3, R14 ;  /* 0x0000000e03047221 */ /* 0x001fca0000010000 */
[----:B------:R-:W0:Y:S02]  /*21e0*/  SHFL.BFLY PT, R14, R4, 0x4, 0x1f ;  /* 0x0c801f00040e7f89 */ /* 0x000e2400000e0000 */
[----:B0-----:R-:W-:-:S05]  /*21f0*/  FADD.FTZ R5, R4, R14 ;  /* 0x0000000e04057221 */ /* 0x001fca0000010000 */
[----:B------:R-:W0:Y:S02]  /*2200*/  SHFL.BFLY PT, R14, R5, 0x2, 0x1f ;  /* 0x0c401f00050e7f89 */ /* 0x000e2400000e0000 */
[----:B0-----:R-:W-:-:S05]  /*2210*/  FADD.FTZ R6, R5, R14 ;  /* 0x0000000e05067221 */ /* 0x001fca0000010000 */
[----:B------:R0:W1:Y:S02]  /*2220*/  SHFL.BFLY PT, R14, R6, 0x1, 0x1f ;  /* 0x0c201f00060e7f89 */ /* 0x00006400000e0000 */
.L_x_130:
[----:B------:R-:W-:Y:S01]  /*2230*/  ISETP.NE.AND P0, PT, R2, RZ, PT ;  /* 0x000000ff0200720c */ /* 0x000fe20003f05270 */
[----:B-1----:R-:W-:-:S12]  /*2240*/  FADD.FTZ R14, R6, R14 ;  /* 0x0000000e060e7221 */ /* 0x002fd80000010000 */
[----:B------:R-:W-:Y:S05]  /*2250*/  @P0 BRA `(.L_x_18) ;  /* 0x00000000005c0947 */ /* 0x000fea0003800000 */
[----:B------:R-:W1:Y:S02]  /*2260*/  LDCU.64 UR4, c[0x0][0x438] ;  /* 0x00008700ff0477ac */ /* 0x000e640008000a00 */
[----:B-1----:R-:W-:-:S04]  /*2270*/  UISETP.NE.U32.AND UP0, UPT, UR4, URZ, UPT ;  /* 0x000000ff0400728c */ /* 0x002fc8000bf05070 */
[----:B------:R-:W-:-:S06]  /*2280*/  UISETP.NE.AND.EX UP0, UPT, UR5, URZ, UPT, UP0 ;  /* 0x000000ff0500728c */ /* 0x000fcc000bf05300 */
[----:B------:R-:W-:-:S05]  /*2290*/  PLOP3.LUT P0, PT, PT, PT, UP0, 0x80, 0x8 ;  /* 0x000000000008781c */ /* 0x000fca0003f0f008 */
[----:B------:R-:W1:Y:S01]  /*22a0*/  @UP0 LDCU UR8, c[0x0][0x440] ;  /* 0x00008800ff0807ac */ /* 0x000e620008000800 */
[----:B------:R-:W2:Y:S01]  /*22b0*/  @UP0 LDCU.64 UR4, c[0x0][0x438] ;  /* 0x00008700ff0407ac */ /* 0x000ea20008000a00 */
[----:B------:R-:W-:-:S04]  /*22c0*/  @UP0 UIADD3 UR6, UPT, UPT, UR44, -UR39, URZ ;  /* 0x800000272c060290 */ /* 0x000fc8000fffe0ff */
[----:B-1----:R-:W-:-:S04]  /*22d0*/  @UP0 UIMAD UR7, UR46, UR8, UR6 ;  /* 0x000000082e0702a4 */ /* 0x002fc8000f8e0206 */
[----:B------:R-:W-:-:S04]  /*22e0*/  @UP0 UIMAD UR7, UR7, UR8, UR6 ;  /* 0x00000008070702a4 */ /* 0x000fc8000f8e0206 */
[----:B--2---:R-:W-:-:S06]  /*22f0*/  @UP0 UIMAD.WIDE UR4, UR7, 0x2, UR4 ;  /* 0x00000002070408a5 */ /* 0x004fcc000f8e0204 */
[----:B------:R-:W-:Y:S01]  /*2300*/  IMAD.U32 R4, RZ, RZ, UR4 ;  /* 0x00000004ff047e24 */ /* 0x000fe2000f8e00ff */
[----:B------:R-:W-:-:S04]  /*2310*/  MOV R5, UR5 ;  /* 0x0000000500057c02 */ /* 0x000fc80008000f00 */
[----:B------:R-:W1:Y:S01]  /*2320*/  LDCU UR5, c[0x0][0x410] ;  /* 0x00008200ff0577ac */ /* 0x000e620008000800 */
[----:B------:R-:W2:Y:S01]  /*2330*/  @P0 LDG.E.U16 R4, desc[UR36][R4.64] ;  /* 0x0000002404040981 */ /* 0x000ea2000c1e1500 */
[----:B------:R-:W-:Y:S01]  /*2340*/  IADD3 R3, PT, PT, R8, 0x240, RZ ;  /* 0x0000024008037810 */ /* 0x000fe20007ffe0ff */
[----:B------:R-:W-:-:S03]  /*2350*/  UIADD3 UR4, UPT, UPT, UR45, -UR10, URZ ;  /* 0x8000000a2d047290 */ /* 0x000fc6000fffe0ff */
[----:B------:R-:W-:-:S03]  /*2360*/  LEA R7, R10, R3, 0x18 ;  /* 0x000000030a077211 */ /* 0x000fc600078ec0ff */
[----:B0-----:R-:W-:-:S05]  /*2370*/  IMAD.U32 R6, RZ, RZ, UR4 ;  /* 0x00000004ff067e24 */ /* 0x001fca000f8e00ff */
[----:B------:R-:W-:Y:S01]  /*2380*/  LEA R7, R6, R7, 0x2 ;  /* 0x0000000706077211 */ /* 0x000fe200078e10ff */
[----:B-1----:R-:W-:Y:S01]  /*2390*/  FMUL.FTZ R0, R14, UR5 ;  /* 0x000000050e007c20 */ /* 0x002fe20008410000 */
[----:B--2---:R-:W-:-:S05]  /*23a0*/  @P0 HADD2.F32 R3, -RZ, R4.H0_H0 ;  /* 0x20000004ff030230 */ /* 0x004fca0000004100 */
[----:B------:R-:W-:-:S05]  /*23b0*/  @P0 FADD.FTZ R0, R0, R3 ;  /* 0x0000000300000221 */ /* 0x000fca0000010000 */
[----:B------:R3:W-:Y:S02]  /*23c0*/  STS [R7+-0x4], R0 ;  /* 0xfffffc0007007388 */ /* 0x0007e40000000800 */
.L_x_18:
[----:B------:R-:W-:Y:S05]  /*23d0*/  WARPSYNC.ALL ;  /* 0x0000000000007948 */ /* 0x000fea0003800000 */
[----:B------:R-:W5:Y:S08]  /*23e0*/  S2UR UR16, SR_CgaCtaId ;  /* 0x00000000001079c3 */ /* 0x000f700000008800 */
[----:B------:R-:W-:Y:S01]  /*23f0*/  BAR.SYNC.DEFER_BLOCKING 0x0 ;  /* 0x0000000000007b1d */ /* 0x000fe20000010000 */
[----:B------:R-:W-:-:S04]  /*2400*/  UIADD3 UR4, UPT, UPT, UR44, 0x1f, -UR10 ;  /* 0x0000001f2c047890 */ /* 0x000fc8000fffe80a */
[----:B------:R-:W-:Y:S01]  /*2410*/  USHF.R.S32.HI UR5, URZ, 0x1f, UR4 ;  /* 0x0000001fff057899 */ /* 0x000fe20008011404 */
[----:B------:R-:W-:Y:S01]  /*2420*/  UMOV UR11, 0x400 ;  /* 0x00000400000b7882 */ /* 0x000fe20000000000 */
[----:B------:R-:W0:Y:S04]  /*2430*/  LDCU UR12, c[0x0][0x40c] ;  /* 0x00008180ff0c77ac */ /* 0x000e280008000800 */
[----:B------:R-:W-:Y:S01]  /*2440*/  MOV R3, UR5 ;  /* 0x0000000500037c02 */ /* 0x000fe20008000f00 */
[----:B------:R-:W1:Y:S03]  /*2450*/  LDCU UR6, c[0x0][0x3f0] ;  /* 0x00007e00ff0677ac */ /* 0x000e660008000800 */
[----:B------:R-:W-:Y:S01]  /*2460*/  LEA.HI R3, R3, UR4, RZ, 0x5 ;  /* 0x0000000403037c11 */ /* 0x000fe2000f8f28ff */
[----:B------:R-:W2:Y:S03]  /*2470*/  LDCU UR19, c[0x0][0x40c] ;  /* 0x00008180ff1377ac */ /* 0x000ea60008000800 */
[----:B------:R-:W-:Y:S01]  /*2480*/  LOP3.LUT R213, R3, 0xffffffe0, RZ, 0xc0, !PT ;  /* 0xffffffe003d57812 */ /* 0x000fe200078ec0ff */
[----:B------:R-:W3:Y:S03]  /*2490*/  LDCU UR20, c[0x0][0x410] ;  /* 0x00008200ff1477ac */ /* 0x000ee60008000800 */
[----:B------:R-:W-:Y:S01]  /*24a0*/  ISETP.GE.AND P0, PT, R2, R213, PT ;  /* 0x000000d50200720c */ /* 0x000fe20003f06270 */
[----:B-----5:R-:W-:-:S02]  /*24b0*/  ULEA UR7, UR16, UR11, 0x18 ;  /* 0x0000000b10077291 */ /* 0x020fc4000f8ec0ff */
[----:B0-----:R-:W-:Y:S01]  /*24c0*/  UISETP.NE.AND UP0, UPT, UR12, URZ, UPT ;  /* 0x000000ff0c00728c */ /* 0x001fe2000bf05270 */
[----:B------:R-:W0:Y:S01]  /*24d0*/  LDCU.64 UR8, c[0x0][0x3c8] ;  /* 0x00007900ff0877ac */ /* 0x000e220008000a00 */
[----:B-1----:R-:W-:-:S05]  /*24e0*/  UIMAD UR6, UR42, UR6, UR46 ;  /* 0x000000062a0672a4 */ /* 0x002fca000f8e022e */
[----:B------:R-:W1:Y:S01]  /*24f0*/  LDS.128 R20, [UR7+0x40] ;  /* 0x00004007ff147984 */ /* 0x000e620008000c00 */
[----:B------:R-:W0:Y:S03]  /*2500*/  LDCU.64 UR22, c[0x0][0x438] ;  /* 0x00008700ff1677ac */ /* 0x000e260008000a00 */
[----:B--2-4-:R-:W2:Y:S01]  /*2510*/  LDS.128 R24, [UR7+0x50] ;  /* 0x00005007ff187984 */ /* 0x014ea20008000c00 */
[----:B------:R-:W4:Y:S03]  /*2520*/  LDCU.64 UR14, c[0x0][0x448] ;  /* 0x00008900ff0e77ac */ /* 0x000f260008000a00 */
[----:B------:R-:W0:Y:S01]  /*2530*/  LDS.128 R28, [UR7+0x60] ;  /* 0x00006007ff1c7984 */ /* 0x000e220008000c00 */
[----:B------:R-:W-:-:S03]  /*2540*/  UIMAD UR6, UR6, 0x50, URZ ;  /* 0x00000050060678a4 */ /* 0x000fc6000f8e02ff */
[----:B------:R-:W0:Y:S04]  /*2550*/  LDS.128 R32, [UR7+0x70] ;  /* 0x00007007ff207984 */ /* 0x000e280008000c00 */
        /* <DEDUP_REMOVED lines=11> */
[----:B------:R-:W0:Y:S01]  /*2610*/  LDS.128 R80, [UR7+0x130] ;  /* 0x00013007ff507984 */ /* 0x000e220008000c00 */
[----:B-1234-:R-:W-:Y:S05]  /*2620*/  BRA.U UP0, `(.L_x_20) ;  /* 0x0000000100407547 */ /* 0x01efea000b800000 */
[----:B------:R-:W1:Y:S04]  /*2630*/  LDS.128 R84, [UR7+0x140] ;  /* 0x00014007ff547984 */ /* 0x000e680008000c00 */
[----:B------:R-:W2:Y:S04]  /*2640*/  LDS.128 R88, [UR7+0x150] ;  /* 0x00015007ff587984 */ /* 0x000ea80008000c00 */
[----:B------:R-:W3:Y:S04]  /*2650*/  LDS.128 R92, [UR7+0x160] ;  /* 0x00016007ff5c7984 */ /* 0x000ee80008000c00 */
[----:B------:R-:W4:Y:S04]  /*2660*/  LDS.128 R96, [UR7+0x170] ;  /* 0x00017007ff607984 */ /* 0x000f280008000c00 */
        /* <DEDUP_REMOVED lines=11> */
[----:B-1234-:R-:W0:Y:S02]  /*2720*/  LDS.128 R144, [UR7+0x230] ;  /* 0x00023007ff907984 */ /* 0x01ee240008000c00 */
.L_x_20:
[----:B------:R-:W-:Y:S01]  /*2730*/  BSSY.RECONVERGENT B0, `(.L_x_21) ;  /* 0x0000326000007945 */ /* 0x000fe20003800200 */
[----:B------:R-:W-:-:S03]  /*2740*/  VIADD R217, R2, UR10 ;  /* 0x0000000a02d97c36 */ /* 0x000fc60008000000 */
[----:B------:R-:W-:Y:S05]  /*2750*/  @P0 BRA `(.L_x_22) ;  /* 0x00000030008c0947 */ /* 0x000fea0003800000 */
[----:B------:R-:W-:Y:S01]  /*2760*/  IABS R3, R216 ;  /* 0x000000d800037213 */ /* 0x000fe20000000000 */
[----:B------:R-:W1:Y:S01]  /*2770*/  LDCU UR17, c[0x0][0x3f8] ;  /* 0x00007f00ff1177ac */ /* 0x000e620008000800 */
[----:B------:R-:W2:Y:S01]  /*2780*/  LDC.64 R236, c[0x0][0x450] ;  /* 0x00011400ffec7b82 */ /* 0x000ea20000000a00 */
[----:B------:R-:W-:Y:S01]  /*2790*/  IMAD R218, R216, UR48, RZ ;  /* 0x00000030d8da7c24 */ /* 0x000fe2000f8e02ff */
[----:B------:R-:W3:Y:S01]  /*27a0*/  I2F.RP R4, R3 ;  /* 0x0000000300047306 */ /* 0x000ee20000209400 */
[----:B------:R-:W4:Y:S01]  /*27b0*/  LDCU.64 UR12, c[0x0][0x420] ;  /* 0x00008400ff0c77ac */ /* 0x000f220008000a00 */
[----:B------:R-:W-:Y:S01]  /*27c0*/  VIADD R213, R213, UR10 ;  /* 0x0000000ad5d57c36 */ /* 0x000fe20008000000 */
[----:B------:R-:W-:Y:S01]  /*27d0*/  IADD3 R212, PT, PT, R217, 0x1, RZ ;  /* 0x00000001d9d47810 */ /* 0x000fe20007ffe0ff */
[----:B------:R-:W5:Y:S02]  /*27e0*/  LDCU UR18, c[0x0][0x440] ;  /* 0x00008800ff1277ac */ /* 0x000f640008000800 */
[----:B------:R-:W0:Y:S01]  /*27f0*/  LDC R215, c[0x0][0x430] ;  /* 0x00010c00ffd77b82 */ /* 0x000e220000000800 */
[----:B------:R-:W0:Y:S01]  /*2800*/  LDCU UR7, c[0x0][0x408] ;  /* 0x00008100ff0777ac */ /* 0x000e220008000800 */
[----:B---3--:R-:W3:Y:S01]  /*2810*/  MUFU.RCP R4, R4 ;  /* 0x0000000400047308 */ /* 0x008ee20000001000 */
[----:B-1----:R-:W-:Y:S01]  /*2820*/  UIMAD UR4, UR38, UR17, UR46 ;  /* 0x00000011260472a4 */ /* 0x002fe2000f8e022e */
[----:B----4-:R-:W-:-:S03]  /*2830*/  ISETP.NE.U32.AND P0, PT, RZ, UR12, PT ;  /* 0x0000000cff007c0c */ /* 0x010fc6000bf05070 */
[----:B------:R-:W-:Y:S02]  /*2840*/  UIMAD UR4, UR4, 0x50, URZ ;  /* 0x00000050040478a4 */ /* 0x000fe4000f8e02ff */
[----:B-----5:R-:W-:Y:S02]  /*2850*/  UIMAD UR5, UR46, UR18, UR44 ;  /* 0x000000122e0572a4 */ /* 0x020fe4000f8e022c */
[----:B------:R-:W-:Y:S02]  /*2860*/  MOV R10, UR18 ;  /* 0x00000012000a7c02 */ /* 0x000fe40008000f00 */
[----:B------:R-:W-:Y:S01]  /*2870*/  MOV R9, UR4 ;  /* 0x0000000400097c02 */ /* 0x000fe20008000f00 */
[----:B------:R-:W-:Y:S01]  /*2880*/  UIADD3 UR4, UPT, UPT, UR11, 0x240, URZ ;  /* 0x000002400b047890 */ /* 0x000fe2000fffe0ff */
[----:B------:R-:W-:Y:S01]  /*2890*/  ISETP.NE.AND.EX P0, PT, RZ, UR13, PT, P0 ;  /* 0x0000000dff007c0c */ /* 0x000fe2000bf05300 */
[----:B------:R-:W-:Y:S02]  /*28a0*/  IMAD R11, R10, UR5, R217 ;  /* 0x000000050a0b7c24 */ /* 0x000fe4000f8e02d9 */
[----:B------:R-:W-:Y:S01]  /*28b0*/  ULEA UR4, UR16, UR4, 0x18 ;  /* 0x0000000410047291 */ /* 0x000fe2000f8ec0ff */
[----:B---3--:R-:W-:Y:S01]  /*28c0*/  IADD3 R6, PT, PT, R4, 0xffffffe, RZ ;  /* 0x0ffffffe04067810 */ /* 0x008fe20007ffe0ff */
[----:B------:R-:W-:-:S02]  /*28d0*/  IMAD.U32 R4, RZ, RZ, UR12 ;  /* 0x0000000cff047e24 */ /* 0x000fc4000f8e00ff */
[----:B--2---:R-:W-:Y:S01]  /*28e0*/  IMAD.WIDE R236, R9, 0x2, R236 ;  /* 0x0000000209ec7825 */ /* 0x004fe200078e02ec */
[----:B------:R1:W2:Y:S01]  /*28f0*/  F2I.FTZ.U32.TRUNC.NTZ R7, R6 ;  /* 0x0000000600077305 */ /* 0x0002a2000021f000 */
[----:B------:R-:W-:Y:S02]  /*2900*/  IADD3 R19, PT, PT, R16, UR4, RZ ;  /* 0x0000000410137c10 */ /* 0x000fe4000fffe0ff */
[----:B------:R-:W-:Y:S01]  /*2910*/  IADD3 R4, P1, P2, R4, UR47, R217 ;  /* 0x0000002f04047c10 */ /* 0x000fe2000fa3e0d9 */
[----:B0-----:R-:W-:Y:S02]  /*2920*/  VIADD R215, R215, UR7 ;  /* 0x00000007d7d77c36 */ /* 0x001fe40008000000 */
[----:B-1----:R-:W-:Y:S01]  /*2930*/  HFMA2 R6, -RZ, RZ, 0, 0 ;  /* 0x00000000ff067431 */ /* 0x002fe200000001ff */
[----:B--2---:R-:W-:-:S05]  /*2940*/  IADD3 R8, PT, PT, RZ, -R7, RZ ;  /* 0x80000007ff087210 */ /* 0x004fca0007ffe0ff */
[----:B------:R-:W-:Y:S01]  /*2950*/  IMAD R5, R8, R3, RZ ;  /* 0x0000000308057224 */ /* 0x000fe200078e02ff */
[----:B------:R-:W-:-:S03]  /*2960*/  SHF.R.S32.HI R8, RZ, 0x1f, R218 ;  /* 0x0000001fff087819 */ /* 0x000fc600000114da */
[----:B------:R-:W-:Y:S01]  /*2970*/  IMAD.HI.U32 R5, R7, R5, R6 ;  /* 0x0000000507057227 */ /* 0x000fe200078e0006 */
[----:B------:R-:W-:-:S03]  /*2980*/  IADD3.X R7, PT, PT, R18, UR13, RZ, P1, P2 ;  /* 0x0000000d12077c10 */ /* 0x000fc60008fe44ff */
[C---:B------:R-:W-:Y:S02]  /*2990*/  IMAD R6, R216.reuse, UR6, RZ ;  /* 0x00000006d8067c24 */ /* 0x040fe4000f8e02ff */
[----:B------:R-:W-:-:S03]  /*29a0*/  IMAD R216, R216, 0x50, RZ ;  /* 0x00000050d8d87824 */ /* 0x000fc600078e02ff */
[----:B------:R-:W-:Y:S01]  /*29b0*/  SHF.R.S32.HI R9, RZ, 0x1f, R6 ;  /* 0x0000001fff097819 */ /* 0x000fe20000011406 */
[----:B------:R-:W-:-:S07]  /*29c0*/  IMAD R214, R216, UR17, RZ ;  /* 0x00000011d8d67c24 */ /* 0x000fce000f8e02ff */
.L_x_57:
[----:B------:R-:W-:Y:S01]  /*29d0*/  @P0 MOV R208, R4 ;  /* 0x0000000400d00202 */ /* 0x000fe20000000f00 */
[----:B------:R-:W-:Y:S01]  /*29e0*/  @P0 IMAD.MOV.U32 R209, RZ, RZ, R7 ;  /* 0x000000ffffd10224 */ /* 0x000fe200078e0007 */
[----:B------:R-:W0:Y:S04]  /*29f0*/  LDC R233, c[0x0][0x3f4] ;  /* 0x0000fd00ffe97b82 */ /* 0x000e280000000800 */
[----:B-12---:R1:W2:Y:S01]  /*2a00*/  @P0 LDG.E.U8 R221, desc[UR36][R208.64] ;  /* 0x00000024d0dd0981 */ /* 0x0062a2000c1e1100 */
[----:B------:R-:W-:Y:S01]  /*2a10*/  IADD3 R10, PT, PT, R212, -0x1, RZ ;  /* 0xffffffffd40a7810 */ /* 0x000fe20007ffe0ff */
[----:B------:R-:W-:Y:S03]  /*2a20*/  BSSY.RECONVERGENT B1, `(.L_x_23) ;  /* 0x0000047000017945 */ /* 0x000fe60003800200 */
[----:B------:R-:W-:-:S02]  /*2a30*/  IABS R220, R10 ;  /* 0x0000000a00dc7213 */ /* 0x000fc40000000000 */
[----:B------:R-:W-:-:S03]  /*2a40*/  ISETP.GE.AND P2, PT, R10, RZ, PT ;  /* 0x000000ff0a00720c */ /* 0x000fc60003f46270 */
[----:B------:R-:W-:-:S05]  /*2a50*/  IMAD.HI.U32 R210, R5, R220, RZ ;  /* 0x000000dc05d27227 */ /* 0x000fca00078e00ff */
[----:B------:R-:W-:Y:S02]  /*2a60*/  IADD3 R211, PT, PT, -R210, RZ, RZ ;  /* 0x000000ffd2d37210 */ /* 0x000fe40007ffe1ff */
[----:B0-----:R-:W-:Y:S02]  /*2a70*/  IABS R219, R233 ;  /* 0x000000e900db7213 */ /* 0x001fe40000000000 */
[----:B------:R-:W-:-:S03]  /*2a80*/  ISETP.NE.AND P3, PT, R233, RZ, PT ;  /* 0x000000ffe900720c */ /* 0x000fc60003f65270 */
[----:B------:R-:W-:-:S05]  /*2a90*/  IMAD R210, R219, R211, R220 ;  /* 0x000000d3dbd27224 */ /* 0x000fca00078e02dc */
[----:B------:R-:W-:-:S13]  /*2aa0*/  ISETP.GT.U32.AND P1, PT, R3, R210, PT ;  /* 0x000000d20300720c */ /* 0x000fda0003f24070 */
[----:B------:R-:W-:-:S05]  /*2ab0*/  @!P1 IMAD.IADD R210, R210, 0x1, -R219 ;  /* 0x00000001d2d29824 */ /* 0x000fca00078e0adb */
[----:B------:R-:W-:-:S13]  /*2ac0*/  ISETP.GT.U32.AND P1, PT, R3, R210, PT ;  /* 0x000000d20300720c */ /* 0x000fda0003f24070 */
[----:B------:R-:W-:-:S04]  /*2ad0*/  @!P1 IADD3 R210, PT, PT, R210, -R219, RZ ;  /* 0x800000dbd2d29210 */ /* 0x000fc80007ffe0ff */
[----:B------:R-:W-:Y:S02]  /*2ae0*/  @!P2 IADD3 R210, PT, PT, -R210, RZ, RZ ;  /* 0x000000ffd2d2a210 */ /* 0x000fe40007ffe1ff */
[----:B------:R-:W-:-:S04]  /*2af0*/  @!P3 LOP3.LUT R210, RZ, R233, RZ, 0x33, !PT ;  /* 0x000000e9ffd2b212 */ /* 0x000fc800078e33ff */
[C---:B-1----:R-:W-:Y:S01]  /*2b00*/  IADD3 R208, P1, PT, R210.reuse, UR47, RZ ;  /* 0x0000002fd2d07c10 */ /* 0x042fe2000ff3e0ff */
[C---:B------:R-:W-:Y:S01]  /*2b10*/  IMAD.IADD R220, R210.reuse, 0x1, R233 ;  /* 0x00000001d2dc7824 */ /* 0x040fe200078e02e9 */
[----:B------:R-:W-:Y:S02]  /*2b20*/  SHF.L.U32 R232, R210, 0x3, RZ ;  /* 0x00000003d2e87819 */ /* 0x000fe400000006ff */
[----:B------:R-:W-:Y:S02]  /*2b30*/  IADD3.X R209, PT, PT, RZ, R18, RZ, P1, !PT ;  /* 0x00000012ffd17210 */ /* 0x000fe40000ffe4ff */
[----:B------:R-:W-:Y:S02]  /*2b40*/  LEA R231, R233, R220, 0x2 ;  /* 0x000000dce9e77211 */ /* 0x000fe400078e10ff */
[----:B------:R-:W-:Y:S02]  /*2b50*/  LEA R238, P1, R208, UR8, 0x2 ;  /* 0x00000008d0ee7c11 */ /* 0x000fe4000f8210ff */
[----:B------:R-:W-:-:S02]  /*2b60*/  IADD3 R230, PT, PT, R231, R233, RZ ;  /* 0x000000e9e7e67210 */ /* 0x000fc40007ffe0ff */
[----:B------:R-:W-:Y:S02]  /*2b70*/  LEA.HI.X R239, R208, UR9, R209, 0x2, P1 ;  /* 0x00000009d0ef7c11 */ /* 0x000fe400088f14d1 */
[----:B------:R-:W-:Y:S01]  /*2b80*/  ISETP.GE.AND P1, PT, R10, UR44, PT ;  /* 0x0000002c0a007c0c */ /* 0x000fe2000bf26270 */
[----:B------:R-:W-:Y:S01]  /*2b90*/  IMAD.IADD R228, R230, 0x1, R233 ;  /* 0x00000001e6e47824 */ /* 0x000fe200078e02e9 */
[----:B------:R-:W-:Y:S02]  /*2ba0*/  SHF.L.U32 R241, R220, 0x3, RZ ;  /* 0x00000003dcf17819 */ /* 0x000fe400000006ff */
[C---:B------:R-:W-:Y:S02]  /*2bb0*/  LEA R229, R233.reuse, R232, 0x6 ;  /* 0x000000e8e9e57211 */ /* 0x040fe400078e30ff */
[C---:B------:R-:W-:Y:S02]  /*2bc0*/  LEA R227, R233.reuse, R228, 0x1 ;  /* 0x000000e4e9e37211 */ /* 0x040fe400078e08ff */
[----:B------:R-:W-:-:S02]  /*2bd0*/  LEA R235, R233, R241, 0x4 ;  /* 0x000000f1e9eb7211 */ /* 0x000fc400078e20ff */
[----:B------:R-:W-:-:S05]  /*2be0*/  IADD3 R226, PT, PT, R227, R233, RZ ;  /* 0x000000e9e3e27210 */ /* 0x000fca0007ffe0ff */
[----:B------:R-:W-:-:S05]  /*2bf0*/  IMAD.IADD R223, R226, 0x1, R233 ;  /* 0x00000001e2df7824 */ /* 0x000fca00078e02e9 */
[----:B------:R-:W-:Y:S02]  /*2c00*/  IADD3 R222, PT, PT, R223, R233, RZ ;  /* 0x000000e9dfde7210 */ /* 0x000fe40007ffe0ff */
[----:B--2---:R-:W-:-:S03]  /*2c10*/  ISETP.NE.AND P6, PT, R221, RZ, P0 ;  /* 0x000000ffdd00720c */ /* 0x004fc600007c5270 */
[----:B------:R-:W-:-:S04]  /*2c20*/  IMAD.IADD R221, R222, 0x1, R233 ;  /* 0x00000001dedd7824 */ /* 0x000fc800078e02e9 */
[----:B------:R-:W-:-:S04]  /*2c30*/  IMAD.IADD R220, R221, 0x1, R233 ;  /* 0x00000001dddc7824 */ /* 0x000fc800078e02e9 */
[----:B------:R-:W-:Y:S01]  /*2c40*/  IMAD.IADD R219, R220, 0x1, R233 ;  /* 0x00000001dcdb7824 */ /* 0x000fe200078e02e9 */
[----:B---345:R-:W-:Y:S06]  /*2c50*/  @P1 BRA `(.L_x_24) ;  /* 0x00000000008c1947 */ /* 0x038fec0003800000 */
[----:B------:R-:W-:-:S13]  /*2c60*/  ISETP.GE.AND P2, PT, R232, R216, PT ;  /* 0x000000d8e800720c */ /* 0x000fda0003f46270 */
[----:B------:R-:W2:Y:S01]  /*2c70*/  @!P2 LDG.E R151, desc[UR36][R238.64] ;  /* 0x00000024ee97a981 */ /* 0x000ea2000c1e1900 */
[----:B------:R-:W0:Y:S01]  /*2c80*/  @!P2 LDC.64 R148, c[0x0][0x3b8] ;  /* 0x0000ee00ff94ab82 */ /* 0x000e220000000a00 */
[----:B--2---:R-:W-:-:S05]  /*2c90*/  @!P2 IMAD R151, R214, R151, R232 ;  /* 0x00000097d697a224 */ /* 0x004fca00078e02e8 */
[----:B------:R-:W-:-:S04]  /*2ca0*/  @!P2 IADD3 R150, P3, PT, R6, R151, RZ ;  /* 0x000000970696a210 */ /* 0x000fc80007f7e0ff */
[----:B------:R-:W-:Y:S02]  /*2cb0*/  @!P2 LEA.HI.X.SX32 R209, R151, R9, 0x1, P3 ;  /* 0x0000000997d1a211 */ /* 0x000fe400018f0eff */
[----:B0-----:R-:W-:-:S04]  /*2cc0*/  @!P2 LEA R208, P3, R150, R148, 0x1 ;  /* 0x0000009496d0a211 */ /* 0x001fc800078608ff */
[----:B------:R-:W-:Y:S02]  /*2cd0*/  @!P2 LEA.HI.X R209, R150, R149, R209, 0x1, P3 ;  /* 0x0000009596d1a211 */ /* 0x000fe400018f0cd1 */
[----:B------:R-:W-:Y:S02]  /*2ce0*/  CS2R R150, SRZ ;  /* 0x0000000000967805 */ /* 0x000fe4000001ff00 */
[----:B------:R-:W-:-:S06]  /*2cf0*/  CS2R R148, SRZ ;  /* 0x0000000000947805 */ /* 0x000fcc000001ff00 */
[----:B------:R0:W5:Y:S01]  /*2d00*/  @!P2 LDG.E.128 R148, desc[UR36][R208.64] ;  /* 0x00000024d094a981 */ /* 0x000162000c1e1d00 */
[----:B------:R-:W-:-:S09]  /*2d10*/  UISETP.NE.AND UP0, UPT, UR19, URZ, UPT ;  /* 0x000000ff1300728c */ /* 0x000fd2000bf05270 */
[----:B0-----:R-:W-:Y:S05]  /*2d20*/  BRA.U UP0, `(.L_x_24) ;  /* 0x0000000100587547 */ /* 0x001fea000b800000 */
[----:B------:R-:W-:Y:S01]  /*2d30*/  ISETP.NE.AND P4, PT, R17, RZ, PT ;  /* 0x000000ff1100720c */ /* 0x000fe20003f85270 */
[----:B------:R-:W0:-:S12]  /*2d40*/  @!P2 LDC.64 R224, c[0x0][0x3b8] ;  /* 0x0000ee00ffe0ab82 */ /* 0x000e180000000a00 */
[----:B------:R-:W-:Y:S01]  /*2d50*/  VOTEU.ANY UP0, P4 ;  /* 0x0000000000ff7886 */ /* 0x000fe20002000100 */
[----:B------:R-:W-:-:S13]  /*2d60*/  PLOP3.LUT P3, PT, PT, PT, UP0, 0x80, 0x8 ;  /* 0x000000000008781c */ /* 0x000fda0003f6f008 */
[----:B------:R-:W2:Y:S01]  /*2d70*/  @P3 LDG.E.128 R208, desc[UR36][R236.64] ;  /* 0x00000024ecd03981 */ /* 0x000ea2000c1e1d00 */
[----:B------:R-:W-:Y:S01]  /*2d80*/  PLOP3.LUT P3, PT, PT, PT, UP0, 0x80, 0x8 ;  /* 0x000000000008781c */ /* 0x000fe20003f6f008 */
[----:B-----5:R-:W-:Y:S01]  /*2d90*/  HFMA2 R148, R148, 1, 1, R84 ;  /* 0x3c003c0094947831 */ /* 0x020fe20000000054 */
[----:B------:R-:W-:Y:S01]  /*2da0*/  PLOP3.LUT P4, PT, PT, PT, UP0, 0x80, 0x8 ;  /* 0x000000000008781c */ /* 0x000fe20003f8f008 */
[----:B------:R-:W-:Y:S02]  /*2db0*/  HADD2 R149, R149, R85 ;  /* 0x0000005595957230 */ /* 0x000fe40000000000 */
[----:B------:R-:W-:Y:S02]  /*2dc0*/  HFMA2 R151, R151, 1, 1, R87 ;  /* 0x3c003c0097977831 */ /* 0x000fe40000000057 */
[----:B------:R-:W-:-:S06]  /*2dd0*/  HADD2 R150, R150, R86 ;  /* 0x0000005696967230 */ /* 0x000fcc0000000000 */
[----:B--2---:R-:W-:Y:S01]  /*2de0*/  @P3 HMUL2 R148, R148, R208 ;  /* 0x000000d094943232 */ /* 0x004fe20000000000 */
[----:B------:R-:W-:Y:S01]  /*2df0*/  PLOP3.LUT P3, PT, PT, PT, UP0, 0x80, 0x8 ;  /* 0x000000000008781c */ /* 0x000fe20003f6f008 */
[----:B------:R-:W-:Y:S01]  /*2e00*/  @P4 HFMA2 R149, R149, R209, -RZ ;  /* 0x000000d195954231 */ /* 0x000fe200001000ff */
[----:B------:R-:W-:Y:S02]  /*2e10*/  PLOP3.LUT P4, PT, PT, PT, UP0, 0x80, 0x8 ;  /* 0x000000000008781c */ /* 0x000fe40003f8f008 */
[----:B------:R-:W-:-:S04]  /*2e20*/  @!P2 IADD3 R208, P5, PT, R218, R232, RZ ;  /* 0x000000e8dad0a210 */ /* 0x000fc80007fbe0ff */
[----:B------:R-:W-:Y:S02]  /*2e30*/  @!P2 IADD3.X R209, PT, PT, RZ, R8, RZ, P5, !PT ;  /* 0x00000008ffd1a210 */ /* 0x000fe40002ffe4ff */
[----:B0-----:R-:W-:-:S03]  /*2e40*/  @!P2 LEA R224, P5, R208, R224, 0x1 ;  /* 0x000000e0d0e0a211 */ /* 0x001fc600078a08ff */
[----:B------:R-:W-:Y:S01]  /*2e50*/  @P3 HFMA2 R151, R151, R211, -RZ ;  /* 0x000000d397973231 */ /* 0x000fe200001000ff */
[----:B------:R-:W-:Y:S01]  /*2e60*/  @!P2 LEA.HI.X R225, R208, R225, R209, 0x1, P5 ;  /* 0x000000e1d0e1a211 */ /* 0x000fe200028f0cd1 */
[----:B------:R-:W-:-:S05]  /*2e70*/  @P4 HMUL2 R150, R150, R210 ;  /* 0x000000d296964232 */ /* 0x000fca0000000000 */
[----:B------:R0:W-:Y:S03]  /*2e80*/  @!P2 STG.E.128 desc[UR36][R224.64], R148 ;  /* 0x00000094e000a986 */ /* 0x0001e6000c101d24 */
.L_x_24:
[----:B------:R-:W-:Y:S05]  /*2e90*/  BSYNC.RECONVERGENT B1 ;  /* 0x0000000000017941 */ /* 0x000fea0003800200 */
.L_x_23:
[----:B------:R-:W-:Y:S04]  /*2ea0*/  BSSY.RECONVERGENT B1, `(.L_x_25) ;  /* 0x0000025000017945 */ /* 0x000fe80003800200 */
[----:B------:R-:W-:Y:S05]  /*2eb0*/  @P1 BRA `(.L_x_26) ;  /* 0x00000000008c1947 */ /* 0x000fea0003800000 */
[----:B------:R-:W-:-:S13]  /*2ec0*/  ISETP.GE.AND P2, PT, R241, R216, PT ;  /* 0x000000d8f100720c */ /* 0x000fda0003f46270 */
[----:B------:R-:W2:Y:S01]  /*2ed0*/  @!P2 LDG.E R14, desc[UR36][R238.64] ;  /* 0x00000024ee0ea981 */ /* 0x000ea2000c1e1900 */
[----:B------:R-:W1:Y:S01]  /*2ee0*/  @!P2 LDC.64 R12, c[0x0][0x3b8] ;  /* 0x0000ee00ff0cab82 */ /* 0x000e620000000a00 */
[----:B--2---:R-:W-:-:S05]  /*2ef0*/  @!P2 IMAD R14, R214, R14, R241 ;  /* 0x0000000ed60ea224 */ /* 0x004fca00078e02f1 */
[----:B------:R-:W-:-:S04]  /*2f00*/  @!P2 IADD3 R209, P3, PT, R6, R14, RZ ;  /* 0x0000000e06d1a210 */ /* 0x000fc80007f7e0ff */
[----:B------:R-:W-:Y:S02]  /*2f10*/  @!P2 LEA.HI.X.SX32 R14, R14, R9, 0x1, P3 ;  /* 0x000000090e0ea211 */ /* 0x000fe400018f0eff */
[----:B-1----:R-:W-:-:S04]  /*2f20*/  @!P2 LEA R208, P3, R209, R12, 0x1 ;  /* 0x0000000cd1d0a211 */ /* 0x002fc800078608ff */
[----:B------:R-:W-:Y:S02]  /*2f30*/  @!P2 LEA.HI.X R209, R209, R13, R14, 0x1, P3 ;  /* 0x0000000dd1d1a211 */ /* 0x000fe400018f0c0e */
[----:B------:R-:W-:Y:S02]  /*2f40*/  CS2R R14, SRZ ;  /* 0x00000000000e7805 */ /* 0x000fe4000001ff00 */
[----:B------:R-:W-:-:S06]  /*2f50*/  CS2R R12, SRZ ;  /* 0x00000000000c7805 */ /* 0x000fcc000001ff00 */
[----:B------:R1:W5:Y:S01]  /*2f60*/  @!P2 LDG.E.128 R12, desc[UR36][R208.64] ;  /* 0x00000024d00ca981 */ /* 0x000362000c1e1d00 */
[----:B------:R-:W-:-:S09]  /*2f70*/  UISETP.NE.AND UP0, UPT, UR19, URZ, UPT ;  /* 0x000000ff1300728c */ /* 0x000fd2000bf05270 */
[----:B-1----:R-:W-:Y:S05]  /*2f80*/  BRA.U UP0, `(.L_x_26) ;  /* 0x0000000100587547 */ /* 0x002fea000b800000 */
[----:B------:R-:W-:Y:S01]  /*2f90*/  ISETP.NE.AND P4, PT, R17, RZ, PT ;  /* 0x000000ff1100720c */ /* 0x000fe20003f85270 */
[----:B0-----:R-:W0:-:S12]  /*2fa0*/  @!P2 LDC.64 R224, c[0x0][0x3b8] ;  /* 0x0000ee00ffe0ab82 */ /* 0x001e180000000a00 */
        /* <DEDUP_REMOVED lines=14> */
[----:B------:R-:W-:Y:S02]  /*3090*/  @!P2 LEA.HI.X.SX32 R241, R241, R8, 0x1, P5 ;  /* 0x00000008f1f1a211 */ /* 0x000fe400028f0eff */
[----:B0-----:R-:W-:-:S03]  /*30a0*/  @!P2 LEA R224, P5, R208, R224, 0x1 ;  /* 0x000000e0d0e0a211 */ /* 0x001fc600078a08ff */
[----:B------:R-:W-:Y:S01]  /*30b0*/  @P3 HFMA2 R15, R15, R211, -RZ ;  /* 0x000000d30f0f3231 */ /* 0x000fe200001000ff */
[----:B------:R-:W-:Y:S01]  /*30c0*/  @!P2 LEA.HI.X R225, R208, R225, R241, 0x1, P5 ;  /* 0x000000e1d0e1a211 */ /* 0x000fe200028f0cf1 */
[----:B------:R-:W-:-:S05]  /*30d0*/  @P4 HMUL2 R14, R14, R210 ;  /* 0x000000d20e0e4232 */ /* 0x000fca0000000000 */
[----:B------:R1:W-:Y:S03]  /*30e0*/  @!P2 STG.E.128 desc[UR36][R224.64], R12 ;  /* 0x0000000ce000a986 */ /* 0x0003e6000c101d24 */
.L_x_26:
[----:B------:R-:W-:Y:S05]  /*30f0*/  BSYNC.RECONVERGENT B1 ;  /* 0x0000000000017941 */ /* 0x000fea0003800200 */
.L_x_25:
[----:B------:R-:W-:Y:S04]  /*3100*/  BSSY.RECONVERGENT B1, `(.L_x_27) ;  /* 0x0000026000017945 */ /* 0x000fe80003800200 */
[----:B------:R-:W-:Y:S05]  /*3110*/  @P1 BRA `(.L_x_28) ;  /* 0x0000000000901947 */ /* 0x000fea0003800000 */
[----:B------:R-:W-:-:S04]  /*3120*/  LEA R241, R233, R232, 0x4 ;  /* 0x000000e8e9f17211 */ /* 0x000fc800078e20ff */
[----:B------:R-:W-:-:S13]  /*3130*/  ISETP.GE.AND P2, PT, R241, R216, PT ;  /* 0x000000d8f100720c */ /* 0x000fda0003f46270 */
[----:B------:R-:W2:Y:S01]  /*3140*/  @!P2 LDG.E R155, desc[UR36][R238.64] ;  /* 0x00000024ee9ba981 */ /* 0x000ea2000c1e1900 */
[----:B------:R-:W3:Y:S01]  /*3150*/  @!P2 LDC.64 R152, c[0x0][0x3b8] ;  /* 0x0000ee00ff98ab82 */ /* 0x000ee20000000a00 */
[----:B--2---:R-:W-:-:S05]  /*3160*/  @!P2 IMAD R155, R214, R155, R241 ;  /* 0x0000009bd69ba224 */ /* 0x004fca00078e02f1 */
[----:B------:R-:W-:-:S04]  /*3170*/  @!P2 IADD3 R154, P3, PT, R6, R155, RZ ;  /* 0x0000009b069aa210 */ /* 0x000fc80007f7e0ff */
[----:B------:R-:W-:Y:S02]  /*3180*/  @!P2 LEA.HI.X.SX32 R209, R155, R9, 0x1, P3 ;  /* 0x000000099bd1a211 */ /* 0x000fe400018f0eff */
[----:B---3--:R-:W-:-:S04]  /*3190*/  @!P2 LEA R208, P3, R154, R152, 0x1 ;  /* 0x000000989ad0a211 */ /* 0x008fc800078608ff */
[----:B------:R-:W-:Y:S02]  /*31a0*/  @!P2 LEA.HI.X R209, R154, R153, R209, 0x1, P3 ;  /* 0x000000999ad1a211 */ /* 0x000fe400018f0cd1 */
[----:B------:R-:W-:Y:S02]  /*31b0*/  CS2R R154, SRZ ;  /* 0x00000000009a7805 */ /* 0x000fe4000001ff00 */
[----:B------:R-:W-:-:S06]  /*31c0*/  CS2R R152, SRZ ;  /* 0x0000000000987805 */ /* 0x000fcc000001ff00 */
[----:B------:R2:W5:Y:S01]  /*31d0*/  @!P2 LDG.E.128 R152, desc[UR36][R208.64] ;  /* 0x00000024d098a981 */ /* 0x000562000c1e1d00 */
[----:B------:R-:W-:-:S09]  /*31e0*/  UISETP.NE.AND UP0, UPT, UR19, URZ, UPT ;  /* 0x000000ff1300728c */ /* 0x000fd2000bf05270 */
[----:B--2---:R-:W-:Y:S05]  /*31f0*/  BRA.U UP0, `(.L_x_28) ;  /* 0x0000000100587547 */ /* 0x004fea000b800000 */
[----:B------:R-:W-:Y:S01]  /*3200*/  ISETP.NE.AND P4, PT, R17, RZ, PT ;  /* 0x000000ff1100720c */ /* 0x000fe20003f85270 */
[----:B01----:R-:W0:-:S12]  /*3210*/  @!P2 LDC.64 R224, c[0x0][0x3b8] ;  /* 0x0000ee00ffe0ab82 */ /* 0x003e180000000a00 */
        /* <DEDUP_REMOVED lines=20> */
.L_x_28:
[----:B------:R-:W-:Y:S05]  /*3360*/  BSYNC.RECONVERGENT B1 ;  /* 0x0000000000017941 */ /* 0x000fea0003800200 */
.L_x_27:
[----:B------:R-:W-:Y:S04]  /*3370*/  BSSY.RECONVERGENT B1, `(.L_x_29) ;  /* 0x0000025000017945 */ /* 0x000fe80003800200 */
[----:B------:R-:W-:Y:S05]  /*3380*/  @P1 BRA `(.L_x_30) ;  /* 0x00000000008c1947 */ /* 0x000fea0003800000 */
[----:B------:R-:W-:-:S13]  /*3390*/  ISETP.GE.AND P2, PT, R235, R216, PT ;  /* 0x000000d8eb00720c */ /* 0x000fda0003f46270 */
[----:B------:R-:W3:Y:S01]  /*33a0*/  @!P2 LDG.E R158, desc[UR36][R238.64] ;  /* 0x00000024ee9ea981 */ /* 0x000ee2000c1e1900 */
[----:B------:R-:W4:Y:S01]  /*33b0*/  @!P2 LDC.64 R156, c[0x0][0x3b8] ;  /* 0x0000ee00ff9cab82 */ /* 0x000f220000000a00 */
[----:B---3--:R-:W-:-:S05]  /*33c0*/  @!P2 IMAD R158, R214, R158, R235 ;  /* 0x0000009ed69ea224 */ /* 0x008fca00078e02eb */
[----:B------:R-:W-:-:S04]  /*33d0*/  @!P2 IADD3 R209, P3, PT, R6, R158, RZ ;  /* 0x0000009e06d1a210 */ /* 0x000fc80007f7e0ff */
[----:B------:R-:W-:Y:S02]  /*33e0*/  @!P2 LEA.HI.X.SX32 R210, R158, R9, 0x1, P3 ;  /* 0x000000099ed2a211 */ /* 0x000fe400018f0eff */
[----:B------:R-:W-:Y:S02]  /*33f0*/  CS2R R158, SRZ ;  /* 0x00000000009e7805 */ /* 0x000fe4000001ff00 */
[----:B----4-:R-:W-:-:S04]  /*3400*/  @!P2 LEA R208, P3, R209, R156, 0x1 ;  /* 0x0000009cd1d0a211 */ /* 0x010fc800078608ff */
[----:B------:R-:W-:Y:S02]  /*3410*/  @!P2 LEA.HI.X R209, R209, R157, R210, 0x1, P3 ;  /* 0x0000009dd1d1a211 */ /* 0x000fe400018f0cd2 */
[----:B------:R-:W-:-:S06]  /*3420*/  CS2R R156, SRZ ;  /* 0x00000000009c7805 */ /* 0x000fcc000001ff00 */
[----:B------:R3:W5:Y:S01]  /*3430*/  @!P2 LDG.E.128 R156, desc[UR36][R208.64] ;  /* 0x00000024d09ca981 */ /* 0x000762000c1e1d00 */
[----:B------:R-:W-:-:S09]  /*3440*/  UISETP.NE.AND UP0, UPT, UR19, URZ, UPT ;  /* 0x000000ff1300728c */ /* 0x000fd2000bf05270 */
[----:B---3--:R-:W-:Y:S05]  /*3450*/  BRA.U UP0, `(.L_x_30) ;  /* 0x0000000100587547 */ /* 0x008fea000b800000 */
[----:B------:R-:W-:Y:S01]  /*3460*/  ISETP.NE.AND P4, PT, R17, RZ, PT ;  /* 0x000000ff1100720c */ /* 0x000fe20003f85270 */
[----:B012---:R-:W0:-:S12]  /*3470*/  @!P2 LDC.64 R224, c[0x0][0x3b8] ;  /* 0x0000ee00ffe0ab82 */ /* 0x007e180000000a00 */
        /* <DEDUP_REMOVED lines=20> */
.L_x_30:
[----:B------:R-:W-:Y:S05]  /*35c0*/  BSYNC.RECONVERGENT B1 ;  /* 0x0000000000017941 */ /* 0x000fea0003800200 */
.L_x_29:
[----:B------:R-:W-:Y:S04]  /*35d0*/  BSSY.RECONVERGENT B1, `(.L_x_31) ;  /* 0x0000026000017945 */ /* 0x000fe80003800200 */
[----:B------:R-:W-:Y:S05]  /*35e0*/  @P1 BRA `(.L_x_32) ;  /* 0x0000000000901947 */ /* 0x000fea0003800000 */
[----:B------:R-:W-:-:S05]  /*35f0*/  IMAD R233, R233, 0x20, R232 ;  /* 0x00000020e9e97824 */ /* 0x000fca00078e02e8 */
[----:B------:R-:W-:-:S13]  /*3600*/  ISETP.GE.AND P2, PT, R233, R216, PT ;  /* 0x000000d8e900720c */ /* 0x000fda0003f46270 */
[----:B------:R-:W4:Y:S01]  /*3610*/  @!P2 LDG.E R163, desc[UR36][R238.64] ;  /* 0x00000024eea3a981 */ /* 0x000f22000c1e1900 */
[----:B------:R-:W0:Y:S01]  /*3620*/  @!P2 LDC.64 R160, c[0x0][0x3b8] ;  /* 0x0000ee00ffa0ab82 */ /* 0x000e220000000a00 */
[----:B----4-:R-:W-:-:S05]  /*3630*/  @!P2 IMAD R163, R214, R163, R233 ;  /* 0x000000a3d6a3a224 */ /* 0x010fca00078e02e9 */
[----:B------:R-:W-:-:S04]  /*3640*/  @!P2 IADD3 R209, P3, PT, R6, R163, RZ ;  /* 0x000000a306d1a210 */ /* 0x000fc80007f7e0ff */
[----:B------:R-:W-:Y:S02]  /*3650*/  @!P2 LEA.HI.X.SX32 R210, R163, R9, 0x1, P3 ;  /* 0x00000009a3d2a211 */ /* 0x000fe400018f0eff */
[----:B------:R-:W-:Y:S02]  /*3660*/  CS2R R162, SRZ ;  /* 0x0000000000a27805 */ /* 0x000fe4000001ff00 */
[----:B0-----:R-:W-:-:S04]  /*3670*/  @!P2 LEA R208, P3, R209, R160, 0x1 ;  /* 0x000000a0d1d0a211 */ /* 0x001fc800078608ff */
[----:B------:R-:W-:Y:S02]  /*3680*/  @!P2 LEA.HI.X R209, R209, R161, R210, 0x1, P3 ;  /* 0x000000a1d1d1a211 */ /* 0x000fe400018f0cd2 */
[----:B------:R-:W-:-:S06]  /*3690*/  CS2R R160, SRZ ;  /* 0x0000000000a07805 */ /* 0x000fcc000001ff00 */
[----:B------:R4:W5:Y:S01]  /*36a0*/  @!P2 LDG.E.128 R160, desc[UR36][R208.64] ;  /* 0x00000024d0a0a981 */ /* 0x000962000c1e1d00 */
[----:B------:R-:W-:-:S09]  /*36b0*/  UISETP.NE.AND UP0, UPT, UR19, URZ, UPT ;  /* 0x000000ff1300728c */ /* 0x000fd2000bf05270 */
[----:B----4-:R-:W-:Y:S05]  /*36c0*/  BRA.U UP0, `(.L_x_32) ;  /* 0x0000000100587547 */ /* 0x010fea000b800000 */
[----:B------:R-:W-:Y:S01]  /*36d0*/  ISETP.NE.AND P4, PT, R17, RZ, PT ;  /* 0x000000ff1100720c */ /* 0x000fe20003f85270 */
[----:B-123--:R-:W0:-:S12]  /*36e0*/  @!P2 LDC.64 R224, c[0x0][0x3b8] ;  /* 0x0000ee00ffe0ab82 */ /* 0x00ee180000000a00 */
        /* <DEDUP_REMOVED lines=20> */
.L_x_32:
[----:B------:R-:W-:Y:S05]  /*3830*/  BSYNC.RECONVERGENT B1 ;  /* 0x0000000000017941 */ /* 0x000fea0003800200 */
.L_x_31:
[----:B------:R-:W-:Y:S04]  /*3840*/  BSSY.RECONVERGENT B1, `(.L_x_33) ;  /* 0x0000026000017945 */ /* 0x000fe80003800200 */
[----:B------:R-:W-:Y:S05]  /*3850*/  @P1 BRA `(.L_x_34) ;  /* 0x0000000000901947 */ /* 0x000fea0003800000 */
[----:B------:R-:W-:-:S04]  /*3860*/  SHF.L.U32 R231, R231, 0x3, RZ ;  /* 0x00000003e7e77819 */ /* 0x000fc800000006ff */
[----:B------:R-:W-:-:S13]  /*3870*/  ISETP.GE.AND P2, PT, R231, R216, PT ;  /* 0x000000d8e700720c */ /* 0x000fda0003f46270 */
[----:B------:R-:W2:Y:S01]  /*3880*/  @!P2 LDG.E R167, desc[UR36][R238.64] ;  /* 0x00000024eea7a981 */ /* 0x000ea2000c1e1900 */
[----:B------:R-:W0:Y:S01]  /*3890*/  @!P2 LDC.64 R164, c[0x0][0x3b8] ;  /* 0x0000ee00ffa4ab82 */ /* 0x000e220000000a00 */
[----:B--2---:R-:W-:-:S05]  /*38a0*/  @!P2 IMAD R167, R214, R167, R231 ;  /* 0x000000a7d6a7a224 */ /* 0x004fca00078e02e7 */
        /* <DEDUP_REMOVED lines=8> */
[----:B0-----:R-:W-:Y:S05]  /*3930*/  BRA.U UP0, `(.L_x_34) ;  /* 0x0000000100587547 */ /* 0x001fea000b800000 */
[----:B------:R-:W-:Y:S01]  /*3940*/  ISETP.NE.AND P4, PT, R17, RZ, PT ;  /* 0x000000ff1100720c */ /* 0x000fe20003f85270 */
[----:B-1-34-:R-:W0:-:S12]  /*3950*/  @!P2 LDC.64 R224, c[0x0][0x3b8] ;  /* 0x0000ee00ffe0ab82 */ /* 0x01ae180000000a00 */
[----:B------:R-:W-:Y:S01]  /*3960*/  VOTEU.ANY UP0, P4 ;  /* 0x0000000000ff7886 */ /* 0x000fe20002000100 */
[----:B------:R-:W-:-:S13]  /*3970*/  PLOP3.LUT P3, PT, PT, PT, UP0, 0x80, 0x8 ;  /* 0x000000000008781c */ /* 0x000fda0003f6f008 */
[----:B------:R-:W2:Y:S01]  /*3980*/  @P3 LDG.E.128 R208, desc[UR36][R236.64+0x50] ;  /* 0x00005024ecd03981 */ /* 0x000ea2000c1e1d00 */
[----:B------:R-:W-:Y:S01]  /*3990*/  PLOP3.LUT P3, PT, PT, PT, UP0, 0x80, 0x8 ;  /* 0x000000000008781c */ /* 0x000fe20003f6f008 */
[----:B-----5:R-:W-:Y:S01]  /*39a0*/  HADD2 R164, R164, R104 ;  /* 0x00000068a4a47230 */ /* 0x020fe20000000000 */
[----:B------:R-:W-:Y:S01]  /*39b0*/  PLOP3.LUT P5, PT, PT, PT, UP0, 0x80, 0x8 ;  /* 0x000000000008781c */ /* 0x000fe20003faf008 */
[----:B------:R-:W-:Y:S01]  /*39c0*/  HFMA2 R165, R165, 1, 1, R105 ;  /* 0x3c003c00a5a57831 */ /* 0x000fe20000000069 */
[----:B------:R-:W-:Y:S01]  /*39d0*/  PLOP3.LUT P4, PT, PT, PT, UP0, 0x80, 0x8 ;  /* 0x000000000008781c */ /* 0x000fe20003f8f008 */
[----:B------:R-:W-:Y:S02]  /*39e0*/  HFMA2 R167, R167, 1, 1, R107 ;  /* 0x3c003c00a7a77831 */ /* 0x000fe4000000006b */
[----:B------:R-:W-:-:S06]  /*39f0*/  HADD2 R166, R166, R106 ;  /* 0x0000006aa6a67230 */ /* 0x000fcc0000000000 */
[----:B--2---:R-:W-:Y:S01]  /*3a00*/  @P3 HMUL2 R164, R164, R208 ;  /* 0x000000d0a4a43232 */ /* 0x004fe20000000000 */
[----:B------:R-:W-:Y:S01]  /*3a10*/  PLOP3.LUT P3, PT, PT, PT, UP0, 0x80, 0x8 ;  /* 0x000000000008781c */ /* 0x000fe20003f6f008 */
[----:B------:R-:W-:Y:S01]  /*3a20*/  @P5 HFMA2 R165, R165, R209, -RZ ;  /* 0x000000d1a5a55231 */ /* 0x000fe200001000ff */
[----:B------:R-:W-:Y:S01]  /*3a30*/  @!P2 IADD3 R208, P5, PT, R218, R231, RZ ;  /* 0x000000e7dad0a210 */ /* 0x000fe20007fbe0ff */
[----:B------:R-:W-:-:S03]  /*3a40*/  @P4 HMUL2 R166, R166, R210 ;  /* 0x000000d2a6a64232 */ /* 0x000fc60000000000 */
[----:B------:R-:W-:Y:S02]  /*3a50*/  @!P2 LEA.HI.X.SX32 R209, R231, R8, 0x1, P5 ;  /* 0x00000008e7d1a211 */ /* 0x000fe400028f0eff */
[----:B0-----:R-:W-:-:S04]  /*3a60*/  @!P2 LEA R224, P5, R208, R224, 0x1 ;  /* 0x000000e0d0e0a211 */ /* 0x001fc800078a08ff */
[----:B------:R-:W-:Y:S01]  /*3a70*/  @!P2 LEA.HI.X R225, R208, R225, R209, 0x1, P5 ;  /* 0x000000e1d0e1a211 */ /* 0x000fe200028f0cd1 */
[----:B------:R-:W-:-:S05]  /*3a80*/  @P3 HFMA2 R167, R167, R211, -RZ ;  /* 0x000000d3a7a73231 */ /* 0x000fca00001000ff */
[----:B------:R0:W-:Y:S03]  /*3a90*/  @!P2 STG.E.128 desc[UR36][R224.64], R164 ;  /* 0x000000a4e000a986 */ /* 0x0001e6000c101d24 */
.L_x_34:
[----:B------:R-:W-:Y:S05]  /*3aa0*/  BSYNC.RECONVERGENT B1 ;  /* 0x0000000000017941 */ /* 0x000fea0003800200 */
.L_x_33:
[----:B------:R-:W-:Y:S04]  /*3ab0*/  BSSY.RECONVERGENT B1, `(.L_x_35) ;  /* 0x0000026000017945 */ /* 0x000fe80003800200 */
[----:B------:R-:W-:Y:S05]  /*3ac0*/  @P1 BRA `(.L_x_36) ;  /* 0x0000000000901947 */ /* 0x000fea0003800000 */
[----:B------:R-:W-:-:S04]  /*3ad0*/  SHF.L.U32 R231, R230, 0x3, RZ ;  /* 0x00000003e6e77819 */ /* 0x000fc800000006ff */
[----:B------:R-:W-:-:S13]  /*3ae0*/  ISETP.GE.AND P2, PT, R231, R216, PT ;  /* 0x000000d8e700720c */ /* 0x000fda0003f46270 */
[----:B------:R-:W2:Y:S01]  /*3af0*/  @!P2 LDG.E R171, desc[UR36][R238.64] ;  /* 0x00000024eeaba981 */ /* 0x000ea2000c1e1900 */
[----:B------:R-:W1:Y:S01]  /*3b00*/  @!P2 LDC.64 R168, c[0x0][0x3b8] ;  /* 0x0000ee00ffa8ab82 */ /* 0x000e620000000a00 */
[----:B--2---:R-:W-:-:S05]  /*3b10*/  @!P2 IMAD R171, R214, R171, R231 ;  /* 0x000000abd6aba224 */ /* 0x004fca00078e02e7 */
[----:B------:R-:W-:-:S04]  /*3b20*/  @!P2 IADD3 R209, P3, PT, R6, R171, RZ ;  /* 0x000000ab06d1a210 */ /* 0x000fc80007f7e0ff */
[----:B------:R-:W-:Y:S02]  /*3b30*/  @!P2 LEA.HI.X.SX32 R210, R171, R9, 0x1, P3 ;  /* 0x00000009abd2a211 */ /* 0x000fe400018f0eff */
[----:B------:R-:W-:Y:S02]  /*3b40*/  CS2R R170, SRZ ;  /* 0x0000000000aa7805 */ /* 0x000fe4000001ff00 */
[----:B-1----:R-:W-:-:S04]  /*3b50*/  @!P2 LEA R208, P3, R209, R168, 0x1 ;  /* 0x000000a8d1d0a211 */ /* 0x002fc800078608ff */
[----:B------:R-:W-:Y:S02]  /*3b60*/  @!P2 LEA.HI.X R209, R209, R169, R210, 0x1, P3 ;  /* 0x000000a9d1d1a211 */ /* 0x000fe400018f0cd2 */
[----:B------:R-:W-:-:S06]  /*3b70*/  CS2R R168, SRZ ;  /* 0x0000000000a87805 */ /* 0x000fcc000001ff00 */
[----:B------:R1:W5:Y:S01]  /*3b80*/  @!P2 LDG.E.128 R168, desc[UR36][R208.64] ;  /* 0x00000024d0a8a981 */ /* 0x000362000c1e1d00 */
[----:B------:R-:W-:-:S09]  /*3b90*/  UISETP.NE.AND UP0, UPT, UR19, URZ, UPT ;  /* 0x000000ff1300728c */ /* 0x000fd2000bf05270 */
[----:B-1----:R-:W-:Y:S05]  /*3ba0*/  BRA.U UP0, `(.L_x_36) ;  /* 0x0000000100587547 */ /* 0x002fea000b800000 */
[----:B------:R-:W-:Y:S01]  /*3bb0*/  ISETP.NE.AND P4, PT, R17, RZ, PT ;  /* 0x000000ff1100720c */ /* 0x000fe20003f85270 */
[----:B0--34-:R-:W0:-:S12]  /*3bc0*/  @!P2 LDC.64 R224, c[0x0][0x3b8] ;  /* 0x0000ee00ffe0ab82 */ /* 0x019e180000000a00 */
        /* <DEDUP_REMOVED lines=20> */
.L_x_36:
[----:B------:R-:W-:Y:S05]  /*3d10*/  BSYNC.RECONVERGENT B1 ;  /* 0x0000000000017941 */ /* 0x000fea0003800200 */
.L_x_35:
[----:B------:R-:W-:Y:S04]  /*3d20*/  BSSY.RECONVERGENT B1, `(.L_x_37) ;  /* 0x0000026000017945 */ /* 0x000fe80003800200 */
[----:B------:R-:W-:Y:S05]  /*3d30*/  @P1 BRA `(.L_x_38) ;  /* 0x0000000000901947 */ /* 0x000fea0003800000 */
[----:B------:R-:W-:-:S05]  /*3d40*/  IMAD.SHL.U32 R231, R228, 0x8, RZ ;  /* 0x00000008e4e77824 */ /* 0x000fca00078e00ff */
        /* <DEDUP_REMOVED lines=35> */
.L_x_38:
[----:B------:R-:W-:Y:S05]  /*3f80*/  BSYNC.RECONVERGENT B1 ;  /* 0x0000000000017941 */ /* 0x000fea0003800200 */
.L_x_37:
        /* <DEDUP_REMOVED lines=37> */
.L_x_40:
[----:B------:R-:W-:Y:S05]  /*41e0*/  BSYNC.RECONVERGENT B1 ;  /* 0x0000000000017941 */ /* 0x000fea0003800200 */
.L_x_39:
        /* <DEDUP_REMOVED lines=38> */
.L_x_42:
[----:B------:R-:W-:Y:S05]  /*4450*/  BSYNC.RECONVERGENT B1 ;  /* 0x0000000000017941 */ /* 0x000fea0003800200 */
.L_x_41:
        /* <DEDUP_REMOVED lines=38> */
.L_x_44:
[----:B------:R-:W-:Y:S05]  /*46c0*/  BSYNC.RECONVERGENT B1 ;  /* 0x0000000000017941 */ /* 0x000fea0003800200 */
.L_x_43:
[----:B------:R-:W-:Y:S04]  /*46d0*/  BSSY.RECONVERGENT B1, `(.L_x_45) ;  /* 0x0000026000017945 */ /* 0x000fe80003800200 */
[----:B------:R-:W-:Y:S05]  /*46e0*/  @P1 BRA `(.L_x_46) ;  /* 0x0000000000901947 */ /* 0x000fea0003800000 */
[----:B------:R-:W-:-:S05]  /*46f0*/  IMAD.SHL.U32 R223, R223, 0x8, RZ ;  /* 0x00000008dfdf7824 */ /* 0x000fca00078e00ff */
[----:B------:R-:W-:-:S13]  /*4700*/  ISETP.GE.AND P2, PT, R223, R216, PT ;  /* 0x000000d8df00720c */ /* 0x000fda0003f46270 */
[----:B------:R-:W2:Y:S01]  /*4710*/  @!P2 LDG.E R189, desc[UR36][R238.64] ;  /* 0x00000024eebda981 */ /* 0x000ea2000c1e1900 */
[----:B------:R-:W1:Y:S01]  /*4720*/  @!P2 LDC.64 R208, c[0x0][0x3b8] ;  /* 0x0000ee00ffd0ab82 */ /* 0x000e620000000a00 */
[----:B------:R-:W-:Y:S01]  /*4730*/  CS2R R190, SRZ ;  /* 0x0000000000be7805 */ /* 0x000fe2000001ff00 */
[----:B--2---:R-:W-:-:S05]  /*4740*/  @!P2 IMAD R189, R214, R189, R223 ;  /* 0x000000bdd6bda224 */ /* 0x004fca00078e02df */
[----:B------:R-:W-:-:S04]  /*4750*/  @!P2 IADD3 R188, P3, PT, R6, R189, RZ ;  /* 0x000000bd06bca210 */ /* 0x000fc80007f7e0ff */
[----:B------:R-:W-:Y:S02]  /*4760*/  @!P2 LEA.HI.X.SX32 R189, R189, R9, 0x1, P3 ;  /* 0x00000009bdbda211 */ /* 0x000fe400018f0eff */
        /* <DEDUP_REMOVED lines=28> */
.L_x_46:
[----:B------:R-:W-:Y:S05]  /*4930*/  BSYNC.RECONVERGENT B1 ;  /* 0x0000000000017941 */ /* 0x000fea0003800200 */
.L_x_45:
[----:B------:R-:W-:Y:S04]  /*4940*/  BSSY.RECONVERGENT B1, `(.L_x_47) ;  /* 0x0000026000017945 */ /* 0x000fe80003800200 */
[----:B------:R-:W-:Y:S05]  /*4950*/  @P1 BRA `(.L_x_48) ;  /* 0x0000000000901947 */ /* 0x000fea0003800000 */
[----:B01234-:R-:W-:-:S04]  /*4960*/  SHF.L.U32 R225, R222, 0x3, RZ ;  /* 0x00000003dee17819 */ /* 0x01ffc800000006ff */
        /* <DEDUP_REMOVED lines=35> */
.L_x_48:
[----:B------:R-:W-:Y:S05]  /*4ba0*/  BSYNC.RECONVERGENT B1 ;  /* 0x0000000000017941 */ /* 0x000fea0003800200 */
.L_x_47:
        /* <DEDUP_REMOVED lines=38> */
.L_x_50:
[----:B------:R-:W-:Y:S05]  /*4e10*/  BSYNC.RECONVERGENT B1 ;  /* 0x0000000000017941 */ /* 0x000fea0003800200 */
.L_x_49:
[----:B------:R-:W-:Y:S04]  /*4e20*/  BSSY.RECONVERGENT B1, `(.L_x_51) ;  /* 0x0000026000017945 */ /* 0x000fe80003800200 */
[----:B------:R-:W-:Y:S05]  /*4e30*/  @P1 BRA `(.L_x_52) ;  /* 0x0000000000901947 */ /* 0x000fea0003800000 */
[----:B0-----:R-:W-:-:S05]  /*4e40*/  IMAD.SHL.U32 R223, R220, 0x8, RZ ;  /* 0x00000008dcdf7824 */ /* 0x001fca00078e00ff */
        /* <DEDUP_REMOVED lines=35> */
.L_x_52:
[----:B------:R-:W-:Y:S05]  /*5080*/  BSYNC.RECONVERGENT B1 ;  /* 0x0000000000017941 */ /* 0x000fea0003800200 */
.L_x_51:
[----:B------:R-:W-:Y:S04]  /*5090*/  BSSY.RECONVERGENT B1, `(.L_x_53) ;  /* 0x0000026000017945 */ /* 0x000fe80003800200 */
[----:B------:R-:W-:Y:S05]  /*50a0*/  @P1 BRA `(.L_x_54) ;  /* 0x0000000000901947 */ /* 0x000fea0003800000 */
[----:B------:R-:W-:-:S04]  /*50b0*/  SHF.L.U32 R219, R219, 0x3, RZ ;  /* 0x00000003dbdb7819 */ /* 0x000fc800000006ff */
        /* <DEDUP_REMOVED lines=35> */
.L_x_54:
[----:B------:R-:W-:Y:S05]  /*52f0*/  BSYNC.RECONVERGENT B1 ;  /* 0x0000000000017941 */ /* 0x000fea0003800200 */
.L_x_53:
[----:B------:R-:W-:Y:S04]  /*5300*/  BSSY.RECONVERGENT B1, `(.L_x_55) ;  /* 0x0000060000017945 */ /* 0x000fe80003800200 */
[----:B------:R-:W-:Y:S05]  /*5310*/  @P1 BRA `(.L_x_56) ;  /* 0x0000000400781947 */ /* 0x000fea0003800000 */
[----:B------:R-:W-:Y:S01]  /*5320*/  ISETP.NE.U32.AND P1, PT, RZ, UR22, PT ;  /* 0x00000016ff007c0c */ /* 0x000fe2000bf25070 */
[----:B------:R-:W-:-:S03]  /*5330*/  UISETP.NE.U32.AND UP0, UPT, UR14, URZ, UPT ;  /* 0x000000ff0e00728c */ /* 0x000fc6000bf05070 */
[----:B------:R-:W-:Y:S01]  /*5340*/  ISETP.NE.AND.EX P1, PT, RZ, UR23, PT, P1 ;  /* 0x00000017ff007c0c */ /* 0x000fe2000bf25310 */
[----:B------:R-:W-:-:S06]  /*5350*/  UISETP.NE.AND.EX UP0, UPT, UR15, URZ, UPT, UP0 ;  /* 0x000000ff0f00728c */ /* 0x000fcc000bf05300 */
[----:B------:R-:W-:-:S05]  /*5360*/  PLOP3.LUT P3, PT, PT, PT, UP0, 0x80, 0x8 ;  /* 0x000000000008781c */ /* 0x000fca0003f6f008 */
[----:B------:R-:W1:Y:S01]  /*5370*/  @UP0 LDCU.64 UR4, c[0x0][0x448] ;  /* 0x00008900ff0407ac */ /* 0x000e620008000a00 */
[----:B------:R-:W2:Y:S01]  /*5380*/  @P1 LDC.64 R210, c[0x0][0x438] ;  /* 0x00010e00ffd21b82 */ /* 0x000ea20000000a00 */
[----:B-1----:R-:W-:-:S06]  /*5390*/  @UP0 UIMAD.WIDE.U32 UR4, UR46, 0x2, UR4 ;  /* 0x000000022e0408a5 */ /* 0x002fcc000f8e0004 */
[----:B0-----:R-:W-:Y:S01]  /*53a0*/  MOV R220, UR4 ;  /* 0x0000000400dc7c02 */ /* 0x001fe20008000f00 */
[----:B--2---:R-:W-:-:S04]  /*53b0*/  @P1 IMAD.WIDE R210, R11, 0x2, R210 ;  /* 0x000000020bd21825 */ /* 0x004fc800078e02d2 */
[----:B------:R-:W-:Y:S01]  /*53c0*/  IMAD.U32 R221, RZ, RZ, UR5 ;  /* 0x00000005ffdd7e24 */ /* 0x000fe2000f8e00ff */
[----:B------:R0:W2:Y:S04]  /*53d0*/  @P1 LDG.E.U16 R208, desc[UR36][R210.64] ;  /* 0x00000024d2d01981 */ /* 0x0000a8000c1e1500 */
[----:B------:R1:W3:Y:S01]  /*53e0*/  @P3 LDG.E.U16 R209, desc[UR36][R220.64] ;  /* 0x00000024dcd13981 */ /* 0x0002e2000c1e1500 */
[----:B-----5:R-:W-:Y:S01]  /*53f0*/  HFMA2 R219, R21, R149, -RZ ;  /* 0x0000009515db7231 */ /* 0x020fe200001000ff */
[----:B------:R-:W-:Y:S01]  /*5400*/  @P3 ISETP.GE.AND P2, PT, R10, R215, PT ;  /* 0x000000d70a00320c */ /* 0x000fe20003f46270 */
[----:B0-----:R-:W-:Y:S02]  /*5410*/  HMUL2 R211, R20, R148 ;  /* 0x0000009414d37232 */ /* 0x001fe40000000000 */
[----:B------:R-:W-:-:S02]  /*5420*/  HFMA2 R219, R25, R13, R219 ;  /* 0x0000000d19db7231 */ /* 0x000fc400000000db */
[----:B-1----:R-:W-:Y:S02]  /*5430*/  HFMA2 R221, R24, R12, R211 ;  /* 0x0000000c18dd7231 */ /* 0x002fe400000000d3 */
[----:B------:R-:W-:Y:S02]  /*5440*/  HMUL2 R211, R22, R150 ;  /* 0x0000009616d37232 */ /* 0x000fe40000000000 */
[----:B------:R-:W-:Y:S02]  /*5450*/  HFMA2 R222, R29, R153, R219 ;  /* 0x000000991dde7231 */ /* 0x000fe400000000db */
[----:B------:R-:W-:Y:S02]  /*5460*/  HFMA2 R219, R26, R14, R211 ;  /* 0x0000000e1adb7231 */ /* 0x000fe400000000d3 */
[----:B------:R-:W-:Y:S02]  /*5470*/  HMUL2 R211, R23, R151 ;  /* 0x0000009717d37232 */ /* 0x000fe40000000000 */
[----:B------:R-:W-:-:S02]  /*5480*/  HFMA2 R222, R33, R157, R222 ;  /* 0x0000009d21de7231 */ /* 0x000fc400000000de */
[----:B------:R-:W-:Y:S02]  /*5490*/  HFMA2 R221, R28, R152, R221 ;  /* 0x000000981cdd7231 */ /* 0x000fe400000000dd */
[----:B------:R-:W-:Y:S02]  /*54a0*/  HFMA2 R211, R27, R15, R211 ;  /* 0x0000000f1bd37231 */ /* 0x000fe400000000d3 */
[----:B------:R-:W-:Y:S02]  /*54b0*/  HFMA2 R222, R37, R161, R222 ;  /* 0x000000a125de7231 */ /* 0x000fe400000000de */
[----:B------:R-:W-:Y:S02]  /*54c0*/  HFMA2 R219, R30, R154, R219 ;  /* 0x0000009a1edb7231 */ /* 0x000fe400000000db */
[----:B------:R-:W-:Y:S02]  /*54d0*/  HFMA2 R221, R32, R156, R221 ;  /* 0x0000009c20dd7231 */ /* 0x000fe400000000dd */
        /* <DEDUP_REMOVED lines=48> */
[----:B------:R-:W-:-:S02]  /*57e0*/  HADD2 R221, R221, R222 ;  /* 0x000000dedddd7230 */ /* 0x000fc40000000000 */
[----:B------:R-:W-:Y:S02]  /*57f0*/  HFMA2 R211, R79, R203, R211 ;  /* 0x000000cb4fd37231 */ /* 0x000fe400000000d3 */
[----:B------:R-:W-:Y:S02]  /*5800*/  HADD2 R219, R221, R219 ;  /* 0x000000dbdddb7230 */ /* 0x000fe40000000000 */
[----:B------:R-:W-:-:S04]  /*5810*/  HFMA2 R211, R83, R207, R211 ;  /* 0x000000cf53d37231 */ /* 0x000fc800000000d3 */
[----:B------:R-:W-:Y:S01]  /*5820*/  HFMA2 R211, R219, 1, 1, R211 ;  /* 0x3c003c00dbd37831 */ /* 0x000fe200000000d3 */
[----:B------:R-:W-:-:S04]  /*5830*/  @P3 SEL R219, RZ, UR39, P2 ;  /* 0x00000027ffdb3c07 */ /* 0x000fc80009000000 */
[----:B------:R-:W-:-:S04]  /*5840*/  @P3 IADD3 R219, PT, PT, R212, -UR45, R219 ;  /* 0x8000002dd4db3c10 */ /* 0x000fc8000fffe0db */
[----:B------:R-:W-:Y:S01]  /*5850*/  @P3 I2FP.F32.S32 R219, R219 ;  /* 0x000000db00db3245 */ /* 0x000fe20000201400 */
[--C-:B------:R-:W-:Y:S02]  /*5860*/  HADD2.F32 R10, -RZ, R211.reuse.H0_H0 ;  /* 0x200000d3ff0a7230 */ /* 0x100fe40000004100 */
[----:B------:R-:W-:-:S05]  /*5870*/  HADD2.F32 R211, -RZ, R211.H1_H1 ;  /* 0x300000d3ffd37230 */ /* 0x000fca0000004100 */
[----:B------:R-:W-:-:S04]  /*5880*/  FADD.FTZ R10, R10, R211 ;  /* 0x000000d30a0a7221 */ /* 0x000fc80000010000 */
[----:B------:R-:W-:Y:S01]  /*5890*/  FMUL.FTZ R10, R10, UR20 ;  /* 0x000000140a0a7c20 */ /* 0x000fe20008410000 */
[----:B--2---:R-:W-:Y:S02]  /*58a0*/  @P1 HADD2.F32 R211, -RZ, R208.H0_H0 ;  /* 0x200000d0ffd31230 */ /* 0x004fe40000004100 */
[----:B---3--:R-:W-:-:S03]  /*58b0*/  @P3 HADD2.F32 R209, -RZ, R209.H0_H0 ;  /* 0x200000d1ffd13230 */ /* 0x008fc60000004100 */
[----:B------:R-:W-:-:S04]  /*58c0*/  @P1 FADD.FTZ R10, R10, R211 ;  /* 0x000000d30a0a1221 */ /* 0x000fc80000010000 */
[----:B------:R-:W-:-:S05]  /*58d0*/  @P3 FFMA.FTZ R10, R219, R209, R10 ;  /* 0x000000d1db0a3223 */ /* 0x000fca000001000a */
[----:B------:R0:W-:Y:S01]  /*58e0*/  STS [R19], R10 ;  /* 0x0000000a13007388 */ /* 0x0001e20000000800 */
[----:B------:R-:W-:-:S07]  /*58f0*/  @!P6 FMNMX.FTZ R0, R0, R10, !PT ;  /* 0x0000000a0000e209 */ /* 0x000fce0007810000 */
.L_x_56:
[----:B------:R-:W-:Y:S05]  /*5900*/  BSYNC.RECONVERGENT B1 ;  /* 0x0000000000017941 */ /* 0x000fea0003800200 */
.L_x_55:
[----:B0-----:R-:W-:Y:S01]  /*5910*/  IADD3 R10, PT, PT, R212, 0xff, RZ ;  /* 0x000000ffd40a7810 */ /* 0x001fe20007ffe0ff */
[----:B------:R-:W-:Y:S01]  /*5920*/  VIADD R19, R19, 0x400 ;  /* 0x0000040013137836 */ /* 0x000fe20000000000 */
[----:B------:R-:W-:Y:S02]  /*5930*/  IADD3 R4, P2, PT, R4, 0x100, RZ ;  /* 0x0000010004047810 */ /* 0x000fe40007f5e0ff */
[----:B------:R-:W-:Y:S02]  /*5940*/  ISETP.GE.AND P1, PT, R10, R213, PT ;  /* 0x000000d50a00720c */ /* 0x000fe40003f26270 */
[----:B------:R-:W-:Y:S02]  /*5950*/  IADD3 R212, PT, PT, R212, 0x100, RZ ;  /* 0x00000100d4d47810 */ /* 0x000fe40007ffe0ff */
[----:B------:R-:W-:Y:S02]  /*5960*/  IADD3 R11, PT, PT, R11, 0x100, RZ ;  /* 0x000001000b0b7810 */ /* 0x000fe40007ffe0ff */
[----:B------:R-:W-:-:S07]  /*5970*/  IADD3.X R7, PT, PT, RZ, R7, RZ, P2, !PT ;  /* 0x00000007ff077210 */ /* 0x000fce00017fe4ff */
[----:B------:R-:W-:Y:S05]  /*5980*/  @!P1 BRA `(.L_x_57) ;  /* 0xffffffd000109947 */ /* 0x000fea000383ffff */
.L_x_22:
[----:B0-----:R-:W-:Y:S05]  /*5990*/  BSYNC.RECONVERGENT B0 ;  /* 0x0000000000007941 */ /* 0x001fea0003800200 */
.L_x_21:
[----:B------:R-:W0:Y:S01]  /*59a0*/  SHFL.BFLY PT, R3, R0, 0x10, 0x1f ;  /* 0x0e001f0000037f89 */ /* 0x000e2200000e0000 */
[----:B------:R-:W-:Y:S01]  /*59b0*/  LOP3.LUT P0, R8, R2, 0x1f, RZ, 0xc0, !PT ;  /* 0x0000001f02087812 */ /* 0x000fe2000780c0ff */
[----:B------:R-:W-:Y:S01]  /*59c0*/  BSSY.RECONVERGENT B0, `(.L_x_58) ;  /* 0x0000167000007945 */ /* 0x000fe20003800200 */
[----:B------:R-:W-:Y:S01]  /*59d0*/  MOV R10, 0x400 ;  /* 0x00000400000a7802 */ /* 0x000fe20000000f00 */
[----:B------:R-:W1:Y:S01]  /*59e0*/  S2R R11, SR_CgaCtaId ;  /* 0x00000000000b7919 */ /* 0x000e620000008800 */
[----:B------:R-:W-:Y:S02]  /*59f0*/  ISETP.GT.U32.AND P1, PT, R8, 0x7, PT ;  /* 0x000000070800780c */ /* 0x000fe40003f24070 */
[----:B0-----:R-:W-:-:S05]  /*5a00*/  FMNMX.FTZ R3, R3, R0, !PT ;  /* 0x0000000003037209 */ /* 0x001fca0007810000 */
[----:B------:R-:W0:Y:S02]  /*5a10*/  SHFL.BFLY PT, R4, R3, 0x8, 0x1f ;  /* 0x0d001f0003047f89 */ /* 0x000e2400000e0000 */
[----:B0-----:R-:W-:Y:S02]  /*5a20*/  FMNMX.FTZ R4, R3, R4, !PT ;  /* 0x0000000403047209 */ /* 0x001fe40007810000 */
[----:B-1----:R-:W-:-:S03]  /*5a30*/  LEA R3, R11, R10, 0x18 ;  /* 0x0000000a0b037211 */ /* 0x002fc600078ec0ff */
[----:B------:R-:W0:Y:S01]  /*5a40*/  SHFL.BFLY PT, R5, R4, 0x4, 0x1f ;  /* 0x0c801f0004057f89 */ /* 0x000e2200000e0000 */
[-C--:B------:R-:W-:Y:S02]  /*5a50*/  LEA.HI R0, R2, R3.reuse, RZ, 0x1d ;  /* 0x0000000302007211 */ /* 0x080fe400078fe8ff */
[----:B------:R-:W-:Y:S02]  /*5a60*/  LEA R3, R8, R3, 0x2 ;  /* 0x0000000308037211 */ /* 0x000fe400078e10ff */
[----:B0-----:R-:W-:Y:S01]  /*5a70*/  FMNMX.FTZ R5, R4, R5, !PT ;  /* 0x0000000504057209 */ /* 0x001fe20007810000 */
[----:B------:R-:W-:-:S04]  /*5a80*/  IMAD.MOV.U32 R4, RZ, RZ, -0x800001 ;  /* 0xff7fffffff047424 */ /* 0x000fc800078e00ff */
[----:B------:R-:W0:Y:S02]  /*5a90*/  SHFL.BFLY PT, R6, R5, 0x2, 0x1f ;  /* 0x0c401f0005067f89 */ /* 0x000e2400000e0000 */
[----:B0-----:R-:W-:-:S05]  /*5aa0*/  FMNMX.FTZ R6, R5, R6, !PT ;  /* 0x0000000605067209 */ /* 0x001fca0007810000 */
[----:B------:R-:W0:Y:S02]  /*5ab0*/  SHFL.BFLY PT, R7, R6, 0x1, 0x1f ;  /* 0x0c201f0006077f89 */ /* 0x000e2400000e0000 */
[----:B0-----:R-:W-:-:S05]  /*5ac0*/  FMNMX.FTZ R9, R6, R7, !PT ;  /* 0x0000000706097209 */ /* 0x001fca0007810000 */
[----:B------:R0:W-:Y:S01]  /*5ad0*/  @!P0 STS [R0], R9 ;  /* 0x0000000900008388 */ /* 0x0001e20000000800 */
[----:B------:R-:W-:Y:S01]  /*5ae0*/  BAR.SYNC.DEFER_BLOCKING 0x0 ;  /* 0x0000000000007b1d */ /* 0x000fe20000010000 */
[----:B------:R-:W-:Y:S02]  /*5af0*/  ISETP.GE.AND P0, PT, R217, UR45, PT ;  /* 0x0000002dd9007c0c */ /* 0x000fe4000bf06270 */
[----:B0-----:R-:W-:-:S03]  /*5b00*/  MOV R9, RZ ;  /* 0x000000ff00097202 */ /* 0x001fc60000000f00 */
[----:B------:R-:W0:Y:S04]  /*5b10*/  @!P1 LDS R4, [R3] ;  /* 0x0000000003049984 */ /* 0x000e280000000800 */
[----:B0-----:R-:W0:Y:S02]  /*5b20*/  SHFL.BFLY PT, R5, R4, 0x4, 0x1f ;  /* 0x0c801f0004057f89 */ /* 0x001e2400000e0000 */
[----:B0-----:R-:W-:-:S05]  /*5b30*/  FMNMX.FTZ R5, R5, R4, !PT ;  /* 0x0000000405057209 */ /* 0x001fca0007810000 */
[----:B------:R-:W0:Y:S02]  /*5b40*/  SHFL.BFLY PT, R6, R5, 0x2, 0x1f ;  /* 0x0c401f0005067f89 */ /* 0x000e2400000e0000 */
[----:B0-----:R-:W-:-:S05]  /*5b50*/  FMNMX.FTZ R6, R5, R6, !PT ;  /* 0x0000000605067209 */ /* 0x001fca0007810000 */
[----:B------:R-:W0:Y:S02]  /*5b60*/  SHFL.BFLY PT, R7, R6, 0x1, 0x1f ;  /* 0x0c201f0006077f89 */ /* 0x000e2400000e0000 */
[----:B0-----:R-:W-:-:S05]  /*5b70*/  FMNMX.FTZ R7, R6, R7, !PT ;  /* 0x0000000706077209 */ /* 0x001fca0007810000 */
[----:B------:R0:W1:Y:S01]  /*5b80*/  SHFL.IDX PT, R44, R7, RZ, 0x1f ;  /* 0x00001fff072c7589 */ /* 0x00006200000e0000 */
[----:B------:R-:W-:Y:S05]  /*5b90*/  @P0 BRA `(.L_x_59) ;  /* 0x0000001400240947 */ /* 0x000fea0003800000 */
[----:B------:R-:W2:Y:S02]  /*5ba0*/  LDC.64 R4, c[0x0][0x420] ;  /* 0x00010800ff047b82 */ /* 0x000ea40000000a00 */
[----:B--2---:R-:W-:-:S04]  /*5bb0*/  ISETP.NE.U32.AND P0, PT, R4, RZ, PT ;  /* 0x000000ff0400720c */ /* 0x004fc80003f05070 */
[----:B------:R-:W-:-:S13]  /*5bc0*/  ISETP.NE.AND.EX P0, PT, R5, RZ, PT, P0 ;  /* 0x000000ff0500720c */ /* 0x000fda0003f05300 */
[----:B------:R-:W-:Y:S05]  /*5bd0*/  @P0 BRA `(.L_x_60) ;  /* 0x0000000c00940947 */ /* 0x000fea0003800000 */
[----:B------:R-:W-:Y:S01]  /*5be0*/  IMAD.MOV.U32 R4, RZ, RZ, 0x100 ;  /* 0x00000100ff047424 */ /* 0x000fe200078e00ff */
[----:B------:R-:W-:Y:S01]  /*5bf0*/  LOP3.LUT R5, RZ, R2, RZ, 0x33, !PT ;  /* 0x00000002ff057212 */ /* 0x000fe200078e33ff */
[----:B------:R-:W-:Y:S01]  /*5c00*/  BSSY.RECONVERGENT B1, `(.L_x_61) ;  /* 0x000001c000017945 */ /* 0x000fe20003800200 */
[----:B------:R-:W-:Y:S02]  /*5c10*/  HFMA2 R9, -RZ, RZ, 0, 0 ;  /* 0x00000000ff097431 */ /* 0x000fe400000001ff */
[----:B------:R-:W-:-:S04]  /*5c20*/  VIADDMNMX R4, R217, R4, UR45, !PT ;  /* 0x0000002dd9047e46 */ /* 0x000fc8000f800104 */
[----:B------:R-:W-:-:S04]  /*5c30*/  IADD3 R5, PT, PT, R4, -UR10, R5 ;  /* 0x8000000a04057c10 */ /* 0x000fc8000fffe005 */
[C---:B------:R-:W-:Y:S02]  /*5c40*/  LOP3.LUT R4, R5.reuse, 0x300, RZ, 0xc0, !PT ;  /* 0x0000030005047812 */ /* 0x040fe400078ec0ff */
[----:B------:R-:W-:Y:S02]  /*5c50*/  ISETP.GE.U32.AND P1, PT, R5, 0x300, PT ;  /* 0x000003000500780c */ /* 0x000fe40003f26070 */
[----:B------:R-:W-:Y:S02]  /*5c60*/  ISETP.NE.AND P0, PT, R4, 0x300, PT ;  /* 0x000003000400780c */ /* 0x000fe40003f05270 */
[----:B------:R-:W-:-:S11]  /*5c70*/  MOV R4, R217 ;  /* 0x000000d900047202 */ /* 0x000fd60000000f00 */
[----:B------:R-:W-:Y:S05]  /*5c80*/  @!P0 BRA `(.L_x_62) ;  /* 0x00000000004c8947 */ /* 0x000fea0003800000 */
[----:B------:R-:W-:Y:S01]  /*5c90*/  VIADD R6, R10, 0x240 ;  /* 0x000002400a067836 */ /* 0x000fe20000000000 */
[----:B------:R-:W-:Y:S02]  /*5ca0*/  LEA.HI R4, R5, 0x1, RZ, 0x18 ;  /* 0x0000000105047811 */ /* 0x000fe400078fc0ff */
[----:B------:R-:W-:Y:S02]  /*5cb0*/  MOV R9, RZ ;  /* 0x000000ff00097202 */ /* 0x000fe40000000f00 */
[----:B0-----:R-:W-:Y:S02]  /*5cc0*/  LEA R7, R11, R6, 0x18 ;  /* 0x000000060b077211 */ /* 0x001fe400078ec0ff */
[----:B------:R-:W-:Y:S02]  /*5cd0*/  LOP3.LUT R5, R4, 0x3, RZ, 0xc0, !PT ;  /* 0x0000000304057812 */ /* 0x000fe400078ec0ff */
[----:B------:R-:W-:Y:S01]  /*5ce0*/  MOV R4, R217 ;  /* 0x000000d900047202 */ /* 0x000fe20000000f00 */
[----:B------:R-:W-:Y:S01]  /*5cf0*/  IMAD.IADD R6, R16, 0x1, R7 ;  /* 0x0000000110067824 */ /* 0x000fe200078e0207 */
[----:B------:R-:W-:-:S07]  /*5d00*/  IADD3 R5, PT, PT, -R5, RZ, RZ ;  /* 0x000000ff05057210 */ /* 0x000fce0007ffe1ff */
.L_x_63:
[----:B------:R-:W1:Y:S01]  /*5d10*/  LDS R7, [R6] ;  /* 0x0000000006077984 */ /* 0x000e620000000800 */
[----:B------:R-:W-:Y:S01]  /*5d20*/  IADD3 R5, PT, PT, R5, 0x1, RZ ;  /* 0x0000000105057810 */ /* 0x000fe20007ffe0ff */
[----:B------:R-:W-:-:S03]  /*5d30*/  VIADD R4, R4, 0x100 ;  /* 0x0000010004047836 */ /* 0x000fc60000000000 */
[----:B------:R-:W-:Y:S01]  /*5d40*/  ISETP.NE.AND P0, PT, R5, RZ, PT ;  /* 0x000000ff0500720c */ /* 0x000fe20003f05270 */
[----:B-1----:R-:W-:-:S04]  /*5d50*/  FADD.FTZ R7, -R44, R7 ;  /* 0x000000072c077221 */ /* 0x002fc80000010100 */
[----:B------:R-:W-:-:S06]  /*5d60*/  FMUL.FTZ R7, R7, 1.4426950216293334961 ;  /* 0x3fb8aa3b07077820 */ /* 0x000fcc0000410000 */
[----:B------:R-:W0:Y:S02]  /*5d70*/  MUFU.EX2 R7, R7 ;  /* 0x0000000700077308 */ /* 0x000e240000000800 */
[----:B0-----:R0:W-:Y:S01]  /*5d80*/  STS [R6], R7 ;  /* 0x0000000706007388 */ /* 0x0011e20000000800 */
[----:B------:R-:W-:Y:S01]  /*5d90*/  FADD.FTZ R9, R7, R9 ;  /* 0x0000000907097221 */ /* 0x000fe20000010000 */
[----:B0-----:R-:W-:Y:S01]  /*5da0*/  IADD3 R6, PT, PT, R6, 0x400, RZ ;  /* 0x0000040006067810 */ /* 0x001fe20007ffe0ff */
[----:B------:R-:W-:Y:S06]  /*5db0*/  @P0 BRA `(.L_x_63) ;  /* 0xfffffffc00d40947 */ /* 0x000fec000383ffff */
.L_x_62:
[----:B------:R-:W-:Y:S05]  /*5dc0*/  BSYNC.RECONVERGENT B1 ;  /* 0x0000000000017941 */ /* 0x000fea0003800200 */
.L_x_61:
[----:B------:R-:W-:Y:S05]  /*5dd0*/  @!P1 BRA `(.L_x_59) ;  /* 0x0000001000949947 */ /* 0x000fea0003800000 */
[----:B------:R-:W-:Y:S01]  /*5de0*/  IADD3 R5, PT, PT, -R4, UR45, RZ ;  /* 0x0000002d04057c10 */ /* 0x000fe2000fffe1ff */
[----:B------:R-:W-:Y:S01]  /*5df0*/  USHF.L.U32 UR4, UR10, 0x2, URZ ;  /* 0x000000020a047899 */ /* 0x000fe200080006ff */
[----:B------:R-:W-:Y:S01]  /*5e00*/  IADD3 R10, PT, PT, R10, 0x240, RZ ;  /* 0x000002400a0a7810 */ /* 0x000fe20007ffe0ff */
[----:B------:R-:W-:Y:S01]  /*5e10*/  BSSY.RECONVERGENT B1, `(.L_x_64) ;  /* 0x000006e000017945 */ /* 0x000fe20003800200 */
[----:B------:R-:W-:Y:S02]  /*5e20*/  ISETP.GT.AND P1, PT, R5, 0xc00, PT ;  /* 0x00000c000500780c */ /* 0x000fe40003f24270 */
[----:B------:R-:W-:Y:S02]  /*5e30*/  LEA R10, R11, R10, 0x18 ;  /* 0x0000000a0b0a7211 */ /* 0x000fe400078ec0ff */
[----:B------:R-:W-:Y:S02]  /*5e40*/  LEA R5, R4, -UR4, 0x2 ;  /* 0x8000000404057c11 */ /* 0x000fe4000f8e10ff */
[----:B------:R-:W-:-:S02]  /*5e50*/  PLOP3.LUT P0, PT, PT, PT, PT, 0x80, 0x8 ;  /* 0x000000000008781c */ /* 0x000fc40003f0f070 */
[----:B------:R-:W-:-:S05]  /*5e60*/  IADD3 R5, PT, PT, R5, 0x800, R10 ;  /* 0x0000080005057810 */ /* 0x000fca0007ffe00a */
[----:B------:R-:W-:Y:S06]  /*5e70*/  @!P1 BRA `(.L_x_65) ;  /* 0x00000004009c9947 */ /* 0x000fec0003800000 */
[----:B------:R-:W-:Y:S01]  /*5e80*/  IMAD.U32 R33, RZ, RZ, UR45 ;  /* 0x0000002dff217e24 */ /* 0x000fe2000f8e00ff */
[----:B------:R-:W-:-:S04]  /*5e90*/  PLOP3.LUT P0, PT, PT, PT, PT, 0x8, 0x80 ;  /* 0x000000000080781c */ /* 0x000fc80003f0e170 */
[----:B------:R-:W-:-:S09]  /*5ea0*/  IADD3 R33, PT, PT, R33, -0xc00, RZ ;  /* 0xfffff40021217810 */ /* 0x000fd20007ffe0ff */
.L_x_66:
[----:B------:R-:W1:Y:S01]  /*5eb0*/  LDS R6, [R5+-0x800] ;  /* 0xfff8000005067984 */ /* 0x000e620000000800 */
[----:B------:R-:W-:-:S03]  /*5ec0*/  IADD3 R4, PT, PT, R4, 0x1000, RZ ;  /* 0x0000100004047810 */ /* 0x000fc60007ffe0ff */
[----:B0-----:R-:W0:Y:S01]  /*5ed0*/  LDS R7, [R5+-0x400] ;  /* 0xfffc000005077984 */ /* 0x001e220000000800 */
[----:B------:R-:W-:-:S03]  /*5ee0*/  ISETP.GE.AND P1, PT, R4, R33, PT ;  /* 0x000000210400720c */ /* 0x000fc60003f26270 */
[----:B------:R-:W2:Y:S04]  /*5ef0*/  LDS R10, [R5] ;  /* 0x00000000050a7984 */ /* 0x000ea80000000800 */
[----:B-----5:R-:W3:Y:S04]  /*5f00*/  LDS R12, [R5+0x400] ;  /* 0x00040000050c7984 */ /* 0x020ee80000000800 */
[----:B------:R-:W4:Y:S04]  /*5f10*/  LDS R14, [R5+0x800] ;  /* 0x00080000050e7984 */ /* 0x000f280000000800 */
[----:B------:R-:W4:Y:S04]  /*5f20*/  LDS R19, [R5+0xc00] ;  /* 0x000c000005137984 */ /* 0x000f280000000800 */
[----:B------:R-:W4:Y:S04]  /*5f30*/  LDS R21, [R5+0x1000] ;  /* 0x0010000005157984 */ /* 0x000f280000000800 */
[----:B------:R-:W4:Y:S04]  /*5f40*/  LDS R23, [R5+0x1400] ;  /* 0x0014000005177984 */ /* 0x000f280000000800 */
[----:B------:R-:W4:Y:S04]  /*5f50*/  LDS R25, [R5+0x1800] ;  /* 0x0018000005197984 */ /* 0x000f280000000800 */
[----:B------:R-:W4:Y:S01]  /*5f60*/  LDS R27, [R5+0x1c00] ;  /* 0x001c0000051b7984 */ /* 0x000f220000000800 */
[----:B-1----:R-:W-:-:S03]  /*5f70*/  FADD.FTZ R6, -R44, R6 ;  /* 0x000000062c067221 */ /* 0x002fc60000010100 */
[----:B------:R-:W1:Y:S01]  /*5f80*/  LDS R29, [R5+0x2000] ;  /* 0x00200000051d7984 */ /* 0x000e620000000800 */
[----:B0-----:R-:W-:Y:S01]  /*5f90*/  FADD.FTZ R7, -R44, R7 ;  /* 0x000000072c077221 */ /* 0x001fe20000010100 */
[----:B------:R-:W-:Y:S02]  /*5fa0*/  FMUL.FTZ R6, R6, 1.4426950216293334961 ;  /* 0x3fb8aa3b06067820 */ /* 0x000fe40000410000 */
[----:B------:R-:W0:Y:S01]  /*5fb0*/  LDS R31, [R5+0x2400] ;  /* 0x00240000051f7984 */ /* 0x000e220000000800 */
[----:B------:R-:W-:Y:S01]  /*5fc0*/  FMUL.FTZ R7, R7, 1.4426950216293334961 ;  /* 0x3fb8aa3b07077820 */ /* 0x000fe20000410000 */
[C---:B--2---:R-:W-:Y:S02]  /*5fd0*/  FADD.FTZ R11, -R44.reuse, R10 ;  /* 0x0000000a2c0b7221 */ /* 0x044fe40000010100 */
[----:B------:R-:W2:Y:S01]  /*5fe0*/  MUFU.EX2 R6, R6 ;  /* 0x0000000600067308 */ /* 0x000ea20000000800 */
[C---:B---3--:R-:W-:Y:S01]  /*5ff0*/  FADD.FTZ R13, -R44.reuse, R12 ;  /* 0x0000000c2c0d7221 */ /* 0x048fe20000010100 */
[----:B------:R-:W-:Y:S01]  /*6000*/  FMUL.FTZ R11, R11, 1.4426950216293334961 ;  /* 0x3fb8aa3b0b0b7820 */ /* 0x000fe20000410000 */
[----:B----4-:R-:W-:-:S02]  /*6010*/  FADD.FTZ R15, -R44, R14 ;  /* 0x0000000e2c0f7221 */ /* 0x010fc40000010100 */
[----:B------:R-:W-:-:S03]  /*6020*/  FMUL.FTZ R13, R13, 1.4426950216293334961 ;  /* 0x3fb8aa3b0d0d7820 */ /* 0x000fc60000410000 */
[----:B------:R3:W4:Y:S01]  /*6030*/  MUFU.EX2 R10, R7 ;  /* 0x00000007000a7308 */ /* 0x0007220000000800 */
[----:B------:R-:W-:Y:S01]  /*6040*/  FMUL.FTZ R15, R15, 1.4426950216293334961 ;  /* 0x3fb8aa3b0f0f7820 */ /* 0x000fe20000410000 */
[C---:B------:R-:W-:Y:S01]  /*6050*/  FADD.FTZ R19, -R44.reuse, R19 ;  /* 0x000000132c137221 */ /* 0x040fe20000010100 */
[----:B------:R-:W-:-:S03]  /*6060*/  FADD.FTZ R21, -R44, R21 ;  /* 0x000000152c157221 */ /* 0x000fc60000010100 */
[----:B------:R-:W-:Y:S02]  /*6070*/  FMUL.FTZ R19, R19, 1.4426950216293334961 ;  /* 0x3fb8aa3b13137820 */ /* 0x000fe40000410000 */
[----:B------:R4:W0:Y:S01]  /*6080*/  MUFU.EX2 R12, R11 ;  /* 0x0000000b000c7308 */ /* 0x0008220000000800 */
[----:B---3--:R-:W3:Y:S01]  /*6090*/  LDS R7, [R5+0x2800] ;  /* 0x0028000005077984 */ /* 0x008ee20000000800 */
[----:B--2---:R-:W-:Y:S01]  /*60a0*/  FADD.FTZ R9, R6, R9 ;  /* 0x0000000906097221 */ /* 0x004fe20000010000 */
[----:B------:R-:W-:Y:S01]  /*60b0*/  FMUL.FTZ R21, R21, 1.4426950216293334961 ;  /* 0x3fb8aa3b15157820 */ /* 0x000fe20000410000 */
[C---:B------:R-:W-:Y:S01]  /*60c0*/  FADD.FTZ R23, -R44.reuse, R23 ;  /* 0x000000172c177221 */ /* 0x040fe20000010100 */
[C---:B------:R-:W-:Y:S01]  /*60d0*/  FADD.FTZ R25, -R44.reuse, R25 ;  /* 0x000000192c197221 */ /* 0x040fe20000010100 */
[----:B------:R-:W-:Y:S02]  /*60e0*/  STS [R5+-0x800], R6 ;  /* 0xfff8000605007388 */ /* 0x000fe40000000800 */
[----:B------:R2:W2:Y:S01]  /*60f0*/  MUFU.EX2 R14, R13 ;  /* 0x0000000d000e7308 */ /* 0x0004a20000000800 */
[----:B----4-:R-:W-:Y:S01]  /*6100*/  FADD.FTZ R9, R9, R10 ;  /* 0x0000000a09097221 */ /* 0x010fe20000010000 */
[----:B------:R-:W4:Y:S01]  /*6110*/  LDS R11, [R5+0x2c00] ;  /* 0x002c0000050b7984 */ /* 0x000f220000000800 */
[----:B------:R-:W-:Y:S01]  /*6120*/  FMUL.FTZ R23, R23, 1.4426950216293334961 ;  /* 0x3fb8aa3b17177820 */ /* 0x000fe20000410000 */
[----:B------:R-:W-:Y:S01]  /*6130*/  FMUL.FTZ R25, R25, 1.4426950216293334961 ;  /* 0x3fb8aa3b19197820 */ /* 0x000fe20000410000 */
[C---:B------:R-:W-:Y:S01]  /*6140*/  FADD.FTZ R27, -R44.reuse, R27 ;  /* 0x0000001b2c1b7221 */ /* 0x040fe20000010100 */
[C---:B-1----:R-:W-:Y:S01]  /*6150*/  FADD.FTZ R29, -R44.reuse, R29 ;  /* 0x0000001d2c1d7221 */ /* 0x042fe20000010100 */
[----:B------:R-:W-:Y:S01]  /*6160*/  STS [R5+-0x400], R10 ;  /* 0xfffc000a05007388 */ /* 0x000fe20000000800 */
[----:B------:R1:W1:Y:S01]  /*6170*/  MUFU.EX2 R20, R15 ;  /* 0x0000000f00147308 */ /* 0x0002620000000800 */
[----:B0-----:R-:W-:Y:S01]  /*6180*/  FADD.FTZ R9, R9, R12 ;  /* 0x0000000c09097221 */ /* 0x001fe20000010000 */
[----:B------:R-:W-:Y:S01]  /*6190*/  FMUL.FTZ R27, R27, 1.4426950216293334961 ;  /* 0x3fb8aa3b1b1b7820 */ /* 0x000fe20000410000 */
[----:B--2---:R-:W0:Y:S01]  /*61a0*/  LDS R13, [R5+0x3000] ;  /* 0x00300000050d7984 */ /* 0x004e220000000800 */
[----:B------:R-:W-:Y:S01]  /*61b0*/  FMUL.FTZ R29, R29, 1.4426950216293334961 ;  /* 0x3fb8aa3b1d1d7820 */ /* 0x000fe20000410000 */
[----:B------:R-:W-:-:S02]  /*61c0*/  FADD.FTZ R31, -R44, R31 ;  /* 0x0000001f2c1f7221 */ /* 0x000fc40000010100 */
[----:B------:R-:W-:Y:S01]  /*61d0*/  STS [R5], R12 ;  /* 0x0000000c05007388 */ /* 0x000fe20000000800 */
[----:B------:R-:W2:Y:S01]  /*61e0*/  MUFU.EX2 R22, R19 ;  /* 0x0000001300167308 */ /* 0x000ea20000000800 */
[----:B------:R-:W-:Y:S01]  /*61f0*/  FADD.FTZ R9, R9, R14 ;  /* 0x0000000e09097221 */ /* 0x000fe20000010000 */
[----:B------:R-:W-:Y:S01]  /*6200*/  FMUL.FTZ R31, R31, 1.4426950216293334961 ;  /* 0x3fb8aa3b1f1f7820 */ /* 0x000fe20000410000 */
[----:B-1----:R-:W1:Y:S04]  /*6210*/  LDS R15, [R5+0x3400] ;  /* 0x00340000050f7984 */ /* 0x002e680000000800 */
[----:B------:R-:W-:Y:S01]  /*6220*/  STS [R5+0x400], R14 ;  /* 0x0004000e05007388 */ /* 0x000fe20000000800 */
[----:B------:R-:W4:Y:S01]  /*6230*/  MUFU.EX2 R24, R21 ;  /* 0x0000001500187308 */ /* 0x000f220000000800 */
[----:B------:R-:W-:-:S02]  /*6240*/  FADD.FTZ R9, R9, R20 ;  /* 0x0000001409097221 */ /* 0x000fc40000010000 */
[----:B------:R-:W-:Y:S05]  /*6250*/  STS [R5+0x800], R20 ;  /* 0x0008001405007388 */ /* 0x000fea0000000800 */
[----:B------:R-:W0:Y:S01]  /*6260*/  MUFU.EX2 R26, R23 ;  /* 0x00000017001a7308 */ /* 0x000e220000000800 */
[----:B--2---:R-:W-:Y:S01]  /*6270*/  FADD.FTZ R9, R9, R22 ;  /* 0x0000001609097221 */ /* 0x004fe20000010000 */
[----:B---3--:R-:W-:Y:S01]  /*6280*/  FADD.FTZ R7, -R44, R7 ;  /* 0x000000072c077221 */ /* 0x008fe20000010100 */
[----:B------:R-:W-:Y:S03]  /*6290*/  STS [R5+0xc00], R22 ;  /* 0x000c001605007388 */ /* 0x000fe60000000800 */
[----:B------:R-:W-:-:S02]  /*62a0*/  FMUL.FTZ R7, R7, 1.4426950216293334961 ;  /* 0x3fb8aa3b07077820 */ /* 0x000fc40000410000 */
[----:B------:R-:W2:Y:S01]  /*62b0*/  MUFU.EX2 R28, R25 ;  /* 0x00000019001c7308 */ /* 0x000ea20000000800 */
[----:B----4-:R-:W-:Y:S01]  /*62c0*/  FADD.FTZ R9, R9, R24 ;  /* 0x0000001809097221 */ /* 0x010fe20000010000 */
[C---:B------:R-:W-:Y:S01]  /*62d0*/  FADD.FTZ R11, -R44.reuse, R11 ;  /* 0x0000000b2c0b7221 */ /* 0x040fe20000010100 */
[----:B------:R-:W-:Y:S03]  /*62e0*/  STS [R5+0x1000], R24 ;  /* 0x0010001805007388 */ /* 0x000fe60000000800 */
[----:B------:R-:W-:Y:S02]  /*62f0*/  FMUL.FTZ R11, R11, 1.4426950216293334961 ;  /* 0x3fb8aa3b0b0b7820 */ /* 0x000fe40000410000 */
[----:B------:R-:W3:Y:S01]  /*6300*/  MUFU.EX2 R30, R27 ;  /* 0x0000001b001e7308 */ /* 0x000ee20000000800 */
[----:B0-----:R-:W-:Y:S01]  /*6310*/  FADD.FTZ R9, R9, R26 ;  /* 0x0000001a09097221 */ /* 0x001fe20000010000 */
[----:B------:R-:W-:Y:S01]  /*6320*/  STS [R5+0x1400], R26 ;  /* 0x0014001a05007388 */ /* 0x000fe20000000800 */
[----:B------:R-:W-:-:S04]  /*6330*/  FADD.FTZ R13, -R44, R13 ;  /* 0x0000000d2c0d7221 */ /* 0x000fc80000010100 */
[----:B------:R-:W-:Y:S01]  /*6340*/  FMUL.FTZ R13, R13, 1.4426950216293334961 ;  /* 0x3fb8aa3b0d0d7820 */ /* 0x000fe20000410000 */
[----:B------:R-:W0:Y:S01]  /*6350*/  MUFU.EX2 R32, R29 ;  /* 0x0000001d00207308 */ /* 0x000e220000000800 */
[----:B--2---:R-:W-:Y:S01]  /*6360*/  FADD.FTZ R9, R9, R28 ;  /* 0x0000001c09097221 */ /* 0x004fe20000010000 */
[----:B------:R-:W-:Y:S01]  /*6370*/  STS [R5+0x1800], R28 ;  /* 0x0018001c05007388 */ /* 0x000fe20000000800 */
[----:B-1----:R-:W-:-:S04]  /*6380*/  FADD.FTZ R15, -R44, R15 ;  /* 0x0000000f2c0f7221 */ /* 0x002fc80000010100 */
[----:B------:R-:W-:Y:S01]  /*6390*/  FMUL.FTZ R15, R15, 1.4426950216293334961 ;  /* 0x3fb8aa3b0f0f7820 */ /* 0x000fe20000410000 */
[----:B------:R-:W1:Y:S01]  /*63a0*/  MUFU.EX2 R34, R31 ;  /* 0x0000001f00227308 */ /* 0x000e620000000800 */
[----:B---3--:R-:W-:Y:S01]  /*63b0*/  FADD.FTZ R9, R9, R30 ;  /* 0x0000001e09097221 */ /* 0x008fe20000010000 */
[----:B------:R-:W-:Y:S06]  /*63c0*/  STS [R5+0x1c00], R30 ;  /* 0x001c001e05007388 */ /* 0x000fec0000000800 */
[----:B------:R-:W2:Y:S01]  /*63d0*/  MUFU.EX2 R36, R7 ;  /* 0x0000000700247308 */ /* 0x000ea20000000800 */
[----:B0-----:R-:W-:Y:S01]  /*63e0*/  FADD.FTZ R9, R9, R32 ;  /* 0x0000002009097221 */ /* 0x001fe20000010000 */
[----:B------:R-:W-:Y:S06]  /*63f0*/  STS [R5+0x2000], R32 ;  /* 0x0020002005007388 */ /* 0x000fec0000000800 */
[----:B------:R-:W0:Y:S01]  /*6400*/  MUFU.EX2 R38, R11 ;  /* 0x0000000b00267308 */ /* 0x000e220000000800 */
[----:B-1----:R-:W-:Y:S01]  /*6410*/  FADD.FTZ R9, R9, R34 ;  /* 0x0000002209097221 */ /* 0x002fe20000010000 */
[----:B------:R-:W-:Y:S06]  /*6420*/  STS [R5+0x2400], R34 ;  /* 0x0024002205007388 */ /* 0x000fec0000000800 */
[----:B------:R-:W1:Y:S01]  /*6430*/  MUFU.EX2 R40, R13 ;  /* 0x0000000d00287308 */ /* 0x000e620000000800 */
[----:B--2---:R-:W-:Y:S01]  /*6440*/  FADD.FTZ R9, R9, R36 ;  /* 0x0000002409097221 */ /* 0x004fe20000010000 */
[----:B------:R-:W-:Y:S06]  /*6450*/  STS [R5+0x2800], R36 ;  /* 0x0028002405007388 */ /* 0x000fec0000000800 */
[----:B------:R-:W2:Y:S01]  /*6460*/  MUFU.EX2 R42, R15 ;  /* 0x0000000f002a7308 */ /* 0x000ea20000000800 */
[----:B0-----:R-:W-:Y:S01]  /*6470*/  FADD.FTZ R9, R9, R38 ;  /* 0x0000002609097221 */ /* 0x001fe20000010000 */
[----:B------:R-:W-:Y:S03]  /*6480*/  STS [R5+0x2c00], R38 ;  /* 0x002c002605007388 */ /* 0x000fe60000000800 */
[----:B-1----:R-:W-:Y:S01]  /*6490*/  FADD.FTZ R9, R9, R40 ;  /* 0x0000002809097221 */ /* 0x002fe20000010000 */
[----:B------:R-:W-:Y:S04]  /*64a0*/  STS [R5+0x3000], R40 ;  /* 0x0030002805007388 */ /* 0x000fe80000000800 */
[----:B--2---:R0:W-:Y:S01]  /*64b0*/  STS [R5+0x3400], R42 ;  /* 0x0034002a05007388 */ /* 0x0041e20000000800 */
[----:B------:R-:W-:Y:S01]  /*64c0*/  FADD.FTZ R9, R9, R42 ;  /* 0x0000002a09097221 */ /* 0x000fe20000010000 */
[----:B0-----:R-:W-:Y:S01]  /*64d0*/  VIADD R5, R5, 0x4000 ;  /* 0x0000400005057836 */ /* 0x001fe20000000000 */
[----:B------:R-:W-:Y:S06]  /*64e0*/  @!P1 BRA `(.L_x_66) ;  /* 0xfffffff800709947 */ /* 0x000fec000383ffff */
.L_x_65:
[----:B------:R-:W-:Y:S05]  /*64f0*/  BSYNC.RECONVERGENT B1 ;  /* 0x0000000000017941 */ /* 0x000fea0003800200 */
.L_x_64:
[----:B------:R-:W-:Y:S01]  /*6500*/  IADD3 R6, PT, PT, -R4, UR45, RZ ;  /* 0x0000002d04067c10 */ /* 0x000fe2000fffe1ff */
[----:B------:R-:W-:Y:S03]  /*6510*/  BSSY.RECONVERGENT B1, `(.L_x_67) ;  /* 0x0000036000017945 */ /* 0x000fe60003800200 */
[----:B------:R-:W-:-:S13]  /*6520*/  ISETP.GT.AND P1, PT, R6, 0x400, PT ;  /* 0x000004000600780c */ /* 0x000fda0003f24270 */
[----:B------:R-:W-:Y:S05]  /*6530*/  @!P1 BRA `(.L_x_68) ;  /* 0x0000000000cc9947 */ /* 0x000fea0003800000 */
[----:B------:R-:W1:Y:S01]  /*6540*/  LDS R6, [R5+-0x800] ;  /* 0xfff8000005067984 */ /* 0x000e620000000800 */
[----:B------:R-:W-:Y:S02]  /*6550*/  PLOP3.LUT P0, PT, PT, PT, PT, 0x8, 0x80 ;  /* 0x000000000080781c */ /* 0x000fe40003f0e170 */
[----:B------:R-:W-:Y:S01]  /*6560*/  IADD3 R4, PT, PT, R4, 0x800, RZ ;  /* 0x0000080004047810 */ /* 0x000fe20007ffe0ff */
[----:B0-----:R-:W0:Y:S04]  /*6570*/  LDS R7, [R5+-0x400] ;  /* 0xfffc000005077984 */ /* 0x001e280000000800 */
[----:B------:R-:W2:Y:S04]  /*6580*/  LDS R10, [R5] ;  /* 0x00000000050a7984 */ /* 0x000ea80000000800 */
[----:B-----5:R-:W3:Y:S04]  /*6590*/  LDS R12, [R5+0x400] ;  /* 0x00040000050c7984 */ /* 0x020ee80000000800 */
[----:B------:R-:W4:Y:S04]  /*65a0*/  LDS R14, [R5+0x800] ;  /* 0x00080000050e7984 */ /* 0x000f280000000800 */
[----:B------:R-:W4:Y:S04]  /*65b0*/  LDS R19, [R5+0xc00] ;  /* 0x000c000005137984 */ /* 0x000f280000000800 */
[----:B------:R-:W4:Y:S04]  /*65c0*/  LDS R21, [R5+0x1000] ;  /* 0x0010000005157984 */ /* 0x000f280000000800 */
[----:B------:R-:W4:Y:S01]  /*65d0*/  LDS R23, [R5+0x1400] ;  /* 0x0014000005177984 */ /* 0x000f220000000800 */
[----:B-1----:R-:W-:-:S04]  /*65e0*/  FADD.FTZ R6, -R44, R6 ;  /* 0x000000062c067221 */ /* 0x002fc80000010100 */
[----:B------:R-:W-:Y:S01]  /*65f0*/  FMUL.FTZ R6, R6, 1.4426950216293334961 ;  /* 0x3fb8aa3b06067820 */ /* 0x000fe20000410000 */
[C---:B0-----:R-:W-:Y:S01]  /*6600*/  FADD.FTZ R7, -R44.reuse, R7 ;  /* 0x000000072c077221 */ /* 0x041fe20000010100 */
[----:B--2---:R-:W-:-:S03]  /*6610*/  FADD.FTZ R11, -R44, R10 ;  /* 0x0000000a2c0b7221 */ /* 0x004fc60000010100 */
[----:B------:R-:W-:Y:S01]  /*6620*/  FMUL.FTZ R7, R7, 1.4426950216293334961 ;  /* 0x3fb8aa3b07077820 */ /* 0x000fe20000410000 */
[----:B------:R-:W0:Y:S01]  /*6630*/  MUFU.EX2 R6, R6 ;  /* 0x0000000600067308 */ /* 0x000e220000000800 */
[----:B------:R-:W-:Y:S01]  /*6640*/  FMUL.FTZ R11, R11, 1.4426950216293334961 ;  /* 0x3fb8aa3b0b0b7820 */ /* 0x000fe20000410000 */
[C---:B---3--:R-:W-:Y:S01]  /*6650*/  FADD.FTZ R13, -R44.reuse, R12 ;  /* 0x0000000c2c0d7221 */ /* 0x048fe20000010100 */
[----:B----4-:R-:W-:-:S03]  /*6660*/  FADD.FTZ R15, -R44, R14 ;  /* 0x0000000e2c0f7221 */ /* 0x010fc60000010100 */
[----:B------:R-:W-:Y:S02]  /*6670*/  FMUL.FTZ R13, R13, 1.4426950216293334961 ;  /* 0x3fb8aa3b0d0d7820 */ /* 0x000fe40000410000 */
[----:B------:R-:W1:Y:S01]  /*6680*/  MUFU.EX2 R10, R7 ;  /* 0x00000007000a7308 */ /* 0x000e620000000800 */
[----:B------:R-:W-:Y:S01]  /*6690*/  FMUL.FTZ R15, R15, 1.4426950216293334961 ;  /* 0x3fb8aa3b0f0f7820 */ /* 0x000fe20000410000 */
[C---:B------:R-:W-:Y:S01]  /*66a0*/  FADD.FTZ R19, -R44.reuse, R19 ;  /* 0x000000132c137221 */ /* 0x040fe20000010100 */
[----:B------:R-:W-:-:S03]  /*66b0*/  FADD.FTZ R21, -R44, R21 ;  /* 0x000000152c157221 */ /* 0x000fc60000010100 */
[----:B------:R-:W-:Y:S02]  /*66c0*/  FMUL.FTZ R19, R19, 1.4426950216293334961 ;  /* 0x3fb8aa3b13137820 */ /* 0x000fe40000410000 */
[----:B------:R-:W2:Y:S01]  /*66d0*/  MUFU.EX2 R12, R11 ;  /* 0x0000000b000c7308 */ /* 0x000ea20000000800 */
[----:B0-----:R-:W-:Y:S01]  /*66e0*/  FADD.FTZ R9, R9, R6 ;  /* 0x0000000609097221 */ /* 0x001fe20000010000 */
[----:B------:R-:W-:Y:S01]  /*66f0*/  FADD.FTZ R23, -R44, R23 ;  /* 0x000000172c177221 */ /* 0x000fe20000010100 */
[----:B------:R-:W-:Y:S01]  /*6700*/  FMUL.FTZ R21, R21, 1.4426950216293334961 ;  /* 0x3fb8aa3b15157820 */ /* 0x000fe20000410000 */
[----:B------:R-:W-:Y:S02]  /*6710*/  STS [R5+-0x800], R6 ;  /* 0xfff8000605007388 */ /* 0x000fe40000000800 */
[----:B------:R-:W-:Y:S02]  /*6720*/  FMUL.FTZ R23, R23, 1.4426950216293334961 ;  /* 0x3fb8aa3b17177820 */ /* 0x000fe40000410000 */
[----:B------:R-:W0:Y:S01]  /*6730*/  MUFU.EX2 R14, R13 ;  /* 0x0000000d000e7308 */ /* 0x000e220000000800 */
[----:B-1----:R-:W-:Y:S01]  /*6740*/  FADD.FTZ R9, R9, R10 ;  /* 0x0000000a09097221 */ /* 0x002fe20000010000 */
[----:B------:R-:W-:Y:S06]  /*6750*/  STS [R5+-0x400], R10 ;  /* 0xfffc000a05007388 */ /* 0x000fec0000000800 */
[----:B------:R-:W1:Y:S01]  /*6760*/  MUFU.EX2 R20, R15 ;  /* 0x0000000f00147308 */ /* 0x000e620000000800 */
[----:B--2---:R-:W-:Y:S01]  /*6770*/  FADD.FTZ R9, R9, R12 ;  /* 0x0000000c09097221 */ /* 0x004fe20000010000 */
[----:B------:R-:W-:Y:S06]  /*6780*/  STS [R5], R12 ;  /* 0x0000000c05007388 */ /* 0x000fec0000000800 */
        /* <DEDUP_REMOVED lines=8> */
[----:B------:R-:W-:Y:S03]  /*6810*/  STS [R5+0xc00], R22 ;  /* 0x000c001605007388 */ /* 0x000fe60000000800 */
[----:B0-----:R-:W-:Y:S01]  /*6820*/  FADD.FTZ R9, R9, R24 ;  /* 0x0000001809097221 */ /* 0x001fe20000010000 */
[----:B------:R-:W-:Y:S04]  /*6830*/  STS [R5+0x1000], R24 ;  /* 0x0010001805007388 */ /* 0x000fe80000000800 */
[----:B-1----:R0:W-:Y:S01]  /*6840*/  STS [R5+0x1400], R26 ;  /* 0x0014001a05007388 */ /* 0x0021e20000000800 */
[----:B------:R-:W-:Y:S01]  /*6850*/  FADD.FTZ R9, R9, R26 ;  /* 0x0000001a09097221 */ /* 0x000fe20000010000 */
[----:B0-----:R-:W-:-:S07]  /*6860*/  IADD3 R5, PT, PT, R5, 0x2000, RZ ;  /* 0x0000200005057810 */ /* 0x001fce0007ffe0ff */
.L_x_68:
[----:B------:R-:W-:Y:S05]  /*6870*/  BSYNC.RECONVERGENT B1 ;  /* 0x0000000000017941 */ /* 0x000fea0003800200 */
.L_x_67:
[----:B------:R-:W-:-:S13]  /*6880*/  ISETP.LT.OR P0, PT, R4, UR45, P0 ;  /* 0x0000002d04007c0c */ /* 0x000fda0008701670 */
[----:B------:R-:W-:Y:S05]  /*6890*/  @!P0 BRA `(.L_x_59) ;  /* 0x0000000400e48947 */ /* 0x000fea0003800000 */
[----:B------:R-:W1:Y:S04]  /*68a0*/  LDS R4, [R5+-0x800] ;  /* 0xfff8000005047984 */ /* 0x000e680000000800 */
[----:B------:R-:W2:Y:S04]  /*68b0*/  LDS R6, [R5+-0x400] ;  /* 0xfffc000005067984 */ /* 0x000ea80000000800 */
[----:B0-----:R-:W0:Y:S04]  /*68c0*/  LDS R7, [R5] ;  /* 0x0000000005077984 */ /* 0x001e280000000800 */
[----:B------:R-:W3:Y:S01]  /*68d0*/  LDS R10, [R5+0x400] ;  /* 0x00040000050a7984 */ /* 0x000ee20000000800 */
[C---:B-1----:R-:W-:Y:S01]  /*68e0*/  FADD.FTZ R4, -R44.reuse, R4 ;  /* 0x000000042c047221 */ /* 0x042fe20000010100 */
[----:B--2---:R-:W-:-:S03]  /*68f0*/  FADD.FTZ R6, -R44, R6 ;  /* 0x000000062c067221 */ /* 0x004fc60000010100 */
[----:B------:R-:W-:Y:S01]  /*6900*/  FMUL.FTZ R4, R4, 1.4426950216293334961 ;  /* 0x3fb8aa3b04047820 */ /* 0x000fe20000410000 */
[----:B0-----:R-:W-:Y:S01]  /*6910*/  FADD.FTZ R7, -R44, R7 ;  /* 0x000000072c077221 */ /* 0x001fe20000010100 */
[----:B------:R-:W-:-:S04]  /*6920*/  FMUL.FTZ R6, R6, 1.4426950216293334961 ;  /* 0x3fb8aa3b06067820 */ /* 0x000fc80000410000 */
[----:B------:R-:W0:Y:S01]  /*6930*/  MUFU.EX2 R4, R4 ;  /* 0x0000000400047308 */ /* 0x000e220000000800 */
[----:B---3--:R-:W-:Y:S01]  /*6940*/  FADD.FTZ R11, -R44, R10 ;  /* 0x0000000a2c0b7221 */ /* 0x008fe20000010100 */
[----:B------:R-:W-:-:S03]  /*6950*/  FMUL.FTZ R7, R7, 1.4426950216293334961 ;  /* 0x3fb8aa3b07077820 */ /* 0x000fc60000410000 */
[----:B------:R-:W-:-:S03]  /*6960*/  FMUL.FTZ R11, R11, 1.4426950216293334961 ;  /* 0x3fb8aa3b0b0b7820 */ /* 0x000fc60000410000 */
[----:B------:R-:W1:Y:S08]  /*6970*/  MUFU.EX2 R6, R6 ;  /* 0x0000000600067308 */ /* 0x000e700000000800 */
[----:B------:R-:W2:Y:S01]  /*6980*/  MUFU.EX2 R10, R7 ;  /* 0x00000007000a7308 */ /* 0x000ea20000000800 */
[----:B0-----:R0:W-:Y:S01]  /*6990*/  STS [R5+-0x800], R4 ;  /* 0xfff8000405007388 */ /* 0x0011e20000000800 */
[----:B------:R-:W-:-:S06]  /*69a0*/  FADD.FTZ R9, R9, R4 ;  /* 0x0000000409097221 */ /* 0x000fcc0000010000 */
[----:B-----5:R-:W3:Y:S01]  /*69b0*/  MUFU.EX2 R12, R11 ;  /* 0x0000000b000c7308 */ /* 0x020ee20000000800 */
[----:B-1----:R0:W-:Y:S01]  /*69c0*/  STS [R5+-0x400], R6 ;  /* 0xfffc000605007388 */ /* 0x0021e20000000800 */
[----:B------:R-:W-:-:S03]  /*69d0*/  FADD.FTZ R9, R9, R6 ;  /* 0x0000000609097221 */ /* 0x000fc60000010000 */
[----:B--2---:R0:W-:Y:S01]  /*69e0*/  STS [R5], R10 ;  /* 0x0000000a05007388 */ /* 0x0041e20000000800 */
[----:B------:R-:W-:-:S03]  /*69f0*/  FADD.FTZ R9, R9, R10 ;  /* 0x0000000a09097221 */ /* 0x000fc60000010000 */
[----:B---3--:R0:W-:Y:S01]  /*6a00*/  STS [R5+0x400], R12 ;  /* 0x0004000c05007388 */ /* 0x0081e20000000800 */
[----:B------:R-:W-:Y:S01]  /*6a10*/  FADD.FTZ R9, R9, R12 ;  /* 0x0000000c09097221 */ /* 0x000fe20000010000 */
[----:B------:R-:W-:Y:S06]  /*6a20*/  BRA `(.L_x_59) ;  /* 0x0000000400807947 */ /* 0x000fec0003800000 */
.L_x_60:
[----:B------:R-:W-:Y:S01]  /*6a30*/  IMAD.MOV.U32 R6, RZ, RZ, 0x100 ;  /* 0x00000100ff067424 */ /* 0x000fe200078e00ff */
[----:B0-----:R-:W-:Y:S01]  /*6a40*/  LOP3.LUT R7, RZ, R2, RZ, 0x33, !PT ;  /* 0x00000002ff077212 */ /* 0x001fe200078e33ff */
        /* <DEDUP_REMOVED lines=10> */
[----:B-----5:R-:W-:Y:S02]  /*6af0*/  IADD3 R13, P1, P2, R4, UR47, R217 ;  /* 0x0000002f040d7c10 */ /* 0x020fe4000fa3e0d9 */
[----:B------:R-:W-:Y:S02]  /*6b00*/  LEA.HI R4, R7, 0x1, RZ, 0x18 ;  /* 0x0000000107047811 */ /* 0x000fe400078fc0ff */
[----:B------:R-:W-:Y:S02]  /*6b10*/  LEA R7, R11, R10, 0x18 ;  /* 0x0000000a0b077211 */ /* 0x000fe400078ec0ff */
[----:B------:R-:W-:Y:S02]  /*6b20*/  LOP3.LUT R4, R4, 0x3, RZ, 0xc0, !PT ;  /* 0x0000000304047812 */ /* 0x000fe400078ec0ff */
[----:B------:R-:W-:Y:S01]  /*6b30*/  IADD3.X R5, PT, PT, R18, R5, RZ, P1, P2 ;  /* 0x0000000512057210 */ /* 0x000fe20000fe44ff */
[----:B------:R-:W-:Y:S01]  /*6b40*/  IMAD.IADD R7, R16, 0x1, R7 ;  /* 0x0000000110077824 */ /* 0x000fe200078e0207 */
[----:B------:R-:W-:-:S02]  /*6b50*/  MOV R9, RZ ;  /* 0x000000ff00097202 */ /* 0x000fc40000000f00 */
[----:B------:R-:W-:Y:S02]  /*6b60*/  MOV R6, R217 ;  /* 0x000000d900067202 */ /* 0x000fe40000000f00 */
[----:B------:R-:W-:-:S07]  /*6b70*/  IADD3 R10, PT, PT, -R4, RZ, RZ ;  /* 0x000000ff040a7210 */ /* 0x000fce0007ffe1ff */
.L_x_71:
[----:B------:R-:W-:-:S06]  /*6b80*/  MOV R4, R13 ;  /* 0x0000000d00047202 */ /* 0x000fcc0000000f00 */
[----:B------:R0:W2:Y:S01]  /*6b90*/  LDG.E.U8 R4, desc[UR36][R4.64] ;  /* 0x0000002404047981 */ /* 0x0000a2000c1e1100 */
[----:B------:R-:W-:Y:S01]  /*6ba0*/  IMAD.MOV.U32 R12, RZ, RZ, RZ ;  /* 0x000000ffff0c7224 */ /* 0x000fe200078e00ff */
[----:B------:R-:W-:Y:S02]  /*6bb0*/  IADD3 R10, PT, PT, R10, 0x1, RZ ;  /* 0x000000010a0a7810 */ /* 0x000fe40007ffe0ff */
[----:B------:R-:W-:Y:S02]  /*6bc0*/  IADD3 R13, P2, PT, R13, 0x100, RZ ;  /* 0x000001000d0d7810 */ /* 0x000fe40007f5e0ff */
[----:B------:R-:W-:-:S03]  /*6bd0*/  IADD3 R6, PT, PT, R6, 0x100, RZ ;  /* 0x0000010006067810 */ /* 0x000fc60007ffe0ff */
[----:B0-----:R-:W-:Y:S01]  /*6be0*/  IMAD.X R5, RZ, RZ, R5, P2 ;  /* 0x000000ffff057224 */ /* 0x001fe200010e0605 */
[----:B--2---:R-:W-:-:S13]  /*6bf0*/  ISETP.NE.AND P1, PT, R4, RZ, PT ;  /* 0x000000ff0400720c */ /* 0x004fda0003f25270 */
[----:B------:R-:W1:Y:S02]  /*6c00*/  @!P1 LDS R11, [R7] ;  /* 0x00000000070b9984 */ /* 0x000e640000000800 */
[----:B-1----:R-:W-:-:S04]  /*6c10*/  @!P1 FADD.FTZ R11, -R44, R11 ;  /* 0x0000000b2c0b9221 */ /* 0x002fc80000010100 */
[----:B------:R-:W-:-:S04]  /*6c20*/  @!P1 FMUL.FTZ R11, R11, 1.4426950216293334961 ;  /* 0x3fb8aa3b0b0b9820 */ /* 0x000fc80000410000 */
[----:B------:R-:W0:Y:S01]  /*6c30*/  @!P1 MUFU.EX2 R12, R11 ;  /* 0x0000000b000c9308 */ /* 0x000e220000000800 */
[----:B------:R-:W-:Y:S01]  /*6c40*/  ISETP.NE.AND P1, PT, R10, RZ, PT ;  /* 0x000000ff0a00720c */ /* 0x000fe20003f25270 */
[----:B0-----:R0:W-:Y:S01]  /*6c50*/  STS [R7], R12 ;  /* 0x0000000c07007388 */ /* 0x0011e20000000800 */
[----:B------:R-:W-:Y:S01]  /*6c60*/  FADD.FTZ R9, R12, R9 ;  /* 0x000000090c097221 */ /* 0x000fe20000010000 */
[----:B0-----:R-:W-:-:S10]  /*6c70*/  IADD3 R7, PT, PT, R7, 0x400, RZ ;  /* 0x0000040007077810 */ /* 0x001fd40007ffe0ff */
[----:B------:R-:W-:Y:S05]  /*6c80*/  @P1 BRA `(.L_x_71) ;  /* 0xfffffffc00bc1947 */ /* 0x000fea000383ffff */
.L_x_70:
[----:B------:R-:W-:Y:S05]  /*6c90*/  BSYNC.RECONVERGENT B1 ;  /* 0x0000000000017941 */ /* 0x000fea0003800200 */
.L_x_69:
[----:B------:R-:W-:Y:S05]  /*6ca0*/  @!P0 BRA `(.L_x_59) ;  /* 0x0000000000e08947 */ /* 0x000fea0003800000 */
[----:B------:R-:W0:Y:S01]  /*6cb0*/  S2R R10, SR_CgaCtaId ;  /* 0x00000000000a7919 */ /* 0x000e220000008800 */
[----:B------:R-:W2:Y:S01]  /*6cc0*/  LDCU.64 UR8, c[0x0][0x420] ;  /* 0x00008400ff0877ac */ /* 0x000ea20008000a00 */
[----:B------:R-:W-:Y:S01]  /*6cd0*/  MOV R4, 0x400 ;  /* 0x0000040000047802 */ /* 0x000fe20000000f00 */
[----:B------:R-:W-:-:S04]  /*6ce0*/  USHF.L.U32 UR4, UR10, 0x2, URZ ;  /* 0x000000020a047899 */ /* 0x000fc800080006ff */
[----:B------:R-:W-:Y:S02]  /*6cf0*/  VIADD R5, R4, 0x240 ;  /* 0x0000024004057836 */ /* 0x000fe40000000000 */
[----:B------:R-:W-:Y:S02]  /*6d00*/  LEA R4, R6, -UR4, 0x2 ;  /* 0x8000000406047c11 */ /* 0x000fe4000f8e10ff */
[----:B--2---:R-:W-:-:S04]  /*6d10*/  MOV R11, UR8 ;  /* 0x00000008000b7c02 */ /* 0x004fc80008000f00 */
[----:B------:R-:W-:-:S04]  /*6d20*/  IADD3 R11, P0, P1, R11, UR47, R6 ;  /* 0x0000002f0b0b7c10 */ /* 0x000fc8000f91e006 */
[----:B------:R-:W-:Y:S02]  /*6d30*/  IADD3 R11, P2, PT, R11, 0x200, RZ ;  /* 0x000002000b0b7810 */ /* 0x000fe40007f5e0ff */
[----:B0-----:R-:W-:Y:S02]  /*6d40*/  LEA R7, R10, R5, 0x18 ;  /* 0x000000050a077211 */ /* 0x001fe400078ec0ff */
[----:B------:R-:W-:Y:S02]  /*6d50*/  IADD3.X R5, PT, PT, R18, UR9, RZ, P0, P1 ;  /* 0x0000000912057c10 */ /* 0x000fe400087e24ff */
[----:B------:R-:W-:Y:S02]  /*6d60*/  IADD3 R7, PT, PT, R4, 0x800, R7 ;  /* 0x0000080004077810 */ /* 0x000fe40007ffe007 */
[----:B------:R-:W-:-:S07]  /*6d70*/  IADD3.X R5, PT, PT, RZ, R5, RZ, P2, !PT ;  /* 0x00000005ff057210 */ /* 0x000fce00017fe4ff */
.L_x_72:
[----:B------:R-:W-:-:S05]  /*6d80*/  MOV R4, R11 ;  /* 0x0000000b00047202 */ /* 0x000fca0000000f00 */
[----:B-----5:R-:W2:Y:S04]  /*6d90*/  LDG.E.U8 R12, desc[UR36][R4.64+-0x200] ;  /* 0xfffe0024040c7981 */ /* 0x020ea8000c1e1100 */
[----:B------:R-:W3:Y:S04]  /*6da0*/  LDG.E.U8 R10, desc[UR36][R4.64+-0x100] ;  /* 0xffff0024040a7981 */ /* 0x000ee8000c1e1100 */
[----:B------:R-:W4:Y:S04]  /*6db0*/  LDG.E.U8 R11, desc[UR36][R4.64] ;  /* 0x00000024040b7981 */ /* 0x000f28000c1e1100 */
[----:B------:R-:W4:Y:S01]  /*6dc0*/  LDG.E.U8 R13, desc[UR36][R4.64+0x100] ;  /* 0x00010024040d7981 */ /* 0x000f22000c1e1100 */
[----:B------:R-:W-:Y:S01]  /*6dd0*/  IMAD.MOV.U32 R20, RZ, RZ, RZ ;  /* 0x000000ffff147224 */ /* 0x000fe200078e00ff */
[----:B------:R-:W-:-:S02]  /*6de0*/  IADD3 R6, PT, PT, R6, 0x400, RZ ;  /* 0x0000040006067810 */ /* 0x000fc40007ffe0ff */
[----:B--2---:R-:W-:Y:S02]  /*6df0*/  ISETP.NE.AND P0, PT, R12, RZ, PT ;  /* 0x000000ff0c00720c */ /* 0x004fe40003f05270 */
[----:B---3--:R-:W-:Y:S02]  /*6e00*/  ISETP.NE.AND P1, PT, R10, RZ, PT ;  /* 0x000000ff0a00720c */ /* 0x008fe40003f25270 */
[----:B----4-:R-:W-:Y:S02]  /*6e10*/  ISETP.NE.AND P2, PT, R11, RZ, PT ;  /* 0x000000ff0b00720c */ /* 0x010fe40003f45270 */
[----:B------:R-:W-:-:S07]  /*6e20*/  ISETP.NE.AND P3, PT, R13, RZ, PT ;  /* 0x000000ff0d00720c */ /* 0x000fce0003f65270 */
[----:B------:R-:W1:Y:S04]  /*6e30*/  @!P0 LDS R10, [R7+-0x800] ;  /* 0xfff80000070a8984 */ /* 0x000e680000000800 */
[----:B------:R-:W0:Y:S04]  /*6e40*/  @!P1 LDS R12, [R7+-0x400] ;  /* 0xfffc0000070c9984 */ /* 0x000e280000000800 */
[----:B------:R-:W2:Y:S04]  /*6e50*/  @!P2 LDS R14, [R7] ;  /* 0x00000000070ea984 */ /* 0x000ea80000000800 */
[----:B------:R-:W3:Y:S01]  /*6e60*/  @!P3 LDS R19, [R7+0x400] ;  /* 0x000400000713b984 */ /* 0x000ee20000000800 */
[----:B-1----:R-:W-:Y:S01]  /*6e70*/  @!P0 FADD.FTZ R11, -R44, R10 ;  /* 0x0000000a2c0b8221 */ /* 0x002fe20000010100 */
[----:B------:R-:W-:-:S02]  /*6e80*/  IMAD.MOV.U32 R10, RZ, RZ, RZ ;  /* 0x000000ffff0a7224 */ /* 0x000fc400078e00ff */
[C---:B0-----:R-:W-:Y:S01]  /*6e90*/  @!P1 FADD.FTZ R13, -R44.reuse, R12 ;  /* 0x0000000c2c0d9221 */ /* 0x041fe20000010100 */
[----:B------:R-:W-:Y:S02]  /*6ea0*/  HFMA2 R12, -RZ, RZ, 0, 0 ;  /* 0x00000000ff0c7431 */ /* 0x000fe400000001ff */
[----:B------:R-:W-:Y:S01]  /*6eb0*/  @!P0 FMUL.FTZ R11, R11, 1.4426950216293334961 ;  /* 0x3fb8aa3b0b0b8820 */ /* 0x000fe20000410000 */
[----:B------:R-:W-:Y:S01]  /*6ec0*/  @!P1 FMUL.FTZ R13, R13, 1.4426950216293334961 ;  /* 0x3fb8aa3b0d0d9820 */ /* 0x000fe20000410000 */
[C---:B--2---:R-:W-:Y:S02]  /*6ed0*/  @!P2 FADD.FTZ R15, -R44.reuse, R14 ;  /* 0x0000000e2c0fa221 */ /* 0x044fe40000010100 */
[----:B------:R0:W1:Y:S01]  /*6ee0*/  @!P0 MUFU.EX2 R10, R11 ;  /* 0x0000000b000a8308 */ /* 0x0000620000000800 */
[----:B------:R-:W-:Y:S01]  /*6ef0*/  MOV R14, RZ ;  /* 0x000000ff000e7202 */ /* 0x000fe20000000f00 */
[----:B---3--:R-:W-:Y:S01]  /*6f00*/  @!P3 FADD.FTZ R19, -R44, R19 ;  /* 0x000000132c13b221 */ /* 0x008fe20000010100 */
[----:B------:R-:W-:Y:S01]  /*6f10*/  @!P2 FMUL.FTZ R15, R15, 1.4426950216293334961 ;  /* 0x3fb8aa3b0f0fa820 */ /* 0x000fe20000410000 */
[----:B------:R-:W-:-:S02]  /*6f20*/  ISETP.GE.AND P0, PT, R6, UR45, PT ;  /* 0x0000002d06007c0c */ /* 0x000fc4000bf06270 */
[----:B------:R-:W-:Y:S02]  /*6f30*/  @!P3 FMUL.FTZ R19, R19, 1.4426950216293334961 ;  /* 0x3fb8aa3b1313b820 */ /* 0x000fe40000410000 */
[----:B------:R-:W2:Y:S01]  /*6f40*/  @!P1 MUFU.EX2 R12, R13 ;  /* 0x0000000d000c9308 */ /* 0x000ea20000000800 */
[----:B0-----:R-:W-:-:S04]  /*6f50*/  IADD3 R11, P1, PT, R4, 0x400, RZ ;  /* 0x00000400040b7810 */ /* 0x001fc80007f3e0ff */
[----:B------:R-:W-:-:S03]  /*6f60*/  IADD3.X R5, PT, PT, RZ, R5, RZ, P1, !PT ;  /* 0x00000005ff057210 */ /* 0x000fc60000ffe4ff */
[----:B------:R-:W0:Y:S01]  /*6f70*/  @!P2 MUFU.EX2 R14, R15 ;  /* 0x0000000f000ea308 */ /* 0x000e220000000800 */
[----:B-1----:R-:W-:Y:S01]  /*6f80*/  FADD.FTZ R9, R10, R9 ;  /* 0x000000090a097221 */ /* 0x002fe20000010000 */
[----:B------:R-:W-:Y:S06]  /*6f90*/  STS [R7+-0x800], R10 ;  /* 0xfff8000a07007388 */ /* 0x000fec0000000800 */
[----:B------:R-:W1:Y:S01]  /*6fa0*/  @!P3 MUFU.EX2 R20, R19 ;  /* 0x000000130014b308 */ /* 0x000e620000000800 */
[----:B--2---:R-:W-:Y:S01]  /*6fb0*/  FADD.FTZ R9, R9, R12 ;  /* 0x0000000c09097221 */ /* 0x004fe20000010000 */
[----:B------:R-:W-:Y:S03]  /*6fc0*/  STS [R7+-0x400], R12 ;  /* 0xfffc000c07007388 */ /* 0x000fe60000000800 */
[----:B0-----:R-:W-:Y:S01]  /*6fd0*/  FADD.FTZ R9, R9, R14 ;  /* 0x0000000e09097221 */ /* 0x001fe20000010000 */
[----:B------:R-:W-:Y:S04]  /*6fe0*/  STS [R7], R14 ;  /* 0x0000000e07007388 */ /* 0x000fe80000000800 */
[----:B-1----:R0:W-:Y:S01]  /*6ff0*/  STS [R7+0x400], R20 ;  /* 0x0004001407007388 */ /* 0x0021e20000000800 */
[----:B------:R-:W-:Y:S01]  /*7000*/  FADD.FTZ R9, R9, R20 ;  /* 0x0000001409097221 */ /* 0x000fe20000010000 */
[----:B0-----:R-:W-:Y:S01]  /*7010*/  VIADD R7, R7, 0x1000 ;  /* 0x0000100007077836 */ /* 0x001fe20000000000 */
[----:B------:R-:W-:Y:S06]  /*7020*/  @!P0 BRA `(.L_x_72) ;  /* 0xfffffffc00548947 */ /* 0x000fec000383ffff */
.L_x_59:
[----:B------:R-:W-:Y:S05]  /*7030*/  BSYNC.RECONVERGENT B0 ;  /* 0x0000000000007941 */ /* 0x000fea0003800200 */
.L_x_58:
[----:B0-----:R-:W0:Y:S01]  /*7040*/  SHFL.BFLY PT, R4, R9, 0x10, 0x1f ;  /* 0x0e001f0009047f89 */ /* 0x001e2200000e0000 */
[C---:B------:R-:W-:Y:S01]  /*7050*/  ISETP.NE.AND P0, PT, R8.reuse, RZ, PT ;  /* 0x000000ff0800720c */ /* 0x040fe20003f05270 */
[----:B------:R-:W2:Y:S01]  /*7060*/  LDCU UR4, c[0x0][0x3f4] ;  /* 0x00007e80ff0477ac */ /* 0x000ea20008000800 */
[----:B------:R-:W-:Y:S01]  /*7070*/  ISETP.GT.U32.AND P1, PT, R8, 0x7, PT ;  /* 0x000000070800780c */ /* 0x000fe20003f24070 */
[----:B------:R-:W3:Y:S01]  /*7080*/  LDCU.U8 UR11, c[0x0][0x48c] ;  /* 0x00009180ff0b77ac */ /* 0x000ee20008000000 */
[----:B--2---:R-:W-:Y:S01]  /*7090*/  UIADD3 UR4, UPT, UPT, UR4, 0x4, URZ ;  /* 0x0000000404047890 */ /* 0x004fe2000fffe0ff */
[----:B0-----:R-:W-:-:S03]  /*70a0*/  FADD.FTZ R4, R4, R9 ;  /* 0x0000000904047221 */ /* 0x001fc60000010000 */
[----:B------:R-:W-:Y:S02]  /*70b0*/  USHF.R.S32.HI UR5, URZ, 0x1f, UR4 ;  /* 0x0000001fff057899 */ /* 0x000fe40008011404 */
[----:B------:R-:W0:Y:S02]  /*70c0*/  SHFL.BFLY PT, R5, R4, 0x8, 0x1f ;  /* 0x0d001f0004057f89 */ /* 0x000e2400000e0000 */
[----:B------:R-:W-:-:S03]  /*70d0*/  ULEA.HI UR5, UR5, UR4, URZ, 0x2 ;  /* 0x0000000405057291 */ /* 0x000fc6000f8f10ff */
[----:B------:R-:W-:Y:S01]  /*70e0*/  UMOV UR4, URZ ;  /* 0x000000ff00047c82 */ /* 0x000fe20008000000 */
[----:B------:R-:W-:-:S04]  /*70f0*/  USHF.L.U32 UR5, UR5, 0x2, URZ ;  /* 0x0000000205057899 */ /* 0x000fc800080006ff */
[----:B------:R-:W-:-:S03]  /*7100*/  ULOP3.LUT UR7, UR5, 0xfffffff0, URZ, 0xc0, !UPT ;  /* 0xfffffff005077892 */ /* 0x000fc6000f8ec0ff */
[----:B------:R-:W-:Y:S01]  /*7110*/  UMOV UR5, URZ ;  /* 0x000000ff00057c82 */ /* 0x000fe20008000000 */
[----:B0-----:R-:W-:-:S05]  /*7120*/  FADD.FTZ R5, R4, R5 ;  /* 0x0000000504057221 */ /* 0x001fca0000010000 */
[----:B------:R-:W0:Y:S02]  /*7130*/  SHFL.BFLY PT, R6, R5, 0x4, 0x1f ;  /* 0x0c801f0005067f89 */ /* 0x000e2400000e0000 */
[----:B0-----:R-:W-:-:S05]  /*7140*/  FADD.FTZ R6, R5, R6 ;  /* 0x0000000605067221 */ /* 0x001fca0000010000 */
[----:B------:R-:W0:Y:S02]  /*7150*/  SHFL.BFLY PT, R7, R6, 0x2, 0x1f ;  /* 0x0c401f0006077f89 */ /* 0x000e2400000e0000 */
[----:B0-----:R-:W-:-:S05]  /*7160*/  FADD.FTZ R7, R6, R7 ;  /* 0x0000000706077221 */ /* 0x001fca0000010000 */
[----:B------:R-:W0:Y:S02]  /*7170*/  SHFL.BFLY PT, R10, R7, 0x1, 0x1f ;  /* 0x0c201f00070a7f89 */ /* 0x000e2400000e0000 */
[----:B0-----:R-:W-:-:S05]  /*7180*/  FADD.FTZ R9, R7, R10 ;  /* 0x0000000a07097221 */ /* 0x001fca0000010000 */
[----:B------:R-:W-:Y:S01]  /*7190*/  @!P0 STS [R0+0x20], R9 ;  /* 0x0000200900008388 */ /* 0x000fe20000000800 */
[----:B------:R-:W-:Y:S01]  /*71a0*/  BAR.SYNC.DEFER_BLOCKING 0x0 ;  /* 0x0000000000007b1d */ /* 0x000fe20000010000 */
[----:B---3--:R-:W-:-:S05]  /*71b0*/  ISETP.NE.AND P0, PT, RZ, UR11, PT ;  /* 0x0000000bff007c0c */ /* 0x008fca000bf05270 */
[----:B------:R-:W0:Y:S01]  /*71c0*/  @!P1 LDS R9, [R3+0x20] ;  /* 0x0000200003099984 */ /* 0x000e220000000800 */
[----:B------:R-:W-:-:S03]  /*71d0*/  ISETP.GE.AND P1, PT, R217, UR45, PT ;  /* 0x0000002dd9007c0c */ /* 0x000fc6000bf26270 */
[----:B0-----:R-:W0:Y:S02]  /*71e0*/  SHFL.BFLY PT, R4, R9, 0x4, 0x1f ;  /* 0x0c801f0009047f89 */ /* 0x001e2400000e0000 */
[----:B0-----:R-:W-:-:S05]  /*71f0*/  FADD.FTZ R4, R4, R9 ;  /* 0x0000000904047221 */ /* 0x001fca0000010000 */
[----:B------:R-:W0:Y:S02]  /*7200*/  SHFL.BFLY PT, R5, R4, 0x2, 0x1f ;  /* 0x0c401f0004057f89 */ /* 0x000e2400000e0000 */
[----:B0-----:R-:W-:-:S05]  /*7210*/  FADD.FTZ R5, R4, R5 ;  /* 0x0000000504057221 */ /* 0x001fca0000010000 */
[----:B------:R-:W0:Y:S02]  /*7220*/  SHFL.BFLY PT, R6, R5, 0x1, 0x1f ;  /* 0x0c201f0005067f89 */ /* 0x000e2400000e0000 */
[----:B0-----:R-:W-:-:S06]  /*7230*/  FADD.FTZ R6, R5, R6 ;  /* 0x0000000605067221 */ /* 0x001fcc0000010000 */
[----:B------:R-:W0:Y:S02]  /*7240*/  SHFL.IDX PT, R6, R6, RZ, 0x1f ;  /* 0x00001fff06067589 */ /* 0x000e2400000e0000 */
[----:B0-----:R-:W-:-:S04]  /*7250*/  FADD.FTZ R0, R6, 9.9999999747524270788e-07 ;  /* 0x358637bd06007421 */ /* 0x001fc80000010000 */
[----:B------:R0:W2:Y:S01]  /*7260*/  MUFU.RCP R9, R0 ;  /* 0x0000000000097308 */ /* 0x0000a20000001000 */
[----:B------:R-:W-:Y:S05]  /*7270*/  @!P0 BRA `(.L_x_73) ;  /* 0x0000000000188947 */ /* 0x000fea0003800000 */
[----:B------:R-:W3:Y:S01]  /*7280*/  LDCU UR4, c[0x0][0x488] ;  /* 0x00009100ff0477ac */ /* 0x000ee20008000800 */
[----:B------:R-:W3:Y:S01]  /*7290*/  LDCU UR5, c[0x0][0x40c] ;  /* 0x00008180ff0577ac */ /* 0x000ee20008000800 */
[----:B------:R-:W1:Y:S01]  /*72a0*/  LDCU UR8, c[0x0][0x3f4] ;  /* 0x00007e80ff0877ac */ /* 0x000e620008000800 */
[----:B---3--:R-:W-:-:S04]  /*72b0*/  UIMAD UR40, UR40, UR4, UR5 ;  /* 0x00000004282872a4 */ /* 0x008fc8000f8e0205 */
[----:B-1----:R-:W-:-:S04]  /*72c0*/  UIMAD UR4, UR40, UR8, URZ ;  /* 0x00000008280472a4 */ /* 0x002fc8000f8e02ff */
[----:B------:R-:W-:-:S12]  /*72d0*/  USHF.R.S32.HI UR5, URZ, 0x1f, UR4 ;  /* 0x0000001fff057899 */ /* 0x000fd80008011404 */
.L_x_73:
[----:B------:R-:W-:Y:S04]  /*72e0*/  BSSY.RECONVERGENT B0, `(.L_x_74) ;  /* 0x0000063000007945 */ /* 0x000fe80003800200 */
[----:B------:R-:W-:Y:S05]  /*72f0*/  @P1 BRA `(.L_x_75) ;  /* 0x0000000400841947 */ /* 0x000fea0003800000 */
[----:B0-----:R-:W-:Y:S01]  /*7300*/  HFMA2 R0, -RZ, RZ, 0, 1.52587890625e-05 ;  /* 0x00000100ff007431 */ /* 0x001fe200000001ff */
[----:B------:R-:W-:Y:S01]  /*7310*/  LOP3.LUT R3, RZ, R2, RZ, 0x33, !PT ;  /* 0x00000002ff037212 */ /* 0x000fe200078e33ff */
[----:B------:R-:W-:Y:S03]  /*7320*/  BSSY.RECONVERGENT B1, `(.L_x_76) ;  /* 0x0000028000017945 */ /* 0x000fe60003800200 */
[----:B------:R-:W-:-:S04]  /*7330*/  VIADDMNMX R0, R217, R0, UR45, !PT ;  /* 0x0000002dd9007e46 */ /* 0x000fc8000f800100 */
[----:B------:R-:W-:-:S04]  /*7340*/  IADD3 R0, PT, PT, R0, -UR10, R3 ;  /* 0x8000000a00007c10 */ /* 0x000fc8000fffe003 */
[C---:B------:R-:W-:Y:S02]  /*7350*/  LOP3.LUT R3, R0.reuse, 0x300, RZ, 0xc0, !PT ;  /* 0x0000030000037812 */ /* 0x040fe400078ec0ff */
[----:B------:R-:W-:Y:S02]  /*7360*/  ISETP.GE.U32.AND P1, PT, R0, 0x300, PT ;  /* 0x000003000000780c */ /* 0x000fe40003f26070 */
[----:B------:R-:W-:-:S13]  /*7370*/  ISETP.NE.AND P2, PT, R3, 0x300, PT ;  /* 0x000003000300780c */ /* 0x000fda0003f45270 */
[----:B------:R-:W-:Y:S05]  /*7380*/  @!P2 BRA `(.L_x_77) ;  /* 0x000000000084a947 */ /* 0x000fea0003800000 */
[----:B------:R-:W0:Y:S01]  /*7390*/  S2UR UR9, SR_CgaCtaId ;  /* 0x00000000000979c3 */ /* 0x000e220000008800 */
[----:B------:R-:W3:Y:S01]  /*73a0*/  LDCU.64 UR12, c[0x0][0x480] ;  /* 0x00009000ff0c77ac */ /* 0x000ee20008000a00 */
[----:B------:R-:W-:Y:S02]  /*73b0*/  LEA.HI R0, R0, 0x1, RZ, 0x18 ;  /* 0x0000000100007811 */ /* 0x000fe400078fc0ff */
[----:B------:R-:W-:Y:S01]  /*73c0*/  IADD3 R7, P2, PT, R217, UR4, RZ ;  /* 0x00000004d9077c10 */ /* 0x000fe2000ff5e0ff */
[----:B------:R-:W-:Y:S01]  /*73d0*/  UMOV UR8, 0x400 ;  /* 0x0000040000087882 */ /* 0x000fe20000000000 */
[C---:B------:R-:W-:Y:S01]  /*73e0*/  SHF.L.U32 R3, R0.reuse, 0x8, RZ ;  /* 0x0000000800037819 */ /* 0x040fe200000006ff */
[----:B------:R-:W-:Y:S01]  /*73f0*/  UIADD3 UR8, UPT, UPT, UR8, 0x240, URZ ;  /* 0x0000024008087890 */ /* 0x000fe2000fffe0ff */
[----:B------:R-:W-:Y:S01]  /*7400*/  LOP3.LUT R0, R0, 0x3, RZ, 0xc0, !PT ;  /* 0x0000000300007812 */ /* 0x000fe200078ec0ff */
[----:B------:R-:W-:Y:S01]  /*7410*/  IMAD.X R8, RZ, RZ, UR5, P2 ;  /* 0x00000005ff087e24 */ /* 0x000fe200090e06ff */
[----:B------:R-:W-:-:S02]  /*7420*/  LOP3.LUT R4, R3, 0x300, RZ, 0xc0, !PT ;  /* 0x0000030003047812 */ /* 0x000fc400078ec0ff */
[----:B------:R-:W-:Y:S02]  /*7430*/  LEA R3, R2, UR7, 0x1 ;  /* 0x0000000702037c11 */ /* 0x000fe4000f8e08ff */
[----:B------:R-:W-:Y:S02]  /*7440*/  IADD3 R217, PT, PT, R217, R4, RZ ;  /* 0x00000004d9d97210 */ /* 0x000fe40007ffe0ff */
[----:B------:R-:W-:Y:S02]  /*7450*/  IADD3 R0, PT, PT, -R0, RZ, RZ ;  /* 0x000000ff00007210 */ /* 0x000fe40007ffe1ff */
[----:B---3--:R-:W-:-:S04]  /*7460*/  LEA R6, P2, R7, UR12, 0x2 ;  /* 0x0000000c07067c11 */ /* 0x008fc8000f8410ff */
[----:B------:R-:W-:Y:S01]  /*7470*/  LEA.HI.X R7, R7, UR13, R8, 0x2, P2 ;  /* 0x0000000d07077c11 */ /* 0x000fe200090f1408 */
[----:B0-----:R-:W-:-:S06]  /*7480*/  ULEA UR8, UR9, UR8, 0x18 ;  /* 0x0000000809087291 */ /* 0x001fcc000f8ec0ff */
[----:B------:R-:W-:Y:S01]  /*7490*/  VIADD R16, R16, UR8 ;  /* 0x0000000810107c36 */ /* 0x000fe20008000000 */
[----:B------:R-:W-:-:S07]  /*74a0*/  IADD3 R3, PT, PT, R3, UR8, RZ ;  /* 0x0000000803037c10 */ /* 0x000fce000fffe0ff */
.L_x_78:
[----:B---3--:R0:W2:Y:S01]  /*74b0*/  LDS R4, [R16] ;  /* 0x0000000010047984 */ /* 0x0080a20000000800 */
[----:B------:R-:W-:Y:S01]  /*74c0*/  @P0 IMAD.MOV.U32 R5, RZ, RZ, R7 ;  /* 0x000000ffff050224 */ /* 0x000fe200078e0007 */
[----:B------:R-:W-:-:S04]  /*74d0*/  IADD3 R0, PT, PT, R0, 0x1, RZ ;  /* 0x0000000100007810 */ /* 0x000fc80007ffe0ff */
[----:B------:R-:W-:Y:S02]  /*74e0*/  ISETP.NE.AND P3, PT, R0, RZ, PT ;  /* 0x000000ff0000720c */ /* 0x000fe40003f65270 */
[----:B0-----:R-:W-:Y:S01]  /*74f0*/  IADD3 R16, PT, PT, R16, 0x400, RZ ;  /* 0x0000040010107810 */ /* 0x001fe20007ffe0ff */
[----:B--2---:R-:W-:-:S05]  /*7500*/  FMUL.FTZ R11, R4, R9 ;  /* 0x00000009040b7220 */ /* 0x004fca0000410000 */
[----:B------:R-:W-:-:S04]  /*7510*/  F2FP.F16.F32.PACK_AB R4, RZ, R11 ;  /* 0x0000000bff04723e */ /* 0x000fc800000000ff */
[----:B------:R-:W-:Y:S02]  /*7520*/  PRMT R8, R4, 0x7610, R8 ;  /* 0x0000761004087816 */ /* 0x000fe40000000008 */
[----:B------:R-:W-:Y:S02]  /*7530*/  @P0 MOV R4, R6 ;  /* 0x0000000600040202 */ /* 0x000fe40000000f00 */
[----:B------:R-:W-:Y:S01]  /*7540*/  IADD3 R6, P2, PT, R6, 0x400, RZ ;  /* 0x0000040006067810 */ /* 0x000fe20007f5e0ff */
[----:B------:R0:W-:Y:S04]  /*7550*/  STS.U16 [R3], R8 ;  /* 0x0000000803007388 */ /* 0x0001e80000000400 */
[----:B------:R3:W-:Y:S01]  /*7560*/  @P0 STG.E desc[UR36][R4.64], R11 ;  /* 0x0000000b04000986 */ /* 0x0007e2000c101924 */
[----:B------:R-:W-:Y:S01]  /*7570*/  IMAD.X R7, RZ, RZ, R7, P2 ;  /* 0x000000ffff077224 */ /* 0x000fe200010e0607 */
[----:B0-----:R-:W-:Y:S01]  /*7580*/  IADD3 R3, PT, PT, R3, 0x200, RZ ;  /* 0x0000020003037810 */ /* 0x001fe20007ffe0ff */
[----:B------:R-:W-:Y:S06]  /*7590*/  @P3 BRA `(.L_x_78) ;  /* 0xfffffffc00c43947 */ /* 0x000fec000383ffff */
.L_x_77:
[----:B------:R-:W-:Y:S05]  /*75a0*/  BSYNC.RECONVERGENT B1 ;  /* 0x0000000000017941 */ /* 0x000fea0003800200 */
.L_x_76:
[----:B------:R-:W-:Y:S05]  /*75b0*/  @!P1 BRA `(.L_x_75) ;  /* 0x0000000000d49947 */ /* 0x000fea0003800000 */
[----:B---3--:R-:W0:Y:S01]  /*75c0*/  S2R R5, SR_CgaCtaId ;  /* 0x0000000000057919 */ /* 0x008e220000008800 */
[----:B------:R-:W3:Y:S01]  /*75d0*/  LDCU.64 UR12, c[0x0][0x480] ;  /* 0x00009000ff0c77ac */ /* 0x000ee20008000a00 */
[----:B------:R-:W-:Y:S02]  /*75e0*/  MOV R4, 0x400 ;  /* 0x0000040000047802 */ /* 0x000fe40000000f00 */
[C---:B------:R-:W-:Y:S01]  /*75f0*/  IADD3 R6, P2, PT, R217.reuse, UR4, RZ ;  /* 0x00000004d9067c10 */ /* 0x040fe2000ff5e0ff */
[----:B------:R-:W-:Y:S01]  /*7600*/  USHF.L.U32 UR8, UR10, 0x2, URZ ;  /* 0x000000020a087899 */ /* 0x000fe200080006ff */
[----:B------:R-:W-:Y:S01]  /*7610*/  LEA R0, R217, UR7, 0x1 ;  /* 0x00000007d9007c11 */ /* 0x000fe2000f8e08ff */
[----:B------:R-:W-:Y:S01]  /*7620*/  VIADD R4, R4, 0x240 ;  /* 0x0000024004047836 */ /* 0x000fe20000000000 */
[----:B------:R-:W-:Y:S01]  /*7630*/  MOV R3, UR10 ;  /* 0x0000000a00037c02 */ /* 0x000fe20008000f00 */
[----:B------:R-:W-:Y:S02]  /*7640*/  UISETP.NE.AND UP0, UPT, UR11, URZ, UPT ;  /* 0x000000ff0b00728c */ /* 0x000fe4000bf05270 */
[----:B------:R-:W-:-:S02]  /*7650*/  ISETP.NE.AND P1, PT, RZ, UR11, PT ;  /* 0x0000000bff007c0c */ /* 0x000fc4000bf25270 */
[----:B------:R-:W-:Y:S01]  /*7660*/  IMAD R3, R3, -0x2, R0 ;  /* 0xfffffffe03037824 */ /* 0x000fe200078e0200 */
[----:B------:R-:W-:Y:S02]  /*7670*/  LEA R0, R217, -UR8, 0x2 ;  /* 0x80000008d9007c11 */ /* 0x000fe4000f8e10ff */
[----:B------:R-:W-:Y:S02]  /*7680*/  PLOP3.LUT P0, PT, PT, PT, UP0, 0x80, 0x8 ;  /* 0x000000000008781c */ /* 0x000fe40003f0f008 */
[----:B---3--:R-:W-:Y:S02]  /*7690*/  LEA R7, P3, R6, UR12, 0x2 ;  /* 0x0000000c06077c11 */ /* 0x008fe4000f8610ff */
[----:B0-----:R-:W-:Y:S02]  /*76a0*/  LEA R4, R5, R4, 0x18 ;  /* 0x0000000405047211 */ /* 0x001fe400078ec0ff */
[----:B------:R-:W-:Y:S02]  /*76b0*/  IADD3.X R5, PT, PT, RZ, UR5, RZ, P2, !PT ;  /* 0x00000005ff057c10 */ /* 0x000fe400097fe4ff */
[----:B------:R-:W-:-:S02]  /*76c0*/  IADD3 R7, P2, PT, R7, 0x800, RZ ;  /* 0x0000080007077810 */ /* 0x000fc40007f5e0ff */
[----:B------:R-:W-:Y:S02]  /*76d0*/  LEA.HI.X R5, R6, UR13, R5, 0x2, P3 ;  /* 0x0000000d06057c11 */ /* 0x000fe400098f1405 */
[--C-:B------:R-:W-:Y:S02]  /*76e0*/  IADD3 R0, PT, PT, R0, 0x800, R4.reuse ;  /* 0x0000080000007810 */ /* 0x100fe40007ffe004 */
[----:B------:R-:W-:Y:S02]  /*76f0*/  IADD3 R3, PT, PT, R3, 0x400, R4 ;  /* 0x0000040003037810 */ /* 0x000fe40007ffe004 */
[----:B------:R-:W-:-:S07]  /*7700*/  IADD3.X R8, PT, PT, RZ, R5, RZ, P2, !PT ;  /* 0x00000005ff087210 */ /* 0x000fce00017fe4ff */
.L_x_79:
[----:B------:R-:W2:Y:S01]  /*7710*/  LDS R4, [R0+-0x800] ;  /* 0xfff8000000047984 */ /* 0x000ea20000000800 */
[----:B------:R-:W-:-:S04]  /*7720*/  IADD3 R217, PT, PT, R217, 0x400, RZ ;  /* 0x00000400d9d97810 */ /* 0x000fc80007ffe0ff */
[----:B------:R-:W-:Y:S01]  /*7730*/  ISETP.GE.AND P2, PT, R217, UR45, PT ;  /* 0x0000002dd9007c0c */ /* 0x000fe2000bf46270 */
[----:B--2---:R-:W-:-:S05]  /*7740*/  FMUL.FTZ R11, R4, R9 ;  /* 0x00000009040b7220 */ /* 0x004fca0000410000 */
[----:B------:R-:W-:-:S04]  /*7750*/  F2FP.F16.F32.PACK_AB R4, RZ, R11 ;  /* 0x0000000bff04723e */ /* 0x000fc800000000ff */
[----:B------:R-:W-:-:S05]  /*7760*/  PRMT R5, R4, 0x7610, R5 ;  /* 0x0000761004057816 */ /* 0x000fca0000000005 */
[----:B------:R0:W-:Y:S04]  /*7770*/  STS.U16 [R3+-0x400], R5 ;  /* 0xfffc000503007388 */ /* 0x0001e80000000400 */
[----:B------:R-:W2:Y:S01]  /*7780*/  LDS R4, [R0+-0x400] ;  /* 0xfffc000000047984 */ /* 0x000ea20000000800 */
[----:B0-----:R-:W-:Y:S01]  /*7790*/  MOV R5, R8 ;  /* 0x0000000800057202 */ /* 0x001fe20000000f00 */
[----:B--2--5:R-:W-:-:S05]  /*77a0*/  FMUL.FTZ R13, R4, R9 ;  /* 0x00000009040d7220 */ /* 0x024fca0000410000 */
[----:B------:R-:W-:-:S04]  /*77b0*/  F2FP.F16.F32.PACK_AB R4, RZ, R13 ;  /* 0x0000000dff04723e */ /* 0x000fc800000000ff */
[----:B------:R-:W-:-:S05]  /*77c0*/  PRMT R10, R4, 0x7610, R10 ;  /* 0x00007610040a7816 */ /* 0x000fca000000000a */
[----:B------:R-:W-:Y:S04]  /*77d0*/  STS.U16 [R3+-0x200], R10 ;  /* 0xfffe000a03007388 */ /* 0x000fe80000000400 */
[----:B------:R-:W0:Y:S02]  /*77e0*/  LDS R4, [R0] ;  /* 0x0000000000047984 */ /* 0x000e240000000800 */
[----:B0-----:R-:W-:-:S05]  /*77f0*/  FMUL.FTZ R15, R4, R9 ;  /* 0x00000009040f7220 */ /* 0x001fca0000410000 */
[----:B------:R-:W-:-:S05]  /*7800*/  F2FP.F16.F32.PACK_AB R4, RZ, R15 ;  /* 0x0000000fff04723e */ /* 0x000fca00000000ff */
[----:B------:R0:W-:Y:S04]  /*7810*/  STS.U16 [R3], R4 ;  /* 0x0000000403007388 */ /* 0x0001e80000000400 */
[----:B------:R2:W3:Y:S01]  /*7820*/  LDS R6, [R0+0x400] ;  /* 0x0004000000067984 */ /* 0x0004e20000000800 */
[----:B0-----:R-:W-:Y:S01]  /*7830*/  IMAD.MOV.U32 R4, RZ, RZ, R7 ;  /* 0x000000ffff047224 */ /* 0x001fe200078e0007 */
[----:B--2---:R-:W-:-:S04]  /*7840*/  IADD3 R0, PT, PT, R0, 0x1000, RZ ;  /* 0x0000100000007810 */ /* 0x004fc80007ffe0ff */
[----:B------:R-:W-:Y:S01]  /*7850*/  @P0 STG.E desc[UR36][R4.64+-0x800], R11 ;  /* 0xfff8000b04000986 */ /* 0x000fe2000c101924 */
[----:B------:R-:W-:Y:S02]  /*7860*/  PLOP3.LUT P0, PT, P1, PT, PT, 0x80, 0x8 ;  /* 0x000000000008781c */ /* 0x000fe40000f0f070 */
[----:B------:R-:W-:-:S05]  /*7870*/  IADD3 R7, P3, PT, R4, 0x1000, RZ ;  /* 0x0000100004077810 */ /* 0x000fca0007f7e0ff */
[----:B------:R-:W-:-:S06]  /*7880*/  IMAD.X R8, RZ, RZ, R5, P3 ;  /* 0x000000ffff087224 */ /* 0x000fcc00018e0605 */
[----:B------:R-:W-:Y:S04]  /*7890*/  @P0 STG.E desc[UR36][R4.64+-0x400], R13 ;  /* 0xfffc000d04000986 */ /* 0x000fe8000c101924 */
[----:B------:R-:W-:Y:S01]  /*78a0*/  @P0 STG.E desc[UR36][R4.64], R15 ;  /* 0x0000000f04000986 */ /* 0x000fe2000c101924 */
[----:B---3--:R-:W-:-:S05]  /*78b0*/  FMUL.FTZ R19, R6, R9 ;  /* 0x0000000906137220 */ /* 0x008fca0000410000 */
[----:B------:R-:W-:Y:S01]  /*78c0*/  @P0 STG.E desc[UR36][R4.64+0x400], R19 ;  /* 0x0004001304000986 */ /* 0x000fe2000c101924 */
[----:B------:R-:W-:-:S05]  /*78d0*/  F2FP.F16.F32.PACK_AB R6, RZ, R19 ;  /* 0x00000013ff06723e */ /* 0x000fca00000000ff */
[----:B------:R0:W-:Y:S02]  /*78e0*/  STS.U16 [R3+0x200], R6 ;  /* 0x0002000603007388 */ /* 0x0001e40000000400 */
[----:B0-----:R-:W-:Y:S01]  /*78f0*/  IADD3 R3, PT, PT, R3, 0x800, RZ ;  /* 0x0000080003037810 */ /* 0x001fe20007ffe0ff */
[----:B------:R-:W-:Y:S06]  /*7900*/  @!P2 BRA `(.L_x_79) ;  /* 0xfffffffc0080a947 */ /* 0x000fec000383ffff */
.L_x_75:
[----:B------:R-:W-:Y:S05]  /*7910*/  BSYNC.RECONVERGENT B0 ;  /* 0x0000000000007941 */ /* 0x000fea0003800200 */
.L_x_74:
[----:B------:R-:W-:Y:S01]  /*7920*/  USHF.R.S32.HI UR4, URZ, 0x1f, UR44 ;  /* 0x0000001fff047899 */ /* 0x000fe2000801142c */
[----:B------:R-:W1:Y:S01]  /*7930*/  S2R R8, SR_CgaCtaId ;  /* 0x0000000000087919 */ /* 0x000e620000008800 */
[----:B------:R-:W2:Y:S01]  /*7940*/  LDCU UR5, c[0x0][0x40c] ;  /* 0x00008180ff0577ac */ /* 0x000ea20008000800 */
[----:B------:R-:W-:Y:S01]  /*7950*/  SHF.R.U32.HI R19, RZ, 0x4, R2 ;  /* 0x00000004ff137819 */ /* 0x000fe20000011602 */
[C---:B0-----:R-:W-:Y:S01]  /*7960*/  IMAD.SHL.U32 R0, R2.reuse, 0x10, RZ ;  /* 0x0000001002007824 */ /* 0x041fe200078e00ff */
[----:B---3--:R-:W-:Y:S01]  /*7970*/  SHF.L.U32 R4, R2, 0x3, RZ ;  /* 0x0000000302047819 */ /* 0x008fe200000006ff */
[----:B------:R-:W-:Y:S01]  /*7980*/  ULEA.HI UR4, UR4, UR44, URZ, 0x4 ;  /* 0x0000002c04047291 */ /* 0x000fe2000f8f20ff */
[----:B------:R-:W-:Y:S01]  /*7990*/  MOV R7, 0x400 ;  /* 0x0000040000077802 */ /* 0x000fe20000000f00 */
[----:B------:R-:W-:Y:S01]  /*79a0*/  BSSY.RECONVERGENT B0, `(.L_x_80) ;  /* 0x000001b000007945 */ /* 0x000fe20003800200 */
[----:B------:R-:W-:Y:S02]  /*79b0*/  LOP3.LUT R4, R4, 0x78, RZ, 0xc0, !PT ;  /* 0x0000007804047812 */ /* 0x000fe400078ec0ff */
[----:B------:R-:W-:-:S02]  /*79c0*/  CS2R R22, SRZ ;  /* 0x0000000000167805 */ /* 0x000fc4000001ff00 */
[----:B------:R-:W-:Y:S01]  /*79d0*/  IADD3 R3, PT, PT, R7, 0x140, RZ ;  /* 0x0000014007037810 */ /* 0x000fe20007ffe0ff */
[----:B------:R-:W-:Y:S01]  /*79e0*/  IMAD.U32 R6, RZ, RZ, UR4 ;  /* 0x00000004ff067e24 */ /* 0x000fe2000f8e00ff */
[----:B------:R-:W-:Y:S02]  /*79f0*/  LOP3.LUT R0, R0, 0xf0, RZ, 0xc0, !PT ;  /* 0x000000f000007812 */ /* 0x000fe400078ec0ff */
[----:B------:R-:W-:Y:S02]  /*7a00*/  CS2R R20, SRZ ;  /* 0x0000000000147805 */ /* 0x000fe4000001ff00 */
[----:B------:R-:W-:Y:S02]  /*7a10*/  LOP3.LUT R6, R6, 0xfffffff0, RZ, 0xc0, !PT ;  /* 0xfffffff006067812 */ /* 0x000fe400078ec0ff */
[----:B--2---:R-:W-:Y:S02]  /*7a20*/  MOV R53, UR5 ;  /* 0x0000000500357c02 */ /* 0x004fe40008000f00 */
[----:B------:R-:W-:-:S04]  /*7a30*/  IADD3 R6, PT, PT, -R6, UR44, RZ ;  /* 0x0000002c06067c10 */ /* 0x000fc8000fffe1ff */
[----:B------:R-:W-:-:S04]  /*7a40*/  ISETP.NE.AND P0, PT, R19, R6, PT ;  /* 0x000000061300720c */ /* 0x000fc80003f05270 */
[----:B------:R-:W-:Y:S02]  /*7a50*/  ISETP.NE.OR P0, PT, R53, RZ, P0 ;  /* 0x000000ff3500720c */ /* 0x000fe40000705670 */
[----:B-1----:R-:W-:Y:S02]  /*7a60*/  LEA R3, R8, R3, 0x18 ;  /* 0x0000000308037211 */ /* 0x002fe400078ec0ff */
[----:B------:R-:W-:Y:S02]  /*7a70*/  ISETP.GT.U32.OR P0, PT, R4, 0x4f, P0 ;  /* 0x0000004f0400780c */ /* 0x000fe40000704470 */
[----:B------:R-:W-:-:S11]  /*7a80*/  IADD3 R16, PT, PT, R3, R0, RZ ;  /* 0x0000000003107210 */ /* 0x000fd60007ffe0ff */
[----:B------:R-:W-:Y:S05]  /*7a90*/  @P0 BRA `(.L_x_81) ;  /* 0x00000000002c0947 */ /* 0x000fea0003800000 */
[----:B------:R-:W0:Y:S01]  /*7aa0*/  LDCU.64 UR4, c[0x0][0x3b0] ;  /* 0x00007600ff0477ac */ /* 0x000e220008000a00 */
[----:B------:R-:W-:Y:S01]  /*7ab0*/  IMAD.MOV.U32 R23, RZ, RZ, RZ ;  /* 0x000000ffff177224 */ /* 0x000fe200078e00ff */
[----:B0-----:R-:W-:-:S04]  /*7ac0*/  UISETP.NE.U32.AND UP0, UPT, UR4, URZ, UPT ;  /* 0x000000ff0400728c */ /* 0x001fc8000bf05070 */
[----:B------:R-:W-:-:S09]  /*7ad0*/  UISETP.NE.AND.EX UP0, UPT, UR5, URZ, UPT, UP0 ;  /* 0x000000ff0500728c */ /* 0x000fd2000bf05300 */
[----:B------:R-:W-:Y:S05]  /*7ae0*/  BRA.U !UP0, `(.L_x_82) ;  /* 0x0000000108147547 */ /* 0x000fea000b800000 */
[----:B------:R-:W0:Y:S01]  /*7af0*/  LDC.64 R20, c[0x0][0x3b0] ;  /* 0x0000ec00ff147b82 */ /* 0x000e220000000a00 */
[----:B------:R-:W-:-:S05]  /*7b00*/  MOV R3, UR46 ;  /* 0x0000002e00037c02 */ /* 0x000fca0008000f00 */
[----:B------:R-:W-:-:S04]  /*7b10*/  IMAD R3, R3, 0x50, R4 ;  /* 0x0000005003037824 */ /* 0x000fc800078e0204 */
[----:B0-----:R-:W-:-:S06]  /*7b20*/  IMAD.WIDE.U32 R20, R3, 0x2, R20 ;  /* 0x0000000203147825 */ /* 0x001fcc00078e0014 */
[----:B------:R-:W5:Y:S02]  /*7b30*/  LDG.E.128 R20, desc[UR36][R20.64] ;  /* 0x0000002414147981 */ /* 0x000f64000c1e1d00 */
.L_x_82:
[----:B-----5:R0:W-:Y:S02]  /*7b40*/  STS.128 [R16], R20 ;  /* 0x0000001410007388 */ /* 0x0201e40000000c00 */
.L_x_81:
[----:B------:R-:W-:Y:S05]  /*7b50*/  BSYNC.RECONVERGENT B0 ;  /* 0x0000000000007941 */ /* 0x000fea0003800200 */
.L_x_80:
[----:B------:R-:W-:Y:S01]  /*7b60*/  ISETP.GT.U32.AND P0, PT, R4, 0x4f, PT ;  /* 0x0000004f0400780c */ /* 0x000fe20003f04070 */
[----:B------:R-:W-:Y:S01]  /*7b70*/  BAR.SYNC.DEFER_BLOCKING 0x0 ;  /* 0x0000000000007b1d */ /* 0x000fe20000010000 */
[----:B------:R-:W-:Y:S01]  /*7b80*/  HFMA2 R0, -RZ, RZ, 0, 0 ;  /* 0x00000000ff007431 */ /* 0x000fe200000001ff */
[----:B-----5:R-:W-:Y:S01]  /*7b90*/  CS2R R12, SRZ ;  /* 0x00000000000c7805 */ /* 0x020fe2000001ff00 */
[----:B------:R-:W-:Y:S02]  /*7ba0*/  HFMA2 R5, -RZ, RZ, 0, 0 ;  /* 0x00000000ff057431 */ /* 0x000fe400000001ff */
[----:B------:R-:W-:Y:S01]  /*7bb0*/  IMAD.MOV.U32 R14, RZ, RZ, RZ ;  /* 0x000000ffff0e7224 */ /* 0x000fe200078e00ff */
[----:B------:R-:W-:Y:S01]  /*7bc0*/  MOV R9, RZ ;  /* 0x000000ff00097202 */ /* 0x000fe20000000f00 */
[----:B------:R-:W1:Y:S01]  /*7bd0*/  LDCU UR14, c[0x0][0x40c] ;  /* 0x00008180ff0e77ac */ /* 0x000e620008000800 */
[----:B------:R-:W-:Y:S01]  /*7be0*/  BSSY.RECONVERGENT B0, `(.L_x_83) ;  /* 0x000020e000007945 */ /* 0x000fe20003800200 */
[----:B------:R-:W-:Y:S01]  /*7bf0*/  IMAD.MOV.U32 R3, RZ, RZ, RZ ;  /* 0x000000ffff037224 */ /* 0x000fe200078e00ff */
[----:B------:R-:W-:Y:S01]  /*7c00*/  MOV R10, RZ ;  /* 0x000000ff000a7202 */ /* 0x000fe20000000f00 */
[----:B------:R-:W2:Y:S01]  /*7c10*/  LDCU.64 UR8, c[0x0][0x3c8] ;  /* 0x00007900ff0877ac */ /* 0x000ea20008000a00 */
[----:B------:R-:W-:Y:S05]  /*7c20*/  @P0 BRA `(.L_x_84) ;  /* 0x0000002000240947 */ /* 0x000fea0003800000 */
[----:B------:R-:W3:Y:S01]  /*7c30*/  LDC R15, c[0x0][0x3f4] ;  /* 0x0000fd00ff0f7b82 */ /* 0x000ee20000000800 */
[----:B------:R-:W-:Y:S01]  /*7c40*/  VIADD R35, R19, UR10 ;  /* 0x0000000a13237c36 */ /* 0x000fe20008000000 */
[----:B------:R-:W-:Y:S01]  /*7c50*/  IADD3 R7, PT, PT, R7, 0x240, RZ ;  /* 0x0000024007077810 */ /* 0x000fe20007ffe0ff */
[----:B------:R-:W-:Y:S01]  /*7c60*/  BSSY.RECONVERGENT B1, `(.L_x_85) ;  /* 0x00000c2000017945 */ /* 0x000fe20003800200 */
[----:B------:R-:W-:Y:S02]  /*7c70*/  MOV R0, RZ ;  /* 0x000000ff00007202 */ /* 0x000fe40000000f00 */
[----:B------:R-:W-:Y:S02]  /*7c80*/  LEA R54, R8, R7, 0x18 ;  /* 0x0000000708367211 */ /* 0x000fe400078ec0ff */
[----:B------:R-:W5:Y:S02]  /*7c90*/  LDC.64 R26, c[0x0][0x3c0] ;  /* 0x0000f000ff1a7b82 */ /* 0x000f640000000a00 */
[----:B------:R-:W-:-:S05]  /*7ca0*/  IADD3 R8, PT, PT, R54, UR7, RZ ;  /* 0x0000000736087c10 */ /* 0x000fca000fffe0ff */
[----:B------:R-:W-:Y:S01]  /*7cb0*/  IMAD R36, R19, 0x2, R8 ;  /* 0x0000000213247824 */ /* 0x000fe200078e0208 */
[C---:B---3--:R-:W-:Y:S01]  /*7cc0*/  VIMNMX R34, PT, PT, R15.reuse, UR44, PT ;  /* 0x0000002c0f227c48 */ /* 0x048fe2000bfe0100 */
[C-C-:B------:R-:W-:Y:S02]  /*7cd0*/  IMAD R25, R15.reuse, UR48, R4.reuse ;  /* 0x000000300f197c24 */ /* 0x140fe4000f8e0204 */
[----:B------:R-:W-:Y:S01]  /*7ce0*/  IMAD R7, R15, UR6, R4 ;  /* 0x000000060f077c24 */ /* 0x000fe2000f8e0204 */
[----:B------:R-:W-:Y:S01]  /*7cf0*/  ISETP.GE.AND P0, PT, R35, R34, PT ;  /* 0x000000222300720c */ /* 0x000fe20003f06270 */
[----:B-----5:R-:W-:-:S04]  /*7d00*/  IMAD.WIDE R24, R25, 0x2, R26 ;  /* 0x0000000219187825 */ /* 0x020fc800078e021a */
[----:B------:R-:W-:-:S08]  /*7d10*/  IMAD.WIDE R26, R7, 0x2, R26 ;  /* 0x00000002071a7825 */ /* 0x000fd000078e021a */
[----:B------:R-:W-:Y:S05]  /*7d20*/  @P0 BRA `(.L_x_86) ;  /* 0x0000000800d40947 */ /* 0x000fea0003800000 */
[----:B------:R-:W3:Y:S01]  /*7d30*/  LDCU UR5, c[0x0][0x3f8] ;  /* 0x00007f00ff0577ac */ /* 0x000ee20008000800 */
[----:B------:R-:W-:Y:S01]  /*7d40*/  IADD3 R29, PT, PT, R35, 0x10, RZ ;  /* 0x00000010231d7810 */ /* 0x000fe20007ffe0ff */
[----:B------:R-:W5:Y:S01]  /*7d50*/  LDC.64 R10, c[0x0][0x458] ;  /* 0x00011600ff0a7b82 */ /* 0x000f620000000a00 */
[----:B------:R-:W-:Y:S01]  /*7d60*/  BSSY.RECONVERGENT B2, `(.L_x_87) ;  /* 0x0000047000027945 */ /* 0x000fe20003800200 */
[----:B------:R-:W-:Y:S01]  /*7d70*/  HFMA2 R3, -RZ, RZ, 0, 0 ;  /* 0x00000000ff037431 */ /* 0x000fe200000001ff */
[----:B------:R-:W-:Y:S01]  /*7d80*/  VIMNMX R0, PT, PT, R34, R29, !PT ;  /* 0x0000001d22007248 */ /* 0x000fe20007fe0100 */
[----:B------:R-:W-:Y:S01]  /*7d90*/  HFMA2 R14, -RZ, RZ, 0, 0 ;  /* 0x00000000ff0e7431 */ /* 0x000fe200000001ff */
[----:B------:R-:W-:Y:S01]  /*7da0*/  MOV R7, R35 ;  /* 0x0000002300077202 */ /* 0x000fe20000000f00 */
[----:B------:R-:W-:Y:S01]  /*7db0*/  IMAD.MOV.U32 R5, RZ, RZ, RZ ;  /* 0x000000ffff057224 */ /* 0x000fe200078e00ff */
[----:B------:R-:W-:Y:S02]  /*7dc0*/  CS2R R12, SRZ ;  /* 0x00000000000c7805 */ /* 0x000fe4000001ff00 */
[----:B------:R-:W-:Y:S01]  /*7dd0*/  MOV R9, RZ ;  /* 0x000000ff00097202 */ /* 0x000fe20000000f00 */
[----:B---3--:R-:W-:-:S02]  /*7de0*/  UIMAD UR4, UR38, UR5, UR46 ;  /* 0x00000005260472a4 */ /* 0x008fc4000f8e022e */
[----:B------:R-:W-:-:S04]  /*7df0*/  IMAD R28, R15, UR5, RZ ;  /* 0x000000050f1c7c24 */ /* 0x000fc8000f8e02ff */
[----:B------:R-:W-:Y:S01]  /*7e00*/  IMAD R37, R28, 0x50, RZ ;  /* 0x000000501c257824 */ /* 0x000fe200078e02ff */
[----:B------:R-:W-:Y:S01]  /*7e10*/  MOV R31, UR4 ;  /* 0x00000004001f7c02 */ /* 0x000fe20008000f00 */
[----:B------:R-:W-:-:S04]  /*7e20*/  ULOP3.LUT UR4, URZ, UR10, URZ, 0x33, !UPT ;  /* 0x0000000aff047292 */ /* 0x000fc8000f8e33ff */
[----:B------:R-:W-:Y:S02]  /*7e30*/  IMAD R31, R31, 0x50, R4 ;  /* 0x000000501f1f7824 */ /* 0x000fe400078e0204 */
[----:B------:R-:W-:Y:S01]  /*7e40*/  IADD3 R32, PT, PT, -R19, UR4, R0 ;  /* 0x0000000413207c10 */ /* 0x000fe2000fffe100 */
[----:B------:R-:W-:Y:S02]  /*7e50*/  IMAD.MOV.U32 R0, RZ, RZ, RZ ;  /* 0x000000ffff007224 */ /* 0x000fe400078e00ff */
[----:B-----5:R-:W-:Y:S01]  /*7e60*/  IMAD.WIDE R30, R31, 0x2, R10 ;  /* 0x000000021f1e7825 */ /* 0x020fe200078e020a */
[----:B------:R-:W-:-:S03]  /*7e70*/  LOP3.LUT P0, RZ, R32, 0x10, RZ, 0xc0, !PT ;  /* 0x0000001020ff7812 */ /* 0x000fc6000780c0ff */
[----:B------:R-:W-:-:S10]  /*7e80*/  IMAD.MOV.U32 R10, RZ, RZ, RZ ;  /* 0x000000ffff0a7224 */ /* 0x000fd400078e00ff */
[----:B------:R-:W-:Y:S05]  /*7e90*/  @P0 BRA `(.L_x_88) ;  /* 0x0000000000cc0947 */ /* 0x000fea0003800000 */
[----:B------:R-:W3:Y:S01]  /*7ea0*/  LDCU.64 UR4, c[0x0][0x3c8] ;  /* 0x00007900ff0477ac */ /* 0x000ee20008000a00 */
[----:B------:R-:W-:-:S04]  /*7eb0*/  IADD3 R0, P0, PT, R35, UR47, RZ ;  /* 0x0000002f23007c10 */ /* 0x000fc8000ff1e0ff */
[----:B------:R-:W-:Y:S02]  /*7ec0*/  IADD3.X R3, PT, PT, RZ, R18, RZ, P0, !PT ;  /* 0x00000012ff037210 */ /* 0x000fe400007fe4ff */
[----:B---3--:R-:W-:-:S04]  /*7ed0*/  LEA R12, P0, R0, UR4, 0x2 ;  /* 0x00000004000c7c11 */ /* 0x008fc8000f8010ff */
[----:B------:R-:W-:Y:S02]  /*7ee0*/  LEA.HI.X R13, R0, UR5, R3, 0x2, P0 ;  /* 0x00000005000d7c11 */ /* 0x000fe400080f1403 */
[----:B------:R-:W3:Y:S04]  /*7ef0*/  LDS.U16 R0, [R36] ;  /* 0x0000000024007984 */ /* 0x000ee80000000400 */
[----:B------:R-:W2:Y:S01]  /*7f00*/  LDG.E R12, desc[UR36][R12.64] ;  /* 0x000000240c0c7981 */ /* 0x000ea2000c1e1900 */
[----:B------:R-:W-:Y:S01]  /*7f10*/  ISETP.NE.AND P0, PT, R53, RZ, PT ;  /* 0x000000ff3500720c */ /* 0x000fe20003f05270 */
[----:B--2---:R-:W-:-:S04]  /*7f20*/  IMAD R11, R28, R12, R35 ;  /* 0x0000000c1c0b7224 */ /* 0x004fc800078e0223 */
[----:B------:R-:W-:-:S04]  /*7f30*/  IMAD R11, R11, 0x50, RZ ;  /* 0x000000500b0b7824 */ /* 0x000fc800078e02ff */
[----:B------:R-:W-:-:S05]  /*7f40*/  IMAD.WIDE R10, R11, 0x2, R26 ;  /* 0x000000020b0a7825 */ /* 0x000fca00078e021a */
[----:B------:R2:W5:Y:S01]  /*7f50*/  LDG.E.128 R40, desc[UR36][R10.64] ;  /* 0x000000240a287981 */ /* 0x000562000c1e1d00 */
[----:B---3--:R-:W-:Y:S01]  /*7f60*/  HADD2.F32 R0, -RZ, R0.H0_H0 ;  /* 0x20000000ff007230 */ /* 0x008fe20000004100 */
[----:B------:R-:W-:Y:S06]  /*7f70*/  @P0 BRA `(.L_x_89) ;  /* 0x0000000000500947 */ /* 0x000fec0003800000 */
[----:B------:R-:W-:Y:S01]  /*7f80*/  ISETP.NE.AND P1, PT, R17, RZ, PT ;  /* 0x000000ff1100720c */ /* 0x000fe20003f25270 */
[----:B------:R-:W3:-:S12]  /*7f90*/  LDS.128 R12, [R16] ;  /* 0x00000000100c7984 */ /* 0x000ed80000000c00 */
[----:B------:R-:W-:Y:S01]  /*7fa0*/  VOTEU.ANY UP0, P1 ;  /* 0x0000000000ff7886 */ /* 0x000fe20000800100 */
[----:B------:R-:W-:-:S13]  /*7fb0*/  PLOP3.LUT P0, PT, PT, PT, UP0, 0x80, 0x8 ;  /* 0x000000000008781c */ /* 0x000fda0003f0f008 */
[----:B------:R-:W4:Y:S01]  /*7fc0*/  @P0 LDG.E.128 R44, desc[UR36][R30.64] ;  /* 0x000000241e2c0981 */ /* 0x000f22000c1e1d00 */
[----:B------:R-:W-:Y:S01]  /*7fd0*/  PLOP3.LUT P1, PT, PT, PT, UP0, 0x80, 0x8 ;  /* 0x000000000008781c */ /* 0x000fe20003f2f008 */
[----:B--2---:R-:W-:Y:S01]  /*7fe0*/  IMAD R11, R35, 0x50, RZ ;  /* 0x00000050230b7824 */ /* 0x004fe200078e02ff */
[----:B------:R-:W-:Y:S02]  /*7ff0*/  PLOP3.LUT P3, PT, PT, PT, UP0, 0x80, 0x8 ;  /* 0x000000000008781c */ /* 0x000fe40003f6f008 */
[----:B------:R-:W-:Y:S01]  /*8000*/  PLOP3.LUT P0, PT, PT, PT, UP0, 0x80, 0x8 ;  /* 0x000000000008781c */ /* 0x000fe20003f0f008 */
[----:B------:R-:W-:Y:S01]  /*8010*/  IMAD.WIDE.U32 R10, R11, 0x2, R24 ;  /* 0x000000020b0a7825 */ /* 0x000fe200078e0018 */
[----:B------:R-:W-:-:S03]  /*8020*/  PLOP3.LUT P2, PT, PT, PT, UP0, 0x80, 0x8 ;  /* 0x000000000008781c */ /* 0x000fc60003f4f008 */
[----:B---3-5:R-:W-:Y:S02]  /*8030*/  HFMA2 R40, R40, 1, 1, R12 ;  /* 0x3c003c0028287831 */ /* 0x028fe4000000000c */
[----:B------:R-:W-:Y:S02]  /*8040*/  HADD2 R41, R41, R13 ;  /* 0x0000000d29297230 */ /* 0x000fe40000000000 */
[----:B------:R-:W-:Y:S02]  /*8050*/  HFMA2 R42, R42, 1, 1, R14 ;  /* 0x3c003c002a2a7831 */ /* 0x000fe4000000000e */
[----:B------:R-:W-:Y:S02]  /*8060*/  HADD2 R43, R43, R15 ;  /* 0x0000000f2b2b7230 */ /* 0x000fe40000000000 */
[----:B----4-:R-:W-:Y:S02]  /*8070*/  @P1 HFMA2 R41, R41, R45, -RZ ;  /* 0x0000002d29291231 */ /* 0x010fe400001000ff */
[----:B------:R-:W-:-:S02]  /*8080*/  @P0 HMUL2 R40, R40, R44 ;  /* 0x0000002c28280232 */ /* 0x000fc40000000000 */
[----:B------:R-:W-:Y:S02]  /*8090*/  @P3 HFMA2 R43, R43, R47, -RZ ;  /* 0x0000002f2b2b3231 */ /* 0x000fe400001000ff */
[----:B------:R-:W-:-:S05]  /*80a0*/  @P2 HMUL2 R42, R42, R46 ;  /* 0x0000002e2a2a2232 */ /* 0x000fca0000000000 */
[----:B------:R3:W-:Y:S02]  /*80b0*/  STG.E.128 desc[UR36][R10.64], R40 ;  /* 0x000000280a007986 */ /* 0x0007e4000c101d24 */
.L_x_89:
[--C-:B-----5:R-:W-:Y:S02]  /*80c0*/  HADD2.F32 R33, -RZ, R40.reuse.H0_H0 ;  /* 0x20000028ff217230 */ /* 0x120fe40000004100 */
[----:B------:R-:W-:Y:S02]  /*80d0*/  HADD2.F32 R3, -RZ, R40.H1_H1 ;  /* 0x30000028ff037230 */ /* 0x000fe40000004100 */
[--C-:B------:R-:W-:Y:S02]  /*80e0*/  HADD2.F32 R5, -RZ, R41.reuse.H0_H0 ;  /* 0x20000029ff057230 */ /* 0x100fe40000004100 */
[C---:B--23--:R-:W-:Y:S01]  /*80f0*/  FFMA.FTZ R10, R0.reuse, R33, RZ ;  /* 0x00000021000a7223 */ /* 0x04cfe200000100ff */
[----:B------:R-:W-:Y:S02]  /*8100*/  HADD2.F32 R7, -RZ, R41.H1_H1 ;  /* 0x30000029ff077230 */ /* 0x000fe40000004100 */
[----:B------:R-:W-:Y:S01]  /*8110*/  FFMA.FTZ R3, R0, R3, RZ ;  /* 0x0000000300037223 */ /* 0x000fe200000100ff */
[----:B------:R-:W-:-:S02]  /*8120*/  HADD2.F32 R9, -RZ, R42.H0_H0 ;  /* 0x2000002aff097230 */ /* 0x000fc40000004100 */
[C---:B------:R-:W-:Y:S01]  /*8130*/  FFMA.FTZ R5, R0.reuse, R5, RZ ;  /* 0x0000000500057223 */ /* 0x040fe200000100ff */
[----:B------:R-:W-:Y:S02]  /*8140*/  HADD2.F32 R11, -RZ, R42.H1_H1 ;  /* 0x3000002aff0b7230 */ /* 0x000fe40000004100 */
[C---:B------:R-:W-:Y:S01]  /*8150*/  FFMA.FTZ R12, R0.reuse, R7, RZ ;  /* 0x00000007000c7223 */ /* 0x040fe200000100ff */
[--C-:B------:R-:W-:Y:S02]  /*8160*/  HADD2.F32 R13, -RZ, R43.reuse.H0_H0 ;  /* 0x2000002bff0d7230 */ /* 0x100fe40000004100 */
[C---:B------:R-:W-:Y:S01]  /*8170*/  FFMA.FTZ R9, R0.reuse, R9, RZ ;  /* 0x0000000900097223 */ /* 0x040fe200000100ff */
[----:B------:R-:W-:Y:S02]  /*8180*/  HADD2.F32 R15, -RZ, R43.H1_H1 ;  /* 0x3000002bff0f7230 */ /* 0x000fe40000004100 */
[C---:B------:R-:W-:Y:S01]  /*8190*/  FFMA.FTZ R14, R0.reuse, R11, RZ ;  /* 0x0000000b000e7223 */ /* 0x040fe200000100ff */
[----:B------:R-:W-:Y:S01]  /*81a0*/  MOV R7, R29 ;  /* 0x0000001d00077202 */ /* 0x000fe20000000f00 */
[C---:B------:R-:W-:Y:S01]  /*81b0*/  FFMA.FTZ R13, R0.reuse, R13, RZ ;  /* 0x0000000d000d7223 */ /* 0x040fe200000100ff */
[----:B------:R-:W-:-:S07]  /*81c0*/  FFMA.FTZ R0, R0, R15, RZ ;  /* 0x0000000f00007223 */ /* 0x000fce00000100ff */
.L_x_88:
[----:B-12---:R-:W-:Y:S05]  /*81d0*/  BSYNC.RECONVERGENT B2 ;  /* 0x0000000000027941 */ /* 0x006fea0003800200 */
.L_x_87:
[----:B------:R-:W-:-:S13]  /*81e0*/  ISETP.GE.U32.AND P0, PT, R32, 0x10, PT ;  /* 0x000000102000780c */ /* 0x000fda0003f06070 */
[----:B------:R-:W-:Y:S05]  /*81f0*/  @!P0 BRA `(.L_x_86) ;  /* 0x0000000400a08947 */ /* 0x000fea0003800000 */
[----:B------:R-:W-:Y:S01]  /*8200*/  LEA R11, R7, UR7, 0x1 ;  /* 0x00000007070b7c11 */ /* 0x000fe2000f8e08ff */
[----:B------:R-:W-:Y:S01]  /*8210*/  IMAD.U32 R28, RZ, RZ, UR10 ;  /* 0x0000000aff1c7e24 */ /* 0x000fe2000f8e00ff */
[----:B------:R-:W-:Y:S01]  /*8220*/  ISETP.NE.AND P0, PT, R53, RZ, PT ;  /* 0x000000ff3500720c */ /* 0x000fe20003f05270 */
[----:B------:R-:W-:Y:S02]  /*8230*/  IMAD R38, R7, 0x50, RZ ;  /* 0x0000005007267824 */ /* 0x000fe400078e02ff */
[----:B------:R-:W-:-:S05]  /*8240*/  IMAD R11, R28, -0x2, R11 ;  /* 0xfffffffe1c0b7824 */ /* 0x000fca00078e020b */
[----:B------:R-:W-:-:S07]  /*8250*/  IADD3 R15, PT, PT, R11, 0x20, R54 ;  /* 0x000000200b0f7810 */ /* 0x000fce0007ffe036 */
.L_x_93:
[----:B------:R-:W-:Y:S02]  /*8260*/  IADD3 R11, P1, PT, R7, UR47, RZ ;  /* 0x0000002f070b7c10 */ /* 0x000fe4000ff3e0ff */
[----:B------:R-:W-:Y:S02]  /*8270*/  ISETP.NE.AND P4, PT, R17, RZ, PT ;  /* 0x000000ff1100720c */ /* 0x000fe40003f85270 */
[----:B------:R-:W-:Y:S02]  /*8280*/  IADD3.X R28, PT, PT, RZ, R18, RZ, P1, !PT ;  /* 0x00000012ff1c7210 */ /* 0x000fe40000ffe4ff */
[----:B------:R-:W-:-:S04]  /*8290*/  LEA R32, P1, R11, UR8, 0x2 ;  /* 0x000000080b207c11 */ /* 0x000fc8000f8210ff */
[----:B------:R-:W-:-:S05]  /*82a0*/  LEA.HI.X R33, R11, UR9, R28, 0x2, P1 ;  /* 0x000000090b217c11 */ /* 0x000fca00088f141c */
[----:B------:R-:W2:Y:S02]  /*82b0*/  LDG.E R11, desc[UR36][R32.64] ;  /* 0x00000024200b7981 */ /* 0x000ea4000c1e1900 */
[----:B--2---:R-:W-:-:S04]  /*82c0*/  IMAD R11, R37, R11, R38 ;  /* 0x0000000b250b7224 */ /* 0x004fc800078e0226 */
[----:B------:R-:W-:-:S05]  /*82d0*/  IMAD.WIDE R28, R11, 0x2, R26 ;  /* 0x000000020b1c7825 */ /* 0x000fca00078e021a */
[----:B------:R1:W5:Y:S01]  /*82e0*/  LDG.E.128 R40, desc[UR36][R28.64] ;  /* 0x000000241c287981 */ /* 0x000362000c1e1d00 */
[----:B------:R-:W-:Y:S04]  /*82f0*/  BSSY.RECONVERGENT B2, `(.L_x_90) ;  /* 0x0000014000027945 */ /* 0x000fe80003800200 */
[----:B------:R-:W-:Y:S05]  /*8300*/  @P0 BRA `(.L_x_91) ;  /* 0x0000000000480947 */ /* 0x000fea0003800000 */
[----:B------:R-:W-:Y:S01]  /*8310*/  VOTEU.ANY UP0, P4 ;  /* 0x0000000000ff7886 */ /* 0x000fe20002000100 */
[----:B------:R-:W-:Y:S01]  /*8320*/  PLOP3.LUT P0, PT, PT, PT, UP0, 0x80, 0x8 ;  /* 0x000000000008781c */ /* 0x000fe20003f0f008 */
[----:B------:R-:W2:-:S12]  /*8330*/  LDS.128 R44, [R16] ;  /* 0x00000000102c7984 */ /* 0x000e980000000c00 */
[----:B------:R-:W3:Y:S01]  /*8340*/  @P0 LDG.E.128 R48, desc[UR36][R30.64] ;  /* 0x000000241e300981 */ /* 0x000ee2000c1e1d00 */
[----:B------:R-:W-:Y:S01]  /*8350*/  PLOP3.LUT P1, PT, PT, PT, UP0, 0x80, 0x8 ;  /* 0x000000000008781c */ /* 0x000fe20003f2f008 */
[----:B-1----:R-:W-:Y:S01]  /*8360*/  IMAD.WIDE.U32 R28, R38, 0x2, R24 ;  /* 0x00000002261c7825 */ /* 0x002fe200078e0018 */
[----:B------:R-:W-:Y:S02]  /*8370*/  PLOP3.LUT P3, PT, PT, PT, UP0, 0x80, 0x8 ;  /* 0x000000000008781c */ /* 0x000fe40003f6f008 */
[----:B------:R-:W-:Y:S02]  /*8380*/  PLOP3.LUT P0, PT, PT, PT, UP0, 0x80, 0x8 ;  /* 0x000000000008781c */ /* 0x000fe40003f0f008 */
[----:B------:R-:W-:Y:S01]  /*8390*/  PLOP3.LUT P2, PT, PT, PT, UP0, 0x80, 0x8 ;  /* 0x000000000008781c */ /* 0x000fe20003f4f008 */
[----:B--2--5:R-:W-:Y:S02]  /*83a0*/  HFMA2 R40, R40, 1, 1, R44 ;  /* 0x3c003c0028287831 */ /* 0x024fe4000000002c */
[----:B------:R-:W-:-:S02]  /*83b0*/  HADD2 R41, R41, R45 ;  /* 0x0000002d29297230 */ /* 0x000fc40000000000 */
[----:B------:R-:W-:Y:S02]  /*83c0*/  HFMA2 R42, R42, 1, 1, R46 ;  /* 0x3c003c002a2a7831 */ /* 0x000fe4000000002e */
[----:B------:R-:W-:Y:S02]  /*83d0*/  HADD2 R43, R43, R47 ;  /* 0x0000002f2b2b7230 */ /* 0x000fe40000000000 */
[----:B---3--:R-:W-:Y:S02]  /*83e0*/  @P1 HFMA2 R41, R41, R49, -RZ ;  /* 0x0000003129291231 */ /* 0x008fe400001000ff */
[----:B------:R-:W-:Y:S02]  /*83f0*/  @P0 HMUL2 R40, R40, R48 ;  /* 0x0000003028280232 */ /* 0x000fe40000000000 */
[----:B------:R-:W-:Y:S02]  /*8400*/  @P3 HFMA2 R43, R43, R51, -RZ ;  /* 0x000000332b2b3231 */ /* 0x000fe400001000ff */
[----:B------:R-:W-:-:S05]  /*8410*/  @P2 HMUL2 R42, R42, R50 ;  /* 0x000000322a2a2232 */ /* 0x000fca0000000000 */
[----:B------:R2:W-:Y:S02]  /*8420*/  STG.E.128 desc[UR36][R28.64], R40 ;  /* 0x000000281c007986 */ /* 0x0005e4000c101d24 */
.L_x_91:
[----:B------:R-:W-:Y:S05]  /*8430*/  BSYNC.RECONVERGENT B2 ;  /* 0x0000000000027941 */ /* 0x000fea0003800200 */
.L_x_90:
[----:B------:R3:W4:Y:S01]  /*8440*/  LDG.E R32, desc[UR36][R32.64+0x40] ;  /* 0x0000402420207981 */ /* 0x000722000c1e1900 */
[----:B------:R-:W-:-:S05]  /*8450*/  IMAD.U32 R53, RZ, RZ, UR14 ;  /* 0x0000000eff357e24 */ /* 0x000fca000f8e00ff */
[----:B------:R-:W-:Y:S01]  /*8460*/  ISETP.NE.AND P0, PT, R53, RZ, PT ;  /* 0x000000ff3500720c */ /* 0x000fe20003f05270 */
[----:B-----5:R-:W-:Y:S02]  /*8470*/  HADD2.F32 R39, -RZ, R40.H0_H0 ;  /* 0x20000028ff277230 */ /* 0x020fe40000004100 */
[--C-:B------:R-:W-:Y:S02]  /*8480*/  HADD2.F32 R44, -RZ, R41.reuse.H0_H0 ;  /* 0x20000029ff2c7230 */ /* 0x100fe40000004100 */
[----:B---3--:R-:W-:Y:S02]  /*8490*/  HADD2.F32 R33, -RZ, R42.H1_H1 ;  /* 0x3000002aff217230 */ /* 0x008fe40000004100 */
[----:B--2---:R-:W-:Y:S02]  /*84a0*/  HADD2.F32 R40, -RZ, R40.H1_H1 ;  /* 0x30000028ff287230 */ /* 0x004fe40000004100 */
[----:B------:R-:W-:Y:S02]  /*84b0*/  HADD2.F32 R41, -RZ, R41.H1_H1 ;  /* 0x30000029ff297230 */ /* 0x000fe40000004100 */
[----:B----4-:R-:W-:-:S05]  /*84c0*/  IMAD R11, R37, R32, R38 ;  /* 0x00000020250b7224 */ /* 0x010fca00078e0226 */
[----:B------:R-:W-:-:S05]  /*84d0*/  IADD3 R11, PT, PT, R11, 0x500, RZ ;  /* 0x000005000b0b7810 */ /* 0x000fca0007ffe0ff */
[----:B-1----:R-:W-:Y:S02]  /*84e0*/  IMAD.WIDE R28, R11, 0x2, R26 ;  /* 0x000000020b1c7825 */ /* 0x002fe400078e021a */
[----:B------:R-:W1:Y:S02]  /*84f0*/  LDS.U16 R11, [R15+-0x20] ;  /* 0xffffe0000f0b7984 */ /* 0x000e640000000400 */
[----:B------:R-:W-:Y:S02]  /*8500*/  HADD2.F32 R32, -RZ, R42.H0_H0 ;  /* 0x2000002aff207230 */ /* 0x000fe40000004100 */
[--C-:B------:R-:W-:Y:S01]  /*8510*/  HADD2.F32 R42, -RZ, R43.reuse.H0_H0 ;  /* 0x2000002bff2a7230 */ /* 0x100fe20000004100 */
[----:B------:R2:W5:Y:S01]  /*8520*/  LDG.E.128 R48, desc[UR36][R28.64] ;  /* 0x000000241c307981 */ /* 0x000562000c1e1d00 */
[----:B------:R-:W-:Y:S02]  /*8530*/  HADD2.F32 R43, -RZ, R43.H1_H1 ;  /* 0x3000002bff2b7230 */ /* 0x000fe40000004100 */
[----:B-1----:R-:W-:-:S05]  /*8540*/  HADD2.F32 R11, -RZ, R11.H0_H0 ;  /* 0x2000000bff0b7230 */ /* 0x002fca0000004100 */
[C---:B------:R-:W-:Y:S01]  /*8550*/  FFMA.FTZ R39, R11.reuse, R39, R10 ;  /* 0x000000270b277223 */ /* 0x040fe2000001000a */
[C---:B--2---:R-:W-:Y:S01]  /*8560*/  FFMA.FTZ R28, R11.reuse, R40, R3 ;  /* 0x000000280b1c7223 */ /* 0x044fe20000010003 */
[C---:B------:R-:W-:Y:S01]  /*8570*/  FFMA.FTZ R44, R11.reuse, R44, R5 ;  /* 0x0000002c0b2c7223 */ /* 0x040fe20000010005 */
[C---:B------:R-:W-:Y:S01]  /*8580*/  FFMA.FTZ R12, R11.reuse, R41, R12 ;  /* 0x000000290b0c7223 */ /* 0x040fe2000001000c */
[C---:B------:R-:W-:Y:S01]  /*8590*/  FFMA.FTZ R32, R11.reuse, R32, R9 ;  /* 0x000000200b207223 */ /* 0x040fe20000010009 */
[C---:B------:R-:W-:Y:S01]  /*85a0*/  FFMA.FTZ R14, R11.reuse, R33, R14 ;  /* 0x000000210b0e7223 */ /* 0x040fe2000001000e */
[C---:B------:R-:W-:Y:S01]  /*85b0*/  FFMA.FTZ R46, R11.reuse, R42, R13 ;  /* 0x0000002a0b2e7223 */ /* 0x040fe2000001000d */
[----:B------:R-:W-:Y:S01]  /*85c0*/  FFMA.FTZ R52, R11, R43, R0 ;  /* 0x0000002b0b347223 */ /* 0x000fe20000010000 */
[----:B------:R-:W-:Y:S06]  /*85d0*/  @P0 BRA `(.L_x_92) ;  /* 0x00000000004c0947 */ /* 0x000fec0003800000 */
[----:B------:R-:W-:Y:S01]  /*85e0*/  VOTEU.ANY UP0, P4 ;  /* 0x0000000000ff7886 */ /* 0x000fe20002000100 */
[----:B------:R-:W-:Y:S01]  /*85f0*/  PLOP3.LUT P1, PT, PT, PT, UP0, 0x80, 0x8 ;  /* 0x000000000008781c */ /* 0x000fe20003f2f008 */
[----:B------:R-:W1:-:S12]  /*8600*/  LDS.128 R56, [R16] ;  /* 0x0000000010387984 */ /* 0x000e580000000c00 */
[----:B------:R-:W2:Y:S01]  /*8610*/  @P1 LDG.E.128 R40, desc[UR36][R30.64] ;  /* 0x000000241e281981 */ /* 0x000ea2000c1e1d00 */
[----:B------:R-:W-:Y:S02]  /*8620*/  PLOP3.LUT P2, PT, PT, PT, UP0, 0x80, 0x8 ;  /* 0x000000000008781c */ /* 0x000fe40003f4f008 */
[----:B------:R-:W-:Y:S02]  /*8630*/  PLOP3.LUT P4, PT, PT, PT, UP0, 0x80, 0x8 ;  /* 0x000000000008781c */ /* 0x000fe40003f8f008 */
[----:B------:R-:W-:Y:S02]  /*8640*/  PLOP3.LUT P1, PT, PT, PT, UP0, 0x80, 0x8 ;  /* 0x000000000008781c */ /* 0x000fe40003f2f008 */
[----:B------:R-:W-:Y:S02]  /*8650*/  PLOP3.LUT P3, PT, PT, PT, UP0, 0x80, 0x8 ;  /* 0x000000000008781c */ /* 0x000fe40003f6f008 */
[----:B------:R-:W-:-:S05]  /*8660*/  IADD3 R11, PT, PT, R38, 0x500, RZ ;  /* 0x00000500260b7810 */ /* 0x000fca0007ffe0ff */
[----:B------:R-:W-:-:S04]  /*8670*/  IMAD.WIDE.U32 R10, R11, 0x2, R24 ;  /* 0x000000020b0a7825 */ /* 0x000fc800078e0018 */
[----:B-1---5:R-:W-:Y:S02]  /*8680*/  HFMA2 R48, R48, 1, 1, R56 ;  /* 0x3c003c0030307831 */ /* 0x022fe40000000038 */
[----:B------:R-:W-:Y:S02]  /*8690*/  HADD2 R49, R49, R57 ;  /* 0x0000003931317230 */ /* 0x000fe40000000000 */
[----:B------:R-:W-:Y:S02]  /*86a0*/  HFMA2 R50, R50, 1, 1, R58 ;  /* 0x3c003c0032327831 */ /* 0x000fe4000000003a */
[----:B------:R-:W-:Y:S02]  /*86b0*/  HADD2 R51, R51, R59 ;  /* 0x0000003b33337230 */ /* 0x000fe40000000000 */
[----:B--2---:R-:W-:Y:S02]  /*86c0*/  @P2 HFMA2 R49, R49, R41, -RZ ;  /* 0x0000002931312231 */ /* 0x004fe400001000ff */
[----:B------:R-:W-:-:S02]  /*86d0*/  @P1 HMUL2 R48, R48, R40 ;  /* 0x0000002830301232 */ /* 0x000fc40000000000 */
[----:B------:R-:W-:Y:S02]  /*86e0*/  @P4 HFMA2 R51, R51, R43, -RZ ;  /* 0x0000002b33334231 */ /* 0x000fe400001000ff */
[----:B------:R-:W-:-:S05]  /*86f0*/  @P3 HMUL2 R50, R50, R42 ;  /* 0x0000002a32323232 */ /* 0x000fca0000000000 */
[----:B------:R1:W-:Y:S02]  /*8700*/  STG.E.128 desc[UR36][R10.64], R48 ;  /* 0x000000300a007986 */ /* 0x0003e4000c101d24 */
.L_x_92:
[----:B------:R2:W3:Y:S01]  /*8710*/  LDS.U16 R0, [R15] ;  /* 0x000000000f007984 */ /* 0x0004e20000000400 */
[----:B------:R-:W-:Y:S01]  /*8720*/  IADD3 R7, PT, PT, R7, 0x20, RZ ;  /* 0x0000002007077810 */ /* 0x000fe20007ffe0ff */
[--C-:B-----5:R-:W-:Y:S02]  /*8730*/  HADD2.F32 R3, -RZ, R48.reuse.H0_H0 ;  /* 0x20000030ff037230 */ /* 0x120fe40000004100 */
[----:B------:R-:W-:Y:S01]  /*8740*/  HADD2.F32 R5, -RZ, R48.H1_H1 ;  /* 0x30000030ff057230 */ /* 0x000fe20000004100 */
[----:B------:R-:W-:Y:S01]  /*8750*/  ISETP.GE.AND P1, PT, R7, R34, PT ;  /* 0x000000220700720c */ /* 0x000fe20003f26270 */
[--C-:B------:R-:W-:Y:S02]  /*8760*/  HADD2.F32 R9, -RZ, R49.reuse.H0_H0 ;  /* 0x20000031ff097230 */ /* 0x100fe40000004100 */
[----:B------:R-:W-:Y:S01]  /*8770*/  HADD2.F32 R13, -RZ, R50.H1_H1 ;  /* 0x30000032ff0d7230 */ /* 0x000fe20000004100 */
[----:B--2---:R-:W-:Y:S01]  /*8780*/  IADD3 R15, PT, PT, R15, 0x40, RZ ;  /* 0x000000400f0f7810 */ /* 0x004fe20007ffe0ff */
[----:B-1----:R-:W-:-:S02]  /*8790*/  HADD2.F32 R49, -RZ, R49.H1_H1 ;  /* 0x30000031ff317230 */ /* 0x002fc40000004100 */
[----:B------:R-:W-:Y:S02]  /*87a0*/  HADD2.F32 R11, -RZ, R50.H0_H0 ;  /* 0x20000032ff0b7230 */ /* 0x000fe40000004100 */
[--C-:B------:R-:W-:Y:S02]  /*87b0*/  HADD2.F32 R29, -RZ, R51.reuse.H0_H0 ;  /* 0x20000033ff1d7230 */ /* 0x100fe40000004100 */
[----:B------:R-:W-:Y:S02]  /*87c0*/  HADD2.F32 R51, -RZ, R51.H1_H1 ;  /* 0x30000033ff337230 */ /* 0x000fe40000004100 */
[----:B------:R-:W-:Y:S02]  /*87d0*/  VIADD R38, R38, 0xa00 ;  /* 0x00000a0026267836 */ /* 0x000fe40000000000 */
[----:B---3--:R-:W-:-:S05]  /*87e0*/  HADD2.F32 R0, -RZ, R0.H0_H0 ;  /* 0x20000000ff007230 */ /* 0x008fca0000004100 */
[C---:B------:R-:W-:Y:S01]  /*87f0*/  FFMA.FTZ R10, R0.reuse, R3, R39 ;  /* 0x00000003000a7223 */ /* 0x040fe20000010027 */
[C---:B------:R-:W-:Y:S01]  /*8800*/  FFMA.FTZ R3, R0.reuse, R5, R28 ;  /* 0x0000000500037223 */ /* 0x040fe2000001001c */
[C---:B------:R-:W-:Y:S01]  /*8810*/  FFMA.FTZ R5, R0.reuse, R9, R44 ;  /* 0x0000000900057223 */ /* 0x040fe2000001002c */
[C---:B------:R-:W-:Y:S01]  /*8820*/  FFMA.FTZ R14, R0.reuse, R13, R14 ;  /* 0x0000000d000e7223 */ /* 0x040fe2000001000e */
[C---:B------:R-:W-:Y:S01]  /*8830*/  FFMA.FTZ R12, R0.reuse, R49, R12 ;  /* 0x00000031000c7223 */ /* 0x040fe2000001000c */
[C---:B------:R-:W-:Y:S01]  /*8840*/  FFMA.FTZ R9, R0.reuse, R11, R32 ;  /* 0x0000000b00097223 */ /* 0x040fe20000010020 */
[C---:B------:R-:W-:Y:S01]  /*8850*/  FFMA.FTZ R13, R0.reuse, R29, R46 ;  /* 0x0000001d000d7223 */ /* 0x040fe2000001002e */
[----:B------:R-:W-:Y:S01]  /*8860*/  FFMA.FTZ R0, R0, R51, R52 ;  /* 0x0000003300007223 */ /* 0x000fe20000010034 */
[----:B------:R-:W-:Y:S06]  /*8870*/  @!P1 BRA `(.L_x_93) ;  /* 0xfffffff800789947 */ /* 0x000fec000383ffff */
.L_x_86:
[----:B-12---:R-:W-:Y:S05]  /*8880*/  BSYNC.RECONVERGENT B1 ;  /* 0x0000000000017941 */ /* 0x006fea0003800200 */
.L_x_85:
[----:B------:R-:W-:Y:S01]  /*8890*/  ISETP.GE.AND P0, PT, R35, UR44, PT ;  /* 0x0000002c23007c0c */ /* 0x000fe2000bf06270 */
[----:B------:R-:W-:-:S12]  /*88a0*/  BSSY.RECONVERGENT B1, `(.L_x_94) ;  /* 0x0000109000017945 */ /* 0x000fd80003800200 */
[----:B------:R-:W-:Y:S05]  /*88b0*/  @P0 BRA `(.L_x_95) ;  /* 0x00000010001c0947 */ /* 0x000fea0003800000 */
[----:B------:R-:W1:Y:S01]  /*88c0*/  LDCU UR4, c[0x0][0x3f8] ;  /* 0x00007f00ff0477ac */ /* 0x000e620008000800 */
[----:B------:R-:W2:Y:S01]  /*88d0*/  LDC R32, c[0x0][0x3f4] ;  /* 0x0000fd00ff207b82 */ /* 0x000ea20000000800 */
[----:B------:R-:W-:Y:S01]  /*88e0*/  IADD3 R45, PT, PT, R35, 0x10, RZ ;  /* 0x00000010232d7810 */ /* 0x000fe20007ffe0ff */
[----:B------:R-:W-:Y:S01]  /*88f0*/  BSSY.RECONVERGENT B2, `(.L_x_96) ;  /* 0x000005a000027945 */ /* 0x000fe20003800200 */
[----:B------:R-:W-:Y:S02]  /*8900*/  ULOP3.LUT UR11, URZ, UR10, URZ, 0x33, !UPT ;  /* 0x0000000aff0b7292 */ /* 0x000fe4000f8e33ff */
[----:B------:R-:W-:-:S03]  /*8910*/  VIMNMX R30, PT, PT, R45, UR44, !PT ;  /* 0x0000002c2d1e7c48 */ /* 0x000fc6000ffe0100 */
[----:B------:R-:W3:Y:S01]  /*8920*/  LDC.64 R28, c[0x0][0x458] ;  /* 0x00011600ff1c7b82 */ /* 0x000ee20000000a00 */
[----:B------:R-:W-:-:S04]  /*8930*/  IADD3 R7, PT, PT, -R19, UR11, R30 ;  /* 0x0000000b13077c10 */ /* 0x000fc8000fffe11e */
[----:B------:R-:W-:Y:S01]  /*8940*/  LOP3.LUT P0, RZ, R7, 0x10, RZ, 0xc0, !PT ;  /* 0x0000001007ff7812 */ /* 0x000fe2000780c0ff */
[----:B-1----:R-:W-:-:S06]  /*8950*/  UIMAD UR5, UR38, UR4, UR46 ;  /* 0x00000004260572a4 */ /* 0x002fcc000f8e022e */
[----:B------:R-:W-:Y:S02]  /*8960*/  IMAD.U32 R11, RZ, RZ, UR5 ;  /* 0x00000005ff0b7e24 */ /* 0x000fe4000f8e00ff */
[----:B--2---:R-:W-:Y:S02]  /*8970*/  IMAD R44, R32, UR4, RZ ;  /* 0x00000004202c7c24 */ /* 0x004fe4000f8e02ff */
[----:B------:R-:W-:-:S04]  /*8980*/  IMAD R11, R11, 0x50, R4 ;  /* 0x000000500b0b7824 */ /* 0x000fc800078e0204 */
[----:B---3--:R-:W-:Y:S01]  /*8990*/  IMAD.WIDE R28, R11, 0x2, R28 ;  /* 0x000000020b1c7825 */ /* 0x008fe200078e021c */
[----:B------:R-:W-:Y:S01]  /*89a0*/  MOV R11, R35 ;  /* 0x00000023000b7202 */ /* 0x000fe20000000f00 */
[----:B------:R-:W-:Y:S06]  /*89b0*/  @P0 BRA `(.L_x_97) ;  /* 0x0000000400340947 */ /* 0x000fec0003800000 */
[----:B------:R-:W-:Y:S02]  /*89c0*/  ISETP.GE.AND P0, PT, R35, R32, PT ;  /* 0x000000202300720c */ /* 0x000fe40003f06270 */
[----:B------:R-:W-:-:S11]  /*89d0*/  MOV R11, R45 ;  /* 0x0000002d000b7202 */ /* 0x000fd60000000f00 */
[----:B------:R-:W-:Y:S05]  /*89e0*/  @!P0 BRA `(.L_x_97) ;  /* 0x0000000400288947 */ /* 0x000fea0003800000 */
[----:B------:R-:W-:Y:S01]  /*89f0*/  IABS R34, R32 ;  /* 0x0000002000227213 */ /* 0x000fe20000000000 */
[----:B------:R-:W-:Y:S01]  /*8a00*/  HFMA2 R30, -RZ, RZ, 0, 0 ;  /* 0x00000000ff1e7431 */ /* 0x000fe200000001ff */
[----:B------:R-:W-:Y:S01]  /*8a10*/  IABS R15, R35 ;  /* 0x00000023000f7213 */ /* 0x000fe20000000000 */
[----:B------:R-:W1:Y:S01]  /*8a20*/  LDCU.64 UR4, c[0x0][0x3c8] ;  /* 0x00007900ff0477ac */ /* 0x000e620008000a00 */
[----:B------:R-:W2:Y:S01]  /*8a30*/  I2F.RP R33, R34 ;  /* 0x0000002200217306 */ /* 0x000ea20000209400 */
[----:B------:R-:W-:Y:S01]  /*8a40*/  ISETP.GE.AND P1, PT, R35, RZ, PT ;  /* 0x000000ff2300720c */ /* 0x000fe20003f26270 */
[----:B------:R-:W3:Y:S01]  /*8a50*/  LDS.U16 R36, [R36] ;  /* 0x0000000024247984 */ /* 0x000ee20000000400 */
[----:B------:R-:W-:-:S05]  /*8a60*/  ISETP.NE.AND P2, PT, R32, RZ, PT ;  /* 0x000000ff2000720c */ /* 0x000fca0003f45270 */
[----:B--2---:R-:W2:Y:S02]  /*8a70*/  MUFU.RCP R33, R33 ;  /* 0x0000002100217308 */ /* 0x004ea40000001000 */
[----:B--2---:R-:W-:-:S06]  /*8a80*/  VIADD R31, R33, 0xffffffe ;  /* 0x0ffffffe211f7836 */ /* 0x004fcc0000000000 */
[----:B------:R-:W2:Y:S02]  /*8a90*/  F2I.FTZ.U32.TRUNC.NTZ R31, R31 ;  /* 0x0000001f001f7305 */ /* 0x000ea4000021f000 */
[----:B--2---:R-:W-:-:S05]  /*8aa0*/  IADD3 R11, PT, PT, RZ, -R31, RZ ;  /* 0x8000001fff0b7210 */ /* 0x004fca0007ffe0ff */
[----:B------:R-:W-:-:S04]  /*8ab0*/  IMAD R11, R11, R34, RZ ;  /* 0x000000220b0b7224 */ /* 0x000fc800078e02ff */
[----:B------:R-:W-:-:S06]  /*8ac0*/  IMAD.HI.U32 R30, R31, R11, R30 ;  /* 0x0000000b1f1e7227 */ /* 0x000fcc00078e001e */
[----:B------:R-:W-:-:S04]  /*8ad0*/  IMAD.HI.U32 R11, R30, R15, RZ ;  /* 0x0000000f1e0b7227 */ /* 0x000fc800078e00ff */
[----:B------:R-:W-:-:S04]  /*8ae0*/  IMAD.MOV R30, RZ, RZ, -R11 ;  /* 0x000000ffff1e7224 */ /* 0x000fc800078e0a0b */
[----:B------:R-:W-:-:S05]  /*8af0*/  IMAD R11, R34, R30, R15 ;  /* 0x0000001e220b7224 */ /* 0x000fca00078e020f */
[----:B------:R-:W-:-:S13]  /*8b00*/  ISETP.GT.U32.AND P0, PT, R34, R11, PT ;  /* 0x0000000b2200720c */ /* 0x000fda0003f04070 */
[----:B------:R-:W-:-:S04]  /*8b10*/  @!P0 IADD3 R11, PT, PT, R11, -R34, RZ ;  /* 0x800000220b0b8210 */ /* 0x000fc80007ffe0ff */
[----:B------:R-:W-:-:S13]  /*8b20*/  ISETP.GT.U32.AND P0, PT, R34, R11, PT ;  /* 0x0000000b2200720c */ /* 0x000fda0003f04070 */
[----:B------:R-:W-:-:S05]  /*8b30*/  @!P0 IADD3 R11, PT, PT, R11, -R34, RZ ;  /* 0x800000220b0b8210 */ /* 0x000fca0007ffe0ff */
[----:B------:R-:W-:Y:S01]  /*8b40*/  @!P1 IMAD.MOV R11, RZ, RZ, -R11 ;  /* 0x000000ffff0b9224 */ /* 0x000fe200078e0a0b */
[----:B------:R-:W-:-:S04]  /*8b50*/  @!P2 LOP3.LUT R11, RZ, R32, RZ, 0x33, !PT ;  /* 0x00000020ff0ba212 */ /* 0x000fc800078e33ff */
[----:B------:R-:W-:-:S04]  /*8b60*/  IADD3 R15, P0, PT, R11, UR47, RZ ;  /* 0x0000002f0b0f7c10 */ /* 0x000fc8000ff1e0ff */
[----:B------:R-:W-:Y:S02]  /*8b70*/  IADD3.X R30, PT, PT, RZ, R18, RZ, P0, !PT ;  /* 0x00000012ff1e7210 */ /* 0x000fe400007fe4ff */
[----:B-1----:R-:W-:-:S04]  /*8b80*/  LEA R32, P0, R15, UR4, 0x2 ;  /* 0x000000040f207c11 */ /* 0x002fc8000f8010ff */
[----:B------:R-:W-:-:S05]  /*8b90*/  LEA.HI.X R33, R15, UR5, R30, 0x2, P0 ;  /* 0x000000050f217c11 */ /* 0x000fca00080f141e */
[----:B------:R-:W2:Y:S01]  /*8ba0*/  LDG.E R32, desc[UR36][R32.64] ;  /* 0x0000002420207981 */ /* 0x000ea2000c1e1900 */
[----:B------:R-:W-:Y:S01]  /*8bb0*/  ISETP.NE.AND P0, PT, R53, RZ, PT ;  /* 0x000000ff3500720c */ /* 0x000fe20003f05270 */
[----:B--2---:R-:W-:-:S04]  /*8bc0*/  IMAD R11, R44, R32, R11 ;  /* 0x000000202c0b7224 */ /* 0x004fc800078e020b */
[----:B------:R-:W-:-:S04]  /*8bd0*/  IMAD R11, R11, 0x50, RZ ;  /* 0x000000500b0b7824 */ /* 0x000fc800078e02ff */
[----:B------:R-:W-:-:S05]  /*8be0*/  IMAD.WIDE R30, R11, 0x2, R26 ;  /* 0x000000020b1e7825 */ /* 0x000fca00078e021a */
[----:B------:R1:W5:Y:S01]  /*8bf0*/  LDG.E.128 R40, desc[UR36][R30.64] ;  /* 0x000000241e287981 */ /* 0x000362000c1e1d00 */
[----:B------:R-:W-:Y:S01]  /*8c00*/  BSSY.RECONVERGENT B3, `(.L_x_98) ;  /* 0x0000017000037945 */ /* 0x000fe20003800200 */
[----:B---3--:R-:W-:-:S03]  /*8c10*/  HADD2.F32 R11, -RZ, R36.H0_H0 ;  /* 0x20000024ff0b7230 */ /* 0x008fc60000004100 */
[----:B------:R-:W-:Y:S05]  /*8c20*/  @P0 BRA `(.L_x_99) ;  /* 0x0000000000500947 */ /* 0x000fea0003800000 */
[----:B------:R-:W-:Y:S01]  /*8c30*/  ISETP.NE.AND P3, PT, R17, RZ, PT ;  /* 0x000000ff1100720c */ /* 0x000fe20003f65270 */
[----:B------:R-:W2:-:S12]  /*8c40*/  LDS.128 R48, [R16] ;  /* 0x0000000010307984 */ /* 0x000e980000000c00 */
[----:B------:R-:W-:Y:S01]  /*8c50*/  VOTEU.ANY UP0, P3 ;  /* 0x0000000000ff7886 */ /* 0x000fe20001800100 */
[----:B------:R-:W-:-:S13]  /*8c60*/  PLOP3.LUT P0, PT, PT, PT, UP0, 0x80, 0x8 ;  /* 0x000000000008781c */ /* 0x000fda0003f0f008 */
[----:B------:R-:W3:Y:S01]  /*8c70*/  @P0 LDG.E.128 R36, desc[UR36][R28.64] ;  /* 0x000000241c240981 */ /* 0x000ee2000c1e1d00 */
[----:B------:R-:W-:Y:S01]  /*8c80*/  PLOP3.LUT P1, PT, PT, PT, UP0, 0x80, 0x8 ;  /* 0x000000000008781c */ /* 0x000fe20003f2f008 */
[----:B-1----:R-:W-:Y:S01]  /*8c90*/  IMAD R31, R35, 0x50, RZ ;  /* 0x00000050231f7824 */ /* 0x002fe200078e02ff */
[----:B------:R-:W-:Y:S02]  /*8ca0*/  PLOP3.LUT P3, PT, PT, PT, UP0, 0x80, 0x8 ;  /* 0x000000000008781c */ /* 0x000fe40003f6f008 */
[----:B------:R-:W-:Y:S01]  /*8cb0*/  PLOP3.LUT P0, PT, PT, PT, UP0, 0x80, 0x8 ;  /* 0x000000000008781c */ /* 0x000fe20003f0f008 */
[----:B------:R-:W-:Y:S01]  /*8cc0*/  IMAD.WIDE.U32 R30, R31, 0x2, R24 ;  /* 0x000000021f1e7825 */ /* 0x000fe200078e0018 */
[----:B------:R-:W-:-:S03]  /*8cd0*/  PLOP3.LUT P2, PT, PT, PT, UP0, 0x80, 0x8 ;  /* 0x000000000008781c */ /* 0x000fc60003f4f008 */
[----:B--2--5:R-:W-:Y:S02]  /*8ce0*/  HFMA2 R40, R40, 1, 1, R48 ;  /* 0x3c003c0028287831 */ /* 0x024fe40000000030 */
[----:B------:R-:W-:Y:S02]  /*8cf0*/  HADD2 R41, R41, R49 ;  /* 0x0000003129297230 */ /* 0x000fe40000000000 */
[----:B------:R-:W-:Y:S02]  /*8d00*/  HFMA2 R42, R42, 1, 1, R50 ;  /* 0x3c003c002a2a7831 */ /* 0x000fe40000000032 */
[----:B------:R-:W-:Y:S02]  /*8d10*/  HADD2 R43, R43, R51 ;  /* 0x000000332b2b7230 */ /* 0x000fe40000000000 */
[----:B---3--:R-:W-:Y:S02]  /*8d20*/  @P1 HFMA2 R41, R41, R37, -RZ ;  /* 0x0000002529291231 */ /* 0x008fe400001000ff */
[----:B------:R-:W-:-:S02]  /*8d30*/  @P0 HMUL2 R40, R40, R36 ;  /* 0x0000002428280232 */ /* 0x000fc40000000000 */
[----:B------:R-:W-:Y:S02]  /*8d40*/  @P3 HFMA2 R43, R43, R39, -RZ ;  /* 0x000000272b2b3231 */ /* 0x000fe400001000ff */
[----:B------:R-:W-:-:S05]  /*8d50*/  @P2 HMUL2 R42, R42, R38 ;  /* 0x000000262a2a2232 */ /* 0x000fca0000000000 */
[----:B------:R2:W-:Y:S02]  /*8d60*/  STG.E.128 desc[UR36][R30.64], R40 ;  /* 0x000000281e007986 */ /* 0x0005e4000c101d24 */
.L_x_99:
[----:B------:R-:W-:Y:S05]  /*8d70*/  BSYNC.RECONVERGENT B3 ;  /* 0x0000000000037941 */ /* 0x000fea0003800200 */
.L_x_98:
[--C-:B-----5:R-:W-:Y:S02]  /*8d80*/  HADD2.F32 R15, -RZ, R40.reuse.H0_H0 ;  /* 0x20000028ff0f7230 */ /* 0x120fe40000004100 */
[----:B-12---:R-:W-:Y:S02]  /*8d90*/  HADD2.F32 R30, -RZ, R41.H0_H0 ;  /* 0x20000029ff1e7230 */ /* 0x006fe40000004100 */
[----:B------:R-:W-:Y:S02]  /*8da0*/  HADD2.F32 R34, -RZ, R43.H0_H0 ;  /* 0x2000002bff227230 */ /* 0x000fe40000004100 */
[C---:B------:R-:W-:Y:S01]  /*8db0*/  FFMA.FTZ R10, R11.reuse, R15, R10 ;  /* 0x0000000f0b0a7223 */ /* 0x040fe2000001000a */
[----:B------:R-:W-:Y:S02]  /*8dc0*/  HADD2.F32 R40, -RZ, R40.H1_H1 ;  /* 0x30000028ff287230 */ /* 0x000fe40000004100 */
[----:B------:R-:W-:Y:S01]  /*8dd0*/  FFMA.FTZ R5, R11, R30, R5 ;  /* 0x0000001e0b057223 */ /* 0x000fe20000010005 */
[----:B------:R-:W-:-:S02]  /*8de0*/  HADD2.F32 R41, -RZ, R41.H1_H1 ;  /* 0x30000029ff297230 */ /* 0x000fc40000004100 */
[C---:B------:R-:W-:Y:S01]  /*8df0*/  FFMA.FTZ R13, R11.reuse, R34, R13 ;  /* 0x000000220b0d7223 */ /* 0x040fe2000001000d */
[--C-:B------:R-:W-:Y:S02]  /*8e00*/  HADD2.F32 R32, -RZ, R42.reuse.H0_H0 ;  /* 0x2000002aff207230 */ /* 0x100fe40000004100 */
[C---:B------:R-:W-:Y:S01]  /*8e10*/  FFMA.FTZ R3, R11.reuse, R40, R3 ;  /* 0x000000280b037223 */ /* 0x040fe20000010003 */
[----:B------:R-:W-:Y:S02]  /*8e20*/  HADD2.F32 R31, -RZ, R42.H1_H1 ;  /* 0x3000002aff1f7230 */ /* 0x000fe40000004100 */
[C---:B------:R-:W-:Y:S01]  /*8e30*/  FFMA.FTZ R12, R11.reuse, R41, R12 ;  /* 0x000000290b0c7223 */ /* 0x040fe2000001000c */
[----:B------:R-:W-:Y:S02]  /*8e40*/  HADD2.F32 R43, -RZ, R43.H1_H1 ;  /* 0x3000002bff2b7230 */ /* 0x000fe40000004100 */
[C---:B------:R-:W-:Y:S01]  /*8e50*/  FFMA.FTZ R9, R11.reuse, R32, R9 ;  /* 0x000000200b097223 */ /* 0x040fe20000010009 */
[----:B------:R-:W-:-:S02]  /*8e60*/  FFMA.FTZ R14, R11, R31, R14 ;  /* 0x0000001f0b0e7223 */ /* 0x000fc4000001000e */
[----:B------:R-:W-:Y:S01]  /*8e70*/  FFMA.FTZ R0, R11, R43, R0 ;  /* 0x0000002b0b007223 */ /* 0x000fe20000010000 */
[----:B------:R-:W-:-:S07]  /*8e80*/  MOV R11, R45 ;  /* 0x0000002d000b7202 */ /* 0x000fce0000000f00 */
.L_x_97:
[----:B------:R-:W-:Y:S05]  /*8e90*/  BSYNC.RECONVERGENT B2 ;  /* 0x0000000000027941 */ /* 0x000fea0003800200 */
.L_x_96:
[----:B------:R-:W-:-:S13]  /*8ea0*/  ISETP.GE.U32.AND P0, PT, R7, 0x10, PT ;  /* 0x000000100700780c */ /* 0x000fda0003f06070 */
[----:B------:R-:W-:Y:S05]  /*8eb0*/  @!P0 BRA `(.L_x_95) ;  /* 0x00000008009c8947 */ /* 0x000fea0003800000 */
[C---:B------:R-:W-:Y:S01]  /*8ec0*/  LEA R7, R11.reuse, UR7, 0x1 ;  /* 0x000000070b077c11 */ /* 0x040fe2000f8e08ff */
[----:B------:R-:W-:Y:S01]  /*8ed0*/  IMAD.U32 R30, RZ, RZ, UR10 ;  /* 0x0000000aff1e7e24 */ /* 0x000fe2000f8e00ff */
[C---:B------:R-:W-:Y:S01]  /*8ee0*/  IADD3 R15, PT, PT, R11.reuse, 0x10, RZ ;  /* 0x000000100b0f7810 */ /* 0x040fe20007ffe0ff */
[----:B------:R-:W-:Y:S02]  /*8ef0*/  IMAD R11, R11, 0x50, RZ ;  /* 0x000000500b0b7824 */ /* 0x000fe400078e02ff */
[----:B------:R-:W-:-:S05]  /*8f00*/  IMAD R7, R30, -0x2, R7 ;  /* 0xfffffffe1e077824 */ /* 0x000fca00078e0207 */
[----:B------:R-:W-:-:S07]  /*8f10*/  IADD3 R7, PT, PT, R7, 0x20, R54 ;  /* 0x0000002007077810 */ /* 0x000fce0007ffe036 */
.L_x_106:
[----:B------:R-:W1:Y:S01]  /*8f20*/  LDC R46, c[0x0][0x3f4] ;  /* 0x0000fd00ff2e7b82 */ /* 0x000e620000000800 */
[----:B------:R-:W-:Y:S01]  /*8f30*/  IADD3 R32, PT, PT, R15, -0x10, RZ ;  /* 0xfffffff00f207810 */ /* 0x000fe20007ffe0ff */
[----:B------:R-:W-:Y:S03]  /*8f40*/  BSSY.RECONVERGENT B2, `(.L_x_100) ;  /* 0x000004b000027945 */ /* 0x000fe60003800200 */
[----:B-1----:R-:W-:-:S13]  /*8f50*/  ISETP.GE.AND P0, PT, R32, R46, PT ;  /* 0x0000002e2000720c */ /* 0x002fda0003f06270 */
[----:B------:R-:W-:Y:S05]  /*8f60*/  @!P0 BRA `(.L_x_101) ;  /* 0x0000000400208947 */ /* 0x000fea0003800000 */
[----:B------:R-:W-:Y:S01]  /*8f70*/  IABS R33, R46 ;  /* 0x0000002e00217213 */ /* 0x000fe20000000000 */
[----:B------:R-:W1:Y:S01]  /*8f80*/  LDCU.64 UR4, c[0x0][0x3c8] ;  /* 0x00007900ff0477ac */ /* 0x000e620008000a00 */
[----:B------:R-:W-:Y:S02]  /*8f90*/  IABS R36, R32 ;  /* 0x0000002000247213 */ /* 0x000fe40000000000 */
[----:B------:R-:W2:Y:S01]  /*8fa0*/  I2F.RP R34, R33 ;  /* 0x0000002100227306 */ /* 0x000ea20000209400 */
[----:B------:R-:W-:Y:S02]  /*8fb0*/  ISETP.GE.AND P1, PT, R32, RZ, PT ;  /* 0x000000ff2000720c */ /* 0x000fe40003f26270 */
[----:B------:R-:W-:-:S05]  /*8fc0*/  ISETP.NE.AND P2, PT, R46, RZ, PT ;  /* 0x000000ff2e00720c */ /* 0x000fca0003f45270 */
[----:B--2---:R-:W2:Y:S02]  /*8fd0*/  MUFU.RCP R34, R34 ;  /* 0x0000002200227308 */ /* 0x004ea40000001000 */
[----:B--2---:R-:W-:-:S06]  /*8fe0*/  VIADD R35, R34, 0xffffffe ;  /* 0x0ffffffe22237836 */ /* 0x004fcc0000000000 */
[----:B------:R-:W2:Y:S02]  /*8ff0*/  F2I.FTZ.U32.TRUNC.NTZ R31, R35 ;  /* 0x00000023001f7305 */ /* 0x000ea4000021f000 */
[----:B--2---:R-:W-:-:S05]  /*9000*/  IADD3 R30, PT, PT, RZ, -R31, RZ ;  /* 0x8000001fff1e7210 */ /* 0x004fca0007ffe0ff */
[----:B------:R-:W-:Y:S02]  /*9010*/  IMAD R37, R30, R33, RZ ;  /* 0x000000211e257224 */ /* 0x000fe400078e02ff */
[----:B------:R-:W-:-:S05]  /*9020*/  HFMA2 R30, -RZ, RZ, 0, 0 ;  /* 0x00000000ff1e7431 */ /* 0x000fca00000001ff */
[----:B------:R-:W-:-:S04]  /*9030*/  IMAD.HI.U32 R30, R31, R37, R30 ;  /* 0x000000251f1e7227 */ /* 0x000fc800078e001e */
[----:B------:R-:W-:-:S04]  /*9040*/  IMAD.MOV.U32 R31, RZ, RZ, R36 ;  /* 0x000000ffff1f7224 */ /* 0x000fc800078e0024 */
[----:B------:R-:W-:-:S05]  /*9050*/  IMAD.HI.U32 R30, R30, R31, RZ ;  /* 0x0000001f1e1e7227 */ /* 0x000fca00078e00ff */
[----:B------:R-:W-:-:S05]  /*9060*/  IADD3 R30, PT, PT, -R30, RZ, RZ ;  /* 0x000000ff1e1e7210 */ /* 0x000fca0007ffe1ff */
[----:B------:R-:W-:-:S05]  /*9070*/  IMAD R30, R33, R30, R31 ;  /* 0x0000001e211e7224 */ /* 0x000fca00078e021f */
[----:B------:R-:W-:-:S13]  /*9080*/  ISETP.GT.U32.AND P0, PT, R33, R30, PT ;  /* 0x0000001e2100720c */ /* 0x000fda0003f04070 */
[----:B------:R-:W-:-:S04]  /*9090*/  @!P0 IADD3 R30, PT, PT, R30, -R33, RZ ;  /* 0x800000211e1e8210 */ /* 0x000fc80007ffe0ff */
[----:B------:R-:W-:-:S13]  /*90a0*/  ISETP.GT.U32.AND P0, PT, R33, R30, PT ;  /* 0x0000001e2100720c */ /* 0x000fda0003f04070 */
[----:B------:R-:W-:-:S05]  /*90b0*/  @!P0 IMAD.IADD R30, R30, 0x1, -R33 ;  /* 0x000000011e1e8824 */ /* 0x000fca00078e0a21 */
[----:B------:R-:W-:Y:S02]  /*90c0*/  @!P1 IADD3 R30, PT, PT, -R30, RZ, RZ ;  /* 0x000000ff1e1e9210 */ /* 0x000fe40007ffe1ff */
[----:B------:R-:W-:-:S04]  /*90d0*/  @!P2 LOP3.LUT R30, RZ, R46, RZ, 0x33, !PT ;  /* 0x0000002eff1ea212 */ /* 0x000fc800078e33ff */
[----:B------:R-:W-:-:S04]  /*90e0*/  IADD3 R31, P0, PT, R30, UR47, RZ ;  /* 0x0000002f1e1f7c10 */ /* 0x000fc8000ff1e0ff */
[----:B------:R-:W-:Y:S02]  /*90f0*/  IADD3.X R34, PT, PT, RZ, R18, RZ, P0, !PT ;  /* 0x00000012ff227210 */ /* 0x000fe400007fe4ff */
[C---:B-1----:R-:W-:Y:S01]  /*9100*/  LEA R32, P0, R31.reuse, UR4, 0x2 ;  /* 0x000000041f207c11 */ /* 0x042fe2000f8010ff */
[----:B------:R-:W1:Y:S03]  /*9110*/  LDCU UR4, c[0x0][0x40c] ;  /* 0x00008180ff0477ac */ /* 0x000e660008000800 */
[----:B------:R-:W-:Y:S02]  /*9120*/  LEA.HI.X R33, R31, UR5, R34, 0x2, P0 ;  /* 0x000000051f217c11 */ /* 0x000fe400080f1422 */
[----:B------:R-:W2:Y:S04]  /*9130*/  LDS.U16 R34, [R7+-0x20] ;  /* 0xffffe00007227984 */ /* 0x000ea80000000400 */
[----:B------:R-:W3:Y:S02]  /*9140*/  LDG.E R33, desc[UR36][R32.64] ;  /* 0x0000002420217981 */ /* 0x000ee4000c1e1900 */
[----:B---3--:R-:W-:-:S04]  /*9150*/  IMAD R30, R44, R33, R30 ;  /* 0x000000212c1e7224 */ /* 0x008fc800078e021e */
[----:B------:R-:W-:-:S04]  /*9160*/  IMAD R31, R30, 0x50, RZ ;  /* 0x000000501e1f7824 */ /* 0x000fc800078e02ff */
[----:B------:R-:W-:-:S05]  /*9170*/  IMAD.WIDE R30, R31, 0x2, R26 ;  /* 0x000000021f1e7825 */ /* 0x000fca00078e021a */
[----:B------:R3:W5:Y:S01]  /*9180*/  LDG.E.128 R36, desc[UR36][R30.64] ;  /* 0x000000241e247981 */ /* 0x000762000c1e1d00 */
[----:B-1----:R-:W-:Y:S01]  /*9190*/  UISETP.NE.AND UP0, UPT, UR4, URZ, UPT ;  /* 0x000000ff0400728c */ /* 0x002fe2000bf05270 */
[----:B--2---:R-:W-:-:S08]  /*91a0*/  HADD2.F32 R45, -RZ, R34.H0_H0 ;  /* 0x20000022ff2d7230 */ /* 0x004fd00000004100 */
[----:B---3--:R-:W-:Y:S05]  /*91b0*/  BRA.U UP0, `(.L_x_102) ;  /* 0x00000001004c7547 */ /* 0x008fea000b800000 */
[----:B------:R-:W-:Y:S01]  /*91c0*/  ISETP.NE.AND P3, PT, R17, RZ, PT ;  /* 0x000000ff1100720c */ /* 0x000fe20003f65270 */
[----:B------:R-:W1:-:S12]  /*91d0*/  LDS.128 R32, [R16] ;  /* 0x0000000010207984 */ /* 0x000e580000000c00 */
[----:B------:R-:W-:Y:S01]  /*91e0*/  VOTEU.ANY UP0, P3 ;  /* 0x0000000000ff7886 */ /* 0x000fe20001800100 */
[----:B------:R-:W-:-:S13]  /*91f0*/  PLOP3.LUT P0, PT, PT, PT, UP0, 0x80, 0x8 ;  /* 0x000000000008781c */ /* 0x000fda0003f0f008 */
[----:B------:R-:W2:Y:S01]  /*9200*/  @P0 LDG.E.128 R40, desc[UR36][R28.64] ;  /* 0x000000241c280981 */ /* 0x000ea2000c1e1d00 */
[----:B------:R-:W-:Y:S01]  /*9210*/  PLOP3.LUT P1, PT, PT, PT, UP0, 0x80, 0x8 ;  /* 0x000000000008781c */ /* 0x000fe20003f2f008 */
[----:B------:R-:W-:Y:S01]  /*9220*/  IMAD.WIDE.U32 R30, R11, 0x2, R24 ;  /* 0x000000020b1e7825 */ /* 0x000fe200078e0018 */
[----:B------:R-:W-:Y:S02]  /*9230*/  PLOP3.LUT P3, PT, PT, PT, UP0, 0x80, 0x8 ;  /* 0x000000000008781c */ /* 0x000fe40003f6f008 */
[----:B------:R-:W-:Y:S02]  /*9240*/  PLOP3.LUT P0, PT, PT, PT, UP0, 0x80, 0x8 ;  /* 0x000000000008781c */ /* 0x000fe40003f0f008 */
[----:B------:R-:W-:Y:S01]  /*9250*/  PLOP3.LUT P2, PT, PT, PT, UP0, 0x80, 0x8 ;  /* 0x000000000008781c */ /* 0x000fe20003f4f008 */
[----:B-1---5:R-:W-:Y:S02]  /*9260*/  HFMA2 R36, R36, 1, 1, R32 ;  /* 0x3c003c0024247831 */ /* 0x022fe40000000020 */
[----:B------:R-:W-:-:S02]  /*9270*/  HADD2 R37, R37, R33 ;  /* 0x0000002125257230 */ /* 0x000fc40000000000 */
[----:B------:R-:W-:Y:S02]  /*9280*/  HFMA2 R38, R38, 1, 1, R34 ;  /* 0x3c003c0026267831 */ /* 0x000fe40000000022 */
[----:B------:R-:W-:Y:S02]  /*9290*/  HADD2 R39, R39, R35 ;  /* 0x0000002327277230 */ /* 0x000fe40000000000 */
[----:B--2---:R-:W-:Y:S02]  /*92a0*/  @P1 HFMA2 R37, R37, R41, -RZ ;  /* 0x0000002925251231 */ /* 0x004fe400001000ff */
[----:B------:R-:W-:Y:S02]  /*92b0*/  @P0 HMUL2 R36, R36, R40 ;  /* 0x0000002824240232 */ /* 0x000fe40000000000 */
[----:B------:R-:W-:Y:S02]  /*92c0*/  @P3 HFMA2 R39, R39, R43, -RZ ;  /* 0x0000002b27273231 */ /* 0x000fe400001000ff */
[----:B------:R-:W-:-:S05]  /*92d0*/  @P2 HMUL2 R38, R38, R42 ;  /* 0x0000002a26262232 */ /* 0x000fca0000000000 */
[----:B------:R1:W-:Y:S02]  /*92e0*/  STG.E.128 desc[UR36][R30.64], R36 ;  /* 0x000000241e007986 */ /* 0x0003e4000c101d24 */
.L_x_102:
[--C-:B-----5:R-:W-:Y:S02]  /*92f0*/  HADD2.F32 R34, -RZ, R38.reuse.H0_H0 ;  /* 0x20000026ff227230 */ /* 0x120fe40000004100 */
[----:B-1----:R-:W-:Y:S02]  /*9300*/  HADD2.F32 R31, -RZ, R38.H1_H1 ;  /* 0x30000026ff1f7230 */ /* 0x002fe40000004100 */
[----:B------:R-:W-:Y:S02]  /*9310*/  HADD2.F32 R30, -RZ, R36.H0_H0 ;  /* 0x20000024ff1e7230 */ /* 0x000fe40000004100 */
[C---:B------:R-:W-:Y:S01]  /*9320*/  FFMA.FTZ R9, R45.reuse, R34, R9 ;  /* 0x000000222d097223 */ /* 0x040fe20000010009 */
[----:B------:R-:W-:Y:S02]  /*9330*/  HADD2.F32 R32, -RZ, R37.H0_H0 ;  /* 0x20000025ff207230 */ /* 0x000fe40000004100 */
[----:B------:R-:W-:Y:S01]  /*9340*/  FFMA.FTZ R14, R45, R31, R14 ;  /* 0x0000001f2d0e7223 */ /* 0x000fe2000001000e */
[----:B------:R-:W-:-:S02]  /*9350*/  HADD2.F32 R38, -RZ, R39.H0_H0 ;  /* 0x20000027ff267230 */ /* 0x000fc40000004100 */
[C---:B------:R-:W-:Y:S01]  /*9360*/  FFMA.FTZ R10, R45.reuse, R30, R10 ;  /* 0x0000001e2d0a7223 */ /* 0x040fe2000001000a */
[----:B------:R-:W-:Y:S02]  /*9370*/  HADD2.F32 R36, -RZ, R36.H1_H1 ;  /* 0x30000024ff247230 */ /* 0x000fe40000004100 */
[C---:B------:R-:W-:Y:S01]  /*9380*/  FFMA.FTZ R5, R45.reuse, R32, R5 ;  /* 0x000000202d057223 */ /* 0x040fe20000010005 */
[----:B------:R-:W-:Y:S02]  /*9390*/  HADD2.F32 R37, -RZ, R37.H1_H1 ;  /* 0x30000025ff257230 */ /* 0x000fe40000004100 */
[C---:B------:R-:W-:Y:S01]  /*93a0*/  FFMA.FTZ R13, R45.reuse, R38, R13 ;  /* 0x000000262d0d7223 */ /* 0x040fe2000001000d */
[----:B------:R-:W-:Y:S02]  /*93b0*/  HADD2.F32 R39, -RZ, R39.H1_H1 ;  /* 0x30000027ff277230 */ /* 0x000fe40000004100 */
[C---:B------:R-:W-:Y:S01]  /*93c0*/  FFMA.FTZ R3, R45.reuse, R36, R3 ;  /* 0x000000242d037223 */ /* 0x040fe20000010003 */
[----:B------:R-:W-:-:S02]  /*93d0*/  FFMA.FTZ R12, R45, R37, R12 ;  /* 0x000000252d0c7223 */ /* 0x000fc4000001000c */
[----:B------:R-:W-:-:S07]  /*93e0*/  FFMA.FTZ R0, R45, R39, R0 ;  /* 0x000000272d007223 */ /* 0x000fce0000010000 */
.L_x_101:
[----:B------:R-:W-:Y:S05]  /*93f0*/  BSYNC.RECONVERGENT B2 ;  /* 0x0000000000027941 */ /* 0x000fea0003800200 */
.L_x_100:
[----:B------:R-:W-:Y:S01]  /*9400*/  ISETP.GE.AND P0, PT, R15, R46, PT ;  /* 0x0000002e0f00720c */ /* 0x000fe20003f06270 */
[----:B------:R-:W-:-:S12]  /*9410*/  BSSY.RECONVERGENT B2, `(.L_x_103) ;  /* 0x000004b000027945 */ /* 0x000fd80003800200 */
        /* <DEDUP_REMOVED lines=11> */
[----:B------:R-:W-:Y:S01]  /*94d0*/  IMAD R35, R30, R33, RZ ;  /* 0x000000211e237224 */ /* 0x000fe200078e02ff */
[----:B------:R-:W-:-:S05]  /*94e0*/  MOV R30, RZ ;  /* 0x000000ff001e7202 */ /* 0x000fca0000000f00 */
        /* <DEDUP_REMOVED lines=16> */
[----:B------:R-:W2:Y:S04]  /*95f0*/  LDS.U16 R34, [R7] ;  /* 0x0000000007227984 */ /* 0x000ea80000000400 */
        /* <DEDUP_REMOVED lines=14> */
[----:B------:R-:W-:Y:S01]  /*96e0*/  VIADD R31, R11, 0x500 ;  /* 0x000005000b1f7836 */ /* 0x000fe20000000000 */
[----:B------:R-:W-:Y:S02]  /*96f0*/  PLOP3.LUT P3, PT, PT, PT, UP0, 0x80, 0x8 ;  /* 0x000000000008781c */ /* 0x000fe40003f6f008 */
[----:B------:R-:W-:Y:S01]  /*9700*/  PLOP3.LUT P0, PT, PT, PT, UP0, 0x80, 0x8 ;  /* 0x000000000008781c */ /* 0x000fe20003f0f008 */
[----:B------:R-:W-:Y:S01]  /*9710*/  IMAD.WIDE.U32 R30, R31, 0x2, R24 ;  /* 0x000000021f1e7825 */ /* 0x000fe200078e0018 */
[----:B------:R-:W-:-:S03]  /*9720*/  PLOP3.LUT P2, PT, PT, PT, UP0, 0x80, 0x8 ;  /* 0x000000000008781c */ /* 0x000fc60003f4f008 */
        /* <DEDUP_REMOVED lines=9> */
.L_x_105:
        /* <DEDUP_REMOVED lines=16> */
.L_x_104:
[----:B------:R-:W-:Y:S05]  /*98c0*/  BSYNC.RECONVERGENT B2 ;  /* 0x0000000000027941 */ /* 0x000fea0003800200 */
.L_x_103:
[----:B------:R-:W-:Y:S01]  /*98d0*/  IADD3 R30, PT, PT, R15, 0x10, RZ ;  /* 0x000000100f1e7810 */ /* 0x000fe20007ffe0ff */
[----:B------:R-:W-:Y:S01]  /*98e0*/  VIADD R11, R11, 0xa00 ;  /* 0x00000a000b0b7836 */ /* 0x000fe20000000000 */
[----:B------:R-:W-:Y:S02]  /*98f0*/  IADD3 R15, PT, PT, R15, 0x20, RZ ;  /* 0x000000200f0f7810 */ /* 0x000fe40007ffe0ff */
[----:B------:R-:W-:Y:S02]  /*9900*/  ISETP.GE.AND P0, PT, R30, UR44, PT ;  /* 0x0000002c1e007c0c */ /* 0x000fe4000bf06270 */
[----:B------:R-:W-:-:S11]  /*9910*/  IADD3 R7, PT, PT, R7, 0x40, RZ ;  /* 0x0000004007077810 */ /* 0x000fd60007ffe0ff */
[----:B------:R-:W-:Y:S05]  /*9920*/  @!P0 BRA `(.L_x_106) ;  /* 0xfffffff4007c8947 */ /* 0x000fea000383ffff */
.L_x_95:
[----:B------:R-:W-:Y:S05]  /*9930*/  BSYNC.RECONVERGENT B1 ;  /* 0x0000000000017941 */ /* 0x000fea0003800200 */
.L_x_94:
[----:B------:R-:W-:-:S13]  /*9940*/  ISETP.NE.AND P0, PT, R19, R6, PT ;  /* 0x000000061300720c */ /* 0x000fda0003f05270 */
[----:B------:R-:W-:Y:S05]  /*9950*/  @P0 BRA `(.L_x_84) ;  /* 0x0000000000d80947 */ /* 0x000fea0003800000 */
[----:B------:R-:W-:Y:S02]  /*9960*/  UMOV UR4, 0x50 ;  /* 0x0000005000047882 */ /* 0x000fe40000000000 */
[----:B------:R-:W-:-:S06]  /*9970*/  UIMAD UR4, UR45, UR4, -0x50 ;  /* 0xffffffb02d0474a4 */ /* 0x000fcc000f8e0204 */
[----:B------:R-:W-:-:S05]  /*9980*/  MOV R7, UR4 ;  /* 0x0000000400077c02 */ /* 0x000fca0008000f00 */
[----:B------:R-:W-:-:S05]  /*9990*/  IMAD.WIDE R6, R7, 0x2, R24 ;  /* 0x0000000207067825 */ /* 0x000fca00078e0218 */
[----:B------:R1:W5:Y:S01]  /*99a0*/  LDG.E.128 R28, desc[UR36][R6.64] ;  /* 0x00000024061c7981 */ /* 0x000362000c1e1d00 */
[----:B------:R-:W-:-:S06]  /*99b0*/  UIADD3 UR4, UPT, UPT, UR45, -UR10, URZ ;  /* 0x8000000a2d047290 */ /* 0x000fcc000fffe0ff */
[----:B------:R-:W-:-:S05]  /*99c0*/  IMAD.U32 R11, RZ, RZ, UR4 ;  /* 0x00000004ff0b7e24 */ /* 0x000fca000f8e00ff */
[----:B------:R-:W-:Y:S01]  /*99d0*/  LEA R8, R11, R8, 0x1 ;  /* 0x000000080b087211 */ /* 0x000fe200078e08ff */
[----:B------:R-:W2:Y:S05]  /*99e0*/  LDCU UR4, c[0x0][0x40c] ;  /* 0x00008180ff0477ac */ /* 0x000eaa0008000800 */
[----:B------:R-:W3:Y:S01]  /*99f0*/  LDS.U16 R8, [R8+-0x2] ;  /* 0xfffffe0008087984 */ /* 0x000ee20000000400 */
[----:B--2---:R-:W-:Y:S01]  /*9a00*/  UISETP.NE.AND UP0, UPT, UR4, URZ, UPT ;  /* 0x000000ff0400728c */ /* 0x004fe2000bf05270 */
[----:B---3--:R-:W-:-:S08]  /*9a10*/  HADD2.F32 R11, -RZ, R8.H0_H0 ;  /* 0x20000008ff0b7230 */ /* 0x008fd00000004100 */
[----:B-1----:R-:W-:Y:S05]  /*9a20*/  BRA.U UP0, `(.L_x_107) ;  /* 0x0000000100647547 */ /* 0x002fea000b800000 */
[----:B------:R-:W1:Y:S02]  /*9a30*/  LDCU.64 UR4, c[0x0][0x460] ;  /* 0x00008c00ff0477ac */ /* 0x000e640008000a00 */
[----:B-1----:R-:W-:-:S04]  /*9a40*/  UISETP.NE.U32.AND UP0, UPT, UR4, URZ, UPT ;  /* 0x000000ff0400728c */ /* 0x002fc8000bf05070 */
[----:B------:R-:W-:-:S06]  /*9a50*/  UISETP.NE.AND.EX UP0, UPT, UR5, URZ, UPT, UP0 ;  /* 0x000000ff0500728c */ /* 0x000fcc000bf05300 */
[----:B------:R-:W-:-:S05]  /*9a60*/  PLOP3.LUT P0, PT, PT, PT, UP0, 0x80, 0x8 ;  /* 0x000000000008781c */ /* 0x000fca0003f0f008 */
[----:B------:R-:W1:Y:S01]  /*9a70*/  @UP0 LDCU UR4, c[0x0][0x3f8] ;  /* 0x00007f00ff0407ac */ /* 0x000e620008000800 */
[----:B------:R-:W2:Y:S01]  /*9a80*/  @UP0 LDCU.64 UR12, c[0x0][0x458] ;  /* 0x00008b00ff0c07ac */ /* 0x000ea20008000a00 */
[----:B-1----:R-:W-:Y:S01]  /*9a90*/  @UP0 UIMAD UR4, UR38, UR4, UR46 ;  /* 0x00000004260402a4 */ /* 0x002fe2000f8e022e */
[----:B--2---:R-:W-:Y:S01]  /*9aa0*/  MOV R7, UR13 ;  /* 0x0000000d00077c02 */ /* 0x004fe20008000f00 */
[----:B------:R-:W-:-:S04]  /*9ab0*/  IMAD.U32 R6, RZ, RZ, UR12 ;  /* 0x0000000cff067e24 */ /* 0x000fc8000f8e00ff */
[----:B------:R-:W-:-:S05]  /*9ac0*/  MOV R15, UR4 ;  /* 0x00000004000f7c02 */ /* 0x000fca0008000f00 */
[----:B------:R-:W-:-:S04]  /*9ad0*/  @P0 IMAD R15, R15, 0x50, R4 ;  /* 0x000000500f0f0824 */ /* 0x000fc800078e0204 */
[----:B------:R-:W-:-:S05]  /*9ae0*/  @P0 IMAD.WIDE R6, R15, 0x2, R6 ;  /* 0x000000020f060825 */ /* 0x000fca00078e0206 */
[----:B------:R-:W2:Y:S01]  /*9af0*/  @P0 LDG.E.128 R32, desc[UR36][R6.64] ;  /* 0x0000002406200981 */ /* 0x000ea2000c1e1d00 */
[----:B------:R-:W-:Y:S01]  /*9b00*/  UIMAD UR4, UR41, 0x50, URZ ;  /* 0x00000050290478a4 */ /* 0x000fe2000f8e02ff */
[----:B-----5:R-:W-:Y:S02]  /*9b10*/  HFMA2 R28, R28, 1, 1, R20 ;  /* 0x3c003c001c1c7831 */ /* 0x020fe40000000014 */
[----:B------:R-:W-:Y:S02]  /*9b20*/  HADD2 R29, R29, R21 ;  /* 0x000000151d1d7230 */ /* 0x000fe40000000000 */
[----:B------:R-:W-:Y:S02]  /*9b30*/  HFMA2 R30, R30, 1, 1, R22 ;  /* 0x3c003c001e1e7831 */ /* 0x000fe40000000016 */
[----:B------:R-:W-:Y:S01]  /*9b40*/  HADD2 R31, R31, R23 ;  /* 0x000000171f1f7230 */ /* 0x000fe20000000000 */
[----:B------:R-:W-:-:S05]  /*9b50*/  MOV R15, UR4 ;  /* 0x00000004000f7c02 */ /* 0x000fca0008000f00 */
[----:B------:R-:W-:-:S04]  /*9b60*/  IMAD.WIDE R24, R15, 0x2, R24 ;  /* 0x000000020f187825 */ /* 0x000fc800078e0218 */
[----:B--2---:R-:W-:Y:S02]  /*9b70*/  @P0 HFMA2 R29, R29, R33, -RZ ;  /* 0x000000211d1d0231 */ /* 0x004fe400001000ff */
[----:B------:R-:W-:Y:S02]  /*9b80*/  @P0 HMUL2 R28, R28, R32 ;  /* 0x000000201c1c0232 */ /* 0x000fe40000000000 */
[----:B------:R-:W-:Y:S02]  /*9b90*/  @P0 HFMA2 R31, R31, R35, -RZ ;  /* 0x000000231f1f0231 */ /* 0x000fe400001000ff */
[----:B------:R-:W-:-:S05]  /*9ba0*/  @P0 HMUL2 R30, R30, R34 ;  /* 0x000000221e1e0232 */ /* 0x000fca0000000000 */
[----:B------:R1:W-:Y:S02]  /*9bb0*/  STG.E.128 desc[UR36][R24.64], R28 ;  /* 0x0000001c18007986 */ /* 0x0003e4000c101d24 */
.L_x_107:
[--C-:B-----5:R-:W-:Y:S02]  /*9bc0*/  HADD2.F32 R6, -RZ, R28.reuse.H0_H0 ;  /* 0x2000001cff067230 */ /* 0x120fe40000004100 */
[----:B------:R-:W-:Y:S02]  /*9bd0*/  HADD2.F32 R8, -RZ, R29.H0_H0 ;  /* 0x2000001dff087230 */ /* 0x000fe40000004100 */
[----:B------:R-:W-:Y:S02]  /*9be0*/  HADD2.F32 R18, -RZ, R31.H0_H0 ;  /* 0x2000001fff127230 */ /* 0x000fe40000004100 */
[C---:B------:R-:W-:Y:S01]  /*9bf0*/  FFMA.FTZ R10, R11.reuse, R6, R10 ;  /* 0x000000060b0a7223 */ /* 0x040fe2000001000a */
[----:B-1----:R-:W-:Y:S02]  /*9c00*/  HADD2.F32 R28, -RZ, R28.H1_H1 ;  /* 0x3000001cff1c7230 */ /* 0x002fe40000004100 */
[----:B------:R-:W-:Y:S01]  /*9c10*/  FFMA.FTZ R5, R11, R8, R5 ;  /* 0x000000080b057223 */ /* 0x000fe20000010005 */
[----:B------:R-:W-:-:S02]  /*9c20*/  HADD2.F32 R29, -RZ, R29.H1_H1 ;  /* 0x3000001dff1d7230 */ /* 0x000fc40000004100 */
[C---:B------:R-:W-:Y:S01]  /*9c30*/  FFMA.FTZ R13, R11.reuse, R18, R13 ;  /* 0x000000120b0d7223 */ /* 0x040fe2000001000d */
[--C-:B0-----:R-:W-:Y:S02]  /*9c40*/  HADD2.F32 R16, -RZ, R30.reuse.H0_H0 ;  /* 0x2000001eff107230 */ /* 0x101fe40000004100 */
[C---:B------:R-:W-:Y:S01]  /*9c50*/  FFMA.FTZ R3, R11.reuse, R28, R3 ;  /* 0x0000001c0b037223 */ /* 0x040fe20000010003 */
[----:B------:R-:W-:Y:S02]  /*9c60*/  HADD2.F32 R7, -RZ, R30.H1_H1 ;  /* 0x3000001eff077230 */ /* 0x000fe40000004100 */
[C---:B------:R-:W-:Y:S01]  /*9c70*/  FFMA.FTZ R12, R11.reuse, R29, R12 ;  /* 0x0000001d0b0c7223 */ /* 0x040fe2000001000c */
[----:B------:R-:W-:Y:S02]  /*9c80*/  HADD2.F32 R31, -RZ, R31.H1_H1 ;  /* 0x3000001fff1f7230 */ /* 0x000fe40000004100 */
[C---:B------:R-:W-:Y:S01]  /*9c90*/  FFMA.FTZ R9, R11.reuse, R16, R9 ;  /* 0x000000100b097223 */ /* 0x040fe20000010009 */
[----:B------:R-:W-:-:S02]  /*9ca0*/  FFMA.FTZ R14, R11, R7, R14 ;  /* 0x000000070b0e7223 */ /* 0x000fc4000001000e */
[----:B------:R-:W-:-:S07]  /*9cb0*/  FFMA.FTZ R0, R11, R31, R0 ;  /* 0x0000001f0b007223 */ /* 0x000fce0000010000 */
.L_x_84:
[----:B-12---:R-:W-:Y:S05]  /*9cc0*/  BSYNC.RECONVERGENT B0 ;  /* 0x0000000000007941 */ /* 0x006fea0003800200 */
.L_x_83:
[----:B------:R-:W-:Y:S01]  /*9cd0*/  BAR.SYNC.DEFER_BLOCKING 0x0 ;  /* 0x0000000000007b1d */ /* 0x000fe20000010000 */
[----:B------:R-:W-:-:S13]  /*9ce0*/  ISETP.GT.U32.AND P5, PT, R4, 0x4f, PT ;  /* 0x0000004f0400780c */ /* 0x000fda0003fa4070 */
[----:B------:R-:W-:Y:S05]  /*9cf0*/  @P5 BRA `(.L_x_108) ;  /* 0x00000008002c5947 */ /* 0x000fea0003800000 */
[----:B------:R-:W1:Y:S01]  /*9d00*/  S2UR UR5, SR_CgaCtaId ;  /* 0x00000000000579c3 */ /* 0x000e620000008800 */
[C---:B------:R-:W-:Y:S01]  /*9d10*/  LOP3.LUT R6, R2.reuse, 0x380, RZ, 0xc0, !PT ;  /* 0x0000038002067812 */ /* 0x040fe200078ec0ff */
[----:B------:R-:W-:Y:S01]  /*9d20*/  UMOV UR4, 0x400 ;  /* 0x0000040000047882 */ /* 0x000fe20000000000 */
[----:B------:R-:W-:Y:S01]  /*9d30*/  LOP3.LUT R7, R2, 0x3c0, RZ, 0xc0, !PT ;  /* 0x000003c002077812 */ /* 0x000fe200078ec0ff */
[----:B------:R-:W-:Y:S01]  /*9d40*/  UIADD3 UR4, UPT, UPT, UR4, 0x240, URZ ;  /* 0x0000024004047890 */ /* 0x000fe2000fffe0ff */
[----:B------:R-:W-:Y:S01]  /*9d50*/  ISETP.NE.AND P6, PT, R6, 0x80, PT ;  /* 0x000000800600780c */ /* 0x000fe20003fc5270 */
[----:B------:R-:W-:Y:S01]  /*9d60*/  IMAD R19, R19, 0x50, R4 ;  /* 0x0000005013137824 */ /* 0x000fe200078e0204 */
[C---:B------:R-:W-:Y:S02]  /*9d70*/  LOP3.LUT R6, R2.reuse, 0x3e0, RZ, 0xc0, !PT ;  /* 0x000003e002067812 */ /* 0x040fe400078ec0ff */
[----:B------:R-:W-:Y:S02]  /*9d80*/  ISETP.NE.AND P4, PT, R7, 0x40, PT ;  /* 0x000000400700780c */ /* 0x000fe40003f85270 */
[----:B------:R-:W-:-:S02]  /*9d90*/  ISETP.GT.U32.AND P0, PT, R2, 0x3f, PT ;  /* 0x0000003f0200780c */ /* 0x000fc40003f04070 */
[----:B------:R-:W-:Y:S02]  /*9da0*/  LOP3.LUT R7, R2, 0x3f0, RZ, 0xc0, !PT ;  /* 0x000003f002077812 */ /* 0x000fe400078ec0ff */
[----:B------:R-:W-:Y:S02]  /*9db0*/  ISETP.NE.AND P3, PT, R6, 0x20, PT ;  /* 0x000000200600780c */ /* 0x000fe40003f65270 */
[----:B------:R-:W-:Y:S02]  /*9dc0*/  P2R R6, PR, RZ, 0x1 ;  /* 0x00000001ff067803 */ /* 0x000fe40000000000 */
[----:B------:R-:W-:Y:S02]  /*9dd0*/  ISETP.NE.AND P2, PT, R7, 0x10, PT ;  /* 0x000000100700780c */ /* 0x000fe40003f45270 */
[C---:B------:R-:W-:Y:S02]  /*9de0*/  ISETP.GT.U32.AND P1, PT, R2.reuse, 0x7f, PT ;  /* 0x0000007f0200780c */ /* 0x040fe40003f24070 */
[----:B------:R-:W-:Y:S01]  /*9df0*/  ISETP.GT.U32.AND P0, PT, R2, 0x1f, PT ;  /* 0x0000001f0200780c */ /* 0x000fe20003f04070 */
[----:B-1----:R-:W-:-:S06]  /*9e00*/  ULEA UR4, UR5, UR4, 0x18 ;  /* 0x0000000405047291 */ /* 0x002fcc000f8ec0ff */
[----:B------:R-:W-:Y:S01]  /*9e10*/  LEA R19, R19, UR4, 0x1 ;  /* 0x0000000413137c11 */ /* 0x000fe2000f8e08ff */
[----:B------:R-:W-:Y:S06]  /*9e20*/  @P6 BRA `(.L_x_109) ;  /* 0x0000000000146947 */ /* 0x000fec0003800000 */
[----:B0-----:R-:W-:Y:S02]  /*9e30*/  F2FP.F16.F32.PACK_AB R20, R3, R10 ;  /* 0x0000000a0314723e */ /* 0x001fe400000000ff */
[----:B------:R-:W-:Y:S02]  /*9e40*/  F2FP.F16.F32.PACK_AB R21, R12, R5 ;  /* 0x000000050c15723e */ /* 0x000fe400000000ff */
[----:B------:R-:W-:Y:S02]  /*9e50*/  F2FP.F16.F32.PACK_AB R22, R14, R9 ;  /* 0x000000090e16723e */ /* 0x000fe400000000ff */
[----:B------:R-:W-:-:S05]  /*9e60*/  F2FP.F16.F32.PACK_AB R23, R0, R13 ;  /* 0x0000000d0017723e */ /* 0x000fca00000000ff */
[----:B------:R1:W-:Y:S02]  /*9e70*/  STS.128 [R19+-0x500], R20 ;  /* 0xfffb001413007388 */ /* 0x0003e40000000c00 */
.L_x_109:
[----:B------:R-:W-:Y:S05]  /*9e80*/  WARPSYNC.ALL ;  /* 0x0000000000007948 */ /* 0x000fea0003800000 */
[----:B------:R-:W-:Y:S01]  /*9e90*/  BAR.SYNC.DEFER_BLOCKING 0x0 ;  /* 0x0000000000007b1d */ /* 0x000fe20000010000 */
[----:B------:R-:W-:-:S05]  /*9ea0*/  ISETP.GT.U32.AND P6, PT, R2, 0xf, PT ;  /* 0x0000000f0200780c */ /* 0x000fca0003fc4070 */
[----:B------:R-:W-:Y:S04]  /*9eb0*/  BSSY.RECONVERGENT B0, `(.L_x_110) ;  /* 0x0000013000007945 */ /* 0x000fe80003800200 */
[----:B------:R-:W-:Y:S05]  /*9ec0*/  @P1 BRA `(.L_x_111) ;  /* 0x0000000000441947 */ /* 0x000fea0003800000 */
[----:B01----:R-:W0:Y:S02]  /*9ed0*/  LDS.128 R20, [R19] ;  /* 0x0000000013147984 */ /* 0x003e240000000c00 */
[--C-:B0-----:R-:W-:Y:S02]  /*9ee0*/  HADD2.F32 R7, -RZ, R20.reuse.H0_H0 ;  /* 0x20000014ff077230 */ /* 0x101fe40000004100 */
[----:B------:R-:W-:Y:S02]  /*9ef0*/  HADD2.F32 R6, -RZ, R21.H0_H0 ;  /* 0x20000015ff067230 */ /* 0x000fe40000004100 */
[----:B------:R-:W-:Y:S02]  /*9f00*/  HADD2.F32 R16, -RZ, R23.H0_H0 ;  /* 0x20000017ff107230 */ /* 0x000fe40000004100 */
[----:B------:R-:W-:Y:S01]  /*9f10*/  FADD.FTZ R10, R10, R7 ;  /* 0x000000070a0a7221 */ /* 0x000fe20000010000 */
[----:B------:R-:W-:Y:S02]  /*9f20*/  HADD2.F32 R20, -RZ, R20.H1_H1 ;  /* 0x30000014ff147230 */ /* 0x000fe40000004100 */
[----:B------:R-:W-:Y:S01]  /*9f30*/  FADD.FTZ R5, R5, R6 ;  /* 0x0000000605057221 */ /* 0x000fe20000010000 */
[----:B------:R-:W-:-:S02]  /*9f40*/  HADD2.F32 R21, -RZ, R21.H1_H1 ;  /* 0x30000015ff157230 */ /* 0x000fc40000004100 */
[----:B------:R-:W-:Y:S01]  /*9f50*/  FADD.FTZ R13, R13, R16 ;  /* 0x000000100d0d7221 */ /* 0x000fe20000010000 */
[--C-:B------:R-:W-:Y:S02]  /*9f60*/  HADD2.F32 R8, -RZ, R22.reuse.H0_H0 ;  /* 0x20000016ff087230 */ /* 0x100fe40000004100 */
[----:B------:R-:W-:Y:S01]  /*9f70*/  FADD.FTZ R3, R3, R20 ;  /* 0x0000001403037221 */ /* 0x000fe20000010000 */
[----:B------:R-:W-:Y:S02]  /*9f80*/  HADD2.F32 R11, -RZ, R22.H1_H1 ;  /* 0x30000016ff0b7230 */ /* 0x000fe40000004100 */
[----:B------:R-:W-:Y:S01]  /*9f90*/  FADD.FTZ R12, R12, R21 ;  /* 0x000000150c0c7221 */ /* 0x000fe20000010000 */
[----:B------:R-:W-:Y:S02]  /*9fa0*/  HADD2.F32 R23, -RZ, R23.H1_H1 ;  /* 0x30000017ff177230 */ /* 0x000fe40000004100 */
[----:B------:R-:W-:Y:S01]  /*9fb0*/  FADD.FTZ R9, R9, R8 ;  /* 0x0000000809097221 */ /* 0x000fe20000010000 */
[----:B------:R-:W-:-:S02]  /*9fc0*/  FADD.FTZ R14, R14, R11 ;  /* 0x0000000b0e0e7221 */ /* 0x000fc40000010000 */
[----:B------:R-:W-:-:S07]  /*9fd0*/  FADD.FTZ R0, R0, R23 ;  /* 0x0000001700007221 */ /* 0x000fce0000010000 */
.L_x_111:
[----:B------:R-:W-:Y:S05]  /*9fe0*/  BSYNC.RECONVERGENT B0 ;  /* 0x0000000000007941 */ /* 0x000fea0003800200 */
.L_x_110:
[----:B------:R-:W-:Y:S06]  /*9ff0*/  BAR.SYNC.DEFER_BLOCKING 0x0 ;  /* 0x0000000000007b1d */ /* 0x000fec0000010000 */
[----:B------:R-:W-:Y:S04]  /*a000*/  BSSY.RECONVERGENT B0, `(.L_x_112) ;  /* 0x0000007000007945 */ /* 0x000fe80003800200 */
[----:B------:R-:W-:Y:S05]  /*a010*/  @P4 BRA `(.L_x_113) ;  /* 0x0000000000144947 */ /* 0x000fea0003800000 */
[----:B01----:R-:W-:Y:S02]  /*a020*/  F2FP.F16.F32.PACK_AB R20, R3, R10 ;  /* 0x0000000a0314723e */ /* 0x003fe400000000ff */
[----:B------:R-:W-:Y:S02]  /*a030*/  F2FP.F16.F32.PACK_AB R21, R12, R5 ;  /* 0x000000050c15723e */ /* 0x000fe400000000ff */
[----:B------:R-:W-:Y:S02]  /*a040*/  F2FP.F16.F32.PACK_AB R22, R14, R9 ;  /* 0x000000090e16723e */ /* 0x000fe400000000ff */
[----:B------:R-:W-:-:S05]  /*a050*/  F2FP.F16.F32.PACK_AB R23, R0, R13 ;  /* 0x0000000d0017723e */ /* 0x000fca00000000ff */
[----:B------:R2:W-:Y:S02]  /*a060*/  STS.128 [R19+-0x280], R20 ;  /* 0xfffd801413007388 */ /* 0x0005e40000000c00 */
.L_x_113:
[----:B------:R-:W-:Y:S05]  /*a070*/  BSYNC.RECONVERGENT B0 ;  /* 0x0000000000007941 */ /* 0x000fea0003800200 */
.L_x_112:
[----:B------:R-:W-:Y:S01]  /*a080*/  BAR.SYNC.DEFER_BLOCKING 0x0 ;  /* 0x0000000000007b1d */ /* 0x000fe20000010000 */
[----:B------:R-:W-:-:S05]  /*a090*/  ISETP.GT.U32.AND P1, PT, R2, 0x3f, PT ;  /* 0x0000003f0200780c */ /* 0x000fca0003f24070 */
[----:B------:R-:W-:Y:S08]  /*a0a0*/  BSSY.RECONVERGENT B0, `(.L_x_114) ;  /* 0x0000013000007945 */ /* 0x000ff00003800200 */
[----:B------:R-:W-:Y:S05]  /*a0b0*/  @P1 BRA `(.L_x_115) ;  /* 0x0000000000441947 */ /* 0x000fea0003800000 */
[----:B012---:R-:W0:Y:S02]  /*a0c0*/  LDS.128 R20, [R19] ;  /* 0x0000000013147984 */ /* 0x007e240000000c00 */
        /* <DEDUP_REMOVED lines=16> */
.L_x_115:
[----:B------:R-:W-:Y:S05]  /*a1d0*/  BSYNC.RECONVERGENT B0 ;  /* 0x0000000000007941 */ /* 0x000fea0003800200 */
.L_x_114:
[----:B------:R-:W-:Y:S06]  /*a1e0*/  BAR.SYNC.DEFER_BLOCKING 0x0 ;  /* 0x0000000000007b1d */ /* 0x000fec0000010000 */
[----:B------:R-:W-:Y:S04]  /*a1f0*/  BSSY.RECONVERGENT B0, `(.L_x_116) ;  /* 0x0000007000007945 */ /* 0x000fe80003800200 */
[----:B------:R-:W-:Y:S05]  /*a200*/  @P3 BRA `(.L_x_117) ;  /* 0x0000000000143947 */ /* 0x000fea0003800000 */
[----:B012---:R-:W-:Y:S02]  /*a210*/  F2FP.F16.F32.PACK_AB R20, R3, R10 ;  /* 0x0000000a0314723e */ /* 0x007fe400000000ff */
[----:B------:R-:W-:Y:S02]  /*a220*/  F2FP.F16.F32.PACK_AB R21, R12, R5 ;  /* 0x000000050c15723e */ /* 0x000fe400000000ff */
[----:B------:R-:W-:Y:S02]  /*a230*/  F2FP.F16.F32.PACK_AB R22, R14, R9 ;  /* 0x000000090e16723e */ /* 0x000fe400000000ff */
[----:B------:R-:W-:-:S05]  /*a240*/  F2FP.F16.F32.PACK_AB R23, R0, R13 ;  /* 0x0000000d0017723e */ /* 0x000fca00000000ff */
[----:B------:R3:W-:Y:S02]  /*a250*/  STS.128 [R19+-0x140], R20 ;  /* 0xfffec01413007388 */ /* 0x0007e40000000c00 */
.L_x_117:
[----:B------:R-:W-:Y:S05]  /*a260*/  BSYNC.RECONVERGENT B0 ;  /* 0x0000000000007941 */ /* 0x000fea0003800200 */
.L_x_116:
[----:B------:R-:W-:Y:S06]  /*a270*/  BAR.SYNC.DEFER_BLOCKING 0x0 ;  /* 0x0000000000007b1d */ /* 0x000fec0000010000 */
[----:B------:R-:W-:Y:S04]  /*a280*/  BSSY.RECONVERGENT B0, `(.L_x_118) ;  /* 0x0000013000007945 */ /* 0x000fe80003800200 */
[----:B------:R-:W-:Y:S05]  /*a290*/  @P0 BRA `(.L_x_119) ;  /* 0x0000000000440947 */ /* 0x000fea0003800000 */
[----:B0123--:R-:W0:Y:S02]  /*a2a0*/  LDS.128 R20, [R19] ;  /* 0x0000000013147984 */ /* 0x00fe240000000c00 */
        /* <DEDUP_REMOVED lines=16> */
.L_x_119:
[----:B------:R-:W-:Y:S05]  /*a3b0*/  BSYNC.RECONVERGENT B0 ;  /* 0x0000000000007941 */ /* 0x000fea0003800200 */
.L_x_118:
[----:B------:R-:W-:Y:S06]  /*a3c0*/  BAR.SYNC.DEFER_BLOCKING 0x0 ;  /* 0x0000000000007b1d */ /* 0x000fec0000010000 */
[----:B------:R-:W-:Y:S04]  /*a3d0*/  BSSY.RECONVERGENT B0, `(.L_x_120) ;  /* 0x0000007000007945 */ /* 0x000fe80003800200 */
[----:B------:R-:W-:Y:S05]  /*a3e0*/  @P2 BRA `(.L_x_121) ;  /* 0x0000000000142947 */ /* 0x000fea0003800000 */
[----:B0123--:R-:W-:Y:S02]  /*a3f0*/  F2FP.F16.F32.PACK_AB R20, R3, R10 ;  /* 0x0000000a0314723e */ /* 0x00ffe400000000ff */
[----:B------:R-:W-:Y:S02]  /*a400*/  F2FP.F16.F32.PACK_AB R21, R12, R5 ;  /* 0x000000050c15723e */ /* 0x000fe400000000ff */
[----:B------:R-:W-:Y:S02]  /*a410*/  F2FP.F16.F32.PACK_AB R22, R14, R9 ;  /* 0x000000090e16723e */ /* 0x000fe400000000ff */
[----:B------:R-:W-:-:S05]  /*a420*/  F2FP.F16.F32.PACK_AB R23, R0, R13 ;  /* 0x0000000d0017723e */ /* 0x000fca00000000ff */
[----:B------:R0:W-:Y:S02]  /*a430*/  STS.128 [R19+-0xa0], R20 ;  /* 0xffff601413007388 */ /* 0x0001e40000000c00 */
.L_x_121:
[----:B------:R-:W-:Y:S05]  /*a440*/  BSYNC.RECONVERGENT B0 ;  /* 0x0000000000007941 */ /* 0x000fea0003800200 */
.L_x_120:
[----:B------:R-:W-:Y:S06]  /*a450*/  BAR.SYNC.DEFER_BLOCKING 0x0 ;  /* 0x0000000000007b1d */ /* 0x000fec0000010000 */
[----:B------:R-:W-:Y:S04]  /*a460*/  BSSY.RECONVERGENT B0, `(.L_x_122) ;  /* 0x0000013000007945 */ /* 0x000fe80003800200 */
[----:B------:R-:W-:Y:S05]  /*a470*/  @P6 BRA `(.L_x_123) ;  /* 0x0000000000446947 */ /* 0x000fea0003800000 */
[----:B0123--:R-:W0:Y:S02]  /*a480*/  LDS.128 R16, [R19] ;  /* 0x0000000013107984 */ /* 0x00fe240000000c00 */
[----:B0-----:R-:W-:Y:S02]  /*a490*/  HADD2.F32 R7, -RZ, R16.H0_H0 ;  /* 0x20000010ff077230 */ /* 0x001fe40000004100 */
[----:B------:R-:W-:Y:S02]  /*a4a0*/  HADD2.F32 R6, -RZ, R17.H0_H0 ;  /* 0x20000011ff067230 */ /* 0x000fe40000004100 */
[--C-:B------:R-:W-:Y:S02]  /*a4b0*/  HADD2.F32 R8, -RZ, R18.reuse.H0_H0 ;  /* 0x20000012ff087230 */ /* 0x100fe40000004100 */
[----:B------:R-:W-:Y:S01]  /*a4c0*/  FADD.FTZ R10, R10, R7 ;  /* 0x000000070a0a7221 */ /* 0x000fe20000010000 */
[----:B------:R-:W-:Y:S02]  /*a4d0*/  HADD2.F32 R11, -RZ, R18.H1_H1 ;  /* 0x30000012ff0b7230 */ /* 0x000fe40000004100 */
[----:B------:R-:W-:Y:S01]  /*a4e0*/  FADD.FTZ R5, R5, R6 ;  /* 0x0000000605057221 */ /* 0x000fe20000010000 */
[----:B------:R-:W-:-:S02]  /*a4f0*/  HADD2.F32 R16, -RZ, R16.H1_H1 ;  /* 0x30000010ff107230 */ /* 0x000fc40000004100 */
[----:B------:R-:W-:Y:S01]  /*a500*/  FADD.FTZ R9, R9, R8 ;  /* 0x0000000809097221 */ /* 0x000fe20000010000 */
[----:B------:R-:W-:Y:S02]  /*a510*/  HADD2.F32 R17, -RZ, R17.H1_H1 ;  /* 0x30000011ff117230 */ /* 0x000fe40000004100 */
[----:B------:R-:W-:Y:S01]  /*a520*/  FADD.FTZ R14, R14, R11 ;  /* 0x0000000b0e0e7221 */ /* 0x000fe20000010000 */
[--C-:B------:R-:W-:Y:S02]  /*a530*/  HADD2.F32 R18, -RZ, R19.reuse.H0_H0 ;  /* 0x20000013ff127230 */ /* 0x100fe40000004100 */
[----:B------:R-:W-:Y:S01]  /*a540*/  FADD.FTZ R3, R3, R16 ;  /* 0x0000001003037221 */ /* 0x000fe20000010000 */
[----:B------:R-:W-:Y:S02]  /*a550*/  HADD2.F32 R15, -RZ, R19.H1_H1 ;  /* 0x30000013ff0f7230 */ /* 0x000fe40000004100 */
[----:B------:R-:W-:Y:S01]  /*a560*/  FADD.FTZ R12, R12, R17 ;  /* 0x000000110c0c7221 */ /* 0x000fe20000010000 */
[----:B------:R-:W-:-:S02]  /*a570*/  FADD.FTZ R13, R13, R18 ;  /* 0x000000120d0d7221 */ /* 0x000fc40000010000 */
[----:B------:R-:W-:-:S07]  /*a580*/  FADD.FTZ R0, R0, R15 ;  /* 0x0000000f00007221 */ /* 0x000fce0000010000 */
.L_x_123:
[----:B------:R-:W-:Y:S05]  /*a590*/  BSYNC.RECONVERGENT B0 ;  /* 0x0000000000007941 */ /* 0x000fea0003800200 */
.L_x_122:
[----:B------:R-:W-:Y:S06]  /*a5a0*/  BAR.SYNC.DEFER_BLOCKING 0x0 ;  /* 0x0000000000007b1d */ /* 0x000fec0000010000 */
.L_x_108:
[----:B------:R-:W-:-:S13]  /*a5b0*/  ISETP.GT.U32.OR P5, PT, R2, 0xf, P5 ;  /* 0x0000000f0200780c */ /* 0x000fda0002fa4470 */
[----:B------:R-:W-:Y:S05]  /*a5c0*/  @P5 EXIT ;  /* 0x000000000000594d */ /* 0x000fea0003800000 */
[----:B------:R-:W5:Y:S02]  /*a5d0*/  LDCU UR4, c[0x0][0x478] ;  /* 0x00008f00ff0477ac */ /* 0x000f640008000800 */
[----:B-----5:R-:W-:-:S09]  /*a5e0*/  UISETP.NE.AND UP0, UPT, UR4, 0x2, UPT ;  /* 0x000000020400788c */ /* 0x020fd2000bf05270 */
[----:B------:R-:W-:Y:S05]  /*a5f0*/  BRA.U UP0, `(.L_x_124) ;  /* 0x0000000100e07547 */ /* 0x000fea000b800000 */
[----:B------:R-:W5:Y:S01]  /*a600*/  LDC.64 R6, c[0x0][0x470] ;  /* 0x00011c00ff067b82 */ /* 0x000f620000000a00 */
[----:B------:R-:W0:Y:S01]  /*a610*/  LDCU.64 UR4, c[0x0][0x380] ;  /* 0x00007000ff0477ac */ /* 0x000e220008000a00 */
[----:B-----5:R-:W5:Y:S02]  /*a620*/  LDG.E R6, desc[UR36][R6.64] ;  /* 0x0000002406067981 */ /* 0x020f64000c1e1900 */
[C---:B-----5:R-:W-:Y:S01]  /*a630*/  FMUL.FTZ R13, R6.reuse, R13 ;  /* 0x0000000d060d7220 */ /* 0x060fe20000410000 */
[C---:B------:R-:W-:Y:S01]  /*a640*/  FMUL.FTZ R14, R6.reuse, R14 ;  /* 0x0000000e060e7220 */ /* 0x040fe20000410000 */
[C---:B------:R-:W-:Y:S01]  /*a650*/  FMUL.FTZ R0, R6.reuse, R0 ;  /* 0x0000000006007220 */ /* 0x040fe20000410000 */
[C---:B------:R-:W-:Y:S01]  /*a660*/  FMUL.FTZ R3, R6.reuse, R3 ;  /* 0x0000000306037220 */ /* 0x040fe20000410000 */
[C---:B------:R-:W-:Y:S01]  /*a670*/  FMUL.FTZ R5, R6.reuse, R5 ;  /* 0x0000000506057220 */ /* 0x040fe20000410000 */
[C---:B------:R-:W-:Y:S01]  /*a680*/  FMUL.FTZ R12, R6.reuse, R12 ;  /* 0x0000000c060c7220 */ /* 0x040fe20000410000 */
[----:B------:R-:W5:Y:S01]  /*a690*/  F2I.S8.NTZ R13, R13 ;  /* 0x0000000d000d7305 */ /* 0x000f620000202100 */
[C---:B------:R-:W-:Y:S01]  /*a6a0*/  FMUL.FTZ R9, R6.reuse, R9 ;  /* 0x0000000906097220 */ /* 0x040fe20000410000 */
[----:B------:R-:W-:Y:S01]  /*a6b0*/  FMUL.FTZ R6, R6, R10 ;  /* 0x0000000a06067220 */ /* 0x000fe20000410000 */
[----:B------:R-:W-:-:S05]  /*a6c0*/  IADD3 R10, PT, PT, R4, UR48, RZ ;  /* 0x00000030040a7c10 */ /* 0x000fca000fffe0ff */
[----:B------:R-:W1:Y:S01]  /*a6d0*/  F2I.S8.NTZ R14, R14 ;  /* 0x0000000e000e7305 */ /* 0x000e620000202100 */
[----:B-----5:R-:W-:-:S07]  /*a6e0*/  PRMT R2, R13, 0x8880, RZ ;  /* 0x000088800d027816 */ /* 0x020fce00000000ff */
[----:B------:R-:W5:Y:S01]  /*a6f0*/  F2I.S8.NTZ R0, R0 ;  /* 0x0000000000007305 */ /* 0x000f620000202100 */
[----:B------:R-:W-:Y:S02]  /*a700*/  PRMT R2, R2, 0x7710, RZ ;  /* 0x0000771002027816 */ /* 0x000fe400000000ff */
[----:B-1----:R-:W-:-:S05]  /*a710*/  PRMT R14, R14, 0x8880, RZ ;  /* 0x000088800e0e7816 */ /* 0x002fca00000000ff */
[----:B------:R-:W-:Y:S01]  /*a720*/  F2I.S8.NTZ R3, R3 ;  /* 0x0000000300037305 */ /* 0x000fe20000202100 */
[----:B------:R-:W-:-:S05]  /*a730*/  IMAD.U32 R7, R2, 0x10000, RZ ;  /* 0x0001000002077824 */ /* 0x000fca00078e00ff */
[----:B------:R-:W-:Y:S02]  /*a740*/  LOP3.LUT R7, R7, 0xff0000, RZ, 0xc0, !PT ;  /* 0x00ff000007077812 */ /* 0x000fe400078ec0ff */
[----:B------:R-:W1:Y:S01]  /*a750*/  F2I.S8.NTZ R5, R5 ;  /* 0x0000000500057305 */ /* 0x000e620000202100 */
[----:B-----5:R-:W-:Y:S02]  /*a760*/  PRMT R8, R0, 0x8880, RZ ;  /* 0x0000888000087816 */ /* 0x020fe400000000ff */
[----:B------:R-:W-:Y:S02]  /*a770*/  PRMT R0, R14, 0x7710, RZ ;  /* 0x000077100e007816 */ /* 0x000fe400000000ff */
[----:B------:R-:W-:Y:S02]  /*a780*/  PRMT R2, R8, 0x7710, RZ ;  /* 0x0000771008027816 */ /* 0x000fe400000000ff */
[----:B------:R-:W-:Y:S01]  /*a790*/  SHF.L.U32 R0, R0, 0x8, RZ ;  /* 0x0000000800007819 */ /* 0x000fe200000006ff */
[----:B------:R-:W5:Y:S01]  /*a7a0*/  F2I.S8.NTZ R12, R12 ;  /* 0x0000000c000c7305 */ /* 0x000f620000202100 */
[----:B------:R-:W-:-:S02]  /*a7b0*/  PRMT R11, R7, 0x4210, R2 ;  /* 0x00004210070b7816 */ /* 0x000fc40000000002 */
[----:B0-----:R-:W-:Y:S02]  /*a7c0*/  IADD3 R8, P0, PT, R10, UR4, RZ ;  /* 0x000000040a087c10 */ /* 0x001fe4000ff1e0ff */
[----:B------:R-:W-:Y:S02]  /*a7d0*/  LOP3.LUT R11, R11, 0xff00, R0, 0xf8, !PT ;  /* 0x0000ff000b0b7812 */ /* 0x000fe400078ef800 */
[----:B-1----:R-:W-:Y:S01]  /*a7e0*/  PRMT R2, R5, 0x8880, RZ ;  /* 0x0000888005027816 */ /* 0x002fe200000000ff */
[----:B------:R-:W0:Y:S01]  /*a7f0*/  F2I.S8.NTZ R9, R9 ;  /* 0x0000000900097305 */ /* 0x000e220000202100 */
[----:B------:R-:W-:Y:S02]  /*a800*/  PRMT R0, R3, 0x8880, RZ ;  /* 0x0000888003007816 */ /* 0x000fe400000000ff */
[----:B------:R-:W-:Y:S02]  /*a810*/  PRMT R2, R2, 0x7710, RZ ;  /* 0x0000771002027816 */ /* 0x000fe400000000ff */
[----:B------:R-:W-:-:S02]  /*a820*/  PRMT R0, R0, 0x7710, RZ ;  /* 0x0000771000007816 */ /* 0x000fc400000000ff */
[----:B-----5:R-:W-:Y:S01]  /*a830*/  PRMT R12, R12, 0x8880, RZ ;  /* 0x000088800c0c7816 */ /* 0x020fe200000000ff */
[----:B------:R-:W1:Y:S01]  /*a840*/  F2I.S8.NTZ R6, R6 ;  /* 0x0000000600067305 */ /* 0x000e620000202100 */
[----:B------:R-:W-:Y:S02]  /*a850*/  LOP3.LUT R4, R2, 0xff, RZ, 0xc0, !PT ;  /* 0x000000ff02047812 */ /* 0x000fe400078ec0ff */
[----:B------:R-:W-:Y:S02]  /*a860*/  PRMT R3, R12, 0x7710, RZ ;  /* 0x000077100c037816 */ /* 0x000fe400000000ff */
[----:B------:R-:W-:Y:S01]  /*a870*/  LOP3.LUT R7, R0, 0xff, RZ, 0xc0, !PT ;  /* 0x000000ff00077812 */ /* 0x000fe200078ec0ff */
[----:B------:R-:W-:Y:S01]  /*a880*/  IMAD.WIDE.U32 R4, R4, 0x10000, RZ ;  /* 0x0001000004047825 */ /* 0x000fe200078e00ff */
[----:B0-----:R-:W-:Y:S02]  /*a890*/  PRMT R9, R9, 0x8880, RZ ;  /* 0x0000888009097816 */ /* 0x001fe400000000ff */
[----:B------:R-:W-:-:S02]  /*a8a0*/  LOP3.LUT R3, R3, 0xff, RZ, 0xc0, !PT ;  /* 0x000000ff03037812 */ /* 0x000fc400078ec0ff */
[----:B------:R-:W-:-:S03]  /*a8b0*/  PRMT R0, R9, 0x7710, RZ ;  /* 0x0000771009007816 */ /* 0x000fc600000000ff */
[----:B------:R-:W-:Y:S01]  /*a8c0*/  IMAD.WIDE.U32 R2, R3, 0x1000000, RZ ;  /* 0x0100000003027825 */ /* 0x000fe200078e00ff */
[----:B-1----:R-:W-:Y:S02]  /*a8d0*/  PRMT R12, R6, 0x8880, RZ ;  /* 0x00008880060c7816 */ /* 0x002fe400000000ff */
[----:B------:R-:W-:Y:S01]  /*a8e0*/  LOP3.LUT R9, R11, 0xff, R0, 0xf8, !PT ;  /* 0x000000ff0b097812 */ /* 0x000fe200078ef800 */
[----:B------:R-:W-:Y:S01]  /*a8f0*/  IMAD.WIDE.U32 R6, R7, 0x100, RZ ;  /* 0x0000010007067825 */ /* 0x000fe200078e00ff */
[----:B------:R-:W-:Y:S02]  /*a900*/  PRMT R0, R12, 0x7710, RZ ;  /* 0x000077100c007816 */ /* 0x000fe400000000ff */
[----:B------:R-:W-:Y:S02]  /*a910*/  LOP3.LUT R3, R5, R9, R3, 0xfe, !PT ;  /* 0x0000000905037212 */ /* 0x000fe400078efe03 */
[----:B------:R-:W-:Y:S02]  /*a920*/  LOP3.LUT R11, R6, R2, R4, 0xfe, !PT ;  /* 0x00000002060b7212 */ /* 0x000fe400078efe04 */
[----:B------:R-:W-:-:S02]  /*a930*/  LEA.HI.X.SX32 R9, R10, UR5, 0x1, P0 ;  /* 0x000000050a097c11 */ /* 0x000fc400080f0eff */
[----:B------:R-:W-:Y:S02]  /*a940*/  LOP3.LUT R2, R11, 0xff, R0, 0xf8, !PT ;  /* 0x000000ff0b027812 */ /* 0x000fe400078ef800 */
[----:B------:R-:W-:-:S05]  /*a950*/  LOP3.LUT R3, R3, R7, RZ, 0xfc, !PT ;  /* 0x0000000703037212 */ /* 0x000fca00078efcff */
[----:B------:R-:W-:Y:S01]  /*a960*/  STG.E.64 desc[UR36][R8.64], R2 ;  /* 0x0000000208007986 */ /* 0x000fe2000c101b24 */
[----:B------:R-:W-:Y:S05]  /*a970*/  EXIT ;  /* 0x000000000000794d */ /* 0x000fea0003800000 */
.L_x_124:
[----:B------:R-:W5:Y:S01]  /*a980*/  LDC.64 R6, c[0x0][0x380] ;  /* 0x0000e000ff067b82 */ /* 0x000f620000000a00 */
[----:B------:R-:W-:Y:S01]  /*a990*/  VIADD R15, R4, UR48 ;  /* 0x00000030040f7c36 */ /* 0x000fe20008000000 */
[----:B------:R-:W-:Y:S02]  /*a9a0*/  F2FP.F16.F32.PACK_AB R11, R3, R10 ;  /* 0x0000000a030b723e */ /* 0x000fe400000000ff */
[----:B------:R-:W-:Y:S02]  /*a9b0*/  F2FP.F16.F32.PACK_AB R5, R12, R5 ;  /* 0x000000050c05723e */ /* 0x000fe400000000ff */
[----:B------:R-:W-:Y:S02]  /*a9c0*/  F2FP.F16.F32.PACK_AB R9, R14, R9 ;  /* 0x000000090e09723e */ /* 0x000fe400000000ff */
[----:B------:R-:W-:Y:S01]  /*a9d0*/  F2FP.F16.F32.PACK_AB R13, R0, R13 ;  /* 0x0000000d000d723e */ /* 0x000fe200000000ff */
[----:B-----5:R-:W-:-:S05]  /*a9e0*/  IMAD.WIDE R2, R15, 0x2, R6 ;  /* 0x000000020f027825 */ /* 0x020fca00078e0206 */
[----:B------:R-:W-:Y:S04]  /*a9f0*/  STG.E desc[UR36][R2.64], R11 ;  /* 0x0000000b02007986 */ /* 0x000fe8000c101924 */
[----:B------:R-:W-:Y:S04]  /*aa00*/  STG.E desc[UR36][R2.64+0x4], R5 ;  /* 0x0000040502007986 */ /* 0x000fe8000c101924 */
[----:B------:R-:W-:Y:S04]  /*aa10*/  STG.E desc[UR36][R2.64+0x8], R9 ;  /* 0x0000080902007986 */ /* 0x000fe8000c101924 */
[----:B------:R-:W-:Y:S01]  /*aa20*/  STG.E desc[UR36][R2.64+0xc], R13 ;  /* 0x00000c0d02007986 */ /* 0x000fe2000c101924 */
[----:B------:R-:W-:Y:S05]  /*aa30*/  EXIT ;  /* 0x000000000000794d */ /* 0x000fea0003800000 */
.L_x_19:
[----:B------:R-:W-:Y:S01]  /*aa40*/  MOV R12, 0x10 ;  /* 0x00000010000c7802 */ /* 0x000fe20000000f00 */
[----:B------:R-:W-:Y:S01]  /*aa50*/  IMAD.MOV.U32 R15, RZ, RZ, -0x1 ;  /* 0xffffffffff0f7424 */ /* 0x000fe200078e00ff */
[----:B------:R-:W-:-:S07]  /*aa60*/  MOV R11, 0x1f ;  /* 0x0000001f000b7802 */ /* 0x000fce0000000f00 */
[----:B-1----:R-:W-:Y:S05]  /*aa70*/  WARPSYNC.COLLECTIVE R15, `(.L_x_125) ;  /* 0x000000000f087348 */ /* 0x002fea0003c00000 */
[----:B------:R0:W2:Y:S02]  /*aa80*/  SHFL.BFLY P6, R14, R13, R12, R11 ;  /* 0x0c00000c0d0e7389 */ /* 0x0000a400000c000b */
[----:B012---:R-:W-:Y:S05]  /*aa90*/  ENDCOLLECTIVE ;  /* 0x000000000000791b */ /* 0x007fea0003800000 */
.L_x_125:
[----:B------:R-:W-:Y:S01]  /*aaa0*/  MOV R12, 0x8 ;  /* 0x00000008000c7802 */ /* 0x000fe20000000f00 */
[----:B------:R-:W-:-:S05]  /*aab0*/  FADD.FTZ R3, R13, R14 ;  /* 0x0000000e0d037221 */ /* 0x000fca0000010000 */
[----:B------:R-:W-:-:S07]  /*aac0*/  MOV R13, R3 ;  /* 0x00000003000d7202 */ /* 0x000fce0000000f00 */
[----:B------:R-:W-:Y:S05]  /*aad0*/  WARPSYNC.COLLECTIVE R15, `(.L_x_126) ;  /* 0x000000000f087348 */ /* 0x000fea0003c00000 */
[----:B------:R0:W1:Y:S02]  /*aae0*/  SHFL.BFLY P6, R14, R13, R12, R11 ;  /* 0x0c00000c0d0e7389 */ /* 0x00006400000c000b */
[----:B01----:R-:W-:Y:S05]  /*aaf0*/  ENDCOLLECTIVE ;  /* 0x000000000000791b */ /* 0x003fea0003800000 */
.L_x_126:
[----:B------:R-:W-:Y:S01]  /*ab00*/  MOV R12, 0x4 ;  /* 0x00000004000c7802 */ /* 0x000fe20000000f00 */
[----:B------:R-:W-:-:S04]  /*ab10*/  FADD.FTZ R4, R3, R14 ;  /* 0x0000000e03047221 */ /* 0x000fc80000010000 */
[----:B------:R-:W-:-:S07]  /*ab20*/  IMAD.MOV.U32 R13, RZ, RZ, R4 ;  /* 0x000000ffff0d7224 */ /* 0x000fce00078e0004 */
[----:B------:R-:W-:Y:S05]  /*ab30*/  WARPSYNC.COLLECTIVE R15, `(.L_x_127) ;  /* 0x000000000f087348 */ /* 0x000fea0003c00000 */
[----:B------:R0:W1:Y:S02]  /*ab40*/  SHFL.BFLY P6, R14, R13, R12, R11 ;  /* 0x0c00000c0d0e7389 */ /* 0x00006400000c000b */
[----:B01----:R-:W-:Y:S05]  /*ab50*/  ENDCOLLECTIVE ;  /* 0x000000000000791b */ /* 0x003fea0003800000 */
.L_x_127:
[----:B------:R-:W-:Y:S02]  /*ab60*/  IMAD.MOV.U32 R12, RZ, RZ, 0x2 ;  /* 0x00000002ff0c7424 */ /* 0x000fe400078e00ff */
[----:B------:R-:W-:-:S05]  /*ab70*/  FADD.FTZ R5, R4, R14 ;  /* 0x0000000e04057221 */ /* 0x000fca0000010000 */
[----:B------:R-:W-:-:S07]  /*ab80*/  MOV R13, R5 ;  /* 0x00000005000d7202 */ /* 0x000fce0000000f00 */
[----:B------:R-:W-:Y:S05]  /*ab90*/  WARPSYNC.COLLECTIVE R15, `(.L_x_128) ;  /* 0x000000000f087348 */ /* 0x000fea0003c00000 */
[----:B------:R0:W1:Y:S02]  /*aba0*/  SHFL.BFLY P6, R14, R13, R12, R11 ;  /* 0x0c00000c0d0e7389 */ /* 0x00006400000c000b */
[----:B01----:R-:W-:Y:S05]  /*abb0*/  ENDCOLLECTIVE ;  /* 0x000000000000791b */ /* 0x003fea0003800000 */
.L_x_128:
[----:B------:R-:W-:Y:S01]  /*abc0*/  MOV R12, 0x1 ;  /* 0x00000001000c7802 */ /* 0x000fe20000000f00 */
[----:B------:R-:W-:-:S05]  /*abd0*/  FADD.FTZ R6, R5, R14 ;  /* 0x0000000e05067221 */ /* 0x000fca0000010000 */
[----:B------:R-:W-:-:S07]  /*abe0*/  MOV R13, R6 ;  /* 0x00000006000d7202 */ /* 0x000fce0000000f00 */
[----:B------:R-:W-:Y:S05]  /*abf0*/  WARPSYNC.COLLECTIVE R15, `(.L_x_129) ;  /* 0x000000000f087348 */ /* 0x000fea0003c00000 */
[----:B------:R0:W1:Y:S02]  /*ac00*/  SHFL.BFLY P6, R14, R13, R12, R11 ;  /* 0x0c00000c0d0e7389 */ /* 0x00006400000c000b */
[----:B01----:R-:W-:Y:S05]  /*ac10*/  ENDCOLLECTIVE ;  /* 0x000000000000791b */ /* 0x003fea0003800000 */
.L_x_129:
[----:B------:R-:W-:Y:S05]  /*ac20*/  BRA `(.L_x_130) ;  /* 0xffffff7400807947 */ /* 0x000fea000383ffff */
.L_x_131:
[----:B------:R-:W-:-:S00]  /*ac30*/  BRA `(.L_x_131) ;  /* 0xfffffffc00fc7947 */ /* 0x000fc0000383ffff */
[----:B------:R-:W-:-:S00]  /*ac40*/  NOP ;  /* 0x0000000000007918 */ /* 0x000fc00000000000 */
        /* <DEDUP_REMOVED lines=11> */
.L_x_4053:


//--------------------- .text._ZN4mmha33masked_multihead_attention_kernelItLi80ELi128ELi2ELi16ELi128ELb1ELb1EEEv26Multihead_attention_paramsIT_XT5_EE --------------------------
	.section	.text._ZN4mmha33masked_multihead_attention_kernelItLi80ELi128ELi2ELi16ELi128ELb1ELb1EEEv26Multihead_attention_paramsIT_XT5_EE,"ax",@progbits
	.align	128
        .global         _ZN4mmha33masked_multihead_attention_kernelItLi80ELi128ELi2ELi16ELi128ELb1ELb1EEEv26Multihead_attention_paramsIT_XT5_EE
        .type           _ZN4mmha33masked_multihead_attention_kernelItLi80ELi128ELi2ELi16ELi128ELb1ELb1EEEv26Multihead_attention_paramsIT_XT5_EE,@function
        .size           _ZN4mmha33masked_multihead_attention_kernelItLi80ELi128ELi2ELi16ELi128ELb1ELb1EEEv26Multihead_attention_paramsIT_XT5_EE,(.L_x_4054 - _ZN4mmha33masked_multihead_attention_kernelItLi80ELi128ELi2ELi16ELi128ELb1ELb1EEEv26Multihead_attention_paramsIT_XT5_EE)
        .other          _ZN4mmha33masked_multihead_attention_kernelItLi80ELi128ELi2ELi16ELi128ELb1ELb1EEEv26Multihead_attention_paramsIT_XT5_EE,@"STO_CUDA_ENTRY STV_DEFAULT"
_ZN4mmha33masked_multihead_attention_kernelItLi80ELi128ELi2ELi16ELi128ELb1ELb1EEEv26Multihead_attention_paramsIT_XT5_EE:
.text._ZN4mmha33masked_multihead_attention_kernelItLi80ELi128ELi2ELi16ELi128ELb1ELb1EEEv26Multihead_attention_paramsIT_XT5_EE:
        /* <DEDUP_REMOVED lines=9> */
[----:B------:R-:W-:-:S04]  /*0090*/  IMAD.U32 R2, RZ, RZ, UR4 ;  /* 0x00000004ff027e24 */ /* 0x000fc8000f8e00ff */
[----:B------:R-:W-:-:S05]  /*00a0*/  IMAD.U32 R3, RZ, RZ, UR5 ;  /* 0x00000005ff037e24 */ /* 0x000fca000f8e00ff */
[----:B------:R-:W2:Y:S02]  /*00b0*/  LDG.E.U8 R2, desc[UR36][R2.64] ;  /* 0x0000002402027981 */ /* 0x000ea4000c1e1100 */
[----:B--2---:R-:W-:-:S13]  /*00c0*/  ISETP.NE.AND P0, PT, R2, 0x1, PT ;  /* 0x000000010200780c */ /* 0x004fda0003f05270 */
[----:B------:R-:W-:Y:S05]  /*00d0*/  @!P0 EXIT ;  /* 0x000000000000894d */ /* 0x000fea0003800000 */
.L_x_132:
[----:B------:R-:W1:Y:S01]  /*00e0*/  LDCU.64 UR4, c[0x0][0x498] ;  /* 0x00009300ff0477ac */ /* 0x000e620008000a00 */
[----:B------:R-:W2:Y:S01]  /*00f0*/  S2R R6, SR_CTAID.Y ;  /* 0x0000000000067919 */ /* 0x000ea20000002600 */
[----:B------:R-:W3:Y:S01]  /*0100*/  LDCU UR7, c[0x0][0x3f0] ;  /* 0x00007e00ff0777ac */ /* 0x000ee20008000800 */
[----:B------:R-:W4:Y:S01]  /*0110*/  LDCU UR8, c[0x0][0x40c] ;  /* 0x00008180ff0877ac */ /* 0x000f220008000800 */
[----:B------:R-:W0:Y:S01]  /*0120*/  S2R R16, SR_TID.X ;  /* 0x0000000000107919 */ /* 0x000e220000002100 */
[----:B------:R-:W0:Y:S01]  /*0130*/  S2UR UR47, SR_CTAID.X ;  /* 0x00000000002f79c3 */ /* 0x000e220000002500 */
[----:B-1----:R-:W-:-:S07]  /*0140*/  UIMAD.WIDE.U32 UR4, UR42, 0x4, UR4 ;  /* 0x000000042a0478a5 */ /* 0x002fce000f8e0004 */
[----:B------:R-:W1:Y:S01]  /*0150*/  LDC.64 R26, c[0x0][0x418] ;  /* 0x00010600ff1a7b82 */ /* 0x000e620000000a00 */
[----:B---3--:R-:W-:Y:S01]  /*0160*/  MOV R0, UR7 ;  /* 0x0000000700007c02 */ /* 0x008fe20008000f00 */
[----:B------:R-:W-:Y:S01]  /*0170*/  IMAD.U32 R2, RZ, RZ, UR4 ;  /* 0x00000004ff027e24 */ /* 0x000fe2000f8e00ff */
[----:B------:R-:W-:Y:S02]  /*0180*/  MOV R3, UR5 ;  /* 0x0000000500037c02 */ /* 0x000fe40008000f00 */
[----:B------:R-:W-:-:S03]  /*0190*/  IABS R7, R0 ;  /* 0x0000000000077213 */ /* 0x000fc60000000000 */
[----:B------:R3:W4:Y:S01]  /*01a0*/  LDG.E R10, desc[UR36][R2.64] ;  /* 0x00000024020a7981 */ /* 0x000722000c1e1900 */
[----:B------:R-:W2:Y:S08]  /*01b0*/  I2F.RP R0, R7 ;  /* 0x0000000700007306 */ /* 0x000eb00000209400 */
[----:B--2---:R-:W2:Y:S02]  /*01c0*/  MUFU.RCP R0, R0 ;  /* 0x0000000000007308 */ /* 0x004ea40000001000 */
[----:B--2---:R-:W-:-:S06]  /*01d0*/  VIADD R4, R0, 0xffffffe ;  /* 0x0ffffffe00047836 */ /* 0x004fcc0000000000 */
[----:B------:R2:W0:Y:S01]  /*01e0*/  F2I.FTZ.U32.TRUNC.NTZ R5, R4 ;  /* 0x0000000400057305 */ /* 0x000422000021f000 */
[----:B------:R-:W-:Y:S01]  /*01f0*/  IABS R0, R6 ;  /* 0x0000000600007213 */ /* 0x000fe20000000000 */
[----:B--2---:R-:W-:Y:S02]  /*0200*/  IMAD.MOV.U32 R4, RZ, RZ, RZ ;  /* 0x000000ffff047224 */ /* 0x004fe400078e00ff */
[----:B0-----:R-:W-:-:S04]  /*0210*/  IMAD.MOV R8, RZ, RZ, -R5 ;  /* 0x000000ffff087224 */ /* 0x001fc800078e0a05 */
[----:B------:R-:W-:-:S04]  /*0220*/  IMAD R9, R8, R7, RZ ;  /* 0x0000000708097224 */ /* 0x000fc800078e02ff */
[----:B------:R-:W-:-:S06]  /*0230*/  IMAD.HI.U32 R5, R5, R9, R4 ;  /* 0x0000000905057227 */ /* 0x000fcc00078e0004 */
[----:B------:R-:W-:-:S05]  /*0240*/  IMAD.HI.U32 R5, R5, R0, RZ ;  /* 0x0000000005057227 */ /* 0x000fca00078e00ff */
[----:B------:R-:W-:-:S13]  /*0250*/  R2UR UR6, R5 ;  /* 0x00000000050672ca */ /* 0x000fda00000e0000 */
[----:B------:R-:W-:-:S05]  /*0260*/  IADD3 R4, PT, PT, RZ, -UR6, RZ ;  /* 0x80000006ff047c10 */ /* 0x000fca000fffe0ff */
[C---:B------:R-:W-:Y:S02]  /*0270*/  IMAD R0, R7.reuse, R4, R0 ;  /* 0x0000000407007224 */ /* 0x040fe400078e0200 */
[----:B---3--:R-:W-:Y:S01]  /*0280*/  IMAD.U32 R2, RZ, RZ, UR6 ;  /* 0x00000006ff027e24 */ /* 0x008fe2000f8e00ff */
[----:B------:R-:W-:Y:S01]  /*0290*/  ULOP3.LUT UR4, UR42, UR7, URZ, 0x3c, !UPT ;  /* 0x000000072a047292 */ /* 0x000fe2000f8e3cff */
[----:B------:R-:W0:Y:S01]  /*02a0*/  LDC.64 R4, c[0x0][0x460] ;  /* 0x00011800ff047b82 */ /* 0x000e220000000a00 */
[----:B------:R-:W-:-:S13]  /*02b0*/  ISETP.GT.U32.AND P0, PT, R7, R0, PT ;  /* 0x000000000700720c */ /* 0x000fda0003f04070 */
[----:B------:R-:W-:Y:S01]  /*02c0*/  @!P0 VIADD R2, R2, 0x1 ;  /* 0x0000000102028836 */ /* 0x000fe20000000000 */
[----:B------:R-:W-:-:S04]  /*02d0*/  @!P0 IADD3 R0, PT, PT, R0, -R7, RZ ;  /* 0x8000000700008210 */ /* 0x000fc80007ffe0ff */
[----:B------:R-:W-:Y:S02]  /*02e0*/  @!P0 R2UR UR6, R2 ;  /* 0x00000000020682ca */ /* 0x000fe400000e0000 */
[----:B------:R-:W-:-:S11]  /*02f0*/  ISETP.GE.U32.AND P1, PT, R0, R7, PT ;  /* 0x000000070000720c */ /* 0x000fd60003f26070 */
[----:B------:R-:W-:-:S04]  /*0300*/  IMAD.U32 R0, RZ, RZ, UR6 ;  /* 0x00000006ff007e24 */ /* 0x000fc8000f8e00ff */
        /* <DEDUP_REMOVED lines=9> */
[----:B------:R-:W-:Y:S01]  /*03a0*/  ISETP.NE.AND.EX P0, PT, R5, RZ, PT, P0 ;  /* 0x000000ff0500720c */ /* 0x000fe20003f05300 */
[----:B------:R-:W2:Y:S03]  /*03b0*/  LDCU UR6, c[0x0][0x3f8] ;  /* 0x00007f00ff0677ac */ /* 0x000ea60008000800 */
[----:B----4-:R-:W-:Y:S01]  /*03c0*/  ISETP.EQ.AND P4, PT, RZ, UR8, P0 ;  /* 0x00000008ff007c0c */ /* 0x010fe20008782270 */
[----:B0-----:R-:W-:-:S05]  /*03d0*/  IMAD.U32 R12, RZ, RZ, UR7 ;  /* 0x00000007ff0c7e24 */ /* 0x001fca000f8e00ff */
[----:B------:R-:W-:-:S04]  /*03e0*/  IABS R6, R12 ;  /* 0x0000000c00067213 */ /* 0x000fc80000000000 */
[----:B------:R-:W0:Y:S03]  /*03f0*/  I2F.RP R0, R6 ;  /* 0x0000000600007306 */ /* 0x000e260000209400 */
[----:B------:R-:W-:-:S05]  /*0400*/  VOTEU.ANY UP2, P4 ;  /* 0x0000000000ff7886 */ /* 0x000fca0002040100 */
[----:B------:R-:W3:Y:S01]  /*0410*/  @UP2 LDCU.64 UR4, c[0x0][0x460] ;  /* 0x00008c00ff0427ac */ /* 0x000ee20008000a00 */
[----:B0-----:R-:W0:Y:S01]  /*0420*/  MUFU.RCP R0, R0 ;  /* 0x0000000000007308 */ /* 0x001e220000001000 */
[----:B------:R-:W-:Y:S01]  /*0430*/  PLOP3.LUT P0, PT, PT, PT, UP2, 0x80, 0x8 ;  /* 0x000000000008781c */ /* 0x000fe20003f0f028 */
[----:B---3--:R-:W-:Y:S01]  /*0440*/  @UP2 UIMAD.WIDE UR4, UR41, 0x4, UR4 ;  /* 0x00000004290428a5 */ /* 0x008fe2000f8e0204 */
[----:B0-----:R-:W-:-:S05]  /*0450*/  IADD3 R4, PT, PT, R0, 0xffffffe, RZ ;  /* 0x0ffffffe00047810 */ /* 0x001fca0007ffe0ff */
[----:B------:R0:W3:Y:S01]  /*0460*/  F2I.FTZ.U32.TRUNC.NTZ R5, R4 ;  /* 0x0000000400057305 */ /* 0x0000e2000021f000 */
[----:B------:R-:W-:Y:S01]  /*0470*/  MOV R2, UR4 ;  /* 0x0000000400027c02 */ /* 0x000fe20008000f00 */
[----:B------:R-:W-:-:S03]  /*0480*/  IMAD.U32 R3, RZ, RZ, UR5 ;  /* 0x00000005ff037e24 */ /* 0x000fc6000f8e00ff */
[----:B------:R-:W4:Y:S02]  /*0490*/  LDCU UR4, c[0x0][0x3e8] ;  /* 0x00007d00ff0477ac */ /* 0x000f240008000800 */
[----:B------:R3:W5:Y:S01]  /*04a0*/  @P0 LDG.E R8, desc[UR36][R2.64] ;  /* 0x0000002402080981 */ /* 0x000762000c1e1900 */
[----:B0-----:R-:W-:Y:S02]  /*04b0*/  HFMA2 R4, -RZ, RZ, 0, 0 ;  /* 0x00000000ff047431 */ /* 0x001fe400000001ff */
[----:B---3--:R-:W-:-:S04]  /*04c0*/  IMAD.MOV R3, RZ, RZ, -R5 ;  /* 0x000000ffff037224 */ /* 0x008fc800078e0a05 */
[----:B------:R-:W-:-:S04]  /*04d0*/  IMAD R3, R3, R6, RZ ;  /* 0x0000000603037224 */ /* 0x000fc800078e02ff */
[----:B------:R-:W-:Y:S01]  /*04e0*/  IMAD.HI.U32 R5, R5, R3, R4 ;  /* 0x0000000305057227 */ /* 0x000fe200078e0004 */
[----:B------:R-:W-:-:S13]  /*04f0*/  R2UR UR45, R10 ;  /* 0x000000000a2d72ca */ /* 0x000fda00000e0000 */
[----:B------:R-:W-:-:S06]  /*0500*/  UIADD3 UR46, UPT, UPT, UR45, -0x1, URZ ;  /* 0xffffffff2d2e7890 */ /* 0x000fcc000fffe0ff */
[----:B------:R-:W-:-:S05]  /*0510*/  IMAD.U32 R23, RZ, RZ, UR46 ;  /* 0x0000002eff177e24 */ /* 0x000fca000f8e00ff */
[----:B------:R-:W-:-:S05]  /*0520*/  IABS R0, R23 ;  /* 0x0000001700007213 */ /* 0x000fca0000000000 */
[----:B------:R-:W-:-:S04]  /*0530*/  IMAD.HI.U32 R5, R5, R0, RZ ;  /* 0x0000000005057227 */ /* 0x000fc800078e00ff */
[----:B------:R-:W-:-:S04]  /*0540*/  IMAD.MOV R5, RZ, RZ, -R5 ;  /* 0x000000ffff057224 */ /* 0x000fc800078e0a05 */
[----:B------:R-:W-:-:S05]  /*0550*/  IMAD R5, R6, R5, R0 ;  /* 0x0000000506057224 */ /* 0x000fca00078e0200 */
[----:B------:R-:W-:-:S13]  /*0560*/  R2UR UR40, R5 ;  /* 0x00000000052872ca */ /* 0x000fda00000e0000 */
[----:B------:R-:W-:-:S13]  /*0570*/  ISETP.GT.U32.AND P0, PT, R6, UR40, PT ;  /* 0x0000002806007c0c */ /* 0x000fda000bf04070 */
[----:B------:R-:W-:-:S04]  /*0580*/  @!P0 IADD3 R0, PT, PT, -R6, UR40, RZ ;  /* 0x0000002806008c10 */ /* 0x000fc8000fffe1ff */
[----:B------:R-:W-:-:S13]  /*0590*/  @!P0 R2UR UR40, R0 ;  /* 0x00000000002882ca */ /* 0x000fda00000e0000 */
[----:B------:R-:W-:Y:S01]  /*05a0*/  ISETP.GT.U32.AND P0, PT, R6, UR40, PT ;  /* 0x0000002806007c0c */ /* 0x000fe2000bf04070 */
[----:B----4-:R-:W-:Y:S01]  /*05b0*/  UISETP.NE.AND UP1, UPT, UR4, URZ, UPT ;  /* 0x000000ff0400728c */ /* 0x010fe2000bf25270 */
[----:B------:R-:W-:Y:S01]  /*05c0*/  ISETP.GT.U32.AND P3, PT, R16, 0x13, PT ;  /* 0x000000131000780c */ /* 0x000fe20003f64070 */
[----:B------:R-:W-:Y:S02]  /*05d0*/  UP2UR UR44, UPR, URZ, 0x4 ;  /* 0x00000004ff2c7883 */ /* 0x000fe40008000000 */
[----:B------:R-:W-:-:S08]  /*05e0*/  UISETP.GE.AND UP2, UPT, UR46, URZ, UPT ;  /* 0x000000ff2e00728c */ /* 0x000fd0000bf46270 */
[----:B------:R-:W-:Y:S01]  /*05f0*/  @!P0 IADD3 R6, PT, PT, -R6, UR40, RZ ;  /* 0x0000002806068c10 */ /* 0x000fe2000fffe1ff */
[----:B------:R-:W-:-:S03]  /*0600*/  UISETP.NE.AND UP0, UPT, UR7, URZ, UPT ;  /* 0x000000ff0700728c */ /* 0x000fc6000bf05270 */
[----:B------:R-:W-:Y:S01]  /*0610*/  @!P0 R2UR UR40, R6 ;  /* 0x00000000062882ca */ /* 0x000fe200000e0000 */
[----:B--2---:R-:W-:Y:S02]  /*0620*/  UIMAD UR43, UR42, UR6, UR47 ;  /* 0x000000062a2b72a4 */ /* 0x004fe4000f8e022f */
[----:B------:R-:W-:Y:S01]  /*0630*/  @UP1 UIMAD UR4, UR42, UR4, URZ ;  /* 0x000000042a0412a4 */ /* 0x000fe2000f8e02ff */
[----:B------:R-:W-:Y:S01]  /*0640*/  BSSY.RECONVERGENT B0, `(.L_x_133) ;  /* 0x0000021000007945 */ /* 0x000fe20003800200 */
[----:B------:R-:W-:Y:S01]  /*0650*/  @!UP1 UIMAD UR5, UR43, 0x50, URZ ;  /* 0x000000502b0598a4 */ /* 0x000fe2000f8e02ff */
[----:B------:R-:W-:Y:S01]  /*0660*/  UMOV UR38, URZ ;  /* 0x000000ff00267c82 */ /* 0x000fe20008000000 */
[----:B------:R-:W-:Y:S02]  /*0670*/  @UP1 UIMAD UR5, UR47, 0x50, UR4 ;  /* 0x000000502f0518a4 */ /* 0x000fe4000f8e0204 */
[----:B------:R-:W-:-:S04]  /*0680*/  UIMAD UR41, UR41, UR6, URZ ;  /* 0x00000006292972a4 */ /* 0x000fc8000f8e02ff */
[----:B------:R-:W-:Y:S02]  /*0690*/  @!UP2 UIADD3 UR40, UPT, UPT, -UR40, URZ, URZ ;  /* 0x000000ff2828a290 */ /* 0x000fe4000fffe1ff */
[----:B------:R-:W-:Y:S01]  /*06a0*/  @!UP0 ULOP3.LUT UR40, URZ, UR7, URZ, 0x33, !UPT ;  /* 0x00000007ff288292 */ /* 0x000fe2000f8e33ff */
[----:B------:R-:W-:Y:S02]  /*06b0*/  P2R R17, PR, RZ, 0x10 ;  /* 0x00000010ff117803 */ /* 0x000fe40000000000 */
[----:B------:R-:W-:Y:S01]  /*06c0*/  CS2R R24, SRZ ;  /* 0x0000000000187805 */ /* 0x000fe2000001ff00 */
[----:B------:R-:W-:Y:S01]  /*06d0*/  IMAD.SHL.U32 R13, R16, 0x4, RZ ;  /* 0x00000004100d7824 */ /* 0x000fe200078e00ff */
[----:B-1----:R-:W-:Y:S07]  /*06e0*/  @P3 BRA `(.L_x_134) ;  /* 0x0000000000583947 */ /* 0x002fee0003800000 */
        /* <DEDUP_REMOVED lines=22> */
.L_x_134:
[----:B------:R-:W-:Y:S05]  /*0850*/  BSYNC.RECONVERGENT B0 ;  /* 0x0000000000007941 */ /* 0x000fea0003800200 */
.L_x_133:
[----:B------:R-:W1:Y:S01]  /*0860*/  LDCU.64 UR10, c[0x0][0x3a0] ;  /* 0x00007400ff0a77ac */ /* 0x000e620008000a00 */
[----:B------:R-:W-:Y:S01]  /*0870*/  ISETP.NE.U32.AND P0, PT, R26, RZ, PT ;  /* 0x000000ff1a00720c */ /* 0x000fe20003f05070 */
[----:B------:R-:W2:Y:S01]  /*0880*/  S2R R10, SR_CTAID.X ;  /* 0x00000000000a7919 */ /* 0x000ea20000002500 */
[----:B------:R-:W3:Y:S01]  /*0890*/  @!P3 LDC.64 R2, c[0x0][0x3b8] ;  /* 0x0000ee00ff02bb82 */ /* 0x000ee20000000a00 */
[----:B------:R-:W4:Y:S01]  /*08a0*/  LDCU.64 UR4, c[0x0][0x390] ;  /* 0x00007200ff0477ac */ /* 0x000f220008000a00 */
[----:B------:R-:W-:Y:S02]  /*08b0*/  LOP3.LUT R83, R13, 0x4, RZ, 0xc0, !PT ;  /* 0x000000040d537812 */ /* 0x000fe400078ec0ff */
[----:B------:R-:W-:Y:S02]  /*08c0*/  CS2R R18, SRZ ;  /* 0x0000000000127805 */ /* 0x000fe4000001ff00 */
[----:B------:R-:W-:Y:S01]  /*08d0*/  SHF.R.U32.HI R82, RZ, 0x1, R16 ;  /* 0x00000001ff527819 */ /* 0x000fe20000011610 */
[----:B------:R-:W-:Y:S01]  /*08e0*/  VOTEU.ANY UP0, P4 ;  /* 0x0000000000ff7886 */ /* 0x000fe20002000100 */
[----:B------:R-:W-:Y:S01]  /*08f0*/  PLOP3.LUT P5, PT, PT, PT, UP0, 0x40, 0x4 ;  /* 0x000000000004781c */ /* 0x000fe20003fae808 */
[----:B------:R-:W-:Y:S01]  /*0900*/  UIMAD UR43, UR43, 0x50, URZ ;  /* 0x000000502b2b78a4 */ /* 0x000fe2000f8e02ff */
[----:B------:R-:W-:Y:S01]  /*0910*/  PLOP3.LUT P4, PT, PT, PT, UP0, 0x80, 0x8 ;  /* 0x000000000008781c */ /* 0x000fe20003f8f008 */
[----:B------:R-:W-:Y:S01]  /*0920*/  @!P3 IMAD R11, R82, UR7, R23 ;  /* 0x00000007520bbc24 */ /* 0x000fe2000f8e0217 */
[----:B------:R-:W-:Y:S01]  /*0930*/  CS2R R22, SRZ ;  /* 0x0000000000167805 */ /* 0x000fe2000001ff00 */
[----:B------:R-:W-:Y:S01]  /*0940*/  VOTEU.ANY UP0, P0 ;  /* 0x0000000000ff7886 */ /* 0x000fe20000000100 */
[----:B------:R-:W-:Y:S01]  /*0950*/  ISETP.GT.U32.OR P0, PT, R16, 0x1f, P5 ;  /* 0x0000001f1000780c */ /* 0x000fe20002f04470 */
[----:B------:R-:W-:Y:S01]  /*0960*/  @!P3 IMAD R0, R12, UR43, R83 ;  /* 0x0000002b0c00bc24 */ /* 0x000fe2000f8e0253 */
[----:B-1----:R-:W-:Y:S01]  /*0970*/  ISETP.NE.U32.AND P2, PT, RZ, UR10, PT ;  /* 0x0000000aff007c0c */ /* 0x002fe2000bf45070 */
[----:B------:R-:W1:Y:S02]  /*0980*/  LDC R12, c[0x0][0x400] ;  /* 0x00010000ff0c7b82 */ /* 0x000e640000000800 */
[----:B------:R-:W-:Y:S01]  /*0990*/  @!P3 IMAD R15, R11, 0x8, R0 ;  /* 0x000000080b0fb824 */ /* 0x000fe200078e0200 */
[----:B------:R-:W-:-:S02]  /*09a0*/  ISETP.NE.AND.EX P2, PT, RZ, UR11, PT, P2 ;  /* 0x0000000bff007c0c */ /* 0x000fc4000bf45320 */
[----:B----4-:R-:W-:Y:S02]  /*09b0*/  ISETP.NE.U32.AND P1, PT, RZ, UR4, PT ;  /* 0x00000004ff007c0c */ /* 0x010fe4000bf25070 */
[----:B------:R-:W-:Y:S01]  /*09c0*/  R2UR UR4, R27 ;  /* 0x000000001b0472ca */ /* 0x000fe200000e0000 */
[----:B---3--:R-:W-:Y:S01]  /*09d0*/  @!P3 IMAD.WIDE R2, R15, 0x2, R2 ;  /* 0x000000020f02b825 */ /* 0x008fe200078e0202 */
[C---:B------:R-:W-:Y:S01]  /*09e0*/  ISETP.GT.U32.OR P2, PT, R16.reuse, 0x13, !P2 ;  /* 0x000000131000780c */ /* 0x040fe20005744470 */
[----:B------:R-:W-:Y:S01]  /*09f0*/  VOTEU.ALL UP1, P0 ;  /* 0x0000000000ff7886 */ /* 0x000fe20000020000 */
[----:B------:R-:W-:Y:S02]  /*0a00*/  ISETP.NE.AND.EX P1, PT, RZ, UR5, PT, P1 ;  /* 0x00000005ff007c0c */ /* 0x000fe4000bf25310 */
[----:B------:R-:W-:Y:S02]  /*0a10*/  CS2R R14, SRZ ;  /* 0x00000000000e7805 */ /* 0x000fe4000001ff00 */
[----:B------:R-:W-:Y:S01]  /*0a20*/  ISETP.NE.OR P2, PT, RZ, UR8, P2 ;  /* 0x00000008ff007c0c */ /* 0x000fe20009745670 */
[----:B------:R3:W4:Y:S01]  /*0a30*/  @!P3 LDG.E.64 R22, desc[UR36][R2.64] ;  /* 0x000000240216b981 */ /* 0x000722000c1e1b00 */
[----:B------:R-:W-:Y:S01]  /*0a40*/  ISETP.GT.U32.OR P1, PT, R16, 0x13, !P1 ;  /* 0x000000131000780c */ /* 0x000fe20004f24470 */
[----:B--2---:R-:W-:Y:S01]  /*0a50*/  IMAD R11, R10, 0x50, R13 ;  /* 0x000000500a0b7824 */ /* 0x004fe200078e020d */
[----:B-----5:R-:W-:-:S02]  /*0a60*/  @P4 R2UR UR38, R8 ;  /* 0x00000000082642ca */ /* 0x020fc400000e0000 */
[----:B------:R-:W2:Y:S01]  /*0a70*/  @!P0 LDC.64 R8, c[0x0][0x450] ;  /* 0x00011400ff088b82 */ /* 0x000ea20000000a00 */
[----:B------:R-:W-:-:S06]  /*0a80*/  UISETP.NE.AND.EX UP0, UPT, UR4, URZ, UPT, UP0 ;  /* 0x000000ff0400728c */ /* 0x000fcc000bf05300 */
[----:B------:R-:W-:Y:S01]  /*0a90*/  PLOP3.LUT P4, PT, PT, PT, UP0, 0x80, 0x8 ;  /* 0x000000000008781c */ /* 0x000fe20003f8f008 */
[----:B------:R-:W1:Y:S03]  /*0aa0*/  @!P2 LDC.64 R6, c[0x0][0x3a0] ;  /* 0x0000e800ff06ab82 */ /* 0x000e660000000a00 */
[----:B------:R-:W-:Y:S01]  /*0ab0*/  @!UP1 UIMAD UR6, UR38, UR6, URZ ;  /* 0x00000006260692a4 */ /* 0x000fe2000f8e02ff */
[----:B------:R-:W3:Y:S04]  /*0ac0*/  @UP0 LDCU.64 UR4, c[0x0][0x418] ;  /* 0x00008300ff0407ac */ /* 0x000ee80008000a00 */
[----:B0-----:R-:W0:Y:S01]  /*0ad0*/  @!P1 LDC.64 R4, c[0x0][0x390] ;  /* 0x0000e400ff049b82 */ /* 0x001e220000000a00 */
[----:B------:R-:W-:-:S04]  /*0ae0*/  IMAD.U32 R0, RZ, RZ, UR6 ;  /* 0x00000006ff007e24 */ /* 0x000fc8000f8e00ff */
[----:B------:R-:W-:-:S04]  /*0af0*/  @!P0 IMAD R21, R0, 0x50, R11 ;  /* 0x0000005000158824 */ /* 0x000fc800078e020b */
[----:B--2---:R-:W-:Y:S01]  /*0b00*/  @!P0 IMAD.WIDE R8, R21, 0x2, R8 ;  /* 0x0000000215088825 */ /* 0x004fe200078e0208 */
[----:B---3--:R-:W-:-:S03]  /*0b10*/  @UP0 UIMAD.WIDE.U32 UR4, UR42, 0x4, UR4 ;  /* 0x000000042a0408a5 */ /* 0x008fc6000f8e0004 */
[C---:B-1----:R-:W-:Y:S02]  /*0b20*/  @!P2 IMAD.WIDE.U32 R6, R11.reuse, 0x2, R6 ;  /* 0x000000020b06a825 */ /* 0x042fe400078e0006 */
[----:B------:R-:W2:Y:S04]  /*0b30*/  @!P0 LDG.E.64 R8, desc[UR36][R8.64] ;  /* 0x0000002408088981 */ /* 0x000ea8000c1e1b00 */
[----:B------:R-:W4:Y:S01]  /*0b40*/  @!P2 LDG.E.64 R18, desc[UR36][R6.64] ;  /* 0x000000240612a981 */ /* 0x000f22000c1e1b00 */
[----:B------:R-:W-:Y:S01]  /*0b50*/  MOV R10, UR4 ;  /* 0x00000004000a7c02 */ /* 0x000fe20008000f00 */
[----:B0-----:R-:W-:Y:S01]  /*0b60*/  @!P1 IMAD.WIDE.U32 R4, R11, 0x2, R4 ;  /* 0x000000020b049825 */ /* 0x001fe200078e0004 */
[----:B------:R-:W0:Y:S03]  /*0b70*/  LDCU.U8 UR4, c[0x0][0x404] ;  /* 0x00008080ff0477ac */ /* 0x000e260008000000 */
[----:B------:R-:W-:Y:S01]  /*0b80*/  IMAD.U32 R11, RZ, RZ, UR5 ;  /* 0x00000005ff0b7e24 */ /* 0x000fe2000f8e00ff */
[----:B------:R-:W3:Y:S04]  /*0b90*/  @!P1 LDG.E.64 R14, desc[UR36][R4.64] ;  /* 0x00000024040e9981 */ /* 0x000ee8000c1e1b00 */
[----:B------:R-:W3:Y:S01]  /*0ba0*/  @P4 LDG.E R10, desc[UR36][R10.64] ;  /* 0x000000240a0a4981 */ /* 0x000ee2000c1e1900 */
[----:B------:R-:W-:Y:S01]  /*0bb0*/  ISETP.NE.AND P2, PT, RZ, UR8, PT ;  /* 0x00000008ff007c0c */ /* 0x000fe2000bf45270 */
[----:B------:R-:W-:Y:S01]  /*0bc0*/  UIMAD UR42, UR42, UR7, URZ ;  /* 0x000000072a2a72a4 */ /* 0x000fe2000f8e02ff */
[----:B0-----:R-:W-:-:S04]  /*0bd0*/  ISETP.NE.AND P1, PT, RZ, UR4, PT ;  /* 0x00000004ff007c0c */ /* 0x001fc8000bf25270 */
[----:B------:R-:W-:Y:S01]  /*0be0*/  ISETP.LT.OR P1, PT, R12, 0x1, P1 ;  /* 0x000000010c00780c */ /* 0x000fe20000f21670 */
[----:B------:R-:W-:Y:S01]  /*0bf0*/  IMAD.U32 R2, RZ, RZ, UR42 ;  /* 0x0000002aff027e24 */ /* 0x000fe2000f8e00ff */
[----:B------:R-:W-:Y:S01]  /*0c00*/  UMOV UR39, URZ ;  /* 0x000000ff00277c82 */ /* 0x000fe20008000000 */
[----:B------:R-:W-:Y:S03]  /*0c10*/  BSSY.RECONVERGENT B6, `(.L_x_135) ;  /* 0x0000139000067945 */ /* 0x000fe60003800200 */
[----:B------:R-:W-:Y:S01]  /*0c20*/  SHF.R.S32.HI R2, RZ, 0x1f, R2 ;  /* 0x0000001fff027819 */ /* 0x000fe20000011402 */
[----:B----4-:R-:W-:Y:S02]  /*0c30*/  @!P2 HFMA2 R22, R22, 1, 1, R18 ;  /* 0x3c003c001616a831 */ /* 0x010fe40000000012 */
[----:B------:R-:W-:-:S04]  /*0c40*/  @!P2 HADD2 R23, R23, R19 ;  /* 0x000000131717a230 */ /* 0x000fc80000000000 */
[----:B--2---:R-:W-:Y:S02]  /*0c50*/  @!P0 HFMA2 R23, R23, R9, -RZ ;  /* 0x0000000917178231 */ /* 0x004fe400001000ff */
[----:B---3--:R-:W-:Y:S01]  /*0c60*/  HFMA2 R25, R25, 1, 1, R15 ;  /* 0x3c003c0019197831 */ /* 0x008fe2000000000f */
[----:B------:R-:W-:Y:S01]  /*0c70*/  @P4 R2UR UR39, R10 ;  /* 0x000000000a2742ca */ /* 0x000fe200000e0000 */
[----:B------:R-:W-:Y:S02]  /*0c80*/  HADD2 R24, R24, R14 ;  /* 0x0000000e18187230 */ /* 0x000fe40000000000 */
[----:B------:R-:W-:Y:S01]  /*0c90*/  @!P0 HMUL2 R22, R22, R8 ;  /* 0x0000000816168232 */ /* 0x000fe20000000000 */
[----:B------:R-:W-:Y:S11]  /*0ca0*/  @P1 BRA `(.L_x_136) ;  /* 0x00000004006c1947 */ /* 0x000ff60003800000 */
[----:B------:R-:W-:Y:S05]  /*0cb0*/  @P2 BRA `(.L_x_137) ;  /* 0x0000000000d02947 */ /* 0x000fea0003800000 */
[----:B------:R-:W-:-:S13]  /*0cc0*/  ISETP.GE.AND P0, PT, R13, R12, PT ;  /* 0x0000000c0d00720c */ /* 0x000fda0003f06270 */
[----:B------:R-:W-:Y:S05]  /*0cd0*/  @P0 BRA `(.L_x_138) ;  /* 0x0000001000b00947 */ /* 0x000fea0003800000 */
[----:B------:R-:W-:Y:S01]  /*0ce0*/  I2FP.F32.U32 R0, R12 ;  /* 0x0000000c00007245 */ /* 0x000fe20000201000 */
[----:B------:R-:W-:Y:S01]  /*0cf0*/  UIADD3 UR4, UPT, UPT, -UR39, UR8, URZ ;  /* 0x0000000827047290 */ /* 0x000fe2000fffe1ff */
[----:B------:R-:W-:Y:S01]  /*0d00*/  IADD3 R3, PT, PT, R13, 0x2, RZ ;  /* 0x000000020d037810 */ /* 0x000fe20007ffe0ff */
[----:B------:R-:W-:Y:S01]  /*0d10*/  HADD2.F32 R6, -RZ, R25.H1_H1 ;  /* 0x30000019ff067230 */ /* 0x000fe20000004100 */
[----:B------:R-:W-:Y:S01]  /*0d20*/  I2FP.F32.U32 R13, R13 ;  /* 0x0000000d000d7245 */ /* 0x000fe20000201000 */
[----:B------:R-:W-:Y:S01]  /*0d30*/  HADD2.F32 R8, -RZ, R23.H1_H1 ;  /* 0x30000017ff087230 */ /* 0x000fe20000004100 */
[----:B------:R-:W0:Y:S01]  /*0d40*/  MUFU.RCP R0, R0 ;  /* 0x0000000000007308 */ /* 0x000e220000001000 */
[----:B------:R-:W-:Y:S01]  /*0d50*/  I2FP.F32.U32 R3, R3 ;  /* 0x0000000300037245 */ /* 0x000fe20000201000 */
[----:B------:R-:W-:Y:S02]  /*0d60*/  HADD2.F32 R25, -RZ, R25.H0_H0 ;  /* 0x20000019ff197230 */ /* 0x000fe40000004100 */
[----:B------:R-:W-:-:S02]  /*0d70*/  HADD2.F32 R23, -RZ, R23.H0_H0 ;  /* 0x20000017ff177230 */ /* 0x000fc40000004100 */
[-C--:B0-----:R-:W-:Y:S01]  /*0d80*/  FMUL.FTZ R3, R3, R0.reuse ;  /* 0x0000000003037220 */ /* 0x081fe20000410000 */
[----:B------:R-:W-:Y:S01]  /*0d90*/  FMUL.FTZ R13, R13, R0 ;  /* 0x000000000d0d7220 */ /* 0x000fe20000410000 */
[----:B------:R-:W-:Y:S02]  /*0da0*/  I2FP.F32.S32 R0, UR4 ;  /* 0x0000000400007c45 */ /* 0x000fe40008201400 */
[----:B------:R-:W-:Y:S01]  /*0db0*/  FMUL.FTZ R3, R3, 13.28771209716796875 ;  /* 0x41549a7803037820 */ /* 0x000fe20000410000 */
[----:B------:R-:W-:-:S05]  /*0dc0*/  FMUL.FTZ R13, R13, 13.28771209716796875 ;  /* 0x41549a780d0d7820 */ /* 0x000fca0000410000 */
[----:B------:R-:W0:Y:S08]  /*0dd0*/  MUFU.EX2 R3, -R3 ;  /* 0x8000000300037308 */ /* 0x000e300000000800 */
[----:B------:R-:W1:Y:S01]  /*0de0*/  MUFU.EX2 R13, -R13 ;  /* 0x8000000d000d7308 */ /* 0x000e620000000800 */
[----:B0-----:R-:W-:-:S04]  /*0df0*/  FMUL.FTZ R4, R0, R3 ;  /* 0x0000000300047220 */ /* 0x001fc80000410000 */
        /* <DEDUP_REMOVED lines=32> */
.L_x_137:
[----:B------:R-:W-:-:S13]  /*1000*/  ISETP.GE.AND P0, PT, R13, R12, PT ;  /* 0x0000000c0d00720c */ /* 0x000fda0003f06270 */
[----:B------:R-:W-:Y:S05]  /*1010*/  @P0 BRA `(.L_x_138) ;  /* 0x0000000c00e00947 */ /* 0x000fea0003800000 */
[----:B------:R-:W-:Y:S01]  /*1020*/  I2FP.F32.U32 R12, R12 ;  /* 0x0000000c000c7245 */ /* 0x000fe20000201000 */
[----:B------:R-:W-:Y:S01]  /*1030*/  VIADD R0, R13, 0x2 ;  /* 0x000000020d007836 */ /* 0x000fe20000000000 */
[----:B------:R-:W-:Y:S01]  /*1040*/  I2FP.F32.U32 R13, R13 ;  /* 0x0000000d000d7245 */ /* 0x000fe20000201000 */
[----:B------:R-:W-:Y:S01]  /*1050*/  UIADD3 UR4, UPT, UPT, -UR39, UR8, URZ ;  /* 0x0000000827047290 */ /* 0x000fe2000fffe1ff */
[--C-:B------:R-:W-:Y:S02]  /*1060*/  HADD2.F32 R6, -RZ, R25.reuse.H1_H1 ;  /* 0x30000019ff067230 */ /* 0x100fe40000004100 */
[----:B------:R-:W0:Y:S01]  /*1070*/  MUFU.RCP R12, R12 ;  /* 0x0000000c000c7308 */ /* 0x000e220000001000 */
[----:B------:R-:W-:Y:S01]  /*1080*/  I2FP.F32.U32 R3, R0 ;  /* 0x0000000000037245 */ /* 0x000fe20000201000 */
[----:B------:R-:W-:Y:S01]  /*1090*/  HADD2.F32 R5, -RZ, R24.H1_H1 ;  /* 0x30000018ff057230 */ /* 0x000fe20000004100 */
[----:B------:R-:W-:Y:S01]  /*10a0*/  I2FP.F32.S32 R0, UR4 ;  /* 0x0000000400007c45 */ /* 0x000fe20008201400 */
[----:B------:R-:W-:-:S02]  /*10b0*/  HADD2.F32 R25, -RZ, R25.H0_H0 ;  /* 0x20000019ff197230 */ /* 0x000fc40000004100 */
[----:B------:R-:W-:Y:S02]  /*10c0*/  HADD2.F32 R24, -RZ, R24.H0_H0 ;  /* 0x20000018ff187230 */ /* 0x000fe40000004100 */
[-C--:B0-----:R-:W-:Y:S01]  /*10d0*/  FMUL.FTZ R3, R3, R12.reuse ;  /* 0x0000000c03037220 */ /* 0x081fe20000410000 */
[----:B------:R-:W-:-:S03]  /*10e0*/  FMUL.FTZ R13, R13, R12 ;  /* 0x0000000c0d0d7220 */ /* 0x000fc60000410000 */
[----:B------:R-:W-:Y:S01]  /*10f0*/  FMUL.FTZ R3, R3, 13.28771209716796875 ;  /* 0x41549a7803037820 */ /* 0x000fe20000410000 */
[----:B------:R-:W-:-:S05]  /*1100*/  FMUL.FTZ R13, R13, 13.28771209716796875 ;  /* 0x41549a780d0d7820 */ /* 0x000fca0000410000 */
[----:B------:R-:W0:Y:S08]  /*1110*/  MUFU.EX2 R3, -R3 ;  /* 0x8000000300037308 */ /* 0x000e300000000800 */
[----:B------:R-:W1:Y:S01]  /*1120*/  MUFU.EX2 R13, -R13 ;  /* 0x8000000d000d7308 */ /* 0x000e620000000800 */
[----:B0-----:R-:W-:-:S04]  /*1130*/  FMUL.FTZ R4, R0, R3 ;  /* 0x0000000300047220 */ /* 0x001fc80000410000 */
[----:B------:R-:W-:Y:S01]  /*1140*/  FMUL.RZ R7, R4, 0.15915493667125701904 ;  /* 0x3e22f98304077820 */ /* 0x000fe2000040c000 */
[----:B-1----:R-:W-:-:S03]  /*1150*/  FMUL.FTZ R0, R0, R13 ;  /* 0x0000000d00007220 */ /* 0x002fc60000410000 */
[----:B------:R-:W0:Y:S01]  /*1160*/  MUFU.COS R8, R7 ;  /* 0x0000000700087308 */ /* 0x000e220000000000 */
[----:B------:R-:W-:-:S07]  /*1170*/  FMUL.RZ R0, R0, 0.15915493667125701904 ;  /* 0x3e22f98300007820 */ /* 0x000fce000040c000 */
[----:B------:R-:W1:Y:S08]  /*1180*/  MUFU.SIN R9, R7 ;  /* 0x0000000700097308 */ /* 0x000e700000000400 */
[----:B------:R-:W2:Y:S01]  /*1190*/  MUFU.SIN R4, R0 ;  /* 0x0000000000047308 */ /* 0x000ea20000000400 */
[----:B0-----:R-:W-:-:S07]  /*11a0*/  FMUL.FTZ R10, R8, R6 ;  /* 0x00000006080a7220 */ /* 0x001fce0000410000 */
[----:B------:R-:W0:Y:S01]  /*11b0*/  MUFU.COS R3, R0 ;  /* 0x0000000000037308 */ /* 0x000e220000000000 */
[C---:B-1----:R-:W-:Y:S01]  /*11c0*/  FMUL.FTZ R11, R9.reuse, R6 ;  /* 0x00000006090b7220 */ /* 0x042fe20000410000 */
[----:B------:R-:W-:-:S03]  /*11d0*/  FFMA.FTZ R10, R9, R25, R10 ;  /* 0x00000019090a7223 */ /* 0x000fc6000001000a */
[----:B------:R-:W-:Y:S01]  /*11e0*/  FFMA.FTZ R11, R8, R25, -R11 ;  /* 0x00000019080b7223 */ /* 0x000fe2000001080b */
[----:B--2---:R-:W-:-:S04]  /*11f0*/  FMUL.FTZ R6, R4, R5 ;  /* 0x0000000504067220 */ /* 0x004fc80000410000 */
[----:B------:R-:W-:Y:S01]  /*1200*/  F2FP.F16.F32.PACK_AB R25, R10, R11 ;  /* 0x0000000b0a19723e */ /* 0x000fe200000000ff */
[C---:B0-----:R-:W-:Y:S01]  /*1210*/  FMUL.FTZ R5, R3.reuse, R5 ;  /* 0x0000000503057220 */ /* 0x041fe20000410000 */
[----:B------:R-:W-:-:S03]  /*1220*/  FFMA.FTZ R6, R3, R24, -R6 ;  /* 0x0000001803067223 */ /* 0x000fc60000010806 */
[----:B------:R-:W-:-:S05]  /*1230*/  FFMA.FTZ R5, R4, R24, R5 ;  /* 0x0000001804057223 */ /* 0x000fca0000010005 */
[----:B------:R-:W-:Y:S01]  /*1240*/  F2FP.F16.F32.PACK_AB R24, R5, R6 ;  /* 0x000000060518723e */ /* 0x000fe200000000ff */
[----:B------:R-:W-:Y:S06]  /*1250*/  BRA `(.L_x_138) ;  /* 0x0000000c00507947 */ /* 0x000fec0003800000 */
.L_x_136:
        /* <DEDUP_REMOVED lines=15> */
[----:B------:R-:W-:Y:S02]  /*1350*/  IMAD R7, R6, R3, RZ ;  /* 0x0000000306077224 */ /* 0x000fe400078e02ff */
[----:B------:R-:W-:Y:S02]  /*1360*/  IMAD.MOV.U32 R6, RZ, RZ, R8 ;  /* 0x000000ffff067224 */ /* 0x000fe400078e0008 */
[----:B------:R-:W-:-:S06]  /*1370*/  IMAD.HI.U32 R5, R5, R7, R4 ;  /* 0x0000000705057227 */ /* 0x000fcc00078e0004 */
[----:B------:R-:W-:-:S04]  /*1380*/  IMAD.HI.U32 R27, R5, R6, RZ ;  /* 0x00000006051b7227 */ /* 0x000fc800078e00ff */
[----:B------:R-:W-:-:S05]  /*1390*/  IMAD R0, R27, R0, R6 ;  /* 0x000000001b007224 */ /* 0x000fca00078e0206 */
[----:B------:R-:W-:-:S13]  /*13a0*/  ISETP.GT.U32.AND P1, PT, R3, R0, PT ;  /* 0x000000000300720c */ /* 0x000fda0003f24070 */
[----:B------:R-:W-:Y:S02]  /*13b0*/  @!P1 IMAD.IADD R0, R0, 0x1, -R3 ;  /* 0x0000000100009824 */ /* 0x000fe400078e0a03 */
[----:B------:R-:W-:Y:S01]  /*13c0*/  @!P1 VIADD R27, R27, 0x1 ;  /* 0x000000011b1b9836 */ /* 0x000fe20000000000 */
[----:B------:R-:W-:Y:S02]  /*13d0*/  ISETP.NE.AND P1, PT, R26, RZ, PT ;  /* 0x000000ff1a00720c */ /* 0x000fe40003f25270 */
[----:B------:R-:W-:Y:S02]  /*13e0*/  ISETP.GE.U32.AND P0, PT, R0, R3, PT ;  /* 0x000000030000720c */ /* 0x000fe40003f06070 */
[----:B------:R-:W-:-:S04]  /*13f0*/  LOP3.LUT R0, R13, R26, RZ, 0x3c, !PT ;  /* 0x0000001a0d007212 */ /* 0x000fc800078e3cff */
[----:B------:R-:W-:-:S07]  /*1400*/  ISETP.GE.AND P2, PT, R0, RZ, PT ;  /* 0x000000ff0000720c */ /* 0x000fce0003f46270 */
[----:B------:R-:W-:Y:S02]  /*1410*/  @P0 IADD3 R27, PT, PT, R27, 0x1, RZ ;  /* 0x000000011b1b0810 */ /* 0x000fe40007ffe0ff */
[----:B------:R-:W-:-:S04]  /*1420*/  ISETP.GE.AND P0, PT, R13, R12, PT ;  /* 0x0000000c0d00720c */ /* 0x000fc80003f06270 */
[----:B------:R-:W-:Y:S01]  /*1430*/  @!P2 IMAD.MOV R27, RZ, RZ, -R27 ;  /* 0x000000ffff1ba224 */ /* 0x000fe200078e0a1b */
[----:B------:R-:W-:Y:S02]  /*1440*/  @!P1 LOP3.LUT R27, RZ, R26, RZ, 0x33, !PT ;  /* 0x0000001aff1b9212 */ /* 0x000fe400078e33ff */
[----:B------:R-:W-:Y:S02]  /*1450*/  ISETP.LT.U32.AND P1, PT, R16, 0x20, !P0 ;  /* 0x000000201000780c */ /* 0x000fe40004721070 */
[----:B------:R-:W-:Y:S01]  /*1460*/  LOP3.LUT P0, RZ, R26, 0x3, RZ, 0xc0, !PT ;  /* 0x000000031aff7812 */ /* 0x000fe2000780c0ff */
[----:B------:R-:W-:Y:S01]  /*1470*/  IMAD.MOV R28, RZ, RZ, -R27 ;  /* 0x000000ffff1c7224 */ /* 0x000fe200078e0a1b */
[----:B------:R-:W-:-:S03]  /*1480*/  P2R R29, PR, RZ, 0x2 ;  /* 0x00000002ff1d7803 */ /* 0x000fc60000000000 */
[----:B------:R-:W-:-:S08]  /*1490*/  IMAD R28, R26, R28, R13 ;  /* 0x0000001c1a1c7224 */ /* 0x000fd000078e020d */
[----:B------:R-:W-:Y:S05]  /*14a0*/  @!P0 BRA `(.L_x_139) ;  /* 0x0000000000408947 */ /* 0x000fea0003800000 */
[----:B------:R-:W-:Y:S01]  /*14b0*/  MOV R0, 0x0 ;  /* 0x0000000000007802 */ /* 0x000fe20000000f00 */
[----:B------:R-:W0:Y:S01]  /*14c0*/  LDCU.64 UR4, c[0x4][0xc8] ;  /* 0x01001900ff0477ac */ /* 0x000e220008000a00 */
[----:B------:R-:W-:Y:S02]  /*14d0*/  HFMA2 R8, -RZ, RZ, 0, 8.0049037933349609375e-05 ;  /* 0x0000053fff087431 */ /* 0x000fe400000001ff */
[----:B------:R-:W-:Y:S01]  /*14e0*/  IMAD.MOV.U32 R12, RZ, RZ, 0x1 ;  /* 0x00000001ff0c7424 */ /* 0x000fe200078e00ff */
[----:B------:R1:W2:Y:S01]  /*14f0*/  LDC.64 R14, c[0x4][R0] ;  /* 0x01000000000e7b82 */ /* 0x0002a20000000a00 */
[----:B------:R-:W3:Y:S01]  /*1500*/  LDCU.64 UR6, c[0x4][0xd0] ;  /* 0x01001a00ff0677ac */ /* 0x000ee20008000a00 */
[----:B------:R-:W-:Y:S01]  /*1510*/  IMAD.MOV.U32 R13, RZ, RZ, RZ ;  /* 0x000000ffff0d7224 */ /* 0x000fe200078e00ff */
[----:B------:R-:W4:Y:S01]  /*1520*/  LDCU.64 UR8, c[0x4][0xb8] ;  /* 0x01001700ff0877ac */ /* 0x000f220008000a00 */
[----:B0-----:R-:W-:Y:S01]  /*1530*/  MOV R4, UR4 ;  /* 0x0000000400047c02 */ /* 0x001fe20008000f00 */
[----:B------:R-:W-:-:S02]  /*1540*/  IMAD.U32 R5, RZ, RZ, UR5 ;  /* 0x00000005ff057e24 */ /* 0x000fc4000f8e00ff */
[----:B---3--:R-:W-:Y:S01]  /*1550*/  IMAD.U32 R6, RZ, RZ, UR6 ;  /* 0x00000006ff067e24 */ /* 0x008fe2000f8e00ff */
[----:B------:R-:W-:Y:S01]  /*1560*/  MOV R7, UR7 ;  /* 0x0000000700077c02 */ /* 0x000fe20008000f00 */
[----:B----4-:R-:W-:Y:S02]  /*1570*/  IMAD.U32 R10, RZ, RZ, UR8 ;  /* 0x00000008ff0a7e24 */ /* 0x010fe4000f8e00ff */
[----:B-1----:R-:W-:-:S07]  /*1580*/  IMAD.U32 R11, RZ, RZ, UR9 ;  /* 0x00000009ff0b7e24 */ /* 0x002fce000f8e00ff */
[----:B------:R-:W-:-:S07]  /*1590*/  LEPC R20, `(.L_x_139) ;  /* 0x000000001014794e */ /* 0x000fce0000000000 */
[----:B--2---:R-:W-:Y:S05]  /*15a0*/  CALL.ABS.NOINC R14 ;  /* 0x000000000e007343 */ /* 0x004fea0003c00000 */
.L_x_139:
        /* <DEDUP_REMOVED lines=9> */
[----:B------:R-:W-:-:S04]  /*1640*/  IMAD R5, R26, R27, R28 ;  /* 0x0000001b1a057224 */ /* 0x000fc800078e021c */
[----:B------:R-:W-:-:S05]  /*1650*/  IMAD R4, R5, 0x2, R0 ;  /* 0x0000000205047824 */ /* 0x000fca00078e0200 */
[----:B------:R1:W-:Y:S01]  /*1660*/  STS.64 [R4], R24 ;  /* 0x0000001804007388 */ /* 0x0003e20000000a00 */
[----:B0-----:R-:W-:-:S13]  /*1670*/  ISETP.NE.AND P0, PT, RZ, UR4, PT ;  /* 0x00000004ff007c0c */ /* 0x001fda000bf05270 */
[----:B------:R-:W-:-:S05]  /*1680*/  @!P0 LEA R5, R5, R3, 0x1 ;  /* 0x0000000305058211 */ /* 0x000fca00078e08ff */
[----:B------:R1:W-:Y:S02]  /*1690*/  @!P0 STS.64 [R5], R22 ;  /* 0x0000001605008388 */ /* 0x0003e40000000a00 */
.L_x_140:
        /* <DEDUP_REMOVED lines=12> */
[----:B------:R-:W-:Y:S02]  /*1760*/  BSSY.RECONVERGENT B1, `(.L_x_143) ;  /* 0x0000072000017945 */ /* 0x000fe40003800200 */
[----:B------:R-:W-:Y:S01]  /*1770*/  IMAD R14, R26, 0x2, R15 ;  /* 0x000000021a0e7824 */ /* 0x000fe200078e020f */
        /* <DEDUP_REMOVED lines=11> */
[----:B------:R-:W-:-:S03]  /*1830*/  IMAD.SHL.U32 R5, R5, 0x2, RZ ;  /* 0x0000000205057824 */ /* 0x000fc600078e00ff */
[----:B------:R-:W0:Y:S02]  /*1840*/  LDS R4, [R20] ;  /* 0x0000000014047984 */ /* 0x000e240000000800 */
        /* <DEDUP_REMOVED lines=43> */
[-C--:B------:R-:W-:Y:S01]  /*1b00*/  FMUL.FTZ R8, R9, R6.reuse ;  /* 0x0000000609087220 */ /* 0x080fe20000410000 */
[----:B------:R-:W-:Y:S01]  /*1b10*/  F2FP.F16.F32.PACK_AB R25, R10, R25 ;  /* 0x000000190a19723e */ /* 0x000fe200000000ff */
[-C--:B---3--:R-:W-:Y:S01]  /*1b20*/  FMUL.FTZ R7, R7, R5.reuse ;  /* 0x0000000507077220 */ /* 0x088fe20000410000 */
[-C--:B------:R-:W-:Y:S01]  /*1b30*/  FMUL.FTZ R9, R9, R5.reuse ;  /* 0x0000000509097220 */ /* 0x080fe20000410000 */
[-C--:B------:R-:W-:Y:S01]  /*1b40*/  FFMA.FTZ R4, R13, R5.reuse, -R4 ;  /* 0x000000050d047223 */ /* 0x080fe20000010804 */
[----:B------:R-:W-:Y:S01]  /*1b50*/  FFMA.FTZ R8, R23, R5, -R8 ;  /* 0x0000000517087223 */ /* 0x000fe20000010808 */
[-C--:B------:R-:W-:Y:S01]  /*1b60*/  FFMA.FTZ R7, R13, R6.reuse, R7 ;  /* 0x000000060d077223 */ /* 0x080fe20000010007 */
[----:B------:R-:W-:Y:S01]  /*1b70*/  FFMA.FTZ R9, R23, R6, R9 ;  /* 0x0000000617097223 */ /* 0x000fe20000010009 */
[----:B------:R-:W-:-:S03]  /*1b80*/  F2FP.F16.F32.PACK_AB R23, R11, R12 ;  /* 0x0000000c0b17723e */ /* 0x000fc600000000ff */
[----:B------:R-:W-:Y:S02]  /*1b90*/  F2FP.F16.F32.PACK_AB R24, R7, R4 ;  /* 0x000000040718723e */ /* 0x000fe400000000ff */
[----:B------:R-:W-:-:S07]  /*1ba0*/  F2FP.F16.F32.PACK_AB R22, R9, R8 ;  /* 0x000000080916723e */ /* 0x000fce00000000ff */
.L_x_146:
[----:B------:R-:W-:Y:S05]  /*1bb0*/  BSYNC.RECONVERGENT B2 ;  /* 0x0000000000027941 */ /* 0x000fea0003800200 */
.L_x_145:
[C-C-:B------:R-:W-:Y:S02]  /*1bc0*/  PRMT R4, R22.reuse, 0x5410, R23.reuse ;  /* 0x0000541016047816 */ /* 0x140fe40000000017 */
[----:B------:R-:W-:-:S03]  /*1bd0*/  PRMT R5, R22, 0x7632, R23 ;  /* 0x0000763216057816 */ /* 0x000fc60000000017 */
[----:B------:R0:W-:Y:S04]  /*1be0*/  STS [R21], R4 ;  /* 0x0000000415007388 */ /* 0x0001e80000000800 */
[----:B------:R0:W-:Y:S01]  /*1bf0*/  STS [R20], R5 ;  /* 0x0000000514007388 */ /* 0x0001e20000000800 */
[----:B------:R-:W-:Y:S05]  /*1c00*/  BRA `(.L_x_147) ;  /* 0x00000000009c7947 */ /* 0x000fea0003800000 */
.L_x_144:
[----:B------:R-:W-:-:S05]  /*1c10*/  LEA.HI R5, R5, R5, RZ, 0x1 ;  /* 0x0000000505057211 */ /* 0x000fca00078f08ff */
[----:B------:R-:W-:-:S05]  /*1c20*/  IMAD.SHL.U32 R5, R5, 0x2, RZ ;  /* 0x0000000205057824 */ /* 0x000fca00078e00ff */
        /* <DEDUP_REMOVED lines=37> */
.L_x_147:
[----:B------:R-:W-:Y:S05]  /*1e80*/  BSYNC.RECONVERGENT B1 ;  /* 0x0000000000017941 */ /* 0x000fea0003800200 */
.L_x_143:
[C-C-:B0-----:R-:W-:Y:S02]  /*1e90*/  PRMT R4, R24.reuse, 0x5410, R25.reuse ;  /* 0x0000541018047816 */ /* 0x141fe40000000019 */
[----:B------:R-:W-:-:S03]  /*1ea0*/  PRMT R5, R24, 0x7632, R25 ;  /* 0x0000763218057816 */ /* 0x000fc60000000019 */
[----:B------:R0:W-:Y:S04]  /*1eb0*/  STS [R15], R4 ;  /* 0x000000040f007388 */ /* 0x0001e80000000800 */
[----:B------:R0:W-:Y:S02]  /*1ec0*/  STS [R14], R5 ;  /* 0x000000050e007388 */ /* 0x0001e40000000800 */
.L_x_142:
[----:B------:R-:W-:Y:S05]  /*1ed0*/  BSYNC.RECONVERGENT B0 ;  /* 0x0000000000007941 */ /* 0x000fea0003800200 */
.L_x_141:
        /* <DEDUP_REMOVED lines=8> */
[----:B------:R-:W-:-:S05]  /*1f60*/  @!P0 IMAD R3, R26, 0x2, R3 ;  /* 0x000000021a038824 */ /* 0x000fca00078e0203 */
[----:B------:R3:W2:Y:S02]  /*1f70*/  @!P0 LDS.64 R22, [R3] ;  /* 0x0000000003168984 */ /* 0x0006a40000000a00 */
.L_x_149:
[----:B------:R-:W-:Y:S05]  /*1f80*/  BSYNC.RECONVERGENT B0 ;  /* 0x0000000000007941 */ /* 0x000fea0003800200 */
.L_x_148:
[----:B------:R-:W-:Y:S06]  /*1f90*/  BAR.SYNC.DEFER_BLOCKING 0x0 ;  /* 0x0000000000007b1d */ /* 0x000fec0000010000 */
.L_x_138:
[----:B------:R-:W-:Y:S05]  /*1fa0*/  BSYNC.RECONVERGENT B6 ;  /* 0x0000000000067941 */ /* 0x000fea0003800200 */
.L_x_135:
[----:B------:R-:W3:Y:S01]  /*1fb0*/  LDC R117, c[0x0][0x3f4] ;  /* 0x0000fd00ff757b82 */ /* 0x000ee20000000800 */
[----:B------:R-:W-:Y:S01]  /*1fc0*/  ISETP.GT.U32.AND P0, PT, R16, 0x1f, PT ;  /* 0x0000001f1000780c */ /* 0x000fe20003f04070 */
[----:B------:R-:W-:Y:S01]  /*1fd0*/  IMAD.MOV.U32 R118, RZ, RZ, -0x800001 ;  /* 0xff7fffffff767424 */ /* 0x000fe200078e00ff */
[----:B---3--:R-:W-:-:S04]  /*1fe0*/  IADD3 R0, PT, PT, RZ, -R117, RZ ;  /* 0x80000075ff007210 */ /* 0x008fc80007ffe0ff */
[----:B------:R-:W-:-:S04]  /*1ff0*/  VIADDMNMX R0, R0, UR45, RZ, !PT ;  /* 0x0000002d00007c46 */ /* 0x000fc8000f8001ff */
[----:B------:R-:W-:-:S03]  /*2000*/  R2UR UR12, R0 ;  /* 0x00000000000c72ca */ /* 0x000fc600000e0000 */
[----:B------:R-:W-:-:S12]  /*2010*/  @P0 BRA `(.L_x_150) ;  /* 0x0000000000f80947 */ /* 0x000fd80003800000 */
[----:B------:R-:W3:Y:S01]  /*2020*/  LDCU UR4, c[0x0][0x40c] ;  /* 0x00008180ff0477ac */ /* 0x000ee20008000800 */
[----:B------:R-:W5:Y:S01]  /*2030*/  S2R R7, SR_CgaCtaId ;  /* 0x0000000000077919 */ /* 0x000f620000008800 */
[----:B------:R-:W-:Y:S01]  /*2040*/  MOV R10, 0x400 ;  /* 0x00000400000a7802 */ /* 0x000fe20000000f00 */
[----:B--2-4-:R-:W-:-:S04]  /*2050*/  HMUL2 R11, R25, R23 ;  /* 0x00000017190b7232 */ /* 0x014fc80000000000 */
[----:B------:R-:W-:Y:S02]  /*2060*/  VIADD R0, R10, 0x20 ;  /* 0x000000200a007836 */ /* 0x000fe40000000000 */
[----:B------:R-:W-:Y:S01]  /*2070*/  HFMA2 R11, R24, R22, R11 ;  /* 0x00000016180b7231 */ /* 0x000fe2000000000b */
[----:B---3--:R-:W-:-:S04]  /*2080*/  ISETP.NE.AND P1, PT, RZ, UR4, PT ;  /* 0x00000004ff007c0c */ /* 0x008fc8000bf25270 */
[----:B------:R-:W-:Y:S01]  /*2090*/  HADD2.F32 R13, -RZ, R11.H0_H0 ;  /* 0x2000000bff0d7230 */ /* 0x000fe20000004100 */
[----:B------:R-:W-:Y:S01]  /*20a0*/  UMOV UR4, 0xffffffff ;  /* 0xffffffff00047882 */ /* 0x000fe20000000000 */
[----:B------:R-:W-:-:S07]  /*20b0*/  ISETP.GT.U32.OR P0, PT, R16, 0x13, P1 ;  /* 0x000000131000780c */ /* 0x000fce0000f04470 */
[----:B------:R-:W-:Y:S02]  /*20c0*/  @!P1 IADD3 R6, PT, PT, R10, 0x120, RZ ;  /* 0x000001200a069810 */ /* 0x000fe40007ffe0ff */
[----:B-----5:R-:W-:Y:S01]  /*20d0*/  LEA R3, R7, R0, 0x18 ;  /* 0x0000000007037211 */ /* 0x020fe200078ec0ff */
[----:B------:R-:W-:-:S03]  /*20e0*/  HADD2.F32 R0, -RZ, R11.H1_H1 ;  /* 0x3000000bff007230 */ /* 0x000fc60000004100 */
[----:B01----:R-:W0:Y:S01]  /*20f0*/  @!P0 LDC.64 R4, c[0x0][0x3b8] ;  /* 0x0000ee00ff048b82 */ /* 0x003e220000000a00 */
[----:B------:R-:W-:Y:S01]  /*2100*/  @!P0 IMAD R9, R117, UR43, R83 ;  /* 0x0000002b75098c24 */ /* 0x000fe2000f8e0253 */
[----:B------:R-:W-:Y:S01]  /*2110*/  @!P1 LEA R7, R7, R6, 0x18 ;  /* 0x0000000607079211 */ /* 0x000fe200078ec0ff */
[----:B------:R-:W-:Y:S02]  /*2120*/  @!P0 IMAD R8, R82, R117, UR40 ;  /* 0x0000002852088e24 */ /* 0x000fe4000f8e0275 */
[----:B------:R-:W-:Y:S01]  /*2130*/  FADD.FTZ R13, R13, R0 ;  /* 0x000000000d0d7221 */ /* 0x000fe20000010000 */
[C---:B------:R-:W-:Y:S01]  /*2140*/  IMAD R3, R16.reuse, 0x8, R3 ;  /* 0x0000000810037824 */ /* 0x040fe200078e0203 */
[----:B------:R-:W-:Y:S01]  /*2150*/  @!P1 LEA R7, R16, R7, 0x3 ;  /* 0x0000000710079211 */ /* 0x000fe200078e18ff */
[----:B------:R-:W-:-:S03]  /*2160*/  @!P0 IMAD R9, R8, 0x8, R9 ;  /* 0x0000000808098824 */ /* 0x000fc600078e0209 */
[----:B------:R1:W-:Y:S04]  /*2170*/  STS.64 [R3], R24 ;  /* 0x0000001803007388 */ /* 0x0003e80000000a00 */
[----:B------:R1:W-:Y:S01]  /*2180*/  @!P1 STS.64 [R7], R18 ;  /* 0x0000001207009388 */ /* 0x0003e20000000a00 */
[----:B0-----:R-:W-:-:S05]  /*2190*/  @!P0 IMAD.WIDE R4, R9, 0x2, R4 ;  /* 0x0000000209048825 */ /* 0x001fca00078e0204 */
[----:B------:R1:W-:Y:S01]  /*21a0*/  @!P0 STG.E.64 desc[UR36][R4.64], R22 ;  /* 0x0000001604008986 */ /* 0x0003e2000c101b24 */
[----:B------:R-:W-:Y:S05]  /*21b0*/  BRA.DIV UR4, `(.L_x_151) ;  /* 0x0000008e04cc7947 */ /* 0x000fea000b800000 */
[----:B------:R-:W0:Y:S02]  /*21c0*/  SHFL.BFLY PT, R14, R13, 0x10, 0x1f ;  /* 0x0e001f000d0e7f89 */ /* 0x000e2400000e0000 */
[----:B0-----:R-:W-:-:S05]  /*21d0*/  FADD.FTZ R0, R13, R14 ;  /* 0x0000000e0d007221 */ /* 0x001fca0000010000 */
[----:B------:R-:W1:Y:S02]  /*21e0*/  SHFL.BFLY PT, R14, R0, 0x8, 0x1f ;  /* 0x0d001f00000e7f89 */ /* 0x000e6400000e0000 */
[----:B-1----:R-:W-:-:S05]  /*21f0*/  FADD.FTZ R3, R0, R14 ;  /* 0x0000000e00037221 */ /* 0x002fca0000010000 */
[----:B------:R-:W0:Y:S02]  /*2200*/  SHFL.BFLY PT, R14, R3, 0x4, 0x1f ;  /* 0x0c801f00030e7f89 */ /* 0x000e2400000e0000 */
[----:B0-----:R-:W-:-:S05]  /*2210*/  FADD.FTZ R4, R3, R14 ;  /* 0x0000000e03047221 */ /* 0x001fca0000010000 */
[----:B------:R-:W0:Y:S02]  /*2220*/  SHFL.BFLY PT, R14, R4, 0x2, 0x1f ;  /* 0x0c401f00040e7f89 */ /* 0x000e2400000e0000 */
[----:B0-----:R-:W-:-:S05]  /*2230*/  FADD.FTZ R5, R4, R14 ;  /* 0x0000000e04057221 */ /* 0x001fca0000010000 */
[----:B------:R0:W1:Y:S02]  /*2240*/  SHFL.BFLY PT, R14, R5, 0x1, 0x1f ;  /* 0x0c201f00050e7f89 */ /* 0x00006400000e0000 */
.L_x_260:
        /* <DEDUP_REMOVED lines=14> */
[----:B------:R-:W1:Y:S01]  /*2330*/  S2UR UR6, SR_CgaCtaId ;  /* 0x00000000000679c3 */ /* 0x000e620000008800 */
[----:B0-----:R-:W-:Y:S01]  /*2340*/  IMAD.U32 R5, RZ, RZ, UR5 ;  /* 0x00000005ff057e24 */ /* 0x001fe2000f8e00ff */
[----:B------:R-:W0:Y:S04]  /*2350*/  LDCU UR7, c[0x0][0x410] ;  /* 0x00008200ff0777ac */ /* 0x000e280008000800 */
[----:B------:R-:W2:Y:S01]  /*2360*/  @P0 LDG.E.U16 R4, desc[UR36][R4.64] ;  /* 0x0000002404040981 */ /* 0x000ea2000c1e1500 */
[----:B------:R-:W-:Y:S01]  /*2370*/  R2UR UR5, R10 ;  /* 0x000000000a0572ca */ /* 0x000fe200000e0000 */
[----:B------:R-:W-:-:S12]  /*2380*/  UIADD3 UR4, UPT, UPT, UR45, -UR12, URZ ;  /* 0x8000000c2d047290 */ /* 0x000fd8000fffe0ff */
[----:B------:R-:W-:Y:S01]  /*2390*/  UIADD3 UR5, UPT, UPT, UR5, 0x220, URZ ;  /* 0x0000022005057890 */ /* 0x000fe2000fffe0ff */
[----:B0-----:R-:W-:-:S03]  /*23a0*/  FMUL.FTZ R118, R14, UR7 ;  /* 0x000000070e767c20 */ /* 0x001fc60008410000 */
[----:B-1----:R-:W-:-:S04]  /*23b0*/  ULEA UR5, UR6, UR5, 0x18 ;  /* 0x0000000506057291 */ /* 0x002fc8000f8ec0ff */
[----:B------:R-:W-:Y:S01]  /*23c0*/  ULEA UR4, UR4, UR5, 0x2 ;  /* 0x0000000504047291 */ /* 0x000fe2000f8e10ff */
[----:B--2---:R-:W-:-:S05]  /*23d0*/  @P0 HADD2.F32 R3, -RZ, R4.H0_H0 ;  /* 0x20000004ff030230 */ /* 0x004fca0000004100 */
[----:B------:R-:W-:-:S05]  /*23e0*/  @P0 FADD.FTZ R118, R118, R3 ;  /* 0x0000000376760221 */ /* 0x000fca0000010000 */
[----:B------:R3:W-:Y:S02]  /*23f0*/  STS [UR4+-0x4], R118 ;  /* 0xfffffc76ff007988 */ /* 0x0007e40008000804 */
.L_x_150:
[----:B------:R-:W-:Y:S05]  /*2400*/  WARPSYNC.ALL ;  /* 0x0000000000007948 */ /* 0x000fea0003800000 */
[----:B------:R-:W5:Y:S08]  /*2410*/  S2UR UR16, SR_CgaCtaId ;  /* 0x00000000001079c3 */ /* 0x000f700000008800 */
[----:B------:R-:W-:Y:S01]  /*2420*/  BAR.SYNC.DEFER_BLOCKING 0x0 ;  /* 0x0000000000007b1d */ /* 0x000fe20000010000 */
[----:B------:R-:W-:-:S04]  /*2430*/  SHF.L.U32 R0, R16, 0x3, RZ ;  /* 0x0000000310007819 */ /* 0x000fc800000006ff */
[----:B------:R-:W-:Y:S01]  /*2440*/  LOP3.LUT R0, R0, 0x8, RZ, 0xc0, !PT ;  /* 0x0000000800007812 */ /* 0x000fe200078ec0ff */
[----:B------:R-:W-:Y:S01]  /*2450*/  UMOV UR13, 0x400 ;  /* 0x00000400000d7882 */ /* 0x000fe20000000000 */
[----:B------:R-:W0:Y:S01]  /*2460*/  LDCU UR7, c[0x0][0x40c] ;  /* 0x00008180ff0777ac */ /* 0x000e220008000800 */
[----:B------:R-:W-:Y:S01]  /*2470*/  UIADD3 UR4, UPT, UPT, UR13, 0x20, URZ ;  /* 0x000000200d047890 */ /* 0x000fe2000fffe0ff */
[----:B------:R-:W1:Y:S01]  /*2480*/  LDCU UR6, c[0x0][0x3f0] ;  /* 0x00007e00ff0677ac */ /* 0x000e620008000800 */
[----:B------:R-:W2:Y:S01]  /*2490*/  LDCU UR17, c[0x0][0x40c] ;  /* 0x00008180ff1177ac */ /* 0x000ea20008000800 */
[----:B------:R-:W2:Y:S01]  /*24a0*/  LDCU UR18, c[0x0][0x3f8] ;  /* 0x00007f00ff1277ac */ /* 0x000ea20008000800 */
[----:B-----5:R-:W-:Y:S02]  /*24b0*/  ULEA UR4, UR16, UR4, 0x18 ;  /* 0x0000000410047291 */ /* 0x020fe4000f8ec0ff */
[----:B0-----:R-:W-:Y:S01]  /*24c0*/  UISETP.NE.AND UP0, UPT, UR7, URZ, UPT ;  /* 0x000000ff0700728c */ /* 0x001fe2000bf05270 */
[----:B------:R-:W0:Y:S01]  /*24d0*/  LDCU UR19, c[0x0][0x410] ;  /* 0x00008200ff1377ac */ /* 0x000e220008000800 */
[----:B-1----:R-:W-:-:S05]  /*24e0*/  UIMAD UR6, UR41, UR6, UR47 ;  /* 0x00000006290672a4 */ /* 0x002fca000f8e022f */
[----:B------:R1:W0:Y:S01]  /*24f0*/  LDS.64 R80, [R0+UR4] ;  /* 0x0000000400507984 */ /* 0x0002220008000a00 */
[----:B------:R-:W0:Y:S03]  /*2500*/  LDCU.64 UR8, c[0x0][0x3b8] ;  /* 0x00007700ff0877ac */ /* 0x000e260008000a00 */
[----:B------:R1:W0:Y:S01]  /*2510*/  LDS.64 R78, [R0+UR4+0x10] ;  /* 0x00001004004e7984 */ /* 0x0002220008000a00 */
[----:B------:R-:W0:Y:S03]  /*2520*/  LDCU.64 UR10, c[0x0][0x438] ;  /* 0x00008700ff0a77ac */ /* 0x000e260008000a00 */
[----:B------:R1:W0:Y:S01]  /*2530*/  LDS.64 R76, [R0+UR4+0x20] ;  /* 0x00002004004c7984 */ /* 0x0002220008000a00 */
[----:B------:R-:W0:Y:S03]  /*2540*/  LDCU.64 UR14, c[0x0][0x448] ;  /* 0x00008900ff0e77ac */ /* 0x000e260008000a00 */
[----:B------:R1:W0:Y:S01]  /*2550*/  LDS.64 R74, [R0+UR4+0x30] ;  /* 0x00003004004a7984 */ /* 0x0002220008000a00 */
[----:B------:R-:W-:-:S03]  /*2560*/  UIMAD UR6, UR6, 0x50, URZ ;  /* 0x00000050060678a4 */ /* 0x000fc6000f8e02ff */
[----:B------:R1:W0:Y:S04]  /*2570*/  LDS.64 R72, [R0+UR4+0x40] ;  /* 0x0000400400487984 */ /* 0x0002280008000a00 */
        /* <DEDUP_REMOVED lines=10> */
[----:B------:R1:W0:Y:S01]  /*2620*/  LDS.64 R50, [R0+UR4+0xf0] ;  /* 0x0000f00400327984 */ /* 0x0002220008000a00 */
[----:B------:R-:W-:-:S04]  /*2630*/  UIADD3 UR4, UPT, UPT, UR46, 0xf, -UR12 ;  /* 0x0000000f2e047890 */ /* 0x000fc8000fffe80c */
[----:B------:R-:W-:-:S04]  /*2640*/  USHF.R.S32.HI UR5, URZ, 0x1f, UR4 ;  /* 0x0000001fff057899 */ /* 0x000fc80008011404 */
[----:B------:R-:W-:-:S04]  /*2650*/  ULEA.HI UR4, UR5, UR4, URZ, 0x4 ;  /* 0x0000000405047291 */ /* 0x000fc8000f8f20ff */
[----:B------:R-:W-:-:S06]  /*2660*/  ULOP3.LUT UR4, UR4, 0xfffffff0, URZ, 0xc0, !UPT ;  /* 0xfffffff004047892 */ /* 0x000fcc000f8ec0ff */
[----:B------:R-:W-:Y:S01]  /*2670*/  ISETP.GE.AND P0, PT, R82, UR4, PT ;  /* 0x0000000452007c0c */ /* 0x000fe2000bf06270 */
[----:B-12---:R-:W-:-:S12]  /*2680*/  BRA.U UP0, `(.L_x_152) ;  /* 0x00000001004c7547 */ /* 0x006fd8000b800000 */
[----:B------:R-:W-:-:S04]  /*2690*/  UIADD3 UR5, UPT, UPT, UR13, 0x120, URZ ;  /* 0x000001200d057890 */ /* 0x000fc8000fffe0ff */
[----:B------:R-:W-:-:S06]  /*26a0*/  ULEA UR5, UR16, UR5, 0x18 ;  /* 0x0000000510057291 */ /* 0x000fcc000f8ec0ff */
[----:B------:R-:W-:-:S05]  /*26b0*/  LEA R0, R83, UR5, 0x1 ;  /* 0x0000000553007c11 */ /* 0x000fca000f8e08ff */
[----:B------:R1:W2:Y:S04]  /*26c0*/  LDS.64 R48, [R0] ;  /* 0x0000000000307984 */ /* 0x0002a80000000a00 */
[----:B------:R1:W0:Y:S04]  /*26d0*/  LDS.64 R46, [R0+0x10] ;  /* 0x00001000002e7984 */ /* 0x0002280000000a00 */
        /* <DEDUP_REMOVED lines=10> */
[----:B----4-:R1:W4:Y:S04]  /*2780*/  LDS.64 R24, [R0+0xc0] ;  /* 0x0000c00000187984 */ /* 0x0103280000000a00 */
[----:B------:R1:W0:Y:S04]  /*2790*/  LDS.64 R22, [R0+0xd0] ;  /* 0x0000d00000167984 */ /* 0x0002280000000a00 */
[----:B------:R1:W0:Y:S04]  /*27a0*/  LDS.64 R20, [R0+0xe0] ;  /* 0x0000e00000147984 */ /* 0x0002280000000a00 */
[----:B--2---:R1:W0:Y:S02]  /*27b0*/  LDS.64 R18, [R0+0xf0] ;  /* 0x0000f00000127984 */ /* 0x0042240000000a00 */
.L_x_152:
[----:B------:R-:W-:Y:S04]  /*27c0*/  BSSY B0, `(.L_x_153) ;  /* 0x00003a7000007945 */ /* 0x000fe80003800000 */
[----:B------:R-:W-:Y:S05]  /*27d0*/  @P0 BRA `(.L_x_154) ;  /* 0x0000003800940947 */ /* 0x000fea0003800000 */
[----:B-1----:R-:W-:Y:S01]  /*27e0*/  IABS R0, R117 ;  /* 0x0000007500007213 */ /* 0x002fe20000000000 */
[----:B------:R-:W1:Y:S01]  /*27f0*/  LDCU UR22, c[0x0][0x3f8] ;  /* 0x00007f00ff1677ac */ /* 0x000e620008000800 */
[----:B------:R-:W2:Y:S01]  /*2800*/  LDC.64 R124, c[0x0][0x450] ;  /* 0x00011400ff7c7b82 */ /* 0x000ea20000000a00 */
[----:B------:R-:W-:Y:S01]  /*2810*/  IMAD.U32 R8, RZ, RZ, UR4 ;  /* 0x00000004ff087e24 */ /* 0x000fe2000f8e00ff */
[----:B------:R-:W5:Y:S01]  /*2820*/  I2F.RP R3, R0 ;  /* 0x0000000000037306 */ /* 0x000f620000209400 */
[----:B------:R-:W3:Y:S01]  /*2830*/  LDCU.64 UR20, c[0x0][0x420] ;  /* 0x00008400ff1477ac */ /* 0x000ee20008000a00 */
[----:B------:R-:W-:Y:S02]  /*2840*/  IMAD R117, R117, 0x50, RZ ;  /* 0x0000005075757824 */ /* 0x000fe400078e02ff */
[----:B------:R-:W-:Y:S01]  /*2850*/  VIADD R8, R8, UR12 ;  /* 0x0000000c08087c36 */ /* 0x000fe20008000000 */
[----:B------:R-:W4:Y:S03]  /*2860*/  LDCU UR23, c[0x0][0x440] ;  /* 0x00008800ff1777ac */ /* 0x000f260008000800 */
[----:B-----5:R-:W5:Y:S01]  /*2870*/  MUFU.RCP R3, R3 ;  /* 0x0000000300037308 */ /* 0x020f620000001000 */
[----:B-1----:R-:W-:-:S02]  /*2880*/  UIMAD UR5, UR38, UR22, UR47 ;  /* 0x00000016260572a4 */ /* 0x002fc4000f8e022f */
[----:B------:R-:W-:Y:S01]  /*2890*/  IMAD R9, R117, UR22, RZ ;  /* 0x0000001675097c24 */ /* 0x000fe2000f8e02ff */
[----:B---3--:R-:W-:-:S03]  /*28a0*/  ISETP.NE.U32.AND P0, PT, RZ, UR20, PT ;  /* 0x00000014ff007c0c */ /* 0x008fc6000bf05070 */
[----:B------:R-:W-:Y:S01]  /*28b0*/  MOV R6, UR5 ;  /* 0x0000000500067c02 */ /* 0x000fe20008000f00 */
[----:B------:R-:W-:Y:S01]  /*28c0*/  UIADD3 UR5, UPT, UPT, UR13, 0x220, URZ ;  /* 0x000002200d057890 */ /* 0x000fe2000fffe0ff */
[----:B------:R-:W-:Y:S01]  /*28d0*/  ISETP.NE.AND.EX P0, PT, RZ, UR21, PT, P0 ;  /* 0x00000015ff007c0c */ /* 0x000fe2000bf05300 */
[----:B----4-:R-:W-:Y:S02]  /*28e0*/  UIMAD UR7, UR47, UR23, UR46 ;  /* 0x000000172f0772a4 */ /* 0x010fe4000f8e022e */
[----:B------:R-:W-:Y:S01]  /*28f0*/  IMAD R83, R6, 0x50, R83 ;  /* 0x0000005006537824 */ /* 0x000fe200078e0253 */
[----:B------:R-:W-:Y:S01]  /*2900*/  ULEA UR5, UR16, UR5, 0x18 ;  /* 0x0000000510057291 */ /* 0x000fe2000f8ec0ff */
[----:B------:R-:W-:Y:S02]  /*2910*/  IMAD.U32 R6, RZ, RZ, UR23 ;  /* 0x00000017ff067e24 */ /* 0x000fe4000f8e00ff */
[----:B--2---:R-:W-:-:S03]  /*2920*/  IMAD.WIDE R124, R83, 0x2, R124 ;  /* 0x00000002537c7825 */ /* 0x004fc600078e027c */
[----:B------:R-:W-:Y:S01]  /*2930*/  LEA R10, R82, UR5, 0x2 ;  /* 0x00000005520a7c11 */ /* 0x000fe2000f8e10ff */
[----:B-----5:R-:W-:-:S04]  /*2940*/  VIADD R4, R3, 0xffffffe ;  /* 0x0ffffffe03047836 */ /* 0x020fc80000000000 */
[----:B------:R1:W2:Y:S02]  /*2950*/  F2I.FTZ.U32.TRUNC.NTZ R5, R4 ;  /* 0x0000000400057305 */ /* 0x0002a4000021f000 */
[----:B-1----:R-:W-:Y:S02]  /*2960*/  IMAD.MOV.U32 R4, RZ, RZ, RZ ;  /* 0x000000ffff047224 */ /* 0x002fe400078e00ff */
[----:B--2---:R-:W-:-:S04]  /*2970*/  IMAD.MOV R7, RZ, RZ, -R5 ;  /* 0x000000ffff077224 */ /* 0x004fc800078e0a05 */
[----:B------:R-:W-:Y:S02]  /*2980*/  IMAD R3, R7, R0, RZ ;  /* 0x0000000007037224 */ /* 0x000fe400078e02ff */
[----:B------:R-:W-:Y:S02]  /*2990*/  VIADD R7, R82, UR12 ;  /* 0x0000000c52077c36 */ /* 0x000fe40008000000 */
[----:B------:R-:W-:Y:S01]  /*29a0*/  IMAD.HI.U32 R3, R5, R3, R4 ;  /* 0x0000000305037227 */ /* 0x000fe200078e0004 */
[----:B------:R-:W-:-:S03]  /*29b0*/  MOV R4, UR20 ;  /* 0x0000001400047c02 */ /* 0x000fc60008000f00 */
[--C-:B------:R-:W-:Y:S01]  /*29c0*/  IMAD R6, R6, UR7, R7.reuse ;  /* 0x0000000706067c24 */ /* 0x100fe2000f8e0207 */
[----:B------:R-:W-:Y:S02]  /*29d0*/  IADD3 R4, P1, P2, R4, UR42, R7 ;  /* 0x0000002a04047c10 */ /* 0x000fe4000fa3e007 */
[----:B------:R-:W-:Y:S02]  /*29e0*/  IADD3 R7, PT, PT, R7, 0x1, RZ ;  /* 0x0000000107077810 */ /* 0x000fe40007ffe0ff */
[----:B------:R-:W-:-:S09]  /*29f0*/  IADD3.X R5, PT, PT, R2, UR21, RZ, P1, P2 ;  /* 0x0000001502057c10 */ /* 0x000fd20008fe44ff */
.L_x_190:
[----:B------:R-:W2:Y:S01]  /*2a00*/  @P0 LDG.E.U8 R14, desc[UR36][R4.64] ;  /* 0x00000024040e0981 */ /* 0x000ea2000c1e1100 */
[----:B------:R-:W1:Y:S01]  /*2a10*/  LDC R11, c[0x0][0x3f4] ;  /* 0x0000fd00ff0b7b82 */ /* 0x000e620000000800 */
[----:B------:R-:W-:Y:S01]  /*2a20*/  VIADD R116, R7, 0xffffffff ;  /* 0xffffffff07747836 */ /* 0x000fe20000000000 */
[----:B------:R-:W-:Y:S04]  /*2a30*/  BSSY.RECONVERGENT B1, `(.L_x_155) ;  /* 0x0000041000017945 */ /* 0x000fe80003800200 */
[----:B------:R-:W-:Y:S02]  /*2a40*/  IABS R114, R116 ;  /* 0x0000007400727213 */ /* 0x000fe40000000000 */
[----:B------:R-:W-:-:S03]  /*2a50*/  ISETP.GE.AND P2, PT, R116, RZ, PT ;  /* 0x000000ff7400720c */ /* 0x000fc60003f46270 */
[----:B------:R-:W-:-:S05]  /*2a60*/  IMAD.HI.U32 R12, R3, R114, RZ ;  /* 0x00000072030c7227 */ /* 0x000fca00078e00ff */
[----:B0-----:R-:W-:Y:S02]  /*2a70*/  IADD3 R13, PT, PT, -R12, RZ, RZ ;  /* 0x000000ff0c0d7210 */ /* 0x001fe40007ffe1ff */
[----:B-1----:R-:W-:-:S05]  /*2a80*/  IABS R15, R11 ;  /* 0x0000000b000f7213 */ /* 0x002fca0000000000 */
[----:B------:R-:W-:Y:S01]  /*2a90*/  IMAD R114, R15, R13, R114 ;  /* 0x0000000d0f727224 */ /* 0x000fe200078e0272 */
[----:B------:R-:W-:-:S04]  /*2aa0*/  MOV R13, UR45 ;  /* 0x0000002d000d7c02 */ /* 0x000fc80008000f00 */
[----:B------:R-:W-:Y:S01]  /*2ab0*/  ISETP.GT.U32.AND P1, PT, R0, R114, PT ;  /* 0x000000720000720c */ /* 0x000fe20003f24070 */
[----:B------:R-:W-:-:S12]  /*2ac0*/  VIADD R13, R13, 0xffffffff ;  /* 0xffffffff0d0d7836 */ /* 0x000fd80000000000 */
[----:B------:R-:W-:-:S05]  /*2ad0*/  @!P1 IMAD.IADD R114, R114, 0x1, -R15 ;  /* 0x0000000172729824 */ /* 0x000fca00078e0a0f */
[----:B------:R-:W-:-:S13]  /*2ae0*/  ISETP.GT.U32.AND P1, PT, R0, R114, PT ;  /* 0x000000720000720c */ /* 0x000fda0003f24070 */
[----:B------:R-:W-:Y:S01]  /*2af0*/  @!P1 IMAD.IADD R114, R114, 0x1, -R15 ;  /* 0x0000000172729824 */ /* 0x000fe200078e0a0f */
[----:B------:R-:W-:-:S03]  /*2b00*/  ISETP.GE.AND P1, PT, R116, R13, PT ;  /* 0x0000000d7400720c */ /* 0x000fc60003f26270 */
[----:B------:R-:W-:Y:S01]  /*2b10*/  @!P2 IMAD.MOV R114, RZ, RZ, -R114 ;  /* 0x000000ffff72a224 */ /* 0x000fe200078e0a72 */
[----:B--2---:R-:W-:-:S04]  /*2b20*/  ISETP.NE.AND P3, PT, R14, RZ, P0 ;  /* 0x000000ff0e00720c */ /* 0x004fc80000765270 */
[----:B------:R-:W-:Y:S02]  /*2b30*/  P2R R119, PR, RZ, 0x8 ;  /* 0x00000008ff777803 */ /* 0x000fe40000000000 */
[----:B------:R-:W-:-:S13]  /*2b40*/  ISETP.NE.AND P3, PT, R11, RZ, PT ;  /* 0x000000ff0b00720c */ /* 0x000fda0003f65270 */
[----:B------:R-:W-:-:S04]  /*2b50*/  @!P3 LOP3.LUT R114, RZ, R11, RZ, 0x33, !PT ;  /* 0x0000000bff72b212 */ /* 0x000fc800078e33ff */
[----:B------:R-:W-:Y:S01]  /*2b60*/  SHF.L.U32 R120, R114, 0x3, RZ ;  /* 0x0000000372787819 */ /* 0x000fe200000006ff */
[----:B------:R-:W-:Y:S06]  /*2b70*/  @P1 BRA `(.L_x_156) ;  /* 0x0000000000b01947 */ /* 0x000fec0003800000 */
[----:B------:R-:W-:-:S13]  /*2b80*/  ISETP.GE.AND P1, PT, R120, R117, PT ;  /* 0x000000757800720c */ /* 0x000fda0003f26270 */
[----:B------:R-:W1:Y:S01]  /*2b90*/  @!P1 LDC.64 R14, c[0x0][0x3c8] ;  /* 0x0000f200ff0e9b82 */ /* 0x000e620000000a00 */
[----:B------:R-:W-:-:S04]  /*2ba0*/  @!P1 IADD3 R12, P2, PT, R114, UR42, RZ ;  /* 0x0000002a720c9c10 */ /* 0x000fc8000ff5e0ff */
[----:B-1----:R-:W-:Y:S01]  /*2bb0*/  @!P1 LEA R82, P3, R12, R14, 0x2 ;  /* 0x0000000e0c529211 */ /* 0x002fe200078610ff */
[----:B------:R-:W-:-:S05]  /*2bc0*/  @!P1 IMAD.X R14, RZ, RZ, R2, P2 ;  /* 0x000000ffff0e9224 */ /* 0x000fca00010e0602 */
[----:B------:R-:W-:Y:S02]  /*2bd0*/  @!P1 LEA.HI.X R83, R12, R15, R14, 0x2, P3 ;  /* 0x0000000f0c539211 */ /* 0x000fe400018f140e */
[----:B------:R-:W1:Y:S03]  /*2be0*/  @!P1 LDC.64 R14, c[0x0][0x3b8] ;  /* 0x0000ee00ff0e9b82 */ /* 0x000e660000000a00 */
[----:B------:R-:W2:Y:S01]  /*2bf0*/  @!P1 LDG.E R82, desc[UR36][R82.64] ;  /* 0x0000002452529981 */ /* 0x000ea2000c1e1900 */
[----:B------:R-:W-:-:S05]  /*2c00*/  @!P1 IMAD.SHL.U32 R12, R16, 0x4, RZ ;  /* 0x00000004100c9824 */ /* 0x000fca00078e00ff */
[----:B------:R-:W-:-:S05]  /*2c10*/  @!P1 LOP3.LUT R12, R12, 0x4, RZ, 0xc0, !PT ;  /* 0x000000040c0c9812 */ /* 0x000fca00078ec0ff */
[----:B------:R-:W-:-:S05]  /*2c20*/  @!P1 IMAD R115, R11, UR6, R12 ;  /* 0x000000060b739c24 */ /* 0x000fca000f8e020c */
[----:B------:R-:W-:Y:S01]  /*2c30*/  @!P1 SHF.R.S32.HI R121, RZ, 0x1f, R115 ;  /* 0x0000001fff799819 */ /* 0x000fe20000011473 */
[----:B--2---:R-:W-:Y:S01]  /*2c40*/  @!P1 IMAD R12, R9, R82, R120 ;  /* 0x00000052090c9224 */ /* 0x004fe200078e0278 */
[----:B------:R-:W-:-:S04]  /*2c50*/  CS2R R82, SRZ ;  /* 0x0000000000527805 */ /* 0x000fc8000001ff00 */
[----:B------:R-:W-:-:S04]  /*2c60*/  @!P1 IADD3 R115, P2, PT, R12, R115, RZ ;  /* 0x000000730c739210 */ /* 0x000fc80007f5e0ff */
[----:B------:R-:W-:Y:S02]  /*2c70*/  @!P1 LEA.HI.X.SX32 R12, R12, R121, 0x1, P2 ;  /* 0x000000790c0c9211 */ /* 0x000fe400010f0eff */
[----:B-1----:R-:W-:-:S04]  /*2c80*/  @!P1 LEA R14, P2, R115, R14, 0x1 ;  /* 0x0000000e730e9211 */ /* 0x002fc800078408ff */
[----:B------:R-:W-:-:S05]  /*2c90*/  @!P1 LEA.HI.X R15, R115, R15, R12, 0x1, P2 ;  /* 0x0000000f730f9211 */ /* 0x000fca00010f0c0c */
[----:B------:R1:W5:Y:S01]  /*2ca0*/  @!P1 LDG.E.64 R82, desc[UR36][R14.64] ;  /* 0x000000240e529981 */ /* 0x000362000c1e1b00 */
[----:B------:R-:W-:-:S09]  /*2cb0*/  UISETP.NE.AND UP0, UPT, UR17, URZ, UPT ;  /* 0x000000ff1100728c */ /* 0x000fd2000bf05270 */
[----:B-1----:R-:W-:Y:S05]  /*2cc0*/  BRA.U UP0, `(.L_x_156) ;  /* 0x00000001005c7547 */ /* 0x002fea000b800000 */
[----:B------:R-:W-:-:S13]  /*2cd0*/  ISETP.NE.AND P4, PT, R17, RZ, PT ;  /* 0x000000ff1100720c */ /* 0x000fda0003f85270 */
[----:B------:R-:W-:Y:S01]  /*2ce0*/  VOTEU.ANY UP0, P4 ;  /* 0x0000000000ff7886 */ /* 0x000fe20002000100 */
[----:B------:R-:W-:-:S13]  /*2cf0*/  PLOP3.LUT P2, PT, PT, PT, UP0, 0x80, 0x8 ;  /* 0x000000000008781c */ /* 0x000fda0003f4f008 */
[----:B------:R-:W2:Y:S01]  /*2d00*/  @P2 LDG.E.64 R14, desc[UR36][R124.64] ;  /* 0x000000247c0e2981 */ /* 0x000ea2000c1e1b00 */
[----:B------:R-:W-:Y:S01]  /*2d10*/  PLOP3.LUT P3, PT, PT, PT, UP0, 0x80, 0x8 ;  /* 0x000000000008781c */ /* 0x000fe20003f6f008 */
[----:B-----5:R-:W-:Y:S01]  /*2d20*/  HFMA2 R82, R82, 1, 1, R48 ;  /* 0x3c003c0052527831 */ /* 0x020fe20000000030 */
[----:B------:R-:W-:Y:S01]  /*2d30*/  PLOP3.LUT P2, PT, PT, PT, UP0, 0x80, 0x8 ;  /* 0x000000000008781c */ /* 0x000fe20003f4f008 */
[----:B------:R-:W-:-:S10]  /*2d40*/  HADD2 R83, R83, R49 ;  /* 0x0000003153537230 */ /* 0x000fd40000000000 */
[----:B--2---:R-:W-:Y:S02]  /*2d50*/  @P3 HFMA2 R83, R83, R15, -RZ ;  /* 0x0000000f53533231 */ /* 0x004fe400001000ff */
[----:B------:R-:W-:Y:S01]  /*2d60*/  @P2 HMUL2 R82, R82, R14 ;  /* 0x0000000e52522232 */ /* 0x000fe20000000000 */
[----:B------:R-:W-:Y:S06]  /*2d70*/  @P1 BRA `(.L_x_156) ;  /* 0x0000000000301947 */ /* 0x000fec0003800000 */
[----:B------:R-:W-:Y:S01]  /*2d80*/  S2UR UR5, SR_CTAID.Y ;  /* 0x00000000000579c3 */ /* 0x000fe20000002600 */
[----:B------:R-:W-:-:S04]  /*2d90*/  SHF.L.U32 R12, R16, 0x2, RZ ;  /* 0x00000002100c7819 */ /* 0x000fc800000006ff */
[----:B------:R-:W-:-:S03]  /*2da0*/  LOP3.LUT R15, R12, 0x4, RZ, 0xc0, !PT ;  /* 0x000000040c0f7812 */ /* 0x000fc600078ec0ff */
[----:B------:R-:W1:Y:S02]  /*2db0*/  S2UR UR7, SR_CTAID.X ;  /* 0x00000000000779c3 */ /* 0x000e640000002500 */
[----:B-1----:R-:W-:-:S06]  /*2dc0*/  UIMAD UR5, UR5, UR18, UR7 ;  /* 0x00000012050572a4 */ /* 0x002fcc000f8e0207 */
[----:B------:R-:W-:-:S04]  /*2dd0*/  IMAD R12, R11, UR5, RZ ;  /* 0x000000050b0c7c24 */ /* 0x000fc8000f8e02ff */
[----:B------:R-:W-:-:S05]  /*2de0*/  IMAD R15, R12, 0x50, R15 ;  /* 0x000000500c0f7824 */ /* 0x000fca00078e020f */
[----:B------:R-:W-:-:S04]  /*2df0*/  IADD3 R12, P1, PT, R120, R15, RZ ;  /* 0x0000000f780c7210 */ /* 0x000fc80007f3e0ff */
[----:B------:R-:W-:Y:S02]  /*2e00*/  LEA.HI.X.SX32 R15, R15, RZ, 0x1, P1 ;  /* 0x000000ff0f0f7211 */ /* 0x000fe400008f0eff */
[----:B0-----:R-:W-:-:S04]  /*2e10*/  LEA R14, P1, R12, UR8, 0x1 ;  /* 0x000000080c0e7c11 */ /* 0x001fc8000f8208ff */
[----:B------:R-:W-:-:S05]  /*2e20*/  LEA.HI.X R15, R12, UR9, R15, 0x1, P1 ;  /* 0x000000090c0f7c11 */ /* 0x000fca00088f0c0f */
[----:B------:R1:W-:Y:S04]  /*2e30*/  STG.E.64 desc[UR36][R14.64], R82 ;  /* 0x000000520e007986 */ /* 0x0003e8000c101b24 */
.L_x_156:
[----:B0-----:R-:W-:Y:S05]  /*2e40*/  BSYNC.RECONVERGENT B1 ;  /* 0x0000000000017941 */ /* 0x001fea0003800200 */
.L_x_155:
[----:B------:R-:W-:Y:S01]  /*2e50*/  ISETP.GE.AND P1, PT, R116, R13, PT ;  /* 0x0000000d7400720c */ /* 0x000fe20003f26270 */
[----:B------:R-:W-:Y:S01]  /*2e60*/  BSSY.RECONVERGENT B1, `(.L_x_157) ;  /* 0x0000062000017945 */ /* 0x000fe20003800200 */
[----:B------:R-:W-:-:S11]  /*2e70*/  IMAD.IADD R122, R114, 0x1, R11 ;  /* 0x00000001727a7824 */ /* 0x000fd600078e020b */
[----:B------:R-:W-:Y:S05]  /*2e80*/  @P1 BRA `(.L_x_158) ;  /* 0x00000004007c1947 */ /* 0x000fea0003800000 */
[----:B------:R-:W-:-:S05]  /*2e90*/  IMAD.SHL.U32 R86, R122, 0x8, RZ ;  /* 0x000000087a567824 */ /* 0x000fca00078e00ff */
[----:B------:R-:W-:-:S13]  /*2ea0*/  ISETP.GE.AND P2, PT, R86, R117, PT ;  /* 0x000000755600720c */ /* 0x000fda0003f46270 */
[----:B------:R-:W0:Y:S01]  /*2eb0*/  @!P2 LDC.64 R12, c[0x0][0x3c8] ;  /* 0x0000f200ff0cab82 */ /* 0x000e220000000a00 */
[----:B-1----:R-:W-:-:S04]  /*2ec0*/  @!P2 IADD3 R15, P3, PT, R114, UR42, RZ ;  /* 0x0000002a720fac10 */ /* 0x002fc8000ff7e0ff */
[----:B0-----:R-:W-:Y:S02]  /*2ed0*/  @!P2 LEA R14, P4, R15, R12, 0x2 ;  /* 0x0000000c0f0ea211 */ /* 0x001fe400078810ff */
[----:B------:R-:W-:-:S04]  /*2ee0*/  @!P2 IADD3.X R12, PT, PT, RZ, R2, RZ, P3, !PT ;  /* 0x00000002ff0ca210 */ /* 0x000fc80001ffe4ff */
[----:B------:R-:W-:Y:S02]  /*2ef0*/  @!P2 LEA.HI.X R15, R15, R13, R12, 0x2, P4 ;  /* 0x0000000d0f0fa211 */ /* 0x000fe400020f140c */
[----:B------:R-:W0:Y:S03]  /*2f00*/  @!P2 LDC.64 R12, c[0x0][0x3b8] ;  /* 0x0000ee00ff0cab82 */ /* 0x000e260000000a00 */
[----:B------:R-:W2:Y:S01]  /*2f10*/  @!P2 LDG.E R14, desc[UR36][R14.64] ;  /* 0x000000240e0ea981 */ /* 0x000ea2000c1e1900 */
[----:B------:R-:W-:-:S05]  /*2f20*/  @!P2 IMAD.SHL.U32 R84, R16, 0x4, RZ ;  /* 0x000000041054a824 */ /* 0x000fca00078e00ff */
[----:B------:R-:W-:-:S05]  /*2f30*/  @!P2 LOP3.LUT R85, R84, 0x4, RZ, 0xc0, !PT ;  /* 0x000000045455a812 */ /* 0x000fca00078ec0ff */
[----:B------:R-:W-:Y:S02]  /*2f40*/  @!P2 IMAD R87, R11, UR6, R85 ;  /* 0x000000060b57ac24 */ /* 0x000fe4000f8e0255 */
[----:B--2---:R-:W-:-:S05]  /*2f50*/  @!P2 IMAD R84, R9, R14, R86 ;  /* 0x0000000e0954a224 */ /* 0x004fca00078e0256 */
[----:B------:R-:W-:Y:S02]  /*2f60*/  @!P2 SHF.R.S32.HI R85, RZ, 0x1f, R84 ;  /* 0x0000001fff55a819 */ /* 0x000fe40000011454 */
[----:B------:R-:W-:-:S04]  /*2f70*/  @!P2 IADD3 R84, P3, PT, R87, R84, RZ ;  /* 0x000000545754a210 */ /* 0x000fc80007f7e0ff */
[----:B------:R-:W-:Y:S02]  /*2f80*/  @!P2 LEA.HI.X.SX32 R85, R87, R85, 0x1, P3 ;  /* 0x000000555755a211 */ /* 0x000fe400018f0eff */
[----:B0-----:R-:W-:-:S04]  /*2f90*/  @!P2 LEA R12, P3, R84, R12, 0x1 ;  /* 0x0000000c540ca211 */ /* 0x001fc800078608ff */
[----:B------:R-:W-:Y:S02]  /*2fa0*/  @!P2 LEA.HI.X R13, R84, R13, R85, 0x1, P3 ;  /* 0x0000000d540da211 */ /* 0x000fe400018f0c55 */
[----:B------:R-:W-:-:S06]  /*2fb0*/  CS2R R84, SRZ ;  /* 0x0000000000547805 */ /* 0x000fcc000001ff00 */
[----:B------:R0:W5:Y:S01]  /*2fc0*/  @!P2 LDG.E.64 R84, desc[UR36][R12.64] ;  /* 0x000000240c54a981 */ /* 0x000162000c1e1b00 */
[----:B------:R-:W-:-:S09]  /*2fd0*/  UISETP.NE.AND UP0, UPT, UR17, URZ, UPT ;  /* 0x000000ff1100728c */ /* 0x000fd2000bf05270 */
[----:B0-----:R-:W-:Y:S05]  /*2fe0*/  BRA.U UP0, `(.L_x_159) ;  /* 0x0000000100687547 */ /* 0x001fea000b800000 */
[----:B------:R-:W-:-:S13]  /*2ff0*/  ISETP.NE.AND P5, PT, R17, RZ, PT ;  /* 0x000000ff1100720c */ /* 0x000fda0003fa5270 */
[----:B------:R-:W-:Y:S01]  /*3000*/  VOTEU.ANY UP0, P5 ;  /* 0x0000000000ff7886 */ /* 0x000fe20002800100 */
[----:B------:R-:W-:-:S13]  /*3010*/  PLOP3.LUT P3, PT, PT, PT, UP0, 0x80, 0x8 ;  /* 0x000000000008781c */ /* 0x000fda0003f6f008 */
[----:B------:R-:W2:Y:S01]  /*3020*/  @P3 LDG.E.64 R14, desc[UR36][R124.64+0x10] ;  /* 0x000010247c0e3981 */ /* 0x000ea2000c1e1b00 */
[----:B------:R-:W-:Y:S01]  /*3030*/  PLOP3.LUT P4, PT, PT, PT, UP0, 0x80, 0x8 ;  /* 0x000000000008781c */ /* 0x000fe20003f8f008 */
[----:B-----5:R-:W-:Y:S01]  /*3040*/  HFMA2 R85, R85, 1, 1, R47 ;  /* 0x3c003c0055557831 */ /* 0x020fe2000000002f */
[----:B------:R-:W-:Y:S01]  /*3050*/  PLOP3.LUT P3, PT, PT, PT, UP0, 0x80, 0x8 ;  /* 0x000000000008781c */ /* 0x000fe20003f6f008 */
[----:B------:R-:W-:Y:S01]  /*3060*/  HADD2 R84, R84, R46 ;  /* 0x0000002e54547230 */ /* 0x000fe20000000000 */
[----:B------:R-:W-:Y:S09]  /*3070*/  BSSY.RECONVERGENT B2, `(.L_x_159) ;  /* 0x0000011000027945 */ /* 0x000ff20003800200 */
[----:B--2---:R-:W-:-:S02]  /*3080*/  @P4 HFMA2 R85, R85, R15, -RZ ;  /* 0x0000000f55554231 */ /* 0x004fc400001000ff */
[----:B------:R-:W-:Y:S01]  /*3090*/  @P3 HMUL2 R84, R84, R14 ;  /* 0x0000000e54543232 */ /* 0x000fe20000000000 */
[----:B------:R-:W-:Y:S06]  /*30a0*/  @P2 BRA `(.L_x_160) ;  /* 0x0000000000342947 */ /* 0x000fec0003800000 */
[----:B------:R-:W-:Y:S01]  /*30b0*/  S2UR UR5, SR_CTAID.Y ;  /* 0x00000000000579c3 */ /* 0x000fe20000002600 */
[----:B------:R-:W-:-:S05]  /*30c0*/  IMAD.SHL.U32 R12, R16, 0x4, RZ ;  /* 0x00000004100c7824 */ /* 0x000fca00078e00ff */
[----:B------:R-:W-:Y:S02]  /*30d0*/  LOP3.LUT R13, R12, 0x4, RZ, 0xc0, !PT ;  /* 0x000000040c0d7812 */ /* 0x000fe400078ec0ff */
[----:B------:R-:W0:Y:S02]  /*30e0*/  S2UR UR7, SR_CTAID.X ;  /* 0x00000000000779c3 */ /* 0x000e240000002500 */
[----:B0-----:R-:W-:-:S06]  /*30f0*/  UIMAD UR5, UR5, UR18, UR7 ;  /* 0x00000012050572a4 */ /* 0x001fcc000f8e0207 */
[----:B------:R-:W-:-:S04]  /*3100*/  IMAD R12, R11, UR5, RZ ;  /* 0x000000050b0c7c24 */ /* 0x000fc8000f8e02ff */
[----:B------:R-:W-:Y:S01]  /*3110*/  IMAD R13, R12, 0x50, R13 ;  /* 0x000000500c0d7824 */ /* 0x000fe200078e020d */
[----:B------:R-:W-:-:S04]  /*3120*/  SHF.R.S32.HI R12, RZ, 0x1f, R86 ;  /* 0x0000001fff0c7819 */ /* 0x000fc80000011456 */
[----:B------:R-:W-:-:S04]  /*3130*/  IADD3 R86, P2, PT, R13, R86, RZ ;  /* 0x000000560d567210 */ /* 0x000fc80007f5e0ff */
[----:B------:R-:W-:Y:S02]  /*3140*/  LEA.HI.X.SX32 R13, R13, R12, 0x1, P2 ;  /* 0x0000000c0d0d7211 */ /* 0x000fe400010f0eff */
[----:B------:R-:W-:-:S04]  /*3150*/  LEA R12, P2, R86, UR8, 0x1 ;  /* 0x00000008560c7c11 */ /* 0x000fc8000f8408ff */
[----:B------:R-:W-:-:S05]  /*3160*/  LEA.HI.X R13, R86, UR9, R13, 0x1, P2 ;  /* 0x00000009560d7c11 */ /* 0x000fca00090f0c0d */
[----:B------:R0:W-:Y:S04]  /*3170*/  STG.E.64 desc[UR36][R12.64], R84 ;  /* 0x000000540c007986 */ /* 0x0001e8000c101b24 */
.L_x_160:
[----:B------:R-:W-:Y:S05]  /*3180*/  BSYNC.RECONVERGENT B2 ;  /* 0x0000000000027941 */ /* 0x000fea0003800200 */
.L_x_159:
[----:B0-----:R-:W-:-:S04]  /*3190*/  LEA R12, R11, R120, 0x4 ;  /* 0x000000780b0c7211 */ /* 0x001fc800078e20ff */
[----:B------:R-:W-:-:S13]  /*31a0*/  ISETP.GE.AND P2, PT, R12, R117, PT ;  /* 0x000000750c00720c */ /* 0x000fda0003f46270 */
[----:B------:R-:W0:Y:S01]  /*31b0*/  @!P2 LDC.64 R14, c[0x0][0x3c8] ;  /* 0x0000f200ff0eab82 */ /* 0x000e220000000a00 */
[----:B------:R-:W-:-:S04]  /*31c0*/  @!P2 IADD3 R13, P3, PT, R114, UR42, RZ ;  /* 0x0000002a720dac10 */ /* 0x000fc8000ff7e0ff */
[----:B0-----:R-:W-:Y:S01]  /*31d0*/  @!P2 LEA R86, P4, R13, R14, 0x2 ;  /* 0x0000000e0d56a211 */ /* 0x001fe200078810ff */
[----:B------:R-:W-:-:S05]  /*31e0*/  @!P2 IMAD.X R14, RZ, RZ, R2, P3 ;  /* 0x000000ffff0ea224 */ /* 0x000fca00018e0602 */
[----:B------:R-:W-:Y:S02]  /*31f0*/  @!P2 LEA.HI.X R87, R13, R15, R14, 0x2, P4 ;  /* 0x0000000f0d57a211 */ /* 0x000fe400020f140e */
[----:B------:R-:W0:Y:S03]  /*3200*/  @!P2 LDC.64 R14, c[0x0][0x3b8] ;  /* 0x0000ee00ff0eab82 */ /* 0x000e260000000a00 */
[----:B------:R-:W2:Y:S01]  /*3210*/  @!P2 LDG.E R86, desc[UR36][R86.64] ;  /* 0x000000245656a981 */ /* 0x000ea2000c1e1900 */
[----:B------:R-:W-:-:S05]  /*3220*/  @!P2 IMAD.SHL.U32 R13, R16, 0x4, RZ ;  /* 0x00000004100da824 */ /* 0x000fca00078e00ff */
[----:B------:R-:W-:-:S05]  /*3230*/  @!P2 LOP3.LUT R115, R13, 0x4, RZ, 0xc0, !PT ;  /* 0x000000040d73a812 */ /* 0x000fca00078ec0ff */
[----:B------:R-:W-:Y:S02]  /*3240*/  @!P2 IMAD R121, R11, UR6, R115 ;  /* 0x000000060b79ac24 */ /* 0x000fe4000f8e0273 */
[----:B--2---:R-:W-:Y:S01]  /*3250*/  @!P2 IMAD R13, R9, R86, R12 ;  /* 0x00000056090da224 */ /* 0x004fe200078e020c */
[----:B------:R-:W-:-:S04]  /*3260*/  CS2R R86, SRZ ;  /* 0x0000000000567805 */ /* 0x000fc8000001ff00 */
[----:B------:R-:W-:Y:S02]  /*3270*/  @!P2 SHF.R.S32.HI R115, RZ, 0x1f, R13 ;  /* 0x0000001fff73a819 */ /* 0x000fe4000001140d */
[----:B------:R-:W-:-:S04]  /*3280*/  @!P2 IADD3 R13, P3, PT, R121, R13, RZ ;  /* 0x0000000d790da210 */ /* 0x000fc80007f7e0ff */
[----:B------:R-:W-:Y:S02]  /*3290*/  @!P2 LEA.HI.X.SX32 R115, R121, R115, 0x1, P3 ;  /* 0x000000737973a211 */ /* 0x000fe400018f0eff */
[----:B0-----:R-:W-:-:S04]  /*32a0*/  @!P2 LEA R14, P3, R13, R14, 0x1 ;  /* 0x0000000e0d0ea211 */ /* 0x001fc800078608ff */
[----:B------:R-:W-:-:S05]  /*32b0*/  @!P2 LEA.HI.X R15, R13, R15, R115, 0x1, P3 ;  /* 0x0000000f0d0fa211 */ /* 0x000fca00018f0c73 */
        /* <DEDUP_REMOVED lines=9> */
[----:B------:R-:W-:Y:S01]  /*3350*/  ISETP.GE.AND P2, PT, R12, R117, PT ;  /* 0x000000750c00720c */ /* 0x000fe20003f46270 */
[----:B------:R-:W-:Y:S01]  /*3360*/  HADD2 R86, R86, R44 ;  /* 0x0000002c56567230 */ /* 0x000fe20000000000 */
[----:B------:R-:W-:-:S09]  /*3370*/  PLOP3.LUT P3, PT, PT, PT, UP0, 0x80, 0x8 ;  /* 0x000000000008781c */ /* 0x000fd20003f6f008 */
[----:B--2---:R-:W-:-:S04]  /*3380*/  @P4 HFMA2 R87, R87, R15, -RZ ;  /* 0x0000000f57574231 */ /* 0x004fc800001000ff */
[----:B------:R-:W-:Y:S01]  /*3390*/  @P3 HMUL2 R86, R86, R14 ;  /* 0x0000000e56563232 */ /* 0x000fe20000000000 */
[----:B------:R-:W-:Y:S06]  /*33a0*/  @P2 BRA `(.L_x_158) ;  /* 0x0000000000342947 */ /* 0x000fec0003800000 */
[----:B------:R-:W-:Y:S01]  /*33b0*/  S2UR UR5, SR_CTAID.Y ;  /* 0x00000000000579c3 */ /* 0x000fe20000002600 */
[----:B------:R-:W-:-:S04]  /*33c0*/  SHF.L.U32 R13, R16, 0x2, RZ ;  /* 0x00000002100d7819 */ /* 0x000fc800000006ff */
[----:B------:R-:W-:-:S03]  /*33d0*/  LOP3.LUT R14, R13, 0x4, RZ, 0xc0, !PT ;  /* 0x000000040d0e7812 */ /* 0x000fc600078ec0ff */
        /* <DEDUP_REMOVED lines=10> */
.L_x_158:
[----:B------:R-:W-:Y:S05]  /*3480*/  BSYNC.RECONVERGENT B1 ;  /* 0x0000000000017941 */ /* 0x000fea0003800200 */
.L_x_157:
[----:B------:R-:W-:Y:S04]  /*3490*/  BSSY.RECONVERGENT B1, `(.L_x_161) ;  /* 0x0000064000017945 */ /* 0x000fe80003800200 */
[----:B------:R-:W-:Y:S05]  /*34a0*/  @P1 BRA `(.L_x_162) ;  /* 0x0000000400881947 */ /* 0x000fea0003800000 */
[----:B0-----:R-:W-:-:S04]  /*34b0*/  IMAD R12, R11, 0x2, R122 ;  /* 0x000000020b0c7824 */ /* 0x001fc800078e027a */
[----:B------:R-:W-:-:S05]  /*34c0*/  IMAD.SHL.U32 R12, R12, 0x8, RZ ;  /* 0x000000080c0c7824 */ /* 0x000fca00078e00ff */
[----:B------:R-:W-:-:S13]  /*34d0*/  ISETP.GE.AND P2, PT, R12, R117, PT ;  /* 0x000000750c00720c */ /* 0x000fda0003f46270 */
[----:B-1----:R-:W0:Y:S01]  /*34e0*/  @!P2 LDC.64 R14, c[0x0][0x3c8] ;  /* 0x0000f200ff0eab82 */ /* 0x002e220000000a00 */
[----:B------:R-:W-:-:S04]  /*34f0*/  @!P2 IADD3 R13, P3, PT, R114, UR42, RZ ;  /* 0x0000002a720dac10 */ /* 0x000fc8000ff7e0ff */
        /* <DEDUP_REMOVED lines=26> */
[----:B------:R-:W-:Y:S01]  /*36a0*/  PLOP3.LUT P3, PT, PT, PT, UP0, 0x80, 0x8 ;  /* 0x000000000008781c */ /* 0x000fe20003f6f008 */
[----:B------:R-:W-:Y:S08]  /*36b0*/  BSSY.RECONVERGENT B2, `(.L_x_163) ;  /* 0x0000011000027945 */ /* 0x000ff00003800200 */
[----:B--2---:R-:W-:-:S04]  /*36c0*/  @P4 HFMA2 R89, R89, R15, -RZ ;  /* 0x0000000f59594231 */ /* 0x004fc800001000ff */
        /* <DEDUP_REMOVED lines=15> */
.L_x_164:
[----:B------:R-:W-:Y:S05]  /*37c0*/  BSYNC.RECONVERGENT B2 ;  /* 0x0000000000027941 */ /* 0x000fea0003800200 */
.L_x_163:
[----:B------:R-:W-:Y:S05]  /*37d0*/  @P1 BRA `(.L_x_162) ;  /* 0x0000000000bc1947 */ /* 0x000fea0003800000 */
        /* <DEDUP_REMOVED lines=21> */
[----:B--2---:R-:W-:Y:S05]  /*3930*/  BRA.U UP0, `(.L_x_162) ;  /* 0x0000000100647547 */ /* 0x004fea000b800000 */
        /* <DEDUP_REMOVED lines=25> */
.L_x_162:
[----:B------:R-:W-:Y:S05]  /*3ad0*/  BSYNC.RECONVERGENT B1 ;  /* 0x0000000000017941 */ /* 0x000fea0003800200 */
.L_x_161:
[----:B------:R-:W-:Y:S01]  /*3ae0*/  BSSY.RECONVERGENT B1, `(.L_x_165) ;  /* 0x0000031000017945 */ /* 0x000fe20003800200 */
[----:B0-2---:R-:W-:-:S03]  /*3af0*/  IMAD R12, R11, 0x4, R122 ;  /* 0x000000040b0c7824 */ /* 0x005fc600078e027a */
[----:B------:R-:W-:Y:S05]  /*3b00*/  @P1 BRA `(.L_x_166) ;  /* 0x0000000000b81947 */ /* 0x000fea0003800000 */
[----:B------:R-:W-:-:S04]  /*3b10*/  SHF.L.U32 R122, R12, 0x3, RZ ;  /* 0x000000030c7a7819 */ /* 0x000fc800000006ff */
[----:B------:R-:W-:-:S13]  /*3b20*/  ISETP.GE.AND P2, PT, R122, R117, PT ;  /* 0x000000757a00720c */ /* 0x000fda0003f46270 */
[----:B-1----:R-:W0:Y:S01]  /*3b30*/  @!P2 LDC.64 R14, c[0x0][0x3c8] ;  /* 0x0000f200ff0eab82 */ /* 0x002e220000000a00 */
[----:B------:R-:W-:-:S04]  /*3b40*/  @!P2 IADD3 R13, P3, PT, R114, UR42, RZ ;  /* 0x0000002a720dac10 */ /* 0x000fc8000ff7e0ff */
[----:B0-----:R-:W-:Y:S01]  /*3b50*/  @!P2 LEA R92, P4, R13, R14, 0x2 ;  /* 0x0000000e0d5ca211 */ /* 0x001fe200078810ff */
[----:B------:R-:W-:-:S05]  /*3b60*/  @!P2 IMAD.X R14, RZ, RZ, R2, P3 ;  /* 0x000000ffff0ea224 */ /* 0x000fca00018e0602 */
[----:B------:R-:W-:Y:S02]  /*3b70*/  @!P2 LEA.HI.X R93, R13, R15, R14, 0x2, P4 ;  /* 0x0000000f0d5da211 */ /* 0x000fe400020f140e */
[----:B------:R-:W0:Y:S03]  /*3b80*/  @!P2 LDC.64 R14, c[0x0][0x3b8] ;  /* 0x0000ee00ff0eab82 */ /* 0x000e260000000a00 */
[----:B------:R-:W2:Y:S01]  /*3b90*/  @!P2 LDG.E R92, desc[UR36][R92.64] ;  /* 0x000000245c5ca981 */ /* 0x000ea2000c1e1900 */
[----:B------:R-:W-:-:S04]  /*3ba0*/  @!P2 SHF.L.U32 R13, R16, 0x2, RZ ;  /* 0x00000002100da819 */ /* 0x000fc800000006ff */
        /* <DEDUP_REMOVED lines=36> */
.L_x_166:
[----:B------:R-:W-:Y:S05]  /*3df0*/  BSYNC.RECONVERGENT B1 ;  /* 0x0000000000017941 */ /* 0x000fea0003800200 */
.L_x_165:
[----:B------:R-:W-:Y:S01]  /*3e00*/  BSSY.RECONVERGENT B1, `(.L_x_167) ;  /* 0x0000031000017945 */ /* 0x000fe20003800200 */
[----:B------:R-:W-:-:S03]  /*3e10*/  IADD3 R12, PT, PT, R12, R11, RZ ;  /* 0x0000000b0c0c7210 */ /* 0x000fc60007ffe0ff */
[----:B------:R-:W-:Y:S05]  /*3e20*/  @P1 BRA `(.L_x_168) ;  /* 0x0000000000b81947 */ /* 0x000fea0003800000 */
[----:B------:R-:W-:-:S05]  /*3e30*/  IMAD.SHL.U32 R122, R12, 0x8, RZ ;  /* 0x000000080c7a7824 */ /* 0x000fca00078e00ff */
[----:B------:R-:W-:-:S13]  /*3e40*/  ISETP.GE.AND P2, PT, R122, R117, PT ;  /* 0x000000757a00720c */ /* 0x000fda0003f46270 */
[----:B01----:R-:W0:Y:S01]  /*3e50*/  @!P2 LDC.64 R14, c[0x0][0x3c8] ;  /* 0x0000f200ff0eab82 */ /* 0x003e220000000a00 */
        /* <DEDUP_REMOVED lines=43> */
.L_x_168:
[----:B------:R-:W-:Y:S05]  /*4110*/  BSYNC.RECONVERGENT B1 ;  /* 0x0000000000017941 */ /* 0x000fea0003800200 */
.L_x_167:
[----:B------:R-:W-:Y:S01]  /*4120*/  BSSY.RECONVERGENT B1, `(.L_x_169) ;  /* 0x0000031000017945 */ /* 0x000fe20003800200 */
[----:B------:R-:W-:-:S03]  /*4130*/  IMAD.IADD R12, R12, 0x1, R11 ;  /* 0x000000010c0c7824 */ /* 0x000fc600078e020b */
[----:B------:R-:W-:Y:S05]  /*4140*/  @P1 BRA `(.L_x_170) ;  /* 0x0000000000b81947 */ /* 0x000fea0003800000 */
[----:B------:R-:W-:-:S04]  /*4150*/  SHF.L.U32 R122, R12, 0x3, RZ ;  /* 0x000000030c7a7819 */ /* 0x000fc800000006ff */
[----:B------:R-:W-:-:S13]  /*4160*/  ISETP.GE.AND P2, PT, R122, R117, PT ;  /* 0x000000757a00720c */ /* 0x000fda0003f46270 */
[----:B012---:R-:W0:Y:S01]  /*4170*/  @!P2 LDC.64 R14, c[0x0][0x3c8] ;  /* 0x0000f200ff0eab82 */ /* 0x007e220000000a00 */
        /* <DEDUP_REMOVED lines=18> */
[----:B---3--:R-:W-:Y:S05]  /*42a0*/  BRA.U UP0, `(.L_x_170) ;  /* 0x0000000100607547 */ /* 0x008fea000b800000 */
        /* <DEDUP_REMOVED lines=24> */
.L_x_170:
[----:B------:R-:W-:Y:S05]  /*4430*/  BSYNC.RECONVERGENT B1 ;  /* 0x0000000000017941 */ /* 0x000fea0003800200 */
.L_x_169:
[----:B------:R-:W-:Y:S01]  /*4440*/  BSSY.RECONVERGENT B1, `(.L_x_171) ;  /* 0x0000030000017945 */ /* 0x000fe20003800200 */
[----:B------:R-:W-:-:S03]  /*4450*/  LEA R120, R11, R120, 0x6 ;  /* 0x000000780b787211 */ /* 0x000fc600078e30ff */
[----:B------:R-:W-:Y:S05]  /*4460*/  @P1 BRA `(.L_x_172) ;  /* 0x0000000000b41947 */ /* 0x000fea0003800000 */
[----:B------:R-:W-:-:S13]  /*4470*/  ISETP.GE.AND P2, PT, R120, R117, PT ;  /* 0x000000757800720c */ /* 0x000fda0003f46270 */
[----:B0123--:R-:W0:Y:S01]  /*4480*/  @!P2 LDC.64 R14, c[0x0][0x3c8] ;  /* 0x0000f200ff0eab82 */ /* 0x00fe220000000a00 */
        /* <DEDUP_REMOVED lines=18> */
[----:B----4-:R-:W-:Y:S05]  /*45b0*/  BRA.U UP0, `(.L_x_172) ;  /* 0x0000000100607547 */ /* 0x010fea000b800000 */
        /* <DEDUP_REMOVED lines=24> */
.L_x_172:
[----:B------:R-:W-:Y:S05]  /*4740*/  BSYNC.RECONVERGENT B1 ;  /* 0x0000000000017941 */ /* 0x000fea0003800200 */
.L_x_171:
[----:B------:R-:W-:Y:S01]  /*4750*/  BSSY.RECONVERGENT B1, `(.L_x_173) ;  /* 0x0000031000017945 */ /* 0x000fe20003800200 */
[----:B------:R-:W-:-:S03]  /*4760*/  LEA R12, R11, R12, 0x1 ;  /* 0x0000000c0b0c7211 */ /* 0x000fc600078e08ff */
[----:B------:R-:W-:Y:S05]  /*4770*/  @P1 BRA `(.L_x_174) ;  /* 0x0000000000b81947 */ /* 0x000fea0003800000 */
[----:B------:R-:W-:-:S05]  /*4780*/  IMAD.SHL.U32 R120, R12, 0x8, RZ ;  /* 0x000000080c787824 */ /* 0x000fca00078e00ff */
[----:B------:R-:W-:-:S13]  /*4790*/  ISETP.GE.AND P2, PT, R120, R117, PT ;  /* 0x000000757800720c */ /* 0x000fda0003f46270 */
[----:B01234-:R-:W0:Y:S01]  /*47a0*/  @!P2 LDC.64 R14, c[0x0][0x3c8] ;  /* 0x0000f200ff0eab82 */ /* 0x01fe220000000a00 */
        /* <DEDUP_REMOVED lines=43> */
.L_x_174:
[----:B------:R-:W-:Y:S05]  /*4a60*/  BSYNC.RECONVERGENT B1 ;  /* 0x0000000000017941 */ /* 0x000fea0003800200 */
.L_x_173:
[----:B------:R-:W-:Y:S01]  /*4a70*/  BSSY.RECONVERGENT B1, `(.L_x_175) ;  /* 0x0000031000017945 */ /* 0x000fe20003800200 */
[----:B------:R-:W-:-:S03]  /*4a80*/  IMAD.IADD R12, R12, 0x1, R11 ;  /* 0x000000010c0c7824 */ /* 0x000fc600078e020b */
[----:B------:R-:W-:Y:S05]  /*4a90*/  @P1 BRA `(.L_x_176) ;  /* 0x0000000000b81947 */ /* 0x000fea0003800000 */
[----:B------:R-:W-:-:S04]  /*4aa0*/  SHF.L.U32 R120, R12, 0x3, RZ ;  /* 0x000000030c787819 */ /* 0x000fc800000006ff */
[----:B------:R-:W-:-:S13]  /*4ab0*/  ISETP.GE.AND P2, PT, R120, R117, PT ;  /* 0x000000757800720c */ /* 0x000fda0003f46270 */
[----:B01234-:R-:W0:Y:S01]  /*4ac0*/  @!P2 LDC.64 R14, c[0x0][0x3c8] ;  /* 0x0000f200ff0eab82 */ /* 0x01fe220000000a00 */
        /* <DEDUP_REMOVED lines=43> */
.L_x_176:
[----:B------:R-:W-:Y:S05]  /*4d80*/  BSYNC.RECONVERGENT B1 ;  /* 0x0000000000017941 */ /* 0x000fea0003800200 */
.L_x_175:
[----:B------:R-:W-:Y:S01]  /*4d90*/  BSSY.RECONVERGENT B1, `(.L_x_177) ;  /* 0x0000031000017945 */ /* 0x000fe20003800200 */
[----:B------:R-:W-:-:S03]  /*4da0*/  IADD3 R12, PT, PT, R12, R11, RZ ;  /* 0x0000000b0c0c7210 */ /* 0x000fc60007ffe0ff */
        /* <DEDUP_REMOVED lines=47> */
.L_x_178:
[----:B------:R-:W-:Y:S05]  /*50a0*/  BSYNC.RECONVERGENT B1 ;  /* 0x0000000000017941 */ /* 0x000fea0003800200 */
.L_x_177:
        /* <DEDUP_REMOVED lines=49> */
.L_x_180:
[----:B------:R-:W-:Y:S05]  /*53c0*/  BSYNC.RECONVERGENT B1 ;  /* 0x0000000000017941 */ /* 0x000fea0003800200 */
.L_x_179:
        /* <DEDUP_REMOVED lines=49> */
.L_x_182:
[----:B------:R-:W-:Y:S05]  /*56e0*/  BSYNC.RECONVERGENT B1 ;  /* 0x0000000000017941 */ /* 0x000fea0003800200 */
.L_x_181:
        /* <DEDUP_REMOVED lines=49> */
.L_x_184:
[----:B------:R-:W-:Y:S05]  /*5a00*/  BSYNC.RECONVERGENT B1 ;  /* 0x0000000000017941 */ /* 0x000fea0003800200 */
.L_x_183:
[----:B------:R-:W-:Y:S04]  /*5a10*/  BSSY.RECONVERGENT B1, `(.L_x_185) ;  /* 0x0000032000017945 */ /* 0x000fe80003800200 */
[----:B------:R-:W-:Y:S05]  /*5a20*/  @P1 BRA `(.L_x_186) ;  /* 0x0000000000c01947 */ /* 0x000fea0003800000 */
[----:B------:R-:W-:-:S05]  /*5a30*/  IADD3 R12, PT, PT, R12, R11, RZ ;  /* 0x0000000b0c0c7210 */ /* 0x000fca0007ffe0ff */
[----:B------:R-:W-:-:S05]  /*5a40*/  IMAD.SHL.U32 R12, R12, 0x8, RZ ;  /* 0x000000080c0c7824 */ /* 0x000fca00078e00ff */
[----:B------:R-:W-:-:S13]  /*5a50*/  ISETP.GE.AND P2, PT, R12, R117, PT ;  /* 0x000000750c00720c */ /* 0x000fda0003f46270 */
[----:B01234-:R-:W0:Y:S01]  /*5a60*/  @!P2 LDC.64 R14, c[0x0][0x3c8] ;  /* 0x0000f200ff0eab82 */ /* 0x01fe220000000a00 */
[----:B------:R-:W-:-:S04]  /*5a70*/  @!P2 IADD3 R114, P3, PT, R114, UR42, RZ ;  /* 0x0000002a7272ac10 */ /* 0x000fc8000ff7e0ff */
[----:B------:R-:W-:Y:S02]  /*5a80*/  @!P2 IADD3.X R13, PT, PT, RZ, R2, RZ, P3, !PT ;  /* 0x00000002ff0da210 */ /* 0x000fe40001ffe4ff */
[----:B0-----:R-:W-:-:S04]  /*5a90*/  @!P2 LEA R112, P4, R114, R14, 0x2 ;  /* 0x0000000e7270a211 */ /* 0x001fc800078810ff */
        /* <DEDUP_REMOVED lines=16> */
[----:B------:R-:W-:Y:S01]  /*5ba0*/  ISETP.NE.AND P5, PT, R17, RZ, PT ;  /* 0x000000ff1100720c */ /* 0x000fe20003fa5270 */
[----:B------:R-:W0:Y:S01]  /*5bb0*/  @!P2 S2R R13, SR_CTAID.Y ;  /* 0x00000000000da919 */ /* 0x000e220000002600 */
[----:B------:R-:W0:Y:S11]  /*5bc0*/  @!P2 LDC R115, c[0x0][0x3f8] ;  /* 0x0000fe00ff73ab82 */ /* 0x000e360000000800 */
[----:B------:R-:W-:Y:S01]  /*5bd0*/  VOTEU.ANY UP0, P5 ;  /* 0x0000000000ff7886 */ /* 0x000fe20002800100 */
[----:B------:R-:W-:-:S13]  /*5be0*/  PLOP3.LUT P3, PT, PT, PT, UP0, 0x80, 0x8 ;  /* 0x000000000008781c */ /* 0x000fda0003f6f008 */
[----:B------:R-:W2:Y:S01]  /*5bf0*/  @P3 LDG.E.64 R14, desc[UR36][R124.64+0xf0] ;  /* 0x0000f0247c0e3981 */ /* 0x000ea2000c1e1b00 */
[----:B------:R-:W-:Y:S01]  /*5c00*/  PLOP3.LUT P4, PT, PT, PT, UP0, 0x80, 0x8 ;  /* 0x000000000008781c */ /* 0x000fe20003f8f008 */
[----:B-----5:R-:W-:Y:S02]  /*5c10*/  HFMA2 R113, R113, 1, 1, R19 ;  /* 0x3c003c0071717831 */ /* 0x020fe40000000013 */
[----:B------:R-:W-:Y:S01]  /*5c20*/  HADD2 R112, R112, R18 ;  /* 0x0000001270707230 */ /* 0x000fe20000000000 */
[----:B------:R-:W0:Y:S02]  /*5c30*/  @!P2 S2R R114, SR_CTAID.X ;  /* 0x000000000072a919 */ /* 0x000e240000002500 */
[----:B0-----:R-:W-:Y:S01]  /*5c40*/  @!P2 IMAD R114, R13, R115, R114 ;  /* 0x000000730d72a224 */ /* 0x001fe200078e0272 */
[----:B------:R-:W-:-:S03]  /*5c50*/  @!P2 SHF.L.U32 R13, R16, 0x2, RZ ;  /* 0x00000002100da819 */ /* 0x000fc600000006ff */
[----:B------:R-:W-:Y:S01]  /*5c60*/  @!P2 IMAD R11, R114, R11, RZ ;  /* 0x0000000b720ba224 */ /* 0x000fe200078e02ff */
[----:B------:R-:W-:Y:S01]  /*5c70*/  @!P2 LOP3.LUT R120, R13, 0x4, RZ, 0xc0, !PT ;  /* 0x000000040d78a812 */ /* 0x000fe200078ec0ff */
[----:B------:R-:W0:Y:S04]  /*5c80*/  @!P2 LDC.64 R114, c[0x0][0x3b8] ;  /* 0x0000ee00ff72ab82 */ /* 0x000e280000000a00 */
[----:B------:R-:W-:Y:S01]  /*5c90*/  @!P2 IMAD R120, R11, 0x50, R120 ;  /* 0x000000500b78a824 */ /* 0x000fe200078e0278 */
[----:B------:R-:W-:-:S04]  /*5ca0*/  @!P2 SHF.R.S32.HI R11, RZ, 0x1f, R12 ;  /* 0x0000001fff0ba819 */ /* 0x000fc8000001140c */
[----:B------:R-:W-:-:S04]  /*5cb0*/  @!P2 IADD3 R12, P3, PT, R120, R12, RZ ;  /* 0x0000000c780ca210 */ /* 0x000fc80007f7e0ff */
[----:B------:R-:W-:Y:S02]  /*5cc0*/  @!P2 LEA.HI.X.SX32 R11, R120, R11, 0x1, P3 ;  /* 0x0000000b780ba211 */ /* 0x000fe400018f0eff */
[----:B------:R-:W-:Y:S02]  /*5cd0*/  PLOP3.LUT P3, PT, PT, PT, UP0, 0x80, 0x8 ;  /* 0x000000000008781c */ /* 0x000fe40003f6f008 */
[----:B0-----:R-:W-:-:S04]  /*5ce0*/  @!P2 LEA R114, P5, R12, R114, 0x1 ;  /* 0x000000720c72a211 */ /* 0x001fc800078a08ff */
[----:B------:R-:W-:Y:S01]  /*5cf0*/  @!P2 LEA.HI.X R115, R12, R115, R11, 0x1, P5 ;  /* 0x000000730c73a211 */ /* 0x000fe200028f0c0b */
[----:B--2---:R-:W-:-:S06]  /*5d00*/  @P4 HFMA2 R113, R113, R15, -RZ ;  /* 0x0000000f71714231 */ /* 0x004fcc00001000ff */
[----:B------:R-:W-:-:S05]  /*5d10*/  @P3 HMUL2 R112, R112, R14 ;  /* 0x0000000e70703232 */ /* 0x000fca0000000000 */
[----:B------:R0:W-:Y:S02]  /*5d20*/  @!P2 STG.E.64 desc[UR36][R114.64], R112 ;  /* 0x000000707200a986 */ /* 0x0001e4000c101b24 */
.L_x_186:
[----:B------:R-:W-:Y:S05]  /*5d30*/  BSYNC.RECONVERGENT B1 ;  /* 0x0000000000017941 */ /* 0x000fea0003800200 */
.L_x_185:
[----:B-----5:R-:W-:Y:S02]  /*5d40*/  HMUL2 R11, R80, R82 ;  /* 0x00000052500b7232 */ /* 0x020fe40000000000 */
[----:B------:R-:W-:Y:S01]  /*5d50*/  HFMA2 R12, R81, R83, -RZ ;  /* 0x00000053510c7231 */ /* 0x000fe200001000ff */
[----:B------:R-:W-:Y:S01]  /*5d60*/  UMOV UR5, 0xffffffff ;  /* 0xffffffff00057882 */ /* 0x000fe20000000000 */
[----:B0-----:R-:W-:Y:S01]  /*5d70*/  LOP3.LUT R114, R16, 0x1, RZ, 0xc0, !PT ;  /* 0x0000000110727812 */ /* 0x001fe200078ec0ff */
[----:B------:R-:W-:Y:S02]  /*5d80*/  HFMA2 R11, R78, R84, R11 ;  /* 0x000000544e0b7231 */ /* 0x000fe4000000000b */
[----:B------:R-:W-:Y:S02]  /*5d90*/  HFMA2 R12, R79, R85, R12 ;  /* 0x000000554f0c7231 */ /* 0x000fe4000000000c */
[----:B------:R-:W-:Y:S02]  /*5da0*/  HFMA2 R11, R76, R86, R11 ;  /* 0x000000564c0b7231 */ /* 0x000fe4000000000b */
[----:B------:R-:W-:-:S04]  /*5db0*/  HFMA2 R12, R77, R87, R12 ;  /* 0x000000574d0c7231 */ /* 0x000fc8000000000c */
        /* <DEDUP_REMOVED lines=19> */
[----:B------:R-:W-:-:S04]  /*5ef0*/  HFMA2 R11, R62, R100, R11 ;  /* 0x000000643e0b7231 */ /* 0x000fc8000000000b */
[----:B------:R-:W-:-:S04]  /*5f00*/  HFMA2 R11, R60, R102, R11 ;  /* 0x000000663c0b7231 */ /* 0x000fc8000000000b */
[----:B------:R-:W-:-:S04]  /*5f10*/  HFMA2 R11, R58, R104, R11 ;  /* 0x000000683a0b7231 */ /* 0x000fc8000000000b */
[----:B------:R-:W-:-:S04]  /*5f20*/  HFMA2 R11, R56, R106, R11 ;  /* 0x0000006a380b7231 */ /* 0x000fc8000000000b */
[----:B------:R-:W-:-:S04]  /*5f30*/  HFMA2 R11, R54, R108, R11 ;  /* 0x0000006c360b7231 */ /* 0x000fc8000000000b */
[----:B------:R-:W-:-:S04]  /*5f40*/  HFMA2 R11, R52, R110, R11 ;  /* 0x0000006e340b7231 */ /* 0x000fc8000000000b */
[----:B------:R-:W-:-:S04]  /*5f50*/  HFMA2 R11, R50, R112, R11 ;  /* 0x00000070320b7231 */ /* 0x000fc8000000000b */
[----:B------:R-:W-:-:S05]  /*5f60*/  HADD2 R11, R11, R12 ;  /* 0x0000000c0b0b7230 */ /* 0x000fca0000000000 */
[--C-:B------:R-:W-:Y:S02]  /*5f70*/  HADD2.F32 R13, -RZ, R11.reuse.H0_H0 ;  /* 0x2000000bff0d7230 */ /* 0x100fe40000004100 */
[----:B------:R-:W-:-:S05]  /*5f80*/  HADD2.F32 R12, -RZ, R11.H1_H1 ;  /* 0x3000000bff0c7230 */ /* 0x000fca0000004100 */
[----:B------:R-:W-:Y:S01]  /*5f90*/  FADD.FTZ R13, R13, R12 ;  /* 0x0000000c0d0d7221 */ /* 0x000fe20000010000 */
[----:B------:R-:W-:Y:S06]  /*5fa0*/  BRA.DIV UR5, `(.L_x_187) ;  /* 0x0000005205cc7947 */ /* 0x000fec000b800000 */
[----:B-1234-:R0:W1:Y:S02]  /*5fb0*/  SHFL.BFLY PT, R14, R13, 0x1, 0x1f ;  /* 0x0c201f000d0e7f89 */ /* 0x01e06400000e0000 */
.L_x_263:
[----:B------:R-:W-:Y:S01]  /*5fc0*/  ISETP.EQ.U32.OR P1, PT, R114, 0x1, P1 ;  /* 0x000000017200780c */ /* 0x000fe20000f22470 */
[----:B-1----:R-:W-:Y:S01]  /*5fd0*/  FADD.FTZ R11, R13, R14 ;  /* 0x0000000e0d0b7221 */ /* 0x002fe20000010000 */
[----:B------:R-:W-:Y:S03]  /*5fe0*/  BSSY.RECONVERGENT B1, `(.L_x_188) ;  /* 0x000001c000017945 */ /* 0x000fe60003800200 */
[----:B------:R-:W-:-:S08]  /*5ff0*/  FMUL.FTZ R11, R11, UR19 ;  /* 0x000000130b0b7c20 */ /* 0x000fd00008410000 */
[----:B------:R-:W-:Y:S05]  /*6000*/  @P1 BRA `(.L_x_189) ;  /* 0x0000000000641947 */ /* 0x000fea0003800000 */
[----:B------:R-:W-:Y:S02]  /*6010*/  ISETP.NE.U32.AND P1, PT, RZ, UR10, PT ;  /* 0x0000000aff007c0c */ /* 0x000fe4000bf25070 */
[----:B------:R-:W-:Y:S02]  /*6020*/  ISETP.NE.AND P4, PT, R119, RZ, PT ;  /* 0x000000ff7700720c */ /* 0x000fe40003f85270 */
[----:B------:R-:W-:Y:S02]  /*6030*/  ISETP.NE.AND.EX P2, PT, RZ, UR11, PT, P1 ;  /* 0x0000000bff007c0c */ /* 0x000fe4000bf45310 */
[----:B------:R-:W-:-:S04]  /*6040*/  ISETP.NE.U32.AND P1, PT, RZ, UR14, PT ;  /* 0x0000000eff007c0c */ /* 0x000fc8000bf25070 */
[----:B------:R-:W-:-:S07]  /*6050*/  ISETP.NE.AND.EX P1, PT, RZ, UR15, PT, P1 ;  /* 0x0000000fff007c0c */ /* 0x000fce000bf25310 */
[----:B0-----:R-:W0:Y:S06]  /*6060*/  @P2 LDC.64 R12, c[0x0][0x438] ;  /* 0x00010e00ff0c2b82 */ /* 0x001e2c0000000a00 */
[----:B------:R-:W1:Y:S02]  /*6070*/  @P1 S2R R115, SR_CTAID.X ;  /* 0x0000000000731919 */ /* 0x000e640000002500 */
[----:B------:R-:W1:Y:S08]  /*6080*/  @P1 LDC.64 R14, c[0x0][0x448] ;  /* 0x00011200ff0e1b82 */ /* 0x000e700000000a00 */
[----:B------:R-:W2:Y:S01]  /*6090*/  @P1 LDC R114, c[0x0][0x430] ;  /* 0x00010c00ff721b82 */ /* 0x000ea20000000800 */
[----:B0-----:R-:W-:-:S06]  /*60a0*/  @P2 IMAD.WIDE R12, R6, 0x2, R12 ;  /* 0x00000002060c2825 */ /* 0x001fcc00078e020c */
[----:B------:R-:W3:Y:S01]  /*60b0*/  @P2 LDG.E.U16 R12, desc[UR36][R12.64] ;  /* 0x000000240c0c2981 */ /* 0x000ee2000c1e1500 */
[----:B-1----:R-:W-:Y:S02]  /*60c0*/  @P1 IMAD.WIDE.U32 R14, R115, 0x2, R14 ;  /* 0x00000002730e1825 */ /* 0x002fe400078e000e */
[----:B------:R-:W2:Y:S04]  /*60d0*/  @P1 LDC R115, c[0x0][0x408] ;  /* 0x00010200ff731b82 */ /* 0x000ea80000000800 */
[----:B------:R-:W4:Y:S01]  /*60e0*/  @P1 LDG.E.U16 R14, desc[UR36][R14.64] ;  /* 0x000000240e0e1981 */ /* 0x000f22000c1e1500 */
[----:B--2---:R-:W-:-:S05]  /*60f0*/  @P1 IMAD.IADD R115, R115, 0x1, R114 ;  /* 0x0000000173731824 */ /* 0x004fca00078e0272 */
[----:B------:R-:W-:Y:S01]  /*6100*/  @P1 ISETP.GE.AND P3, PT, R116, R115, PT ;  /* 0x000000737400120c */ /* 0x000fe20003f66270 */
[----:B---3--:R-:W-:-:S05]  /*6110*/  @P2 HADD2.F32 R114, -RZ, R12.H0_H0 ;  /* 0x2000000cff722230 */ /* 0x008fca0000004100 */
[----:B------:R-:W-:Y:S01]  /*6120*/  @P2 FADD.FTZ R11, R11, R114 ;  /* 0x000000720b0b2221 */ /* 0x000fe20000010000 */
[----:B------:R-:W-:-:S04]  /*6130*/  @P1 SEL R114, RZ, UR39, P3 ;  /* 0x00000027ff721c07 */ /* 0x000fc80009800000 */
[----:B------:R-:W-:Y:S01]  /*6140*/  @P1 IADD3 R114, PT, PT, R7, -UR45, R114 ;  /* 0x8000002d07721c10 */ /* 0x000fe2000fffe072 */
[----:B----4-:R-:W-:-:S03]  /*6150*/  @P1 HADD2.F32 R12, -RZ, R14.H0_H0 ;  /* 0x2000000eff0c1230 */ /* 0x010fc60000004100 */
[----:B------:R-:W-:-:S05]  /*6160*/  @P1 I2FP.F32.S32 R114, R114 ;  /* 0x0000007200721245 */ /* 0x000fca0000201400 */
[----:B------:R-:W-:-:S05]  /*6170*/  @P1 FFMA.FTZ R11, R114, R12, R11 ;  /* 0x0000000c720b1223 */ /* 0x000fca000001000b */
[----:B------:R1:W-:Y:S01]  /*6180*/  STS [R10], R11 ;  /* 0x0000000b0a007388 */ /* 0x0003e20000000800 */
[----:B------:R-:W-:-:S07]  /*6190*/  @!P4 FMNMX.FTZ R118, R118, R11, !PT ;  /* 0x0000000b7676c209 */ /* 0x000fce0007810000 */
.L_x_189:
[----:B------:R-:W-:Y:S05]  /*61a0*/  BSYNC.RECONVERGENT B1 ;  /* 0x0000000000017941 */ /* 0x000fea0003800200 */
.L_x_188:
[C---:B-1----:R-:W-:Y:S01]  /*61b0*/  IADD3 R11, PT, PT, R7.reuse, 0x3f, RZ ;  /* 0x0000003f070b7810 */ /* 0x042fe20007ffe0ff */
[----:B------:R-:W-:Y:S01]  /*61c0*/  VIADD R7, R7, 0x40 ;  /* 0x0000004007077836 */ /* 0x000fe20000000000 */
[----:B------:R-:W-:Y:S01]  /*61d0*/  IADD3 R4, P2, PT, R4, 0x40, RZ ;  /* 0x0000004004047810 */ /* 0x000fe20007f5e0ff */
[----:B------:R-:W-:Y:S01]  /*61e0*/  VIADD R6, R6, 0x40 ;  /* 0x0000004006067836 */ /* 0x000fe20000000000 */
[----:B------:R-:W-:Y:S02]  /*61f0*/  ISETP.GE.AND P1, PT, R11, R8, PT ;  /* 0x000000080b00720c */ /* 0x000fe40003f26270 */
[----:B------:R-:W-:Y:S02]  /*6200*/  IADD3 R10, PT, PT, R10, 0x100, RZ ;  /* 0x000001000a0a7810 */ /* 0x000fe40007ffe0ff */
[----:B------:R-:W-:-:S09]  /*6210*/  IADD3.X R5, PT, PT, RZ, R5, RZ, P2, !PT ;  /* 0x00000005ff057210 */ /* 0x000fd200017fe4ff */
[----:B------:R-:W-:Y:S05]  /*6220*/  @!P1 BRA `(.L_x_190) ;  /* 0xffffffc400f49947 */ /* 0x000fea000383ffff */
.L_x_154:
[----:B0-----:R-:W-:Y:S05]  /*6230*/  BSYNC B0 ;  /* 0x0000000000007941 */ /* 0x001fea0003800000 */
.L_x_153:
[----:B------:R-:W-:-:S03]  /*6240*/  UMOV UR5, 0xffffffff ;  /* 0xffffffff00057882 */ /* 0x000fc60000000000 */
[----:B------:R-:W-:Y:S05]  /*6250*/  BRA.DIV UR5, `(.L_x_191) ;  /* 0x0000005205447947 */ /* 0x000fea000b800000 */
[----:B------:R-:W0:Y:S02]  /*6260*/  SHFL.BFLY PT, R14, R118, 0x10, 0x1f ;  /* 0x0e001f00760e7f89 */ /* 0x000e2400000e0000 */
[----:B0-----:R-:W-:-:S05]  /*6270*/  FMNMX.FTZ R13, R14, R118, !PT ;  /* 0x000000760e0d7209 */ /* 0x001fca0007810000 */
[----:B------:R-:W1:Y:S02]  /*6280*/  SHFL.BFLY PT, R14, R13, 0x8, 0x1f ;  /* 0x0d001f000d0e7f89 */ /* 0x000e6400000e0000 */
[----:B-1----:R-:W-:-:S05]  /*6290*/  FMNMX.FTZ R0, R13, R14, !PT ;  /* 0x0000000e0d007209 */ /* 0x002fca0007810000 */
[----:B------:R-:W0:Y:S02]  /*62a0*/  SHFL.BFLY PT, R14, R0, 0x4, 0x1f ;  /* 0x0c801f00000e7f89 */ /* 0x000e2400000e0000 */
[----:B0-----:R-:W-:-:S05]  /*62b0*/  FMNMX.FTZ R3, R0, R14, !PT ;  /* 0x0000000e00037209 */ /* 0x001fca0007810000 */
[----:B------:R0:W1:Y:S02]  /*62c0*/  SHFL.BFLY PT, R14, R3, 0x2, 0x1f ;  /* 0x0c401f00030e7f89 */ /* 0x00006400000e0000 */
.L_x_269:
[----:B------:R-:W2:Y:S01]  /*62d0*/  S2R R13, SR_CgaCtaId ;  /* 0x00000000000d7919 */ /* 0x000ea20000008800 */
[----:B------:R-:W-:Y:S01]  /*62e0*/  LOP3.LUT P0, R0, R16, 0x1f, RZ, 0xc0, !PT ;  /* 0x0000001f10007812 */ /* 0x000fe2000780c0ff */
[----:B------:R-:W-:Y:S05]  /*62f0*/  WARPSYNC.ALL ;  /* 0x0000000000007948 */ /* 0x000fea0003800000 */
[----:B------:R-:W-:Y:S02]  /*6300*/  MOV R12, 0x400 ;  /* 0x00000400000c7802 */ /* 0x000fe40000000f00 */
[----:B01----:R-:W-:Y:S02]  /*6310*/  FMNMX.FTZ R3, R3, R14, !PT ;  /* 0x0000000e03037209 */ /* 0x003fe40007810000 */
[----:B--2---:R-:W-:-:S04]  /*6320*/  LEA R5, R13, R12, 0x18 ;  /* 0x0000000c0d057211 */ /* 0x004fc800078ec0ff */
[----:B------:R-:W-:-:S05]  /*6330*/  LEA.HI R4, R16, R5, RZ, 0x1d ;  /* 0x0000000510047211 */ /* 0x000fca00078fe8ff */
[----:B------:R-:W-:Y:S01]  /*6340*/  @!P0 STS [R4], R3 ;  /* 0x0000000304008388 */ /* 0x000fe20000000800 */
[----:B------:R-:W-:Y:S01]  /*6350*/  BAR.SYNC.DEFER_BLOCKING 0x0 ;  /* 0x0000000000007b1d */ /* 0x000fe20000010000 */
[C---:B------:R-:W-:Y:S01]  /*6360*/  ISETP.GT.U32.AND P0, PT, R0.reuse, 0x3, PT ;  /* 0x000000030000780c */ /* 0x040fe20003f04070 */
[----:B------:R-:W-:Y:S01]  /*6370*/  IMAD R5, R0, 0x4, R5 ;  /* 0x0000000400057824 */ /* 0x000fe200078e0205 */
[----:B------:R-:W-:Y:S01]  /*6380*/  MOV R8, 0xff7fffff ;  /* 0xff7fffff00087802 */ /* 0x000fe20000000f00 */
[----:B------:R-:W-:Y:S02]  /*6390*/  HFMA2 R7, -RZ, RZ, 0, 0 ;  /* 0x00000000ff077431 */ /* 0x000fe400000001ff */
[----:B------:R-:W-:Y:S08]  /*63a0*/  BSSY.RECONVERGENT B0, `(.L_x_192) ;  /* 0x0000153000007945 */ /* 0x000ff00003800200 */
[----:B------:R-:W0:Y:S04]  /*63b0*/  @!P0 LDS R8, [R5] ;  /* 0x0000000005088984 */ /* 0x000e280000000800 */
[----:B0-----:R-:W0:Y:S02]  /*63c0*/  SHFL.BFLY PT, R3, R8, 0x2, 0x1f ;  /* 0x0c401f0008037f89 */ /* 0x001e2400000e0000 */
[----:B0-----:R-:W-:Y:S01]  /*63d0*/  FMNMX.FTZ R9, R3, R8, !PT ;  /* 0x0000000803097209 */ /* 0x001fe20007810000 */
[----:B------:R-:W-:-:S04]  /*63e0*/  VIADD R3, R16, UR12 ;  /* 0x0000000c10037c36 */ /* 0x000fc80008000000 */
[----:B------:R-:W0:Y:S01]  /*63f0*/  SHFL.BFLY PT, R6, R9, 0x1, 0x1f ;  /* 0x0c201f0009067f89 */ /* 0x000e2200000e0000 */
[----:B------:R-:W-:Y:S02]  /*6400*/  ISETP.GE.AND P0, PT, R3, UR45, PT ;  /* 0x0000002d03007c0c */ /* 0x000fe4000bf06270 */
[----:B0-----:R-:W-:-:S06]  /*6410*/  FMNMX.FTZ R6, R9, R6, !PT ;  /* 0x0000000609067209 */ /* 0x001fcc0007810000 */
[----:B------:R-:W0:Y:S05]  /*6420*/  SHFL.IDX PT, R6, R6, RZ, 0x1f ;  /* 0x00001fff06067589 */ /* 0x000e2a00000e0000 */
[----:B------:R-:W-:Y:S05]  /*6430*/  @P0 BRA `(.L_x_193) ;  /* 0x0000001400240947 */ /* 0x000fea0003800000 */
[----:B------:R-:W1:Y:S02]  /*6440*/  LDC.64 R8, c[0x0][0x420] ;  /* 0x00010800ff087b82 */ /* 0x000e640000000a00 */
[----:B-1----:R-:W-:-:S04]  /*6450*/  ISETP.NE.U32.AND P0, PT, R8, RZ, PT ;  /* 0x000000ff0800720c */ /* 0x002fc80003f05070 */
[----:B------:R-:W-:-:S13]  /*6460*/  ISETP.NE.AND.EX P0, PT, R9, RZ, PT, P0 ;  /* 0x000000ff0900720c */ /* 0x000fda0003f05300 */
[----:B------:R-:W-:Y:S05]  /*6470*/  @P0 BRA `(.L_x_194) ;  /* 0x0000000c00940947 */ /* 0x000fea0003800000 */
[----:B------:R-:W-:Y:S01]  /*6480*/  IMAD.MOV.U32 R10, RZ, RZ, 0x80 ;  /* 0x00000080ff0a7424 */ /* 0x000fe200078e00ff */
[----:B------:R-:W-:Y:S01]  /*6490*/  LOP3.LUT R8, RZ, R16, RZ, 0x33, !PT ;  /* 0x00000010ff087212 */ /* 0x000fe200078e33ff */
[----:B------:R-:W-:Y:S01]  /*64a0*/  BSSY.RECONVERGENT B1, `(.L_x_195) ;  /* 0x000001c000017945 */ /* 0x000fe20003800200 */
[----:B------:R-:W-:Y:S02]  /*64b0*/  IMAD.MOV.U32 R9, RZ, RZ, R3 ;  /* 0x000000ffff097224 */ /* 0x000fe400078e0003 */
[----:B------:R-:W-:-:S04]  /*64c0*/  VIADDMNMX R7, R3, R10, UR45, !PT ;  /* 0x0000002d03077e46 */ /* 0x000fc8000f80010a */
[----:B------:R-:W-:-:S04]  /*64d0*/  IADD3 R8, PT, PT, R7, -UR12, R8 ;  /* 0x8000000c07087c10 */ /* 0x000fc8000fffe008 */
[C---:B------:R-:W-:Y:S02]  /*64e0*/  LOP3.LUT R7, R8.reuse, 0x180, RZ, 0xc0, !PT ;  /* 0x0000018008077812 */ /* 0x040fe400078ec0ff */
[----:B------:R-:W-:Y:S02]  /*64f0*/  ISETP.GE.U32.AND P1, PT, R8, 0x180, PT ;  /* 0x000001800800780c */ /* 0x000fe40003f26070 */
[----:B------:R-:W-:Y:S02]  /*6500*/  ISETP.NE.AND P0, PT, R7, 0x180, PT ;  /* 0x000001800700780c */ /* 0x000fe40003f05270 */
[----:B------:R-:W-:-:S11]  /*6510*/  MOV R7, RZ ;  /* 0x000000ff00077202 */ /* 0x000fd60000000f00 */
[----:B------:R-:W-:Y:S05]  /*6520*/  @!P0 BRA `(.L_x_196) ;  /* 0x00000000004c8947 */ /* 0x000fea0003800000 */
[----:B------:R-:W-:Y:S02]  /*6530*/  IADD3 R10, PT, PT, R12, 0x220, RZ ;  /* 0x000002200c0a7810 */ /* 0x000fe40007ffe0ff */
[----:B------:R-:W-:Y:S02]  /*6540*/  LEA.HI R7, R8, 0x1, RZ, 0x19 ;  /* 0x0000000108077811 */ /* 0x000fe400078fc8ff */
[----:B------:R-:W-:Y:S02]  /*6550*/  LEA R11, R13, R10, 0x18 ;  /* 0x0000000a0d0b7211 */ /* 0x000fe400078ec0ff */
[----:B------:R-:W-:Y:S01]  /*6560*/  LOP3.LUT R8, R7, 0x3, RZ, 0xc0, !PT ;  /* 0x0000000307087812 */ /* 0x000fe200078ec0ff */
[----:B------:R-:W-:Y:S01]  /*6570*/  IMAD.MOV.U32 R7, RZ, RZ, RZ ;  /* 0x000000ffff077224 */ /* 0x000fe200078e00ff */
[----:B------:R-:W-:Y:S01]  /*6580*/  MOV R9, R3 ;  /* 0x0000000300097202 */ /* 0x000fe20000000f00 */
[----:B------:R-:W-:Y:S01]  /*6590*/  IMAD R10, R16, 0x4, R11 ;  /* 0x00000004100a7824 */ /* 0x000fe200078e020b */
[----:B------:R-:W-:-:S07]  /*65a0*/  IADD3 R8, PT, PT, -R8, RZ, RZ ;  /* 0x000000ff08087210 */ /* 0x000fce0007ffe1ff */
.L_x_197:
[----:B------:R-:W0:Y:S01]  /*65b0*/  LDS R11, [R10] ;  /* 0x000000000a0b7984 */ /* 0x000e220000000800 */
[----:B------:R-:W-:Y:S01]  /*65c0*/  VIADD R8, R8, 0x1 ;  /* 0x0000000108087836 */ /* 0x000fe20000000000 */
[----:B------:R-:W-:-:S04]  /*65d0*/  IADD3 R9, PT, PT, R9, 0x80, RZ ;  /* 0x0000008009097810 */ /* 0x000fc80007ffe0ff */
[----:B------:R-:W-:Y:S01]  /*65e0*/  ISETP.NE.AND P0, PT, R8, RZ, PT ;  /* 0x000000ff0800720c */ /* 0x000fe20003f05270 */
[----:B0-----:R-:W-:-:S04]  /*65f0*/  FADD.FTZ R11, -R6, R11 ;  /* 0x0000000b060b7221 */ /* 0x001fc80000010100 */
[----:B------:R-:W-:-:S06]  /*6600*/  FMUL.FTZ R11, R11, 1.4426950216293334961 ;  /* 0x3fb8aa3b0b0b7820 */ /* 0x000fcc0000410000 */
[----:B------:R-:W0:Y:S02]  /*6610*/  MUFU.EX2 R11, R11 ;  /* 0x0000000b000b7308 */ /* 0x000e240000000800 */
[----:B0-----:R0:W-:Y:S01]  /*6620*/  STS [R10], R11 ;  /* 0x0000000b0a007388 */ /* 0x0011e20000000800 */
[----:B------:R-:W-:Y:S01]  /*6630*/  FADD.FTZ R7, R11, R7 ;  /* 0x000000070b077221 */ /* 0x000fe20000010000 */
[----:B0-----:R-:W-:Y:S01]  /*6640*/  VIADD R10, R10, 0x200 ;  /* 0x000002000a0a7836 */ /* 0x001fe20000000000 */
[----:B------:R-:W-:Y:S06]  /*6650*/  @P0 BRA `(.L_x_197) ;  /* 0xfffffffc00d40947 */ /* 0x000fec000383ffff */
.L_x_196:
[----:B------:R-:W-:Y:S05]  /*6660*/  BSYNC.RECONVERGENT B1 ;  /* 0x0000000000017941 */ /* 0x000fea0003800200 */
.L_x_195:
        /* <DEDUP_REMOVED lines=14> */
.L_x_200:
[----:B------:R-:W0:Y:S01]  /*6750*/  LDS R11, [R8+-0x400] ;  /* 0xfffc0000080b7984 */ /* 0x000e220000000800 */
[----:B------:R-:W-:-:S03]  /*6760*/  VIADD R9, R9, 0x800 ;  /* 0x0000080009097836 */ /* 0x000fc60000000000 */
[----:B------:R-:W1:Y:S02]  /*6770*/  LDS R13, [R8+-0x200] ;  /* 0xfffe0000080d7984 */ /* 0x000e640000000800 */
[----:B------:R-:W-:Y:S02]  /*6780*/  ISETP.GE.AND P1, PT, R9, R10, PT ;  /* 0x0000000a0900720c */ /* 0x000fe40003f26270 */
[----:B------:R-:W2:Y:S04]  /*6790*/  LDS R15, [R8] ;  /* 0x00000000080f7984 */ /* 0x000ea80000000800 */
[----:B------:R-:W5:Y:S04]  /*67a0*/  LDS R19, [R8+0x200] ;  /* 0x0002000008137984 */ /* 0x000f680000000800 */
[----:B------:R-:W3:Y:S04]  /*67b0*/  LDS R21, [R8+0x400] ;  /* 0x0004000008157984 */ /* 0x000ee80000000800 */
[----:B------:R-:W3:Y:S04]  /*67c0*/  LDS R23, [R8+0x600] ;  /* 0x0006000008177984 */ /* 0x000ee80000000800 */
[----:B----4-:R-:W4:Y:S04]  /*67d0*/  LDS R25, [R8+0x800] ;  /* 0x0008000008197984 */ /* 0x010f280000000800 */
[----:B------:R-:W4:Y:S04]  /*67e0*/  LDS R27, [R8+0xa00] ;  /* 0x000a0000081b7984 */ /* 0x000f280000000800 */
[----:B------:R-:W4:Y:S04]  /*67f0*/  LDS R29, [R8+0xc00] ;  /* 0x000c0000081d7984 */ /* 0x000f280000000800 */
[----:B------:R-:W4:Y:S01]  /*6800*/  LDS R31, [R8+0xe00] ;  /* 0x000e0000081f7984 */ /* 0x000f220000000800 */
[----:B0-----:R-:W-:-:S03]  /*6810*/  FADD.FTZ R11, -R6, R11 ;  /* 0x0000000b060b7221 */ /* 0x001fc60000010100 */
[----:B------:R-:W0:Y:S01]  /*6820*/  LDS R33, [R8+0x1000] ;  /* 0x0010000008217984 */ /* 0x000e220000000800 */
[----:B------:R-:W-:Y:S01]  /*6830*/  FMUL.FTZ R11, R11, 1.4426950216293334961 ;  /* 0x3fb8aa3b0b0b7820 */ /* 0x000fe20000410000 */
[C---:B-1----:R-:W-:Y:S02]  /*6840*/  FADD.FTZ R13, -R6.reuse, R13 ;  /* 0x0000000d060d7221 */ /* 0x042fe40000010100 */
[----:B------:R-:W1:Y:S01]  /*6850*/  LDS R35, [R8+0x1200] ;  /* 0x0012000008237984 */ /* 0x000e620000000800 */
[C---:B--2---:R-:W-:Y:S01]  /*6860*/  FADD.FTZ R15, -R6.reuse, R15 ;  /* 0x0000000f060f7221 */ /* 0x044fe20000010100 */
[----:B------:R-:W-:Y:S02]  /*6870*/  FMUL.FTZ R13, R13, 1.4426950216293334961 ;  /* 0x3fb8aa3b0d0d7820 */ /* 0x000fe40000410000 */
[----:B------:R-:W2:Y:S01]  /*6880*/  LDS R37, [R8+0x1400] ;  /* 0x0014000008257984 */ /* 0x000ea20000000800 */
[----:B------:R-:W4:Y:S01]  /*6890*/  MUFU.EX2 R11, R11 ;  /* 0x0000000b000b7308 */ /* 0x000f220000000800 */
[----:B------:R-:W-:Y:S01]  /*68a0*/  FMUL.FTZ R15, R15, 1.4426950216293334961 ;  /* 0x3fb8aa3b0f0f7820 */ /* 0x000fe20000410000 */
[C---:B-----5:R-:W-:Y:S01]  /*68b0*/  FADD.FTZ R19, -R6.reuse, R19 ;  /* 0x0000001306137221 */ /* 0x060fe20000010100 */
[----:B------:R-:W5:Y:S01]  /*68c0*/  LDS R39, [R8+0x1600] ;  /* 0x0016000008277984 */ /* 0x000f620000000800 */
[----:B---3--:R-:W-:-:S02]  /*68d0*/  FADD.FTZ R21, -R6, R21 ;  /* 0x0000001506157221 */ /* 0x008fc40000010100 */
[----:B------:R-:W-:Y:S01]  /*68e0*/  FMUL.FTZ R19, R19, 1.4426950216293334961 ;  /* 0x3fb8aa3b13137820 */ /* 0x000fe20000410000 */
[----:B------:R-:W3:Y:S01]  /*68f0*/  LDS R41, [R8+0x1800] ;  /* 0x0018000008297984 */ /* 0x000ee20000000800 */
[----:B------:R-:W0:Y:S01]  /*6900*/  MUFU.EX2 R13, R13 ;  /* 0x0000000d000d7308 */ /* 0x000e220000000800 */
[----:B------:R-:W-:Y:S01]  /*6910*/  FMUL.FTZ R21, R21, 1.4426950216293334961 ;  /* 0x3fb8aa3b15157820 */ /* 0x000fe20000410000 */
[C---:B------:R-:W-:Y:S01]  /*6920*/  FADD.FTZ R23, -R6.reuse, R23 ;  /* 0x0000001706177221 */ /* 0x040fe20000010100 */
[----:B------:R-:W3:Y:S01]  /*6930*/  LDS R43, [R8+0x1a00] ;  /* 0x001a0000082b7984 */ /* 0x000ee20000000800 */
[C---:B----4-:R-:W-:Y:S02]  /*6940*/  FADD.FTZ R25, -R6.reuse, R25 ;  /* 0x0000001906197221 */ /* 0x050fe40000010100 */
[----:B------:R-:W-:Y:S02]  /*6950*/  FMUL.FTZ R23, R23, 1.4426950216293334961 ;  /* 0x3fb8aa3b17177820 */ /* 0x000fe40000410000 */
[----:B------:R-:W4:Y:S01]  /*6960*/  MUFU.EX2 R15, R15 ;  /* 0x0000000f000f7308 */ /* 0x000f220000000800 */
[----:B------:R-:W-:Y:S01]  /*6970*/  FADD.FTZ R7, R11, R7 ;  /* 0x000000070b077221 */ /* 0x000fe20000010000 */
[----:B------:R-:W-:Y:S01]  /*6980*/  FMUL.FTZ R25, R25, 1.4426950216293334961 ;  /* 0x3fb8aa3b19197820 */ /* 0x000fe20000410000 */
[C---:B------:R-:W-:Y:S01]  /*6990*/  FADD.FTZ R27, -R6.reuse, R27 ;  /* 0x0000001b061b7221 */ /* 0x040fe20000010100 */
[----:B------:R-:W-:Y:S01]  /*69a0*/  STS [R8+-0x400], R11 ;  /* 0xfffc000b08007388 */ /* 0x000fe20000000800 */
[----:B------:R-:W-:-:S02]  /*69b0*/  FADD.FTZ R29, -R6, R29 ;  /* 0x0000001d061d7221 */ /* 0x000fc40000010100 */
[----:B------:R-:W-:Y:S01]  /*69c0*/  FMUL.FTZ R27, R27, 1.4426950216293334961 ;  /* 0x3fb8aa3b1b1b7820 */ /* 0x000fe20000410000 */
[----:B------:R-:W2:Y:S01]  /*69d0*/  MUFU.EX2 R19, R19 ;  /* 0x0000001300137308 */ /* 0x000ea20000000800 */
[----:B0-----:R-:W-:Y:S01]  /*69e0*/  FADD.FTZ R7, R7, R13 ;  /* 0x0000000d07077221 */ /* 0x001fe20000010000 */
[----:B------:R-:W-:Y:S01]  /*69f0*/  FMUL.FTZ R29, R29, 1.4426950216293334961 ;  /* 0x3fb8aa3b1d1d7820 */ /* 0x000fe20000410000 */
[C---:B------:R-:W-:Y:S01]  /*6a00*/  FADD.FTZ R31, -R6.reuse, R31 ;  /* 0x0000001f061f7221 */ /* 0x040fe20000010100 */
[----:B------:R-:W-:Y:S01]  /*6a10*/  STS [R8+-0x200], R13 ;  /* 0xfffe000d08007388 */ /* 0x000fe20000000800 */
[C---:B------:R-:W-:Y:S02]  /*6a20*/  FADD.FTZ R33, -R6.reuse, R33 ;  /* 0x0000002106217221 */ /* 0x040fe40000010100 */
[----:B------:R-:W-:Y:S01]  /*6a30*/  FMUL.FTZ R31, R31, 1.4426950216293334961 ;  /* 0x3fb8aa3b1f1f7820 */ /* 0x000fe20000410000 */
[----:B------:R-:W0:Y:S01]  /*6a40*/  MUFU.EX2 R21, R21 ;  /* 0x0000001500157308 */ /* 0x000e220000000800 */
[----:B----4-:R-:W-:Y:S01]  /*6a50*/  FADD.FTZ R7, R7, R15 ;  /* 0x0000000f07077221 */ /* 0x010fe20000010000 */
[----:B------:R-:W-:Y:S01]  /*6a60*/  FMUL.FTZ R33, R33, 1.4426950216293334961 ;  /* 0x3fb8aa3b21217820 */ /* 0x000fe20000410000 */
[C---:B-1----:R-:W-:Y:S01]  /*6a70*/  FADD.FTZ R35, -R6.reuse, R35 ;  /* 0x0000002306237221 */ /* 0x042fe20000010100 */
[----:B------:R-:W-:Y:S03]  /*6a80*/  STS [R8], R15 ;  /* 0x0000000f08007388 */ /* 0x000fe60000000800 */
[----:B------:R-:W-:Y:S01]  /*6a90*/  FMUL.FTZ R35, R35, 1.4426950216293334961 ;  /* 0x3fb8aa3b23237820 */ /* 0x000fe20000410000 */
[----:B------:R-:W1:Y:S01]  /*6aa0*/  MUFU.EX2 R23, R23 ;  /* 0x0000001700177308 */ /* 0x000e620000000800 */
[----:B--2---:R-:W-:Y:S01]  /*6ab0*/  FADD.FTZ R7, R7, R19 ;  /* 0x0000001307077221 */ /* 0x004fe20000010000 */
[C---:B------:R-:W-:Y:S01]  /*6ac0*/  FADD.FTZ R37, -R6.reuse, R37 ;  /* 0x0000002506257221 */ /* 0x040fe20000010100 */
[C---:B-----5:R-:W-:Y:S01]  /*6ad0*/  FADD.FTZ R39, -R6.reuse, R39 ;  /* 0x0000002706277221 */ /* 0x060fe20000010100 */
[----:B------:R-:W-:Y:S02]  /*6ae0*/  STS [R8+0x200], R19 ;  /* 0x0002001308007388 */ /* 0x000fe40000000800 */
[----:B------:R-:W-:Y:S01]  /*6af0*/  FMUL.FTZ R37, R37, 1.4426950216293334961 ;  /* 0x3fb8aa3b25257820 */ /* 0x000fe20000410000 */
[----:B------:R-:W-:Y:S01]  /*6b00*/  FMUL.FTZ R39, R39, 1.4426950216293334961 ;  /* 0x3fb8aa3b27277820 */ /* 0x000fe20000410000 */
[----:B------:R-:W2:Y:S01]  /*6b10*/  MUFU.EX2 R25, R25 ;  /* 0x0000001900197308 */ /* 0x000ea20000000800 */
[----:B0-----:R-:W-:Y:S01]  /*6b20*/  FADD.FTZ R7, R7, R21 ;  /* 0x0000001507077221 */ /* 0x001fe20000010000 */
[C---:B---3--:R-:W-:Y:S01]  /*6b30*/  FADD.FTZ R41, -R6.reuse, R41 ;  /* 0x0000002906297221 */ /* 0x048fe20000010100 */
[----:B------:R-:W-:Y:S01]  /*6b40*/  FADD.FTZ R43, -R6, R43 ;  /* 0x0000002b062b7221 */ /* 0x000fe20000010100 */
[----:B------:R-:W-:Y:S02]  /*6b50*/  STS [R8+0x400], R21 ;  /* 0x0004001508007388 */ /* 0x000fe40000000800 */
[----:B------:R-:W-:Y:S01]  /*6b60*/  FMUL.FTZ R41, R41, 1.4426950216293334961 ;  /* 0x3fb8aa3b29297820 */ /* 0x000fe20000410000 */
[----:B------:R-:W-:Y:S01]  /*6b70*/  FMUL.FTZ R43, R43, 1.4426950216293334961 ;  /* 0x3fb8aa3b2b2b7820 */ /* 0x000fe20000410000 */
        /* <DEDUP_REMOVED lines=31> */
[----:B0-----:R-:W-:Y:S01]  /*6d70*/  IADD3 R8, PT, PT, R8, 0x2000, RZ ;  /* 0x0000200008087810 */ /* 0x001fe20007ffe0ff */
[----:B------:R-:W-:Y:S06]  /*6d80*/  @!P1 BRA `(.L_x_200) ;  /* 0xfffffff800709947 */ /* 0x000fec000383ffff */
.L_x_199:
[----:B------:R-:W-:Y:S05]  /*6d90*/  BSYNC.RECONVERGENT B1 ;  /* 0x0000000000017941 */ /* 0x000fea0003800200 */
.L_x_198:
[----:B------:R-:W-:Y:S01]  /*6da0*/  IADD3 R10, PT, PT, -R9, UR45, RZ ;  /* 0x0000002d090a7c10 */ /* 0x000fe2000fffe1ff */
[----:B------:R-:W-:Y:S03]  /*6db0*/  BSSY.RECONVERGENT B1, `(.L_x_201) ;  /* 0x0000036000017945 */ /* 0x000fe60003800200 */
[----:B------:R-:W-:-:S13]  /*6dc0*/  ISETP.GT.AND P1, PT, R10, 0x200, PT ;  /* 0x000002000a00780c */ /* 0x000fda0003f24270 */
[----:B------:R-:W-:Y:S05]  /*6dd0*/  @!P1 BRA `(.L_x_202) ;  /* 0x0000000000cc9947 */ /* 0x000fea0003800000 */
[----:B------:R-:W0:Y:S01]  /*6de0*/  LDS R11, [R8+-0x400] ;  /* 0xfffc0000080b7984 */ /* 0x000e220000000800 */
[----:B------:R-:W-:Y:S01]  /*6df0*/  PLOP3.LUT P0, PT, PT, PT, PT, 0x8, 0x80 ;  /* 0x000000000080781c */ /* 0x000fe20003f0e170 */
[----:B------:R-:W-:Y:S02]  /*6e00*/  VIADD R9, R9, 0x400 ;  /* 0x0000040009097836 */ /* 0x000fe40000000000 */
[----:B------:R-:W1:Y:S04]  /*6e10*/  LDS R13, [R8+-0x200] ;  /* 0xfffe0000080d7984 */ /* 0x000e680000000800 */
[----:B------:R-:W2:Y:S04]  /*6e20*/  LDS R15, [R8] ;  /* 0x00000000080f7984 */ /* 0x000ea80000000800 */
[----:B------:R-:W5:Y:S04]  /*6e30*/  LDS R19, [R8+0x200] ;  /* 0x0002000008137984 */ /* 0x000f680000000800 */
[----:B------:R-:W3:Y:S04]  /*6e40*/  LDS R21, [R8+0x400] ;  /* 0x0004000008157984 */ /* 0x000ee80000000800 */
[----:B------:R-:W3:Y:S04]  /*6e50*/  LDS R23, [R8+0x600] ;  /* 0x0006000008177984 */ /* 0x000ee80000000800 */
[----:B----4-:R-:W4:Y:S04]  /*6e60*/  LDS R25, [R8+0x800] ;  /* 0x0008000008197984 */ /* 0x010f280000000800 */
[----:B------:R-:W4:Y:S01]  /*6e70*/  LDS R27, [R8+0xa00] ;  /* 0x000a0000081b7984 */ /* 0x000f220000000800 */
[----:B0-----:R-:W-:-:S04]  /*6e80*/  FADD.FTZ R11, -R6, R11 ;  /* 0x0000000b060b7221 */ /* 0x001fc80000010100 */
[----:B------:R-:W-:Y:S01]  /*6e90*/  FMUL.FTZ R11, R11, 1.4426950216293334961 ;  /* 0x3fb8aa3b0b0b7820 */ /* 0x000fe20000410000 */
[C---:B-1----:R-:W-:Y:S01]  /*6ea0*/  FADD.FTZ R13, -R6.reuse, R13 ;  /* 0x0000000d060d7221 */ /* 0x042fe20000010100 */
[----:B--2---:R-:W-:-:S03]  /*6eb0*/  FADD.FTZ R15, -R6, R15 ;  /* 0x0000000f060f7221 */ /* 0x004fc60000010100 */
[----:B------:R-:W-:Y:S01]  /*6ec0*/  FMUL.FTZ R13, R13, 1.4426950216293334961 ;  /* 0x3fb8aa3b0d0d7820 */ /* 0x000fe20000410000 */
[----:B------:R-:W0:Y:S01]  /*6ed0*/  MUFU.EX2 R11, R11 ;  /* 0x0000000b000b7308 */ /* 0x000e220000000800 */
[----:B------:R-:W-:Y:S01]  /*6ee0*/  FMUL.FTZ R15, R15, 1.4426950216293334961 ;  /* 0x3fb8aa3b0f0f7820 */ /* 0x000fe20000410000 */
[C---:B-----5:R-:W-:Y:S01]  /*6ef0*/  FADD.FTZ R19, -R6.reuse, R19 ;  /* 0x0000001306137221 */ /* 0x060fe20000010100 */
[----:B---3--:R-:W-:-:S03]  /*6f00*/  FADD.FTZ R21, -R6, R21 ;  /* 0x0000001506157221 */ /* 0x008fc60000010100 */
[----:B------:R-:W-:Y:S02]  /*6f10*/  FMUL.FTZ R19, R19, 1.4426950216293334961 ;  /* 0x3fb8aa3b13137820 */ /* 0x000fe40000410000 */
[----:B------:R-:W1:Y:S01]  /*6f20*/  MUFU.EX2 R13, R13 ;  /* 0x0000000d000d7308 */ /* 0x000e620000000800 */
[----:B------:R-:W-:Y:S01]  /*6f30*/  FMUL.FTZ R21, R21, 1.4426950216293334961 ;  /* 0x3fb8aa3b15157820 */ /* 0x000fe20000410000 */
[C---:B------:R-:W-:Y:S01]  /*6f40*/  FADD.FTZ R23, -R6.reuse, R23 ;  /* 0x0000001706177221 */ /* 0x040fe20000010100 */
[----:B----4-:R-:W-:-:S03]  /*6f50*/  FADD.FTZ R25, -R6, R25 ;  /* 0x0000001906197221 */ /* 0x010fc60000010100 */
        /* <DEDUP_REMOVED lines=27> */
.L_x_202:
[----:B------:R-:W-:Y:S05]  /*7110*/  BSYNC.RECONVERGENT B1 ;  /* 0x0000000000017941 */ /* 0x000fea0003800200 */
.L_x_201:
[----:B------:R-:W-:-:S13]  /*7120*/  ISETP.LT.OR P0, PT, R9, UR45, P0 ;  /* 0x0000002d09007c0c */ /* 0x000fda0008701670 */
[----:B------:R-:W-:Y:S05]  /*7130*/  @!P0 BRA `(.L_x_193) ;  /* 0x0000000400e48947 */ /* 0x000fea0003800000 */
[----:B------:R-:W0:Y:S04]  /*7140*/  LDS R9, [R8+-0x400] ;  /* 0xfffc000008097984 */ /* 0x000e280000000800 */
[----:B------:R-:W1:Y:S04]  /*7150*/  LDS R11, [R8+-0x200] ;  /* 0xfffe0000080b7984 */ /* 0x000e680000000800 */
[----:B------:R-:W2:Y:S04]  /*7160*/  LDS R13, [R8] ;  /* 0x00000000080d7984 */ /* 0x000ea80000000800 */
[----:B------:R-:W5:Y:S01]  /*7170*/  LDS R15, [R8+0x200] ;  /* 0x00020000080f7984 */ /* 0x000f620000000800 */
[C---:B0-----:R-:W-:Y:S01]  /*7180*/  FADD.FTZ R9, -R6.reuse, R9 ;  /* 0x0000000906097221 */ /* 0x041fe20000010100 */
[----:B-1----:R-:W-:-:S03]  /*7190*/  FADD.FTZ R11, -R6, R11 ;  /* 0x0000000b060b7221 */ /* 0x002fc60000010100 */
[----:B------:R-:W-:Y:S01]  /*71a0*/  FMUL.FTZ R9, R9, 1.4426950216293334961 ;  /* 0x3fb8aa3b09097820 */ /* 0x000fe20000410000 */
[----:B--2---:R-:W-:Y:S01]  /*71b0*/  FADD.FTZ R13, -R6, R13 ;  /* 0x0000000d060d7221 */ /* 0x004fe20000010100 */
[----:B------:R-:W-:-:S04]  /*71c0*/  FMUL.FTZ R11, R11, 1.4426950216293334961 ;  /* 0x3fb8aa3b0b0b7820 */ /* 0x000fc80000410000 */
[----:B------:R-:W0:Y:S01]  /*71d0*/  MUFU.EX2 R9, R9 ;  /* 0x0000000900097308 */ /* 0x000e220000000800 */
[----:B-----5:R-:W-:Y:S01]  /*71e0*/  FADD.FTZ R15, -R6, R15 ;  /* 0x0000000f060f7221 */ /* 0x020fe20000010100 */
[----:B------:R-:W-:-:S03]  /*71f0*/  FMUL.FTZ R13, R13, 1.4426950216293334961 ;  /* 0x3fb8aa3b0d0d7820 */ /* 0x000fc60000410000 */
[----:B------:R-:W-:-:S03]  /*7200*/  FMUL.FTZ R15, R15, 1.4426950216293334961 ;  /* 0x3fb8aa3b0f0f7820 */ /* 0x000fc60000410000 */
[----:B------:R-:W1:Y:S08]  /*7210*/  MUFU.EX2 R11, R11 ;  /* 0x0000000b000b7308 */ /* 0x000e700000000800 */
[----:B------:R-:W2:Y:S01]  /*7220*/  MUFU.EX2 R13, R13 ;  /* 0x0000000d000d7308 */ /* 0x000ea20000000800 */
[----:B0-----:R0:W-:Y:S01]  /*7230*/  STS [R8+-0x400], R9 ;  /* 0xfffc000908007388 */ /* 0x0011e20000000800 */
[----:B------:R-:W-:-:S06]  /*7240*/  FADD.FTZ R7, R7, R9 ;  /* 0x0000000907077221 */ /* 0x000fcc0000010000 */
[----:B------:R-:W5:Y:S01]  /*7250*/  MUFU.EX2 R15, R15 ;  /* 0x0000000f000f7308 */ /* 0x000f620000000800 */
[----:B-1----:R0:W-:Y:S01]  /*7260*/  STS [R8+-0x200], R11 ;  /* 0xfffe000b08007388 */ /* 0x0021e20000000800 */
[----:B------:R-:W-:-:S03]  /*7270*/  FADD.FTZ R7, R7, R11 ;  /* 0x0000000b07077221 */ /* 0x000fc60000010000 */
[----:B--2---:R0:W-:Y:S01]  /*7280*/  STS [R8], R13 ;  /* 0x0000000d08007388 */ /* 0x0041e20000000800 */
[----:B------:R-:W-:-:S03]  /*7290*/  FADD.FTZ R7, R7, R13 ;  /* 0x0000000d07077221 */ /* 0x000fc60000010000 */
[----:B-----5:R0:W-:Y:S01]  /*72a0*/  STS [R8+0x200], R15 ;  /* 0x0002000f08007388 */ /* 0x0201e20000000800 */
[----:B------:R-:W-:Y:S01]  /*72b0*/  FADD.FTZ R7, R7, R15 ;  /* 0x0000000f07077221 */ /* 0x000fe20000010000 */
[----:B------:R-:W-:Y:S06]  /*72c0*/  BRA `(.L_x_193) ;  /* 0x0000000400807947 */ /* 0x000fec0003800000 */
.L_x_194:
[----:B------:R-:W-:Y:S01]  /*72d0*/  IMAD.MOV.U32 R14, RZ, RZ, 0x80 ;  /* 0x00000080ff0e7424 */ /* 0x000fe200078e00ff */
[----:B------:R-:W-:Y:S01]  /*72e0*/  LOP3.LUT R10, RZ, R16, RZ, 0x33, !PT ;  /* 0x00000010ff0a7212 */ /* 0x000fe200078e33ff */
[----:B------:R-:W-:Y:S03]  /*72f0*/  BSSY.RECONVERGENT B1, `(.L_x_203) ;  /* 0x0000024000017945 */ /* 0x000fe60003800200 */
[----:B------:R-:W-:-:S04]  /*7300*/  VIADDMNMX R7, R3, R14, UR45, !PT ;  /* 0x0000002d03077e46 */ /* 0x000fc8000f80010e */
[----:B------:R-:W-:Y:S01]  /*7310*/  IADD3 R11, PT, PT, R7, -UR12, R10 ;  /* 0x8000000c070b7c10 */ /* 0x000fe2000fffe00a */
[----:B------:R-:W-:-:S03]  /*7320*/  IMAD.MOV.U32 R10, RZ, RZ, R3 ;  /* 0x000000ffff0a7224 */ /* 0x000fc600078e0003 */
[C---:B------:R-:W-:Y:S02]  /*7330*/  LOP3.LUT R7, R11.reuse, 0x180, RZ, 0xc0, !PT ;  /* 0x000001800b077812 */ /* 0x040fe400078ec0ff */
[----:B------:R-:W-:Y:S02]  /*7340*/  ISETP.GE.U32.AND P0, PT, R11, 0x180, PT ;  /* 0x000001800b00780c */ /* 0x000fe40003f06070 */
[----:B------:R-:W-:Y:S01]  /*7350*/  ISETP.NE.AND P1, PT, R7, 0x180, PT ;  /* 0x000001800700780c */ /* 0x000fe20003f25270 */
[----:B------:R-:W-:-:S12]  /*7360*/  HFMA2 R7, -RZ, RZ, 0, 0 ;  /* 0x00000000ff077431 */ /* 0x000fd800000001ff */
[----:B------:R-:W-:Y:S05]  /*7370*/  @!P1 BRA `(.L_x_204) ;  /* 0x00000000006c9947 */ /* 0x000fea0003800000 */
[----:B------:R-:W-:Y:S02]  /*7380*/  IADD3 R12, PT, PT, R12, 0x220, RZ ;  /* 0x000002200c0c7810 */ /* 0x000fe40007ffe0ff */
[----:B------:R-:W-:Y:S02]  /*7390*/  LEA.HI R7, R11, 0x1, RZ, 0x19 ;  /* 0x000000010b077811 */ /* 0x000fe400078fc8ff */
[----:B------:R-:W-:Y:S02]  /*73a0*/  IADD3 R15, P1, P2, R8, UR42, R3 ;  /* 0x0000002a080f7c10 */ /* 0x000fe4000fa3e003 */
[----:B------:R-:W-:Y:S02]  /*73b0*/  LEA R11, R13, R12, 0x18 ;  /* 0x0000000c0d0b7211 */ /* 0x000fe400078ec0ff */
[----:B------:R-:W-:Y:S01]  /*73c0*/  LOP3.LUT R8, R7, 0x3, RZ, 0xc0, !PT ;  /* 0x0000000307087812 */ /* 0x000fe200078ec0ff */
[----:B------:R-:W-:Y:S01]  /*73d0*/  IMAD.MOV.U32 R7, RZ, RZ, RZ ;  /* 0x000000ffff077224 */ /* 0x000fe200078e00ff */
[----:B------:R-:W-:Y:S01]  /*73e0*/  IADD3.X R9, PT, PT, R2, R9, RZ, P1, P2 ;  /* 0x0000000902097210 */ /* 0x000fe20000fe44ff */
[----:B------:R-:W-:Y:S01]  /*73f0*/  IMAD R11, R16, 0x4, R11 ;  /* 0x00000004100b7824 */ /* 0x000fe200078e020b */
[----:B------:R-:W-:-:S02]  /*7400*/  MOV R10, R3 ;  /* 0x00000003000a7202 */ /* 0x000fc40000000f00 */
[----:B------:R-:W-:-:S07]  /*7410*/  IADD3 R12, PT, PT, -R8, RZ, RZ ;  /* 0x000000ff080c7210 */ /* 0x000fce0007ffe1ff */
.L_x_205:
[----:B------:R-:W-:-:S06]  /*7420*/  IMAD.MOV.U32 R8, RZ, RZ, R15 ;  /* 0x000000ffff087224 */ /* 0x000fcc00078e000f */
[----:B------:R1:W2:Y:S01]  /*7430*/  LDG.E.U8 R8, desc[UR36][R8.64] ;  /* 0x0000002408087981 */ /* 0x0002a2000c1e1100 */
[----:B------:R-:W-:Y:S01]  /*7440*/  MOV R14, RZ ;  /* 0x000000ff000e7202 */ /* 0x000fe20000000f00 */
[----:B------:R-:W-:Y:S01]  /*7450*/  VIADD R12, R12, 0x1 ;  /* 0x000000010c0c7836 */ /* 0x000fe20000000000 */
[----:B------:R-:W-:Y:S02]  /*7460*/  IADD3 R15, P2, PT, R15, 0x80, RZ ;  /* 0x000000800f0f7810 */ /* 0x000fe40007f5e0ff */
[----:B------:R-:W-:-:S03]  /*7470*/  IADD3 R10, PT, PT, R10, 0x80, RZ ;  /* 0x000000800a0a7810 */ /* 0x000fc60007ffe0ff */
[----:B-1----:R-:W-:Y:S01]  /*7480*/  IMAD.X R9, RZ, RZ, R9, P2 ;  /* 0x000000ffff097224 */ /* 0x002fe200010e0609 */
[----:B--2---:R-:W-:-:S13]  /*7490*/  ISETP.NE.AND P1, PT, R8, RZ, PT ;  /* 0x000000ff0800720c */ /* 0x004fda0003f25270 */
[----:B------:R-:W0:Y:S02]  /*74a0*/  @!P1 LDS R13, [R11] ;  /* 0x000000000b0d9984 */ /* 0x000e240000000800 */
[----:B0-----:R-:W-:-:S04]  /*74b0*/  @!P1 FADD.FTZ R13, -R6, R13 ;  /* 0x0000000d060d9221 */ /* 0x001fc80000010100 */
[----:B------:R-:W-:-:S04]  /*74c0*/  @!P1 FMUL.FTZ R13, R13, 1.4426950216293334961 ;  /* 0x3fb8aa3b0d0d9820 */ /* 0x000fc80000410000 */
[----:B------:R-:W0:Y:S01]  /*74d0*/  @!P1 MUFU.EX2 R14, R13 ;  /* 0x0000000d000e9308 */ /* 0x000e220000000800 */
[----:B------:R-:W-:Y:S01]  /*74e0*/  ISETP.NE.AND P1, PT, R12, RZ, PT ;  /* 0x000000ff0c00720c */ /* 0x000fe20003f25270 */
[----:B0-----:R0:W-:Y:S01]  /*74f0*/  STS [R11], R14 ;  /* 0x0000000e0b007388 */ /* 0x0011e20000000800 */
[----:B------:R-:W-:Y:S01]  /*7500*/  FADD.FTZ R7, R14, R7 ;  /* 0x000000070e077221 */ /* 0x000fe20000010000 */
[----:B0-----:R-:W-:-:S10]  /*7510*/  IADD3 R11, PT, PT, R11, 0x200, RZ ;  /* 0x000002000b0b7810 */ /* 0x001fd40007ffe0ff */
[----:B------:R-:W-:Y:S05]  /*7520*/  @P1 BRA `(.L_x_205) ;  /* 0xfffffffc00bc1947 */ /* 0x000fea000383ffff */
.L_x_204:
[----:B------:R-:W-:Y:S05]  /*7530*/  BSYNC.RECONVERGENT B1 ;  /* 0x0000000000017941 */ /* 0x000fea0003800200 */
.L_x_203:
[----:B------:R-:W-:Y:S05]  /*7540*/  @!P0 BRA `(.L_x_193) ;  /* 0x0000000000e08947 */ /* 0x000fea0003800000 */
[----:B------:R-:W1:Y:S01]  /*7550*/  S2R R12, SR_CgaCtaId ;  /* 0x00000000000c7919 */ /* 0x000e620000008800 */
[----:B------:R-:W2:Y:S01]  /*7560*/  LDCU.64 UR8, c[0x0][0x420] ;  /* 0x00008400ff0877ac */ /* 0x000ea20008000a00 */
[----:B------:R-:W-:Y:S01]  /*7570*/  MOV R8, 0x400 ;  /* 0x0000040000087802 */ /* 0x000fe20000000f00 */
[----:B------:R-:W-:-:S03]  /*7580*/  USHF.L.U32 UR4, UR12, 0x2, URZ ;  /* 0x000000020c047899 */ /* 0x000fc600080006ff */
[----:B------:R-:W-:-:S03]  /*7590*/  IADD3 R9, PT, PT, R8, 0x220, RZ ;  /* 0x0000022008097810 */ /* 0x000fc60007ffe0ff */
[----:B------:R-:W-:Y:S01]  /*75a0*/  LEA R8, R10, -UR4, 0x2 ;  /* 0x800000040a087c11 */ /* 0x000fe2000f8e10ff */
[----:B--2---:R-:W-:-:S05]  /*75b0*/  IMAD.U32 R13, RZ, RZ, UR8 ;  /* 0x00000008ff0d7e24 */ /* 0x004fca000f8e00ff */
[----:B------:R-:W-:-:S04]  /*75c0*/  IADD3 R13, P0, P1, R13, UR42, R10 ;  /* 0x0000002a0d0d7c10 */ /* 0x000fc8000f91e00a */
[----:B------:R-:W-:Y:S02]  /*75d0*/  IADD3 R13, P2, PT, R13, 0x100, RZ ;  /* 0x000001000d0d7810 */ /* 0x000fe40007f5e0ff */
[----:B-1----:R-:W-:Y:S02]  /*75e0*/  LEA R11, R12, R9, 0x18 ;  /* 0x000000090c0b7211 */ /* 0x002fe400078ec0ff */
[----:B------:R-:W-:Y:S02]  /*75f0*/  IADD3.X R9, PT, PT, R2, UR9, RZ, P0, P1 ;  /* 0x0000000902097c10 */ /* 0x000fe400087e24ff */
[----:B------:R-:W-:-:S03]  /*7600*/  IADD3 R11, PT, PT, R8, 0x400, R11 ;  /* 0x00000400080b7810 */ /* 0x000fc60007ffe00b */
[----:B------:R-:W-:-:S07]  /*7610*/  IMAD.X R9, RZ, RZ, R9, P2 ;  /* 0x000000ffff097224 */ /* 0x000fce00010e0609 */
.L_x_206:
[----:B------:R-:W-:-:S05]  /*7620*/  MOV R8, R13 ;  /* 0x0000000d00087202 */ /* 0x000fca0000000f00 */
[----:B------:R-:W2:Y:S04]  /*7630*/  LDG.E.U8 R13, desc[UR36][R8.64+-0x100] ;  /* 0xffff0024080d7981 */ /* 0x000ea8000c1e1100 */
[----:B------:R-:W5:Y:S04]  /*7640*/  LDG.E.U8 R12, desc[UR36][R8.64+-0x80] ;  /* 0xffff8024080c7981 */ /* 0x000f68000c1e1100 */
[----:B------:R-:W3:Y:S04]  /*7650*/  LDG.E.U8 R14, desc[UR36][R8.64] ;  /* 0x00000024080e7981 */ /* 0x000ee8000c1e1100 */
[----:B------:R-:W4:Y:S01]  /*7660*/  LDG.E.U8 R18, desc[UR36][R8.64+0x80] ;  /* 0x0000802408127981 */ /* 0x000f22000c1e1100 */
[----:B------:R-:W-:Y:S01]  /*7670*/  MOV R20, RZ ;  /* 0x000000ff00147202 */ /* 0x000fe20000000f00 */
[----:B------:R-:W-:Y:S01]  /*7680*/  VIADD R10, R10, 0x200 ;  /* 0x000002000a0a7836 */ /* 0x000fe20000000000 */
[----:B--2---:R-:W-:-:S02]  /*7690*/  ISETP.NE.AND P0, PT, R13, RZ, PT ;  /* 0x000000ff0d00720c */ /* 0x004fc40003f05270 */
[----:B-----5:R-:W-:Y:S01]  /*76a0*/  ISETP.NE.AND P1, PT, R12, RZ, PT ;  /* 0x000000ff0c00720c */ /* 0x020fe20003f25270 */
[----:B------:R-:W-:Y:S01]  /*76b0*/  IMAD.MOV.U32 R12, RZ, RZ, RZ ;  /* 0x000000ffff0c7224 */ /* 0x000fe200078e00ff */
[----:B---3--:R-:W-:Y:S01]  /*76c0*/  ISETP.NE.AND P2, PT, R14, RZ, PT ;  /* 0x000000ff0e00720c */ /* 0x008fe20003f45270 */
[----:B------:R-:W-:Y:S01]  /*76d0*/  HFMA2 R14, -RZ, RZ, 0, 0 ;  /* 0x00000000ff0e7431 */ /* 0x000fe200000001ff */
[----:B----4-:R-:W-:-:S07]  /*76e0*/  ISETP.NE.AND P3, PT, R18, RZ, PT ;  /* 0x000000ff1200720c */ /* 0x010fce0003f65270 */
[----:B------:R-:W0:Y:S01]  /*76f0*/  @!P0 LDS R13, [R11+-0x400] ;  /* 0xfffc00000b0d8984 */ /* 0x000e220000000800 */
[----:B------:R-:W-:-:S03]  /*7700*/  IMAD.MOV.U32 R18, RZ, RZ, RZ ;  /* 0x000000ffff127224 */ /* 0x000fc600078e00ff */
[----:B------:R-:W1:Y:S04]  /*7710*/  @!P1 LDS R15, [R11+-0x200] ;  /* 0xfffe00000b0f9984 */ /* 0x000e680000000800 */
[----:B------:R-:W2:Y:S04]  /*7720*/  @!P2 LDS R19, [R11] ;  /* 0x000000000b13a984 */ /* 0x000ea80000000800 */
[----:B------:R-:W3:Y:S01]  /*7730*/  @!P3 LDS R21, [R11+0x200] ;  /* 0x000200000b15b984 */ /* 0x000ee20000000800 */
[----:B0-----:R-:W-:-:S04]  /*7740*/  @!P0 FADD.FTZ R13, -R6, R13 ;  /* 0x0000000d060d8221 */ /* 0x001fc80000010100 */
[----:B------:R-:W-:Y:S01]  /*7750*/  @!P0 FMUL.FTZ R13, R13, 1.4426950216293334961 ;  /* 0x3fb8aa3b0d0d8820 */ /* 0x000fe20000410000 */
[----:B-1----:R-:W-:-:S03]  /*7760*/  @!P1 FADD.FTZ R15, -R6, R15 ;  /* 0x0000000f060f9221 */ /* 0x002fc60000010100 */
[----:B------:R0:W1:Y:S01]  /*7770*/  @!P0 MUFU.EX2 R12, R13 ;  /* 0x0000000d000c8308 */ /* 0x0000620000000800 */
[----:B------:R-:W-:Y:S01]  /*7780*/  @!P1 FMUL.FTZ R15, R15, 1.4426950216293334961 ;  /* 0x3fb8aa3b0f0f9820 */ /* 0x000fe20000410000 */
[----:B--2---:R-:W-:Y:S01]  /*7790*/  @!P2 FADD.FTZ R19, -R6, R19 ;  /* 0x000000130613a221 */ /* 0x004fe20000010100 */
[----:B------:R-:W-:Y:S01]  /*77a0*/  ISETP.GE.AND P0, PT, R10, UR45, PT ;  /* 0x0000002d0a007c0c */ /* 0x000fe2000bf06270 */
[----:B---3--:R-:W-:Y:S02]  /*77b0*/  @!P3 FADD.FTZ R21, -R6, R21 ;  /* 0x000000150615b221 */ /* 0x008fe40000010100 */
[----:B------:R-:W-:Y:S02]  /*77c0*/  @!P2 FMUL.FTZ R19, R19, 1.4426950216293334961 ;  /* 0x3fb8aa3b1313a820 */ /* 0x000fe40000410000 */
[----:B------:R-:W2:Y:S01]  /*77d0*/  @!P1 MUFU.EX2 R14, R15 ;  /* 0x0000000f000e9308 */ /* 0x000ea20000000800 */
[----:B------:R-:W-:Y:S01]  /*77e0*/  @!P3 FMUL.FTZ R21, R21, 1.4426950216293334961 ;  /* 0x3fb8aa3b1515b820 */ /* 0x000fe20000410000 */
[----:B0-----:R-:W-:-:S04]  /*77f0*/  IADD3 R13, P1, PT, R8, 0x200, RZ ;  /* 0x00000200080d7810 */ /* 0x001fc80007f3e0ff */
[----:B------:R-:W-:Y:S02]  /*7800*/  IADD3.X R9, PT, PT, RZ, R9, RZ, P1, !PT ;  /* 0x00000009ff097210 */ /* 0x000fe40000ffe4ff */
        /* <DEDUP_REMOVED lines=12> */
.L_x_193:
[----:B------:R-:W-:Y:S05]  /*78d0*/  BSYNC.RECONVERGENT B0 ;  /* 0x0000000000007941 */ /* 0x000fea0003800200 */
.L_x_192:
[----:B0-----:R-:W0:Y:S01]  /*78e0*/  SHFL.BFLY PT, R6, R7, 0x10, 0x1f ;  /* 0x0e001f0007067f89 */ /* 0x001e2200000e0000 */
[C---:B------:R-:W-:Y:S01]  /*78f0*/  ISETP.NE.AND P0, PT, R0.reuse, RZ, PT ;  /* 0x000000ff0000720c */ /* 0x040fe20003f05270 */
[----:B------:R-:W1:Y:S01]  /*7900*/  LDCU UR4, c[0x0][0x3f4] ;  /* 0x00007e80ff0477ac */ /* 0x000e620008000800 */
[----:B------:R-:W-:Y:S01]  /*7910*/  ISETP.GT.U32.AND P1, PT, R0, 0x3, PT ;  /* 0x000000030000780c */ /* 0x000fe20003f24070 */
[----:B------:R-:W2:Y:S01]  /*7920*/  S2UR UR13, SR_CTAID.X ;  /* 0x00000000000d79c3 */ /* 0x000ea20000002500 */
[----:B------:R-:W5:Y:S01]  /*7930*/  LDCU.U8 UR11, c[0x0][0x48c] ;  /* 0x00009180ff0b77ac */ /* 0x000f620008000000 */
[----:B-1----:R-:W-:Y:S01]  /*7940*/  UIADD3 UR4, UPT, UPT, UR4, 0x4, URZ ;  /* 0x0000000404047890 */ /* 0x002fe2000fffe0ff */
        /* <DEDUP_REMOVED lines=17> */
[----:B-----5:R-:W-:-:S05]  /*7a60*/  ISETP.NE.AND P0, PT, RZ, UR11, PT ;  /* 0x0000000bff007c0c */ /* 0x020fca000bf05270 */
[----:B------:R-:W0:Y:S01]  /*7a70*/  @!P1 LDS R7, [R5+0x10] ;  /* 0x0000100005079984 */ /* 0x000e220000000800 */
[----:B------:R-:W-:-:S03]  /*7a80*/  ISETP.GE.AND P1, PT, R3, UR45, PT ;  /* 0x0000002d03007c0c */ /* 0x000fc6000bf26270 */
[----:B0-----:R-:W0:Y:S02]  /*7a90*/  SHFL.BFLY PT, R0, R7, 0x2, 0x1f ;  /* 0x0c401f0007007f89 */ /* 0x001e2400000e0000 */
[----:B0-----:R-:W-:-:S05]  /*7aa0*/  FADD.FTZ R0, R0, R7 ;  /* 0x0000000700007221 */ /* 0x001fca0000010000 */
[----:B------:R-:W0:Y:S02]  /*7ab0*/  SHFL.BFLY PT, R9, R0, 0x1, 0x1f ;  /* 0x0c201f0000097f89 */ /* 0x000e2400000e0000 */
[----:B0-----:R-:W-:-:S06]  /*7ac0*/  FADD.FTZ R9, R0, R9 ;  /* 0x0000000900097221 */ /* 0x001fcc0000010000 */
[----:B------:R-:W0:Y:S02]  /*7ad0*/  SHFL.IDX PT, R9, R9, RZ, 0x1f ;  /* 0x00001fff09097589 */ /* 0x000e2400000e0000 */
[----:B0-----:R-:W-:-:S04]  /*7ae0*/  FADD.FTZ R4, R9, 9.9999999747524270788e-07 ;  /* 0x358637bd09047421 */ /* 0x001fc80000010000 */
[----:B------:R0:W1:Y:S01]  /*7af0*/  MUFU.RCP R11, R4 ;  /* 0x00000004000b7308 */ /* 0x0000620000001000 */
[----:B--2---:R-:W-:Y:S05]  /*7b00*/  @!P0 BRA `(.L_x_207) ;  /* 0x0000000000248947 */ /* 0x004fea0003800000 */
[----:B------:R-:W2:Y:S01]  /*7b10*/  S2UR UR5, SR_CTAID.Y ;  /* 0x00000000000579c3 */ /* 0x000ea20000002600 */
[----:B------:R-:W2:Y:S01]  /*7b20*/  LDCU UR8, c[0x0][0x3f8] ;  /* 0x00007f00ff0877ac */ /* 0x000ea20008000800 */
[----:B------:R-:W5:Y:S01]  /*7b30*/  LDCU UR4, c[0x0][0x488] ;  /* 0x00009100ff0477ac */ /* 0x000f620008000800 */
[----:B------:R-:W5:Y:S01]  /*7b40*/  LDCU UR9, c[0x0][0x40c] ;  /* 0x00008180ff0977ac */ /* 0x000f620008000800 */
[----:B------:R-:W3:Y:S01]  /*7b50*/  LDCU UR10, c[0x0][0x3f4] ;  /* 0x00007e80ff0a77ac */ /* 0x000ee20008000800 */
[----:B--2---:R-:W-:-:S04]  /*7b60*/  UIMAD UR5, UR5, UR8, UR13 ;  /* 0x00000008050572a4 */ /* 0x004fc8000f8e020d */
[----:B-----5:R-:W-:-:S04]  /*7b70*/  UIMAD UR4, UR5, UR4, UR9 ;  /* 0x00000004050472a4 */ /* 0x020fc8000f8e0209 */
[----:B---3--:R-:W-:-:S04]  /*7b80*/  UIMAD UR4, UR4, UR10, URZ ;  /* 0x0000000a040472a4 */ /* 0x008fc8000f8e02ff */
[----:B------:R-:W-:-:S12]  /*7b90*/  USHF.R.S32.HI UR5, URZ, 0x1f, UR4 ;  /* 0x0000001fff057899 */ /* 0x000fd80008011404 */
.L_x_207:
[----:B------:R-:W-:Y:S04]  /*7ba0*/  BSSY.RECONVERGENT B0, `(.L_x_208) ;  /* 0x0000063000007945 */ /* 0x000fe80003800200 */
[----:B------:R-:W-:Y:S05]  /*7bb0*/  @P1 BRA `(.L_x_209) ;  /* 0x0000000400841947 */ /* 0x000fea0003800000 */
[----:B------:R-:W-:Y:S01]  /*7bc0*/  HFMA2 R0, -RZ, RZ, 0, 7.62939453125e-06 ;  /* 0x00000080ff007431 */ /* 0x000fe200000001ff */
[----:B------:R-:W-:Y:S01]  /*7bd0*/  LOP3.LUT R5, RZ, R16, RZ, 0x33, !PT ;  /* 0x00000010ff057212 */ /* 0x000fe200078e33ff */
[----:B------:R-:W-:Y:S03]  /*7be0*/  BSSY.RECONVERGENT B1, `(.L_x_210) ;  /* 0x0000028000017945 */ /* 0x000fe60003800200 */
[----:B------:R-:W-:-:S04]  /*7bf0*/  VIADDMNMX R0, R3, R0, UR45, !PT ;  /* 0x0000002d03007e46 */ /* 0x000fc8000f800100 */
[----:B------:R-:W-:-:S04]  /*7c00*/  IADD3 R0, PT, PT, R0, -UR12, R5 ;  /* 0x8000000c00007c10 */ /* 0x000fc8000fffe005 */
[C---:B0-----:R-:W-:Y:S02]  /*7c10*/  LOP3.LUT R4, R0.reuse, 0x180, RZ, 0xc0, !PT ;  /* 0x0000018000047812 */ /* 0x041fe400078ec0ff */
[----:B------:R-:W-:Y:S02]  /*7c20*/  ISETP.GE.U32.AND P1, PT, R0, 0x180, PT ;  /* 0x000001800000780c */ /* 0x000fe40003f26070 */
[----:B------:R-:W-:-:S13]  /*7c30*/  ISETP.NE.AND P2, PT, R4, 0x180, PT ;  /* 0x000001800400780c */ /* 0x000fda0003f45270 */
[----:B------:R-:W-:Y:S05]  /*7c40*/  @!P2 BRA `(.L_x_211) ;  /* 0x000000000084a947 */ /* 0x000fea0003800000 */
[----:B------:R-:W0:Y:S01]  /*7c50*/  S2UR UR9, SR_CgaCtaId ;  /* 0x00000000000979c3 */ /* 0x000e220000008800 */
[----:B------:R-:W2:Y:S01]  /*7c60*/  LDCU.64 UR14, c[0x0][0x480] ;  /* 0x00009000ff0e77ac */ /* 0x000ea20008000a00 */
[----:B------:R-:W-:Y:S02]  /*7c70*/  LEA.HI R0, R0, 0x1, RZ, 0x19 ;  /* 0x0000000100007811 */ /* 0x000fe400078fc8ff */
[----:B------:R-:W-:Y:S01]  /*7c80*/  IADD3 R9, P2, PT, R3, UR4, RZ ;  /* 0x0000000403097c10 */ /* 0x000fe2000ff5e0ff */
[----:B------:R-:W-:Y:S02]  /*7c90*/  UMOV UR8, 0x400 ;  /* 0x0000040000087882 */ /* 0x000fe40000000000 */
[C---:B------:R-:W-:Y:S01]  /*7ca0*/  IMAD.SHL.U32 R4, R0.reuse, 0x80, RZ ;  /* 0x0000008000047824 */ /* 0x040fe200078e00ff */
[----:B------:R-:W-:Y:S01]  /*7cb0*/  UIADD3 UR8, UPT, UPT, UR8, 0x220, URZ ;  /* 0x0000022008087890 */ /* 0x000fe2000fffe0ff */
[----:B------:R-:W-:Y:S02]  /*7cc0*/  IADD3.X R10, PT, PT, RZ, UR5, RZ, P2, !PT ;  /* 0x00000005ff0a7c10 */ /* 0x000fe400097fe4ff */
[----:B------:R-:W-:-:S02]  /*7cd0*/  LOP3.LUT R0, R0, 0x3, RZ, 0xc0, !PT ;  /* 0x0000000300007812 */ /* 0x000fc400078ec0ff */
[----:B------:R-:W-:Y:S02]  /*7ce0*/  LOP3.LUT R6, R4, 0x180, RZ, 0xc0, !PT ;  /* 0x0000018004067812 */ /* 0x000fe400078ec0ff */
[----:B------:R-:W-:Y:S02]  /*7cf0*/  LEA R4, R16, UR7, 0x1 ;  /* 0x0000000710047c11 */ /* 0x000fe4000f8e08ff */
[----:B------:R-:W-:Y:S01]  /*7d00*/  IADD3 R7, PT, PT, -R0, RZ, RZ ;  /* 0x000000ff00077210 */ /* 0x000fe20007ffe1ff */
[----:B------:R-:W-:Y:S01]  /*7d10*/  IMAD.IADD R3, R3, 0x1, R6 ;  /* 0x0000000103037824 */ /* 0x000fe200078e0206 */
[----:B--2---:R-:W-:-:S04]  /*7d20*/  LEA R8, P2, R9, UR14, 0x2 ;  /* 0x0000000e09087c11 */ /* 0x004fc8000f8410ff */
[----:B------:R-:W-:Y:S01]  /*7d30*/  LEA.HI.X R9, R9, UR15, R10, 0x2, P2 ;  /* 0x0000000f09097c11 */ /* 0x000fe200090f140a */
[----:B0-----:R-:W-:-:S06]  /*7d40*/  ULEA UR8, UR9, UR8, 0x18 ;  /* 0x0000000809087291 */ /* 0x001fcc000f8ec0ff */
[----:B------:R-:W-:Y:S01]  /*7d50*/  VIADD R0, R4, UR8 ;  /* 0x0000000804007c36 */ /* 0x000fe20008000000 */
[----:B------:R-:W-:-:S07]  /*7d60*/  LEA R6, R16, UR8, 0x2 ;  /* 0x0000000810067c11 */ /* 0x000fce000f8e10ff */
.L_x_212:
[----:B--2---:R0:W1:Y:S01]  /*7d70*/  LDS R4, [R6] ;  /* 0x0000000006047984 */ /* 0x0040620000000800 */
[----:B------:R-:W-:Y:S01]  /*7d80*/  @P0 IMAD.MOV.U32 R5, RZ, RZ, R9 ;  /* 0x000000ffff050224 */ /* 0x000fe200078e0009 */
[----:B------:R-:W-:-:S04]  /*7d90*/  IADD3 R7, PT, PT, R7, 0x1, RZ ;  /* 0x0000000107077810 */ /* 0x000fc80007ffe0ff */
[----:B------:R-:W-:Y:S01]  /*7da0*/  ISETP.NE.AND P3, PT, R7, RZ, PT ;  /* 0x000000ff0700720c */ /* 0x000fe20003f65270 */
[----:B0-----:R-:W-:Y:S02]  /*7db0*/  VIADD R6, R6, 0x200 ;  /* 0x0000020006067836 */ /* 0x001fe40000000000 */
[----:B-1----:R-:W-:-:S05]  /*7dc0*/  FMUL.FTZ R13, R4, R11 ;  /* 0x0000000b040d7220 */ /* 0x002fca0000410000 */
[----:B------:R-:W-:-:S04]  /*7dd0*/  F2FP.F16.F32.PACK_AB R4, RZ, R13 ;  /* 0x0000000dff04723e */ /* 0x000fc800000000ff */
[----:B------:R-:W-:Y:S02]  /*7de0*/  PRMT R10, R4, 0x7610, R10 ;  /* 0x00007610040a7816 */ /* 0x000fe4000000000a */
[----:B------:R-:W-:Y:S02]  /*7df0*/  @P0 MOV R4, R8 ;  /* 0x0000000800040202 */ /* 0x000fe40000000f00 */
[----:B------:R-:W-:Y:S01]  /*7e00*/  IADD3 R8, P2, PT, R8, 0x200, RZ ;  /* 0x0000020008087810 */ /* 0x000fe20007f5e0ff */
[----:B------:R0:W-:Y:S03]  /*7e10*/  STS.U16 [R0], R10 ;  /* 0x0000000a00007388 */ /* 0x0001e60000000400 */
[----:B------:R-:W-:Y:S01]  /*7e20*/  IADD3.X R9, PT, PT, RZ, R9, RZ, P2, !PT ;  /* 0x00000009ff097210 */ /* 0x000fe200017fe4ff */
[----:B------:R2:W-:Y:S01]  /*7e30*/  @P0 STG.E desc[UR36][R4.64], R13 ;  /* 0x0000000d04000986 */ /* 0x0005e2000c101924 */
[----:B0-----:R-:W-:Y:S01]  /*7e40*/  VIADD R0, R0, 0x100 ;  /* 0x0000010000007836 */ /* 0x001fe20000000000 */
[----:B------:R-:W-:Y:S06]  /*7e50*/  @P3 BRA `(.L_x_212) ;  /* 0xfffffffc00c43947 */ /* 0x000fec000383ffff */
.L_x_211:
[----:B------:R-:W-:Y:S05]  /*7e60*/  BSYNC.RECONVERGENT B1 ;  /* 0x0000000000017941 */ /* 0x000fea0003800200 */
.L_x_210:
[----:B------:R-:W-:Y:S05]  /*7e70*/  @!P1 BRA `(.L_x_209) ;  /* 0x0000000000d49947 */ /* 0x000fea0003800000 */
[----:B------:R-:W0:Y:S01]  /*7e80*/  S2R R6, SR_CgaCtaId ;  /* 0x0000000000067919 */ /* 0x000e220000008800 */
[----:B------:R-:W5:Y:S01]  /*7e90*/  LDCU.64 UR14, c[0x0][0x480] ;  /* 0x00009000ff0e77ac */ /* 0x000f620008000a00 */
[----:B--2---:R-:W-:Y:S02]  /*7ea0*/  MOV R5, 0x400 ;  /* 0x0000040000057802 */ /* 0x004fe40000000f00 */
[----:B------:R-:W-:Y:S01]  /*7eb0*/  LEA R0, R3, UR7, 0x1 ;  /* 0x0000000703007c11 */ /* 0x000fe2000f8e08ff */
[----:B------:R-:W-:Y:S02]  /*7ec0*/  USHF.L.U32 UR8, UR12, 0x2, URZ ;  /* 0x000000020c087899 */ /* 0x000fe400080006ff */
[----:B------:R-:W-:Y:S01]  /*7ed0*/  MOV R7, UR12 ;  /* 0x0000000c00077c02 */ /* 0x000fe20008000f00 */
[----:B------:R-:W-:Y:S01]  /*7ee0*/  VIADD R5, R5, 0x220 ;  /* 0x0000022005057836 */ /* 0x000fe20000000000 */
[----:B------:R-:W-:Y:S02]  /*7ef0*/  UISETP.NE.AND UP0, UPT, UR11, URZ, UPT ;  /* 0x000000ff0b00728c */ /* 0x000fe4000bf05270 */
[----:B------:R-:W-:Y:S01]  /*7f00*/  ISETP.NE.AND P1, PT, RZ, UR11, PT ;  /* 0x0000000bff007c0c */ /* 0x000fe2000bf25270 */
[----:B------:R-:W-:Y:S01]  /*7f10*/  IMAD R4, R7, -0x2, R0 ;  /* 0xfffffffe07047824 */ /* 0x000fe200078e0200 */
[----:B------:R-:W-:-:S02]  /*7f20*/  IADD3 R7, P2, PT, R3, UR4, RZ ;  /* 0x0000000403077c10 */ /* 0x000fc4000ff5e0ff */
[----:B------:R-:W-:Y:S02]  /*7f30*/  LEA R0, R3, -UR8, 0x2 ;  /* 0x8000000803007c11 */ /* 0x000fe4000f8e10ff */
[----:B------:R-:W-:Y:S02]  /*7f40*/  PLOP3.LUT P0, PT, PT, PT, UP0, 0x80, 0x8 ;  /* 0x000000000008781c */ /* 0x000fe40003f0f008 */
[----:B-----5:R-:W-:Y:S02]  /*7f50*/  LEA R8, P3, R7, UR14, 0x2 ;  /* 0x0000000e07087c11 */ /* 0x020fe4000f8610ff */
[----:B0-----:R-:W-:Y:S02]  /*7f60*/  LEA R5, R6, R5, 0x18 ;  /* 0x0000000506057211 */ /* 0x001fe400078ec0ff */
[----:B------:R-:W-:Y:S02]  /*7f70*/  IADD3.X R6, PT, PT, RZ, UR5, RZ, P2, !PT ;  /* 0x00000005ff067c10 */ /* 0x000fe400097fe4ff */
[----:B------:R-:W-:-:S02]  /*7f80*/  IADD3 R8, P2, PT, R8, 0x400, RZ ;  /* 0x0000040008087810 */ /* 0x000fc40007f5e0ff */
[----:B------:R-:W-:Y:S02]  /*7f90*/  LEA.HI.X R7, R7, UR15, R6, 0x2, P3 ;  /* 0x0000000f07077c11 */ /* 0x000fe400098f1406 */
[--C-:B------:R-:W-:Y:S02]  /*7fa0*/  IADD3 R0, PT, PT, R0, 0x400, R5.reuse ;  /* 0x0000040000007810 */ /* 0x100fe40007ffe005 */
[----:B------:R-:W-:Y:S01]  /*7fb0*/  IADD3 R6, PT, PT, R4, 0x200, R5 ;  /* 0x0000020004067810 */ /* 0x000fe20007ffe005 */
[----:B------:R-:W-:-:S07]  /*7fc0*/  IMAD.X R9, RZ, RZ, R7, P2 ;  /* 0x000000ffff097224 */ /* 0x000fce00010e0607 */
.L_x_213:
[----:B------:R-:W1:Y:S01]  /*7fd0*/  LDS R4, [R0+-0x400] ;  /* 0xfffc000000047984 */ /* 0x000e620000000800 */
[----:B------:R-:W-:-:S04]  /*7fe0*/  IADD3 R3, PT, PT, R3, 0x200, RZ ;  /* 0x0000020003037810 */ /* 0x000fc80007ffe0ff */
[----:B------:R-:W-:Y:S01]  /*7ff0*/  ISETP.GE.AND P2, PT, R3, UR45, PT ;  /* 0x0000002d03007c0c */ /* 0x000fe2000bf46270 */
[----:B-1----:R-:W-:-:S05]  /*8000*/  FMUL.FTZ R13, R4, R11 ;  /* 0x0000000b040d7220 */ /* 0x002fca0000410000 */
[----:B------:R-:W-:-:S04]  /*8010*/  F2FP.F16.F32.PACK_AB R4, RZ, R13 ;  /* 0x0000000dff04723e */ /* 0x000fc800000000ff */
[----:B------:R-:W-:-:S05]  /*8020*/  PRMT R5, R4, 0x7610, R5 ;  /* 0x0000761004057816 */ /* 0x000fca0000000005 */
[----:B------:R0:W-:Y:S04]  /*8030*/  STS.U16 [R6+-0x200], R5 ;  /* 0xfffe000506007388 */ /* 0x0001e80000000400 */
[----:B------:R-:W1:Y:S01]  /*8040*/  LDS R4, [R0+-0x200] ;  /* 0xfffe000000047984 */ /* 0x000e620000000800 */
[----:B0-----:R-:W-:Y:S02]  /*8050*/  IMAD.MOV.U32 R5, RZ, RZ, R9 ;  /* 0x000000ffff057224 */ /* 0x001fe400078e0009 */
[----:B-1----:R-:W-:-:S05]  /*8060*/  FMUL.FTZ R15, R4, R11 ;  /* 0x0000000b040f7220 */ /* 0x002fca0000410000 */
[----:B------:R-:W-:-:S04]  /*8070*/  F2FP.F16.F32.PACK_AB R4, RZ, R15 ;  /* 0x0000000fff04723e */ /* 0x000fc800000000ff */
[----:B------:R-:W-:-:S05]  /*8080*/  PRMT R10, R4, 0x7610, R10 ;  /* 0x00007610040a7816 */ /* 0x000fca000000000a */
[----:B------:R-:W-:Y:S04]  /*8090*/  STS.U16 [R6+-0x100], R10 ;  /* 0xffff000a06007388 */ /* 0x000fe80000000400 */
[----:B------:R-:W0:Y:S02]  /*80a0*/  LDS R4, [R0] ;  /* 0x0000000000047984 */ /* 0x000e240000000800 */
[----:B0-----:R-:W-:-:S05]  /*80b0*/  FMUL.FTZ R19, R4, R11 ;  /* 0x0000000b04137220 */ /* 0x001fca0000410000 */
[----:B------:R-:W-:-:S05]  /*80c0*/  F2FP.F16.F32.PACK_AB R4, RZ, R19 ;  /* 0x00000013ff04723e */ /* 0x000fca00000000ff */
[----:B------:R0:W-:Y:S04]  /*80d0*/  STS.U16 [R6], R4 ;  /* 0x0000000406007388 */ /* 0x0001e80000000400 */
[----:B------:R1:W2:Y:S01]  /*80e0*/  LDS R7, [R0+0x200] ;  /* 0x0002000000077984 */ /* 0x0002a20000000800 */
[----:B0-----:R-:W-:Y:S02]  /*80f0*/  MOV R4, R8 ;  /* 0x0000000800047202 */ /* 0x001fe40000000f00 */
[----:B-1----:R-:W-:Y:S02]  /*8100*/  IADD3 R0, PT, PT, R0, 0x800, RZ ;  /* 0x0000080000007810 */ /* 0x002fe40007ffe0ff */
[----:B------:R-:W-:Y:S01]  /*8110*/  IADD3 R8, P3, PT, R4, 0x800, RZ ;  /* 0x0000080004087810 */ /* 0x000fe20007f7e0ff */
[----:B------:R-:W-:Y:S01]  /*8120*/  @P0 STG.E desc[UR36][R4.64+-0x400], R13 ;  /* 0xfffc000d04000986 */ /* 0x000fe2000c101924 */
[----:B------:R-:W-:-:S03]  /*8130*/  PLOP3.LUT P0, PT, P1, PT, PT, 0x80, 0x8 ;  /* 0x000000000008781c */ /* 0x000fc60000f0f070 */
[----:B------:R-:W-:-:S10]  /*8140*/  IMAD.X R9, RZ, RZ, R5, P3 ;  /* 0x000000ffff097224 */ /* 0x000fd400018e0605 */
[----:B------:R-:W-:Y:S04]  /*8150*/  @P0 STG.E desc[UR36][R4.64+-0x200], R15 ;  /* 0xfffe000f04000986 */ /* 0x000fe8000c101924 */
[----:B------:R-:W-:Y:S01]  /*8160*/  @P0 STG.E desc[UR36][R4.64], R19 ;  /* 0x0000001304000986 */ /* 0x000fe2000c101924 */
[----:B--2---:R-:W-:-:S05]  /*8170*/  FMUL.FTZ R21, R7, R11 ;  /* 0x0000000b07157220 */ /* 0x004fca0000410000 */
[----:B------:R-:W-:Y:S01]  /*8180*/  @P0 STG.E desc[UR36][R4.64+0x200], R21 ;  /* 0x0002001504000986 */ /* 0x000fe2000c101924 */
[----:B------:R-:W-:-:S05]  /*8190*/  F2FP.F16.F32.PACK_AB R7, RZ, R21 ;  /* 0x00000015ff07723e */ /* 0x000fca00000000ff */
[----:B------:R0:W-:Y:S02]  /*81a0*/  STS.U16 [R6+0x100], R7 ;  /* 0x0001000706007388 */ /* 0x0001e40000000400 */
[----:B0-----:R-:W-:Y:S01]  /*81b0*/  VIADD R6, R6, 0x400 ;  /* 0x0000040006067836 */ /* 0x001fe20000000000 */
[----:B------:R-:W-:Y:S06]  /*81c0*/  @!P2 BRA `(.L_x_213) ;  /* 0xfffffffc0080a947 */ /* 0x000fec000383ffff */
.L_x_209:
[----:B------:R-:W-:Y:S05]  /*81d0*/  BSYNC.RECONVERGENT B0 ;  /* 0x0000000000007941 */ /* 0x000fea0003800200 */
.L_x_208:
[----:B------:R-:W-:Y:S01]  /*81e0*/  UIADD3 UR10, UPT, UPT, UR45, -0x1, URZ ;  /* 0xffffffff2d0a7890 */ /* 0x000fe2000fffe0ff */
[----:B------:R-:W5:Y:S01]  /*81f0*/  S2R R40, SR_CgaCtaId ;  /* 0x0000000000287919 */ /* 0x000f620000008800 */
[----:B------:R-:W1:Y:S01]  /*8200*/  LDCU UR5, c[0x0][0x40c] ;  /* 0x00008180ff0577ac */ /* 0x000e620008000800 */
[----:B------:R-:W-:Y:S01]  /*8210*/  SHF.R.U32.HI R27, RZ, 0x4, R16 ;  /* 0x00000004ff1b7819 */ /* 0x000fe20000011610 */
[----:B------:R-:W-:Y:S01]  /*8220*/  BSSY.RECONVERGENT B0, `(.L_x_214) ;  /* 0x000001f000007945 */ /* 0x000fe20003800200 */
[----:B------:R-:W-:Y:S01]  /*8230*/  SHF.L.U32 R12, R16, 0x3, RZ ;  /* 0x00000003100c7819 */ /* 0x000fe200000006ff */
[----:B------:R-:W-:Y:S01]  /*8240*/  USHF.R.S32.HI UR4, URZ, 0x1f, UR10 ;  /* 0x0000001fff047899 */ /* 0x000fe2000801140a */
[----:B0-2---:R-:W-:Y:S02]  /*8250*/  MOV R4, 0x400 ;  /* 0x0000040000047802 */ /* 0x005fe40000000f00 */
[----:B------:R-:W-:Y:S02]  /*8260*/  CS2R R22, SRZ ;  /* 0x0000000000167805 */ /* 0x000fe4000001ff00 */
[----:B------:R-:W-:Y:S01]  /*8270*/  LOP3.LUT R12, R12, 0x78, RZ, 0xc0, !PT ;  /* 0x000000780c0c7812 */ /* 0x000fe200078ec0ff */
[----:B------:R-:W-:Y:S01]  /*8280*/  ULEA.HI UR4, UR4, UR10, URZ, 0x3 ;  /* 0x0000000a04047291 */ /* 0x000fe2000f8f18ff */
[----:B------:R-:W-:Y:S01]  /*8290*/  SHF.L.U32 R0, R16, 0x4, RZ ;  /* 0x0000000410007819 */ /* 0x000fe200000006ff */
[----:B------:R-:W-:Y:S01]  /*82a0*/  VIADD R3, R4, 0x120 ;  /* 0x0000012004037836 */ /* 0x000fe20000000000 */
[----:B------:R-:W-:Y:S01]  /*82b0*/  CS2R R20, SRZ ;  /* 0x0000000000147805 */ /* 0x000fe2000001ff00 */
[----:B------:R-:W-:Y:S01]  /*82c0*/  ULOP3.LUT UR4, UR4, 0xfffffff8, URZ, 0xc0, !UPT ;  /* 0xfffffff804047892 */ /* 0x000fe2000f8ec0ff */
[----:B------:R-:W-:-:S03]  /*82d0*/  LOP3.LUT R0, R0, 0xf0, RZ, 0xc0, !PT ;  /* 0x000000f000007812 */ /* 0x000fc600078ec0ff */
[----:B------:R-:W-:Y:S01]  /*82e0*/  UIADD3 UR4, UPT, UPT, UR10, -UR4, URZ ;  /* 0x800000040a047290 */ /* 0x000fe2000fffe0ff */
[----:B-1----:R-:W-:-:S05]  /*82f0*/  IMAD.U32 R43, RZ, RZ, UR5 ;  /* 0x00000005ff2b7e24 */ /* 0x002fca000f8e00ff */
[----:B------:R-:W-:-:S04]  /*8300*/  ISETP.NE.AND P0, PT, R27, UR4, PT ;  /* 0x000000041b007c0c */ /* 0x000fc8000bf05270 */
[----:B------:R-:W-:-:S04]  /*8310*/  ISETP.NE.OR P0, PT, R43, RZ, P0 ;  /* 0x000000ff2b00720c */ /* 0x000fc80000705670 */
[----:B------:R-:W-:Y:S02]  /*8320*/  ISETP.GT.U32.OR P0, PT, R12, 0x4f, P0 ;  /* 0x0000004f0c00780c */ /* 0x000fe40000704470 */
[----:B-----5:R-:W-:-:S04]  /*8330*/  LEA R3, R40, R3, 0x18 ;  /* 0x0000000328037211 */ /* 0x020fc800078ec0ff */
[----:B------:R-:W-:-:S07]  /*8340*/  IADD3 R26, PT, PT, R3, R0, RZ ;  /* 0x00000000031a7210 */ /* 0x000fce0007ffe0ff */
[----:B------:R-:W-:Y:S05]  /*8350*/  @P0 BRA `(.L_x_215) ;  /* 0x00000000002c0947 */ /* 0x000fea0003800000 */
[----:B------:R-:W0:Y:S01]  /*8360*/  LDCU.64 UR8, c[0x0][0x3b0] ;  /* 0x00007600ff0877ac */ /* 0x000e220008000a00 */
[----:B------:R-:W-:Y:S01]  /*8370*/  IMAD.MOV.U32 R23, RZ, RZ, RZ ;  /* 0x000000ffff177224 */ /* 0x000fe200078e00ff */
[----:B0-----:R-:W-:-:S04]  /*8380*/  UISETP.NE.U32.AND UP0, UPT, UR8, URZ, UPT ;  /* 0x000000ff0800728c */ /* 0x001fc8000bf05070 */
[----:B------:R-:W-:-:S09]  /*8390*/  UISETP.NE.AND.EX UP0, UPT, UR9, URZ, UPT, UP0 ;  /* 0x000000ff0900728c */ /* 0x000fd2000bf05300 */
[----:B------:R-:W-:Y:S05]  /*83a0*/  BRA.U !UP0, `(.L_x_216) ;  /* 0x0000000108147547 */ /* 0x000fea000b800000 */
[----:B------:R-:W0:Y:S01]  /*83b0*/  S2R R3, SR_CTAID.X ;  /* 0x0000000000037919 */ /* 0x000e220000002500 */
[----:B------:R-:W1:Y:S01]  /*83c0*/  LDC.64 R20, c[0x0][0x3b0] ;  /* 0x0000ec00ff147b82 */ /* 0x000e620000000a00 */
[----:B0-----:R-:W-:-:S04]  /*83d0*/  IMAD R3, R3, 0x50, R12 ;  /* 0x0000005003037824 */ /* 0x001fc800078e020c */
[----:B-1----:R-:W-:-:S06]  /*83e0*/  IMAD.WIDE.U32 R20, R3, 0x2, R20 ;  /* 0x0000000203147825 */ /* 0x002fcc00078e0014 */
[----:B------:R-:W5:Y:S02]  /*83f0*/  LDG.E.128 R20, desc[UR36][R20.64] ;  /* 0x0000002414147981 */ /* 0x000f64000c1e1d00 */
.L_x_216:
[----:B-----5:R0:W-:Y:S02]  /*8400*/  STS.128 [R26], R20 ;  /* 0x000000141a007388 */ /* 0x0201e40000000c00 */
.L_x_215:
[----:B------:R-:W-:Y:S05]  /*8410*/  BSYNC.RECONVERGENT B0 ;  /* 0x0000000000007941 */ /* 0x000fea0003800200 */
.L_x_214:
[----:B------:R-:W1:Y:S01]  /*8420*/  S2UR UR5, SR_CTAID.Y ;  /* 0x00000000000579c3 */ /* 0x000e620000002600 */
[----:B------:R-:W1:Y:S01]  /*8430*/  LDCU UR8, c[0x0][0x3f8] ;  /* 0x00007f00ff0877ac */ /* 0x000e620008000800 */
[----:B------:R-:W-:Y:S01]  /*8440*/  ISETP.GT.U32.AND P0, PT, R12, 0x4f, PT ;  /* 0x0000004f0c00780c */ /* 0x000fe20003f04070 */
[----:B------:R-:W-:Y:S01]  /*8450*/  BSSY.RECONVERGENT B0, `(.L_x_217) ;  /* 0x0000215000007945 */ /* 0x000fe20003800200 */
[----:B------:R-:W-:Y:S01]  /*8460*/  HFMA2 R0, -RZ, RZ, 0, 0 ;  /* 0x00000000ff007431 */ /* 0x000fe200000001ff */
[----:B------:R-:W2:Y:S01]  /*8470*/  LDCU UR18, c[0x0][0x40c] ;  /* 0x00008180ff1277ac */ /* 0x000ea20008000800 */
[----:B------:R-:W-:Y:S01]  /*8480*/  IMAD.MOV.U32 R13, RZ, RZ, RZ ;  /* 0x000000ffff0d7224 */ /* 0x000fe200078e00ff */
[----:B------:R-:W-:Y:S02]  /*8490*/  CS2R R32, SRZ ;  /* 0x0000000000207805 */ /* 0x000fe4000001ff00 */
[----:B------:R-:W-:Y:S01]  /*84a0*/  CS2R R30, SRZ ;  /* 0x00000000001e7805 */ /* 0x000fe2000001ff00 */
[----:B------:R-:W0:Y:S01]  /*84b0*/  LDCU.64 UR16, c[0x0][0x3c8] ;  /* 0x00007900ff1077ac */ /* 0x000e220008000a00 */
[----:B------:R-:W-:Y:S01]  /*84c0*/  IMAD.MOV.U32 R3, RZ, RZ, RZ ;  /* 0x000000ffff037224 */ /* 0x000fe200078e00ff */
[----:B------:R-:W-:Y:S01]  /*84d0*/  MOV R28, RZ ;  /* 0x000000ff001c7202 */ /* 0x000fe20000000f00 */
[----:B-1----:R-:W-:-:S06]  /*84e0*/  UIMAD UR5, UR5, UR8, UR13 ;  /* 0x00000008050572a4 */ /* 0x002fcc000f8e020d */
[----:B------:R-:W-:-:S05]  /*84f0*/  MOV R29, UR5 ;  /* 0x00000005001d7c02 */ /* 0x000fca0008000f00 */
[----:B------:R-:W-:Y:S01]  /*8500*/  IMAD R29, R29, 0x50, RZ ;  /* 0x000000501d1d7824 */ /* 0x000fe200078e02ff */
[----:B------:R-:W-:Y:S06]  /*8510*/  BAR.SYNC.DEFER_BLOCKING 0x0 ;  /* 0x0000000000007b1d */ /* 0x000fec0000010000 */
[----:B0-2---:R-:W-:Y:S05]  /*8520*/  @P0 BRA `(.L_x_218) ;  /* 0x00000020001c0947 */ /* 0x005fea0003800000 */
[----:B------:R-:W0:Y:S01]  /*8530*/  LDC R7, c[0x0][0x3f4] ;  /* 0x0000fd00ff077b82 */ /* 0x000e220000000800 */
[----:B------:R-:W-:Y:S01]  /*8540*/  IADD3 R41, PT, PT, R27, UR12, RZ ;  /* 0x0000000c1b297c10 */ /* 0x000fe2000fffe0ff */
[----:B------:R-:W-:Y:S01]  /*8550*/  VIADD R5, R4, 0x220 ;  /* 0x0000022004057836 */ /* 0x000fe20000000000 */
[----:B------:R-:W-:Y:S01]  /*8560*/  BSSY.RECONVERGENT B1, `(.L_x_219) ;  /* 0x00000c0000017945 */ /* 0x000fe20003800200 */
[----:B------:R-:W-:-:S03]  /*8570*/  MOV R0, RZ ;  /* 0x000000ff00007202 */ /* 0x000fc60000000f00 */
[----:B------:R-:W-:Y:S01]  /*8580*/  LEA R40, R40, R5, 0x18 ;  /* 0x0000000528287211 */ /* 0x000fe200078ec0ff */
[----:B----4-:R-:W1:Y:S04]  /*8590*/  LDC.64 R24, c[0x0][0x3c0] ;  /* 0x0000f000ff187b82 */ /* 0x010e680000000a00 */
[----:B------:R-:W-:-:S04]  /*85a0*/  VIADD R14, R40, UR7 ;  /* 0x00000007280e7c36 */ /* 0x000fc80008000000 */
[----:B------:R-:W-:Y:S01]  /*85b0*/  IMAD R42, R27, 0x2, R14 ;  /* 0x000000021b2a7824 */ /* 0x000fe200078e020e */
[----:B0-----:R-:W-:Y:S01]  /*85c0*/  VIMNMX R44, PT, PT, R7, UR10, PT ;  /* 0x0000000a072c7c48 */ /* 0x001fe2000bfe0100 */
[--C-:B------:R-:W-:Y:S02]  /*85d0*/  IMAD R19, R29, R7, R12.reuse ;  /* 0x000000071d137224 */ /* 0x100fe400078e020c */
[----:B------:R-:W-:Y:S01]  /*85e0*/  IMAD R5, R7, UR6, R12 ;  /* 0x0000000607057c24 */ /* 0x000fe2000f8e020c */
[----:B------:R-:W-:Y:S01]  /*85f0*/  ISETP.GE.AND P0, PT, R41, R44, PT ;  /* 0x0000002c2900720c */ /* 0x000fe20003f06270 */
[----:B-1----:R-:W-:-:S04]  /*8600*/  IMAD.WIDE R18, R19, 0x2, R24 ;  /* 0x0000000213127825 */ /* 0x002fc800078e0218 */
[----:B------:R-:W-:-:S08]  /*8610*/  IMAD.WIDE R24, R5, 0x2, R24 ;  /* 0x0000000205187825 */ /* 0x000fd000078e0218 */
[----:B------:R-:W-:Y:S05]  /*8620*/  @P0 BRA `(.L_x_220) ;  /* 0x0000000800cc0947 */ /* 0x000fea0003800000 */
[----:B------:R-:W-:Y:S01]  /*8630*/  UIMAD UR5, UR38, UR8, UR13 ;  /* 0x00000008260572a4 */ /* 0x000fe2000f8e020d */
[----:B------:R-:W-:Y:S01]  /*8640*/  VIADD R47, R41, 0x8 ;  /* 0x00000008292f7836 */ /* 0x000fe20000000000 */
[----:B------:R-:W0:Y:S01]  /*8650*/  LDC.64 R34, c[0x0][0x458] ;  /* 0x00011600ff227b82 */ /* 0x000e220000000a00 */
[----:B------:R-:W-:Y:S01]  /*8660*/  IMAD R6, R7, UR8, RZ ;  /* 0x0000000807067c24 */ /* 0x000fe2000f8e02ff */
[----:B------:R-:W-:Y:S01]  /*8670*/  BSSY.RECONVERGENT B2, `(.L_x_221) ;  /* 0x0000044000027945 */ /* 0x000fe20003800200 */
[----:B------:R-:W-:Y:S01]  /*8680*/  HFMA2 R28, -RZ, RZ, 0, 0 ;  /* 0x00000000ff1c7431 */ /* 0x000fe200000001ff */
[----:B------:R-:W-:Y:S01]  /*8690*/  MOV R3, UR5 ;  /* 0x0000000500037c02 */ /* 0x000fe20008000f00 */
[----:B------:R-:W-:Y:S01]  /*86a0*/  ULOP3.LUT UR5, URZ, UR12, URZ, 0x33, !UPT ;  /* 0x0000000cff057292 */ /* 0x000fe2000f8e33ff */
[----:B------:R-:W-:Y:S01]  /*86b0*/  VIMNMX R0, PT, PT, R44, R47, !PT ;  /* 0x0000002f2c007248 */ /* 0x000fe20007fe0100 */
[----:B------:R-:W-:Y:S01]  /*86c0*/  IMAD.MOV.U32 R15, RZ, RZ, R41 ;  /* 0x000000ffff0f7224 */ /* 0x000fe200078e0029 */
[----:B------:R-:W-:Y:S01]  /*86d0*/  CS2R R30, SRZ ;  /* 0x00000000001e7805 */ /* 0x000fe2000001ff00 */
[----:B------:R-:W-:Y:S01]  /*86e0*/  IMAD R3, R3, 0x50, R12 ;  /* 0x0000005003037824 */ /* 0x000fe200078e020c */
[----:B------:R-:W-:-:S02]  /*86f0*/  CS2R R32, SRZ ;  /* 0x0000000000207805 */ /* 0x000fc4000001ff00 */
[----:B------:R-:W-:Y:S01]  /*8700*/  IADD3 R8, PT, PT, -R27, UR5, R0 ;  /* 0x000000051b087c10 */ /* 0x000fe2000fffe100 */
[----:B------:R-:W-:Y:S02]  /*8710*/  HFMA2 R0, -RZ, RZ, 0, 0 ;  /* 0x00000000ff007431 */ /* 0x000fe400000001ff */
[----:B------:R-:W-:Y:S01]  /*8720*/  IMAD.MOV.U32 R13, RZ, RZ, RZ ;  /* 0x000000ffff0d7224 */ /* 0x000fe200078e00ff */
[----:B------:R-:W-:Y:S01]  /*8730*/  LOP3.LUT P0, RZ, R8, 0x8, RZ, 0xc0, !PT ;  /* 0x0000000808ff7812 */ /* 0x000fe2000780c0ff */
[----:B------:R-:W-:Y:S02]  /*8740*/  IMAD R45, R6, 0x50, RZ ;  /* 0x00000050062d7824 */ /* 0x000fe400078e02ff */
[----:B0-----:R-:W-:Y:S01]  /*8750*/  IMAD.WIDE R34, R3, 0x2, R34 ;  /* 0x0000000203227825 */ /* 0x001fe200078e0222 */
[----:B------:R-:W-:-:S09]  /*8760*/  MOV R3, RZ ;  /* 0x000000ff00037202 */ /* 0x000fd20000000f00 */
[----:B------:R-:W-:Y:S05]  /*8770*/  @P0 BRA `(.L_x_222) ;  /* 0x0000000000cc0947 */ /* 0x000fea0003800000 */
[----:B------:R-:W0:Y:S01]  /*8780*/  LDCU.64 UR14, c[0x0][0x3c8] ;  /* 0x00007900ff0e77ac */ /* 0x000e220008000a00 */
[----:B------:R-:W-:-:S05]  /*8790*/  IADD3 R0, P0, PT, R41, UR42, RZ ;  /* 0x0000002a29007c10 */ /* 0x000fca000ff1e0ff */
[----:B------:R-:W-:Y:S01]  /*87a0*/  IMAD.X R3, RZ, RZ, R2, P0 ;  /* 0x000000ffff037224 */ /* 0x000fe200000e0602 */
[----:B0-----:R-:W-:-:S04]  /*87b0*/  LEA R4, P0, R0, UR14, 0x2 ;  /* 0x0000000e00047c11 */ /* 0x001fc8000f8010ff */
[----:B------:R-:W-:Y:S02]  /*87c0*/  LEA.HI.X R5, R0, UR15, R3, 0x2, P0 ;  /* 0x0000000f00057c11 */ /* 0x000fe400080f1403 */
[----:B------:R-:W0:Y:S04]  /*87d0*/  LDS.U16 R0, [R42] ;  /* 0x000000002a007984 */ /* 0x000e280000000400 */
[----:B------:R-:W2:Y:S01]  /*87e0*/  LDG.E R4, desc[UR36][R4.64] ;  /* 0x0000002404047981 */ /* 0x000ea2000c1e1900 */
[----:B------:R-:W-:Y:S01]  /*87f0*/  ISETP.NE.AND P0, PT, R43, RZ, PT ;  /* 0x000000ff2b00720c */ /* 0x000fe20003f05270 */
[----:B--2---:R-:W-:-:S04]  /*8800*/  IMAD R37, R6, R4, R41 ;  /* 0x0000000406257224 */ /* 0x004fc800078e0229 */
[----:B------:R-:W-:-:S04]  /*8810*/  IMAD R37, R37, 0x50, RZ ;  /* 0x0000005025257824 */ /* 0x000fc800078e02ff */
[----:B------:R-:W-:-:S06]  /*8820*/  IMAD.WIDE R36, R37, 0x2, R24 ;  /* 0x0000000225247825 */ /* 0x000fcc00078e0218 */
[----:B------:R-:W5:Y:S01]  /*8830*/  LDG.E.128 R36, desc[UR36][R36.64] ;  /* 0x0000002424247981 */ /* 0x000f62000c1e1d00 */
[----:B0-----:R-:W-:Y:S01]  /*8840*/  HADD2.F32 R0, -RZ, R0.H0_H0 ;  /* 0x20000000ff007230 */ /* 0x001fe20000004100 */
[----:B------:R-:W-:Y:S06]  /*8850*/  @P0 BRA `(.L_x_223) ;  /* 0x0000000000500947 */ /* 0x000fec0003800000 */
[----:B------:R-:W-:Y:S01]  /*8860*/  ISETP.NE.AND P1, PT, R17, RZ, PT ;  /* 0x000000ff1100720c */ /* 0x000fe20003f25270 */
[----:B------:R-:W0:-:S12]  /*8870*/  LDS.128 R4, [R26] ;  /* 0x000000001a047984 */ /* 0x000e180000000c00 */
[----:B------:R-:W-:Y:S01]  /*8880*/  VOTEU.ANY UP0, P1 ;  /* 0x0000000000ff7886 */ /* 0x000fe20000800100 */
[----:B------:R-:W-:-:S13]  /*8890*/  PLOP3.LUT P0, PT, PT, PT, UP0, 0x80, 0x8 ;  /* 0x000000000008781c */ /* 0x000fda0003f0f008 */
[----:B------:R-:W2:Y:S01]  /*88a0*/  @P0 LDG.E.128 R48, desc[UR36][R34.64] ;  /* 0x0000002422300981 */ /* 0x000ea2000c1e1d00 */
[----:B------:R-:W-:Y:S02]  /*88b0*/  PLOP3.LUT P1, PT, PT, PT, UP0, 0x80, 0x8 ;  /* 0x000000000008781c */ /* 0x000fe40003f2f008 */
[----:B------:R-:W-:Y:S02]  /*88c0*/  PLOP3.LUT P3, PT, PT, PT, UP0, 0x80, 0x8 ;  /* 0x000000000008781c */ /* 0x000fe40003f6f008 */
[----:B------:R-:W-:Y:S02]  /*88d0*/  PLOP3.LUT P0, PT, PT, PT, UP0, 0x80, 0x8 ;  /* 0x000000000008781c */ /* 0x000fe40003f0f008 */
[----:B------:R-:W-:Y:S01]  /*88e0*/  PLOP3.LUT P2, PT, PT, PT, UP0, 0x80, 0x8 ;  /* 0x000000000008781c */ /* 0x000fe20003f4f008 */
[----:B0----5:R-:W-:Y:S02]  /*88f0*/  HFMA2 R36, R36, 1, 1, R4 ;  /* 0x3c003c0024247831 */ /* 0x021fe40000000004 */
[----:B------:R-:W-:-:S02]  /*8900*/  HADD2 R37, R37, R5 ;  /* 0x0000000525257230 */ /* 0x000fc40000000000 */
[----:B------:R-:W-:Y:S02]  /*8910*/  HFMA2 R38, R38, 1, 1, R6 ;  /* 0x3c003c0026267831 */ /* 0x000fe40000000006 */
[----:B------:R-:W-:Y:S02]  /*8920*/  HADD2 R39, R39, R7 ;  /* 0x0000000727277230 */ /* 0x000fe40000000000 */
[----:B------:R-:W-:-:S04]  /*8930*/  IMAD R5, R41, 0x50, RZ ;  /* 0x0000005029057824 */ /* 0x000fc800078e02ff */
[----:B------:R-:W-:-:S04]  /*8940*/  IMAD.WIDE.U32 R4, R5, 0x2, R18 ;  /* 0x0000000205047825 */ /* 0x000fc800078e0012 */
[----:B--2---:R-:W-:Y:S02]  /*8950*/  @P1 HFMA2 R37, R37, R49, -RZ ;  /* 0x0000003125251231 */ /* 0x004fe400001000ff */
[----:B------:R-:W-:Y:S02]  /*8960*/  @P0 HMUL2 R36, R36, R48 ;  /* 0x0000003024240232 */ /* 0x000fe40000000000 */
[----:B------:R-:W-:Y:S02]  /*8970*/  @P3 HFMA2 R39, R39, R51, -RZ ;  /* 0x0000003327273231 */ /* 0x000fe400001000ff */
[----:B------:R-:W-:-:S05]  /*8980*/  @P2 HMUL2 R38, R38, R50 ;  /* 0x0000003226262232 */ /* 0x000fca0000000000 */
[----:B------:R0:W-:Y:S02]  /*8990*/  STG.E.128 desc[UR36][R4.64], R36 ;  /* 0x0000002404007986 */ /* 0x0001e4000c101d24 */
.L_x_223:
[--C-:B-----5:R-:W-:Y:S02]  /*89a0*/  HADD2.F32 R31, -RZ, R36.reuse.H0_H0 ;  /* 0x20000024ff1f7230 */ /* 0x120fe40000004100 */
[----:B------:R-:W-:Y:S02]  /*89b0*/  HADD2.F32 R3, -RZ, R36.H1_H1 ;  /* 0x30000024ff037230 */ /* 0x000fe40000004100 */
[--C-:B0-----:R-:W-:Y:S02]  /*89c0*/  HADD2.F32 R5, -RZ, R37.reuse.H0_H0 ;  /* 0x20000025ff057230 */ /* 0x101fe40000004100 */
[C---:B------:R-:W-:Y:S01]  /*89d0*/  FFMA.FTZ R28, R0.reuse, R31, RZ ;  /* 0x0000001f001c7223 */ /* 0x040fe200000100ff */
        /* <DEDUP_REMOVED lines=10> */
[----:B------:R-:W-:-:S02]  /*8a80*/  FFMA.FTZ R13, R0, R13, RZ ;  /* 0x0000000d000d7223 */ /* 0x000fc400000100ff */
[----:B------:R-:W-:Y:S01]  /*8a90*/  FFMA.FTZ R0, R0, R15, RZ ;  /* 0x0000000f00007223 */ /* 0x000fe200000100ff */
[----:B------:R-:W-:-:S07]  /*8aa0*/  MOV R15, R47 ;  /* 0x0000002f000f7202 */ /* 0x000fce0000000f00 */
.L_x_222:
[----:B------:R-:W-:Y:S05]  /*8ab0*/  BSYNC.RECONVERGENT B2 ;  /* 0x0000000000027941 */ /* 0x000fea0003800200 */
.L_x_221:
        /* <DEDUP_REMOVED lines=8> */
.L_x_227:
[----:B------:R-:W-:Y:S02]  /*8b40*/  IADD3 R4, P1, PT, R15, UR42, RZ ;  /* 0x0000002a0f047c10 */ /* 0x000fe4000ff3e0ff */
[----:B------:R-:W-:Y:S02]  /*8b50*/  ISETP.NE.AND P4, PT, R17, RZ, PT ;  /* 0x000000ff1100720c */ /* 0x000fe40003f85270 */
[----:B------:R-:W-:Y:S02]  /*8b60*/  IADD3.X R5, PT, PT, RZ, R2, RZ, P1, !PT ;  /* 0x00000002ff057210 */ /* 0x000fe40000ffe4ff */
[----:B------:R-:W-:-:S04]  /*8b70*/  LEA R46, P1, R4, UR16, 0x2 ;  /* 0x00000010042e7c11 */ /* 0x000fc8000f8210ff */
[----:B------:R-:W-:-:S05]  /*8b80*/  LEA.HI.X R47, R4, UR17, R5, 0x2, P1 ;  /* 0x00000011042f7c11 */ /* 0x000fca00088f1405 */
[----:B------:R-:W2:Y:S02]  /*8b90*/  LDG.E R4, desc[UR36][R46.64] ;  /* 0x000000242e047981 */ /* 0x000ea4000c1e1900 */
[----:B--2---:R-:W-:-:S04]  /*8ba0*/  IMAD R5, R45, R4, R50 ;  /* 0x000000042d057224 */ /* 0x004fc800078e0232 */
[----:B------:R-:W-:-:S06]  /*8bb0*/  IMAD.WIDE R4, R5, 0x2, R24 ;  /* 0x0000000205047825 */ /* 0x000fcc00078e0218 */
[----:B------:R-:W5:Y:S01]  /*8bc0*/  LDG.E.128 R4, desc[UR36][R4.64] ;  /* 0x0000002404047981 */ /* 0x000f62000c1e1d00 */
[----:B------:R-:W-:Y:S04]  /*8bd0*/  BSSY.RECONVERGENT B2, `(.L_x_224) ;  /* 0x0000014000027945 */ /* 0x000fe80003800200 */
[----:B------:R-:W-:Y:S05]  /*8be0*/  @P0 BRA `(.L_x_225) ;  /* 0x0000000000480947 */ /* 0x000fea0003800000 */
[----:B------:R-:W-:Y:S01]  /*8bf0*/  VOTEU.ANY UP0, P4 ;  /* 0x0000000000ff7886 */ /* 0x000fe20002000100 */
[----:B------:R-:W-:Y:S01]  /*8c00*/  PLOP3.LUT P0, PT, PT, PT, UP0, 0x80, 0x8 ;  /* 0x000000000008781c */ /* 0x000fe20003f0f008 */
[----:B------:R-:W0:-:S12]  /*8c10*/  LDS.128 R36, [R26] ;  /* 0x000000001a247984 */ /* 0x000e180000000c00 */
        /* <DEDUP_REMOVED lines=9> */
[----:B--2---:R-:W-:Y:S02]  /*8cb0*/  @P1 HFMA2 R5, R5, R9, -RZ ;  /* 0x0000000905051231 */ /* 0x004fe400001000ff */
[----:B------:R-:W-:Y:S02]  /*8cc0*/  @P0 HMUL2 R4, R4, R8 ;  /* 0x0000000804040232 */ /* 0x000fe40000000000 */
[----:B------:R-:W-:Y:S02]  /*8cd0*/  @P3 HFMA2 R7, R7, R11, -RZ ;  /* 0x0000000b07073231 */ /* 0x000fe400001000ff */
[----:B------:R-:W-:-:S02]  /*8ce0*/  @P2 HMUL2 R6, R6, R10 ;  /* 0x0000000a06062232 */ /* 0x000fc40000000000 */
[----:B------:R-:W-:-:S05]  /*8cf0*/  IMAD.WIDE.U32 R8, R50, 0x2, R18 ;  /* 0x0000000232087825 */ /* 0x000fca00078e0012 */
[----:B------:R0:W-:Y:S02]  /*8d00*/  STG.E.128 desc[UR36][R8.64], R4 ;  /* 0x0000000408007986 */ /* 0x0001e4000c101d24 */
.L_x_225:
[----:B------:R-:W-:Y:S05]  /*8d10*/  BSYNC.RECONVERGENT B2 ;  /* 0x0000000000027941 */ /* 0x000fea0003800200 */
.L_x_224:
[----:B------:R-:W0:Y:S04]  /*8d20*/  LDG.E R46, desc[UR36][R46.64+0x20] ;  /* 0x000020242e2e7981 */ /* 0x000e28000c1e1900 */
[----:B------:R-:W1:Y:S01]  /*8d30*/  LDS.U16 R36, [R48+-0x10] ;  /* 0xfffff00030247984 */ /* 0x000e620000000400 */
[----:B------:R-:W-:Y:S01]  /*8d40*/  MOV R43, UR18 ;  /* 0x00000012002b7c02 */ /* 0x000fe20008000f00 */
[----:B0-----:R-:W-:-:S04]  /*8d50*/  IMAD R8, R45, R46, R50 ;  /* 0x0000002e2d087224 */ /* 0x001fc800078e0232 */
[----:B------:R-:W-:-:S04]  /*8d60*/  VIADD R9, R8, 0x280 ;  /* 0x0000028008097836 */ /* 0x000fc80000000000 */
[----:B------:R-:W-:-:S06]  /*8d70*/  IMAD.WIDE R8, R9, 0x2, R24 ;  /* 0x0000000209087825 */ /* 0x000fcc00078e0218 */
[----:B------:R-:W5:Y:S01]  /*8d80*/  LDG.E.128 R8, desc[UR36][R8.64] ;  /* 0x0000002408087981 */ /* 0x000f62000c1e1d00 */
[----:B------:R-:W-:Y:S01]  /*8d90*/  ISETP.NE.AND P0, PT, R43, RZ, PT ;  /* 0x000000ff2b00720c */ /* 0x000fe20003f05270 */
[----:B-1----:R-:W-:Y:S02]  /*8da0*/  HADD2.F32 R37, -RZ, R36.H0_H0 ;  /* 0x20000024ff257230 */ /* 0x002fe40000004100 */
[----:B-----5:R-:W-:Y:S02]  /*8db0*/  HADD2.F32 R36, -RZ, R4.H0_H0 ;  /* 0x20000004ff247230 */ /* 0x020fe40000004100 */
[----:B------:R-:W-:Y:S02]  /*8dc0*/  HADD2.F32 R38, -RZ, R5.H0_H0 ;  /* 0x20000005ff267230 */ /* 0x000fe40000004100 */
        /* <DEDUP_REMOVED lines=9> */
[----:B------:R-:W-:Y:S01]  /*8e60*/  FFMA.FTZ R52, R37, R4, R31 ;  /* 0x0000000425347223 */ /* 0x000fe2000001001f */
[----:B------:R-:W-:-:S02]  /*8e70*/  HADD2.F32 R7, -RZ, R7.H1_H1 ;  /* 0x30000007ff077230 */ /* 0x000fc40000004100 */
[C---:B------:R-:W-:Y:S01]  /*8e80*/  FFMA.FTZ R30, R37.reuse, R5, R30 ;  /* 0x00000005251e7223 */ /* 0x040fe2000001001e */
[C---:B------:R-:W-:Y:S02]  /*8e90*/  FFMA.FTZ R56, R37.reuse, R6, R33 ;  /* 0x0000000625387223 */ /* 0x040fe40000010021 */
[----:B------:R-:W-:Y:S01]  /*8ea0*/  FFMA.FTZ R58, R37, R7, R0 ;  /* 0x00000007253a7223 */ /* 0x000fe20000010000 */
[----:B------:R-:W-:Y:S06]  /*8eb0*/  @P0 BRA `(.L_x_226) ;  /* 0x00000000004c0947 */ /* 0x000fec0003800000 */
[----:B------:R-:W-:Y:S01]  /*8ec0*/  VOTEU.ANY UP0, P4 ;  /* 0x0000000000ff7886 */ /* 0x000fe20002000100 */
[----:B------:R-:W-:Y:S01]  /*8ed0*/  PLOP3.LUT P1, PT, PT, PT, UP0, 0x80, 0x8 ;  /* 0x000000000008781c */ /* 0x000fe20003f2f008 */
[----:B------:R-:W0:-:S12]  /*8ee0*/  LDS.128 R36, [R26] ;  /* 0x000000001a247984 */ /* 0x000e180000000c00 */
[----:B------:R-:W2:Y:S01]  /*8ef0*/  @P1 LDG.E.128 R4, desc[UR36][R34.64] ;  /* 0x0000002422041981 */ /* 0x000ea2000c1e1d00 */
[----:B------:R-:W-:Y:S01]  /*8f00*/  PLOP3.LUT P2, PT, PT, PT, UP0, 0x80, 0x8 ;  /* 0x000000000008781c */ /* 0x000fe20003f4f008 */
[----:B------:R-:W-:Y:S01]  /*8f10*/  VIADD R3, R50, 0x280 ;  /* 0x0000028032037836 */ /* 0x000fe20000000000 */
[----:B------:R-:W-:Y:S02]  /*8f20*/  PLOP3.LUT P4, PT, PT, PT, UP0, 0x80, 0x8 ;  /* 0x000000000008781c */ /* 0x000fe40003f8f008 */
[----:B------:R-:W-:Y:S02]  /*8f30*/  PLOP3.LUT P1, PT, PT, PT, UP0, 0x80, 0x8 ;  /* 0x000000000008781c */ /* 0x000fe40003f2f008 */
[----:B------:R-:W-:Y:S01]  /*8f40*/  PLOP3.LUT P3, PT, PT, PT, UP0, 0x80, 0x8 ;  /* 0x000000000008781c */ /* 0x000fe20003f6f008 */
[----:B0-----:R-:W-:Y:S02]  /*8f50*/  HFMA2 R8, R8, 1, 1, R36 ;  /* 0x3c003c0008087831 */ /* 0x001fe40000000024 */
        /* <DEDUP_REMOVED lines=9> */
.L_x_226:
[----:B------:R1:W2:Y:S01]  /*8ff0*/  LDS.U16 R0, [R48] ;  /* 0x0000000030007984 */ /* 0x0002a20000000400 */
[----:B------:R-:W-:Y:S01]  /*9000*/  IADD3 R15, PT, PT, R15, 0x10, RZ ;  /* 0x000000100f0f7810 */ /* 0x000fe20007ffe0ff */
[--C-:B------:R-:W-:Y:S02]  /*9010*/  HADD2.F32 R3, -RZ, R8.reuse.H0_H0 ;  /* 0x20000008ff037230 */ /* 0x100fe40000004100 */
[--C-:B0-----:R-:W-:Y:S01]  /*9020*/  HADD2.F32 R5, -RZ, R9.reuse.H0_H0 ;  /* 0x20000009ff057230 */ /* 0x101fe20000004100 */
[----:B------:R-:W-:Y:S01]  /*9030*/  ISETP.GE.AND P1, PT, R15, R44, PT ;  /* 0x0000002c0f00720c */ /* 0x000fe20003f26270 */
[----:B------:R-:W-:Y:S02]  /*9040*/  HADD2.F32 R31, -RZ, R8.H1_H1 ;  /* 0x30000008ff1f7230 */ /* 0x000fe40000004100 */
[----:B------:R-:W-:Y:S01]  /*9050*/  HADD2.F32 R9, -RZ, R9.H1_H1 ;  /* 0x30000009ff097230 */ /* 0x000fe20000004100 */
[----:B-1----:R-:W-:Y:S01]  /*9060*/  IADD3 R48, PT, PT, R48, 0x20, RZ ;  /* 0x0000002030307810 */ /* 0x002fe20007ffe0ff */
[----:B------:R-:W-:-:S02]  /*9070*/  HADD2.F32 R7, -RZ, R10.H0_H0 ;  /* 0x2000000aff077230 */ /* 0x000fc40000004100 */
[----:B------:R-:W-:Y:S02]  /*9080*/  HADD2.F32 R33, -RZ, R10.H1_H1 ;  /* 0x3000000aff217230 */ /* 0x000fe40000004100 */
[--C-:B------:R-:W-:Y:S02]  /*9090*/  HADD2.F32 R13, -RZ, R11.reuse.H0_H0 ;  /* 0x2000000bff0d7230 */ /* 0x100fe40000004100 */
[----:B------:R-:W-:Y:S02]  /*90a0*/  HADD2.F32 R11, -RZ, R11.H1_H1 ;  /* 0x3000000bff0b7230 */ /* 0x000fe40000004100 */
[----:B------:R-:W-:Y:S02]  /*90b0*/  VIADD R50, R50, 0x500 ;  /* 0x0000050032327836 */ /* 0x000fe40000000000 */
[----:B--2---:R-:W-:-:S05]  /*90c0*/  HADD2.F32 R0, -RZ, R0.H0_H0 ;  /* 0x20000000ff007230 */ /* 0x004fca0000004100 */
        /* <DEDUP_REMOVED lines=9> */
.L_x_220:
[----:B------:R-:W-:Y:S05]  /*9160*/  BSYNC.RECONVERGENT B1 ;  /* 0x0000000000017941 */ /* 0x000fea0003800200 */
.L_x_219:
[----:B------:R-:W-:Y:S01]  /*9170*/  ISETP.GE.AND P0, PT, R41, UR10, PT ;  /* 0x0000000a29007c0c */ /* 0x000fe2000bf06270 */
[----:B------:R-:W-:-:S12]  /*9180*/  BSSY.RECONVERGENT B1, `(.L_x_228) ;  /* 0x000010a000017945 */ /* 0x000fd80003800200 */
[----:B------:R-:W-:Y:S05]  /*9190*/  @P0 BRA `(.L_x_229) ;  /* 0x0000001000200947 */ /* 0x000fea0003800000 */
[----:B------:R-:W0:Y:S01]  /*91a0*/  LDCU UR5, c[0x0][0x3f8] ;  /* 0x00007f00ff0577ac */ /* 0x000e220008000800 */
[----:B------:R-:W-:Y:S01]  /*91b0*/  VIADD R44, R41, 0x8 ;  /* 0x00000008292c7836 */ /* 0x000fe20000000000 */
[----:B------:R-:W1:Y:S01]  /*91c0*/  LDC R6, c[0x0][0x3f4] ;  /* 0x0000fd00ff067b82 */ /* 0x000e620000000800 */
[----:B------:R-:W-:Y:S01]  /*91d0*/  BSSY.RECONVERGENT B2, `(.L_x_230) ;  /* 0x000005b000027945 */ /* 0x000fe20003800200 */
[----:B------:R-:W-:Y:S01]  /*91e0*/  ULOP3.LUT UR11, URZ, UR12, URZ, 0x33, !UPT ;  /* 0x0000000cff0b7292 */ /* 0x000fe2000f8e33ff */
[----:B------:R-:W-:Y:S01]  /*91f0*/  IMAD.MOV.U32 R15, RZ, RZ, R41 ;  /* 0x000000ffff0f7224 */ /* 0x000fe200078e0029 */
[----:B------:R-:W-:-:S04]  /*9200*/  VIMNMX R4, PT, PT, R44, UR10, !PT ;  /* 0x0000000a2c047c48 */ /* 0x000fc8000ffe0100 */
[----:B------:R-:W2:Y:S01]  /*9210*/  LDC.64 R8, c[0x0][0x458] ;  /* 0x00011600ff087b82 */ /* 0x000ea20000000a00 */
[----:B------:R-:W-:-:S04]  /*9220*/  IADD3 R11, PT, PT, -R27, UR11, R4 ;  /* 0x0000000b1b0b7c10 */ /* 0x000fc8000fffe104 */
[----:B------:R-:W-:Y:S01]  /*9230*/  LOP3.LUT P0, RZ, R11, 0x8, RZ, 0xc0, !PT ;  /* 0x000000080bff7812 */ /* 0x000fe2000780c0ff */
[----:B0-----:R-:W-:-:S06]  /*9240*/  UIMAD UR9, UR38, UR5, UR13 ;  /* 0x00000005260972a4 */ /* 0x001fcc000f8e020d */
[----:B------:R-:W-:Y:S01]  /*9250*/  MOV R5, UR9 ;  /* 0x0000000900057c02 */ /* 0x000fe20008000f00 */
[----:B-1----:R-:W-:-:S04]  /*9260*/  IMAD R10, R6, UR5, RZ ;  /* 0x00000005060a7c24 */ /* 0x002fc8000f8e02ff */
[----:B------:R-:W-:-:S04]  /*9270*/  IMAD R5, R5, 0x50, R12 ;  /* 0x0000005005057824 */ /* 0x000fc800078e020c */
[----:B--2---:R-:W-:Y:S01]  /*9280*/  IMAD.WIDE R8, R5, 0x2, R8 ;  /* 0x0000000205087825 */ /* 0x004fe200078e0208 */
[----:B------:R-:W-:Y:S06]  /*9290*/  @P0 BRA `(.L_x_231) ;  /* 0x0000000400380947 */ /* 0x000fec0003800000 */
[----:B------:R-:W-:Y:S02]  /*92a0*/  ISETP.GE.AND P0, PT, R41, R6, PT ;  /* 0x000000062900720c */ /* 0x000fe40003f06270 */
[----:B------:R-:W-:-:S11]  /*92b0*/  MOV R15, R44 ;  /* 0x0000002c000f7202 */ /* 0x000fd60000000f00 */
[----:B------:R-:W-:Y:S05]  /*92c0*/  @!P0 BRA `(.L_x_231) ;  /* 0x00000004002c8947 */ /* 0x000fea0003800000 */
[----:B------:R-:W-:Y:S01]  /*92d0*/  IABS R7, R6 ;  /* 0x0000000600077213 */ /* 0x000fe20000000000 */
[----:B------:R-:W0:Y:S01]  /*92e0*/  LDCU.64 UR14, c[0x0][0x3c8] ;  /* 0x00007900ff0e77ac */ /* 0x000e220008000a00 */
[----:B------:R-:W-:Y:S01]  /*92f0*/  IABS R36, R41 ;  /* 0x0000002900247213 */ /* 0x000fe20000000000 */
[----:B------:R-:W1:Y:S01]  /*9300*/  LDS.U16 R42, [R42] ;  /* 0x000000002a2a7984 */ /* 0x000e620000000400 */
        /* <DEDUP_REMOVED lines=8> */
[----:B------:R-:W-:-:S04]  /*9390*/  IMAD.MOV.U32 R4, RZ, RZ, RZ ;  /* 0x000000ffff047224 */ /* 0x000fc800078e00ff */
[----:B------:R-:W-:Y:S01]  /*93a0*/  IMAD.HI.U32 R4, R5, R35, R4 ;  /* 0x0000002305047227 */ /* 0x000fe200078e0004 */
[----:B------:R-:W-:-:S05]  /*93b0*/  MOV R5, R36 ;  /* 0x0000002400057202 */ /* 0x000fca0000000f00 */
[----:B------:R-:W-:-:S04]  /*93c0*/  IMAD.HI.U32 R4, R4, R5, RZ ;  /* 0x0000000504047227 */ /* 0x000fc800078e00ff */
[----:B------:R-:W-:-:S04]  /*93d0*/  IMAD.MOV R4, RZ, RZ, -R4 ;  /* 0x000000ffff047224 */ /* 0x000fc800078e0a04 */
[----:B------:R-:W-:-:S05]  /*93e0*/  IMAD R4, R7, R4, R5 ;  /* 0x0000000407047224 */ /* 0x000fca00078e0205 */
[----:B------:R-:W-:-:S13]  /*93f0*/  ISETP.GT.U32.AND P0, PT, R7, R4, PT ;  /* 0x000000040700720c */ /* 0x000fda0003f04070 */
[----:B------:R-:W-:-:S04]  /*9400*/  @!P0 IADD3 R4, PT, PT, R4, -R7, RZ ;  /* 0x8000000704048210 */ /* 0x000fc80007ffe0ff */
[----:B------:R-:W-:-:S13]  /*9410*/  ISETP.GT.U32.AND P0, PT, R7, R4, PT ;  /* 0x000000040700720c */ /* 0x000fda0003f04070 */
[----:B------:R-:W-:-:S05]  /*9420*/  @!P0 IMAD.IADD R4, R4, 0x1, -R7 ;  /* 0x0000000104048824 */ /* 0x000fca00078e0a07 */
[----:B------:R-:W-:Y:S02]  /*9430*/  @!P1 IADD3 R4, PT, PT, -R4, RZ, RZ ;  /* 0x000000ff04049210 */ /* 0x000fe40007ffe1ff */
[----:B------:R-:W-:-:S04]  /*9440*/  @!P2 LOP3.LUT R4, RZ, R6, RZ, 0x33, !PT ;  /* 0x00000006ff04a212 */ /* 0x000fc800078e33ff */
[----:B------:R-:W-:-:S05]  /*9450*/  IADD3 R5, P0, PT, R4, UR42, RZ ;  /* 0x0000002a04057c10 */ /* 0x000fca000ff1e0ff */
[----:B------:R-:W-:Y:S01]  /*9460*/  IMAD.X R6, RZ, RZ, R2, P0 ;  /* 0x000000ffff067224 */ /* 0x000fe200000e0602 */
[----:B0-----:R-:W-:-:S04]  /*9470*/  LEA R34, P0, R5, UR14, 0x2 ;  /* 0x0000000e05227c11 */ /* 0x001fc8000f8010ff */
[----:B------:R-:W-:-:S06]  /*9480*/  LEA.HI.X R35, R5, UR15, R6, 0x2, P0 ;  /* 0x0000000f05237c11 */ /* 0x000fcc00080f1406 */
[----:B------:R-:W2:Y:S01]  /*9490*/  LDG.E R35, desc[UR36][R34.64] ;  /* 0x0000002422237981 */ /* 0x000ea2000c1e1900 */
[----:B------:R-:W-:Y:S01]  /*94a0*/  ISETP.NE.AND P0, PT, R43, RZ, PT ;  /* 0x000000ff2b00720c */ /* 0x000fe20003f05270 */
[----:B--2---:R-:W-:-:S04]  /*94b0*/  IMAD R4, R10, R35, R4 ;  /* 0x000000230a047224 */ /* 0x004fc800078e0204 */
[----:B------:R-:W-:-:S04]  /*94c0*/  IMAD R5, R4, 0x50, RZ ;  /* 0x0000005004057824 */ /* 0x000fc800078e02ff */
[----:B------:R-:W-:-:S06]  /*94d0*/  IMAD.WIDE R4, R5, 0x2, R24 ;  /* 0x0000000205047825 */ /* 0x000fcc00078e0218 */
[----:B------:R-:W5:Y:S01]  /*94e0*/  LDG.E.128 R4, desc[UR36][R4.64] ;  /* 0x0000002404047981 */ /* 0x000f62000c1e1d00 */
[----:B------:R-:W-:Y:S01]  /*94f0*/  BSSY.RECONVERGENT B3, `(.L_x_232) ;  /* 0x0000017000037945 */ /* 0x000fe20003800200 */
[----:B-1----:R-:W-:-:S03]  /*9500*/  HADD2.F32 R15, -RZ, R42.H0_H0 ;  /* 0x2000002aff0f7230 */ /* 0x002fc60000004100 */
[----:B------:R-:W-:Y:S05]  /*9510*/  @P0 BRA `(.L_x_233) ;  /* 0x0000000000500947 */ /* 0x000fea0003800000 */
[----:B------:R-:W-:Y:S01]  /*9520*/  ISETP.NE.AND P3, PT, R17, RZ, PT ;  /* 0x000000ff1100720c */ /* 0x000fe20003f65270 */
[----:B------:R-:W0:-:S12]  /*9530*/  LDS.128 R48, [R26] ;  /* 0x000000001a307984 */ /* 0x000e180000000c00 */
[----:B------:R-:W-:Y:S01]  /*9540*/  VOTEU.ANY UP0, P3 ;  /* 0x0000000000ff7886 */ /* 0x000fe20001800100 */
[----:B------:R-:W-:-:S13]  /*9550*/  PLOP3.LUT P0, PT, PT, PT, UP0, 0x80, 0x8 ;  /* 0x000000000008781c */ /* 0x000fda0003f0f008 */
[----:B------:R-:W2:Y:S01]  /*9560*/  @P0 LDG.E.128 R36, desc[UR36][R8.64] ;  /* 0x0000002408240981 */ /* 0x000ea2000c1e1d00 */
[----:B------:R-:W-:Y:S01]  /*9570*/  PLOP3.LUT P1, PT, PT, PT, UP0, 0x80, 0x8 ;  /* 0x000000000008781c */ /* 0x000fe20003f2f008 */
[----:B------:R-:W-:Y:S01]  /*9580*/  IMAD R35, R41, 0x50, RZ ;  /* 0x0000005029237824 */ /* 0x000fe200078e02ff */
[----:B------:R-:W-:Y:S02]  /*9590*/  PLOP3.LUT P3, PT, PT, PT, UP0, 0x80, 0x8 ;  /* 0x000000000008781c */ /* 0x000fe40003f6f008 */
[----:B------:R-:W-:Y:S01]  /*95a0*/  PLOP3.LUT P0, PT, PT, PT, UP0, 0x80, 0x8 ;  /* 0x000000000008781c */ /* 0x000fe20003f0f008 */
[----:B------:R-:W-:Y:S01]  /*95b0*/  IMAD.WIDE.U32 R34, R35, 0x2, R18 ;  /* 0x0000000223227825 */ /* 0x000fe200078e0012 */
[----:B------:R-:W-:-:S03]  /*95c0*/  PLOP3.LUT P2, PT, PT, PT, UP0, 0x80, 0x8 ;  /* 0x000000000008781c */ /* 0x000fc60003f4f008 */
[----:B0----5:R-:W-:Y:S02]  /*95d0*/  HFMA2 R4, R4, 1, 1, R48 ;  /* 0x3c003c0004047831 */ /* 0x021fe40000000030 */
        /* <DEDUP_REMOVED lines=8> */
.L_x_233:
[----:B------:R-:W-:Y:S05]  /*9660*/  BSYNC.RECONVERGENT B3 ;  /* 0x0000000000037941 */ /* 0x000fea0003800200 */
.L_x_232:
[----:B0----5:R-:W-:Y:S02]  /*9670*/  HADD2.F32 R34, -RZ, R4.H0_H0 ;  /* 0x20000004ff227230 */ /* 0x021fe40000004100 */
[----:B------:R-:W-:Y:S02]  /*9680*/  HADD2.F32 R36, -RZ, R5.H0_H0 ;  /* 0x20000005ff247230 */ /* 0x000fe40000004100 */
[----:B------:R-:W-:Y:S02]  /*9690*/  HADD2.F32 R35, -RZ, R6.H0_H0 ;  /* 0x20000006ff237230 */ /* 0x000fe40000004100 */
[C---:B------:R-:W-:Y:S01]  /*96a0*/  FFMA.FTZ R28, R15.reuse, R34, R28 ;  /* 0x000000220f1c7223 */ /* 0x040fe2000001001c */
[----:B------:R-:W-:Y:S02]  /*96b0*/  HADD2.F32 R38, -RZ, R7.H0_H0 ;  /* 0x20000007ff267230 */ /* 0x000fe40000004100 */
[----:B------:R-:W-:Y:S01]  /*96c0*/  FFMA.FTZ R3, R15, R36, R3 ;  /* 0x000000240f037223 */ /* 0x000fe20000010003 */
[----:B------:R-:W-:-:S02]  /*96d0*/  HADD2.F32 R4, -RZ, R4.H1_H1 ;  /* 0x30000004ff047230 */ /* 0x000fc40000004100 */
        /* <DEDUP_REMOVED lines=10> */
.L_x_231:
[----:B------:R-:W-:Y:S05]  /*9780*/  BSYNC.RECONVERGENT B2 ;  /* 0x0000000000027941 */ /* 0x000fea0003800200 */
.L_x_230:
        /* <DEDUP_REMOVED lines=8> */
.L_x_240:
[----:B------:R-:W0:Y:S01]  /*9810*/  LDC R42, c[0x0][0x3f4] ;  /* 0x0000fd00ff2a7b82 */ /* 0x000e220000000800 */
[----:B------:R-:W-:Y:S01]  /*9820*/  VIADD R6, R11, 0xfffffff8 ;  /* 0xfffffff80b067836 */ /* 0x000fe20000000000 */
[----:B------:R-:W-:Y:S04]  /*9830*/  BSSY.RECONVERGENT B2, `(.L_x_234) ;  /* 0x000004b000027945 */ /* 0x000fe80003800200 */
[----:B0-----:R-:W-:-:S13]  /*9840*/  ISETP.GE.AND P0, PT, R6, R42, PT ;  /* 0x0000002a0600720c */ /* 0x001fda0003f06270 */
[----:B------:R-:W-:Y:S05]  /*9850*/  @!P0 BRA `(.L_x_235) ;  /* 0x0000000400208947 */ /* 0x000fea0003800000 */
[----:B------:R-:W-:Y:S01]  /*9860*/  IABS R7, R42 ;  /* 0x0000002a00077213 */ /* 0x000fe20000000000 */
[----:B------:R-:W0:Y:S01]  /*9870*/  LDCU.64 UR14, c[0x0][0x3c8] ;  /* 0x00007900ff0e77ac */ /* 0x000e220008000a00 */
[----:B------:R-:W-:Y:S02]  /*9880*/  IABS R36, R6 ;  /* 0x0000000600247213 */ /* 0x000fe40000000000 */
[----:B------:R-:W1:Y:S01]  /*9890*/  I2F.RP R34, R7 ;  /* 0x0000000700227306 */ /* 0x000e620000209400 */
[----:B------:R-:W-:Y:S01]  /*98a0*/  ISETP.GE.AND P1, PT, R6, RZ, PT ;  /* 0x000000ff0600720c */ /* 0x000fe20003f26270 */
[----:B------:R-:W2:Y:S01]  /*98b0*/  LDCU UR5, c[0x0][0x40c] ;  /* 0x00008180ff0577ac */ /* 0x000ea20008000800 */
[----:B------:R-:W-:-:S05]  /*98c0*/  ISETP.NE.AND P2, PT, R42, RZ, PT ;  /* 0x000000ff2a00720c */ /* 0x000fca0003f45270 */
[----:B-1----:R-:W1:Y:S02]  /*98d0*/  MUFU.RCP R34, R34 ;  /* 0x0000002200227308 */ /* 0x002e640000001000 */
[----:B-1----:R-:W-:-:S06]  /*98e0*/  IADD3 R35, PT, PT, R34, 0xffffffe, RZ ;  /* 0x0ffffffe22237810 */ /* 0x002fcc0007ffe0ff */
[----:B------:R-:W1:Y:S02]  /*98f0*/  F2I.FTZ.U32.TRUNC.NTZ R5, R35 ;  /* 0x0000002300057305 */ /* 0x000e64000021f000 */
[----:B-1----:R-:W-:-:S04]  /*9900*/  IMAD.MOV R4, RZ, RZ, -R5 ;  /* 0x000000ffff047224 */ /* 0x002fc800078e0a05 */
[----:B------:R-:W-:Y:S02]  /*9910*/  IMAD R37, R4, R7, RZ ;  /* 0x0000000704257224 */ /* 0x000fe400078e02ff */
[----:B------:R-:W-:-:S05]  /*9920*/  HFMA2 R4, -RZ, RZ, 0, 0 ;  /* 0x00000000ff047431 */ /* 0x000fca00000001ff */
[----:B------:R-:W-:-:S04]  /*9930*/  IMAD.HI.U32 R4, R5, R37, R4 ;  /* 0x0000002505047227 */ /* 0x000fc800078e0004 */
[----:B------:R-:W-:Y:S02]  /*9940*/  IMAD.MOV.U32 R5, RZ, RZ, R36 ;  /* 0x000000ffff057224 */ /* 0x000fe400078e0024 */
[----:B------:R-:W1:Y:S02]  /*9950*/  LDS.U16 R36, [R40+-0x10] ;  /* 0xfffff00028247984 */ /* 0x000e640000000400 */
[----:B------:R-:W-:-:S05]  /*9960*/  IMAD.HI.U32 R4, R4, R5, RZ ;  /* 0x0000000504047227 */ /* 0x000fca00078e00ff */
[----:B------:R-:W-:-:S05]  /*9970*/  IADD3 R4, PT, PT, -R4, RZ, RZ ;  /* 0x000000ff04047210 */ /* 0x000fca0007ffe1ff */
[----:B------:R-:W-:-:S05]  /*9980*/  IMAD R4, R7, R4, R5 ;  /* 0x0000000407047224 */ /* 0x000fca00078e0205 */
[----:B------:R-:W-:-:S13]  /*9990*/  ISETP.GT.U32.AND P0, PT, R7, R4, PT ;  /* 0x000000040700720c */ /* 0x000fda0003f04070 */
[----:B------:R-:W-:-:S05]  /*99a0*/  @!P0 IMAD.IADD R4, R4, 0x1, -R7 ;  /* 0x0000000104048824 */ /* 0x000fca00078e0a07 */
[----:B------:R-:W-:-:S13]  /*99b0*/  ISETP.GT.U32.AND P0, PT, R7, R4, PT ;  /* 0x000000040700720c */ /* 0x000fda0003f04070 */
[----:B------:R-:W-:-:S05]  /*99c0*/  @!P0 IADD3 R4, PT, PT, R4, -R7, RZ ;  /* 0x8000000704048210 */ /* 0x000fca0007ffe0ff */
[----:B------:R-:W-:Y:S01]  /*99d0*/  @!P1 IMAD.MOV R4, RZ, RZ, -R4 ;  /* 0x000000ffff049224 */ /* 0x000fe200078e0a04 */
[----:B------:R-:W-:-:S04]  /*99e0*/  @!P2 LOP3.LUT R4, RZ, R42, RZ, 0x33, !PT ;  /* 0x0000002aff04a212 */ /* 0x000fc800078e33ff */
[----:B------:R-:W-:-:S04]  /*99f0*/  IADD3 R5, P0, PT, R4, UR42, RZ ;  /* 0x0000002a04057c10 */ /* 0x000fc8000ff1e0ff */
[----:B------:R-:W-:Y:S02]  /*9a00*/  IADD3.X R6, PT, PT, RZ, R2, RZ, P0, !PT ;  /* 0x00000002ff067210 */ /* 0x000fe400007fe4ff */
[----:B0-----:R-:W-:-:S04]  /*9a10*/  LEA R34, P0, R5, UR14, 0x2 ;  /* 0x0000000e05227c11 */ /* 0x001fc8000f8010ff */
[----:B------:R-:W-:-:S06]  /*9a20*/  LEA.HI.X R35, R5, UR15, R6, 0x2, P0 ;  /* 0x0000000f05237c11 */ /* 0x000fcc00080f1406 */
[----:B------:R-:W4:Y:S01]  /*9a30*/  LDG.E R35, desc[UR36][R34.64] ;  /* 0x0000002422237981 */ /* 0x000f22000c1e1900 */
[----:B--2---:R-:W-:Y:S01]  /*9a40*/  UISETP.NE.AND UP0, UPT, UR5, URZ, UPT ;  /* 0x000000ff0500728c */ /* 0x004fe2000bf05270 */
[----:B----4-:R-:W-:-:S04]  /*9a50*/  IMAD R4, R10, R35, R4 ;  /* 0x000000230a047224 */ /* 0x010fc800078e0204 */
[----:B------:R-:W-:-:S04]  /*9a60*/  IMAD R5, R4, 0x50, RZ ;  /* 0x0000005004057824 */ /* 0x000fc800078e02ff */
[----:B------:R-:W-:-:S06]  /*9a70*/  IMAD.WIDE R4, R5, 0x2, R24 ;  /* 0x0000000205047825 */ /* 0x000fcc00078e0218 */
[----:B------:R-:W5:Y:S01]  /*9a80*/  LDG.E.128 R4, desc[UR36][R4.64] ;  /* 0x0000002404047981 */ /* 0x000f62000c1e1d00 */
[----:B-1----:R-:W-:Y:S01]  /*9a90*/  HADD2.F32 R41, -RZ, R36.H0_H0 ;  /* 0x20000024ff297230 */ /* 0x002fe20000004100 */
[----:B------:R-:W-:Y:S06]  /*9aa0*/  BRA.U UP0, `(.L_x_236) ;  /* 0x00000001004c7547 */ /* 0x000fec000b800000 */
[----:B------:R-:W-:Y:S01]  /*9ab0*/  ISETP.NE.AND P3, PT, R17, RZ, PT ;  /* 0x000000ff1100720c */ /* 0x000fe20003f65270 */
[----:B------:R-:W0:-:S12]  /*9ac0*/  LDS.128 R36, [R26] ;  /* 0x000000001a247984 */ /* 0x000e180000000c00 */
        /* <DEDUP_REMOVED lines=17> */
.L_x_236:
        /* <DEDUP_REMOVED lines=16> */
.L_x_235:
[----:B------:R-:W-:Y:S05]  /*9ce0*/  BSYNC.RECONVERGENT B2 ;  /* 0x0000000000027941 */ /* 0x000fea0003800200 */
.L_x_234:
[----:B------:R-:W-:Y:S01]  /*9cf0*/  ISETP.GE.AND P0, PT, R11, R42, PT ;  /* 0x0000002a0b00720c */ /* 0x000fe20003f06270 */
[----:B------:R-:W-:-:S12]  /*9d00*/  BSSY.RECONVERGENT B2, `(.L_x_237) ;  /* 0x000004b000027945 */ /* 0x000fd80003800200 */
        /* <DEDUP_REMOVED lines=9> */
[----:B-1----:R-:W-:-:S06]  /*9da0*/  VIADD R34, R6, 0xffffffe ;  /* 0x0ffffffe06227836 */ /* 0x002fcc0000000000 */
[----:B------:R-:W1:Y:S02]  /*9db0*/  F2I.FTZ.U32.TRUNC.NTZ R5, R34 ;  /* 0x0000002200057305 */ /* 0x000e64000021f000 */
[----:B-1----:R-:W-:-:S05]  /*9dc0*/  IADD3 R4, PT, PT, RZ, -R5, RZ ;  /* 0x80000005ff047210 */ /* 0x002fca0007ffe0ff */
[----:B------:R-:W-:Y:S02]  /*9dd0*/  IMAD R35, R4, R7, RZ ;  /* 0x0000000704237224 */ /* 0x000fe400078e02ff */
[----:B------:R-:W-:-:S04]  /*9de0*/  IMAD.MOV.U32 R4, RZ, RZ, RZ ;  /* 0x000000ffff047224 */ /* 0x000fc800078e00ff */
[----:B------:R-:W-:Y:S01]  /*9df0*/  IMAD.HI.U32 R4, R5, R35, R4 ;  /* 0x0000002305047227 */ /* 0x000fe200078e0004 */
[----:B------:R-:W-:Y:S02]  /*9e00*/  MOV R5, R36 ;  /* 0x0000002400057202 */ /* 0x000fe40000000f00 */
[----:B------:R-:W1:Y:S03]  /*9e10*/  LDS.U16 R36, [R40] ;  /* 0x0000000028247984 */ /* 0x000e660000000400 */
        /* <DEDUP_REMOVED lines=29> */
[----:B------:R-:W-:Y:S02]  /*9ff0*/  PLOP3.LUT P2, PT, PT, PT, UP0, 0x80, 0x8 ;  /* 0x000000000008781c */ /* 0x000fe40003f4f008 */
[----:B------:R-:W-:Y:S01]  /*a000*/  IADD3 R35, PT, PT, R15, 0x280, RZ ;  /* 0x000002800f237810 */ /* 0x000fe20007ffe0ff */
[----:B0----5:R-:W-:-:S02]  /*a010*/  HFMA2 R4, R4, 1, 1, R44 ;  /* 0x3c003c0004047831 */ /* 0x021fc4000000002c */
[----:B------:R-:W-:Y:S02]  /*a020*/  HADD2 R5, R5, R45 ;  /* 0x0000002d05057230 */ /* 0x000fe40000000000 */
[----:B------:R-:W-:Y:S02]  /*a030*/  HFMA2 R6, R6, 1, 1, R46 ;  /* 0x3c003c0006067831 */ /* 0x000fe4000000002e */
[----:B------:R-:W-:Y:S02]  /*a040*/  HADD2 R7, R7, R47 ;  /* 0x0000002f07077230 */ /* 0x000fe40000000000 */
[----:B------:R-:W-:-:S04]  /*a050*/  IMAD.WIDE.U32 R34, R35, 0x2, R18 ;  /* 0x0000000223227825 */ /* 0x000fc800078e0012 */
[----:B--2---:R-:W-:Y:S02]  /*a060*/  @P1 HFMA2 R5, R5, R37, -RZ ;  /* 0x0000002505051231 */ /* 0x004fe400001000ff */
[----:B------:R-:W-:Y:S02]  /*a070*/  @P0 HMUL2 R4, R4, R36 ;  /* 0x0000002404040232 */ /* 0x000fe40000000000 */
[----:B------:R-:W-:Y:S02]  /*a080*/  @P3 HFMA2 R7, R7, R39, -RZ ;  /* 0x0000002707073231 */ /* 0x000fe400001000ff */
[----:B------:R-:W-:-:S05]  /*a090*/  @P2 HMUL2 R6, R6, R38 ;  /* 0x0000002606062232 */ /* 0x000fca0000000000 */
[----:B------:R0:W-:Y:S02]  /*a0a0*/  STG.E.128 desc[UR36][R34.64], R4 ;  /* 0x0000000422007986 */ /* 0x0001e4000c101d24 */
.L_x_239:
        /* <DEDUP_REMOVED lines=16> */
.L_x_238:
[----:B------:R-:W-:Y:S05]  /*a1b0*/  BSYNC.RECONVERGENT B2 ;  /* 0x0000000000027941 */ /* 0x000fea0003800200 */
.L_x_237:
[C---:B------:R-:W-:Y:S01]  /*a1c0*/  VIADD R4, R11.reuse, 0x8 ;  /* 0x000000080b047836 */ /* 0x040fe20000000000 */
[----:B------:R-:W-:Y:S01]  /*a1d0*/  IADD3 R11, PT, PT, R11, 0x10, RZ ;  /* 0x000000100b0b7810 */ /* 0x000fe20007ffe0ff */
[----:B------:R-:W-:Y:S01]  /*a1e0*/  VIADD R15, R15, 0x500 ;  /* 0x000005000f0f7836 */ /* 0x000fe20000000000 */
[----:B------:R-:W-:Y:S02]  /*a1f0*/  IADD3 R40, PT, PT, R40, 0x20, RZ ;  /* 0x0000002028287810 */ /* 0x000fe40007ffe0ff */
[----:B------:R-:W-:-:S13]  /*a200*/  ISETP.GE.AND P0, PT, R4, UR10, PT ;  /* 0x0000000a04007c0c */ /* 0x000fda000bf06270 */
[----:B------:R-:W-:Y:S05]  /*a210*/  @!P0 BRA `(.L_x_240) ;  /* 0xfffffff4007c8947 */ /* 0x000fea000383ffff */
.L_x_229:
[----:B------:R-:W-:Y:S05]  /*a220*/  BSYNC.RECONVERGENT B1 ;  /* 0x0000000000017941 */ /* 0x000fea0003800200 */
.L_x_228:
[----:B------:R-:W-:-:S13]  /*a230*/  ISETP.NE.AND P0, PT, R27, UR4, PT ;  /* 0x000000041b007c0c */ /* 0x000fda000bf05270 */
[----:B------:R-:W-:Y:S05]  /*a240*/  @P0 BRA `(.L_x_218) ;  /* 0x0000000000d40947 */ /* 0x000fea0003800000 */
[----:B------:R-:W-:Y:S02]  /*a250*/  UMOV UR5, 0x50 ;  /* 0x0000005000057882 */ /* 0x000fe40000000000 */
[----:B------:R-:W-:-:S06]  /*a260*/  UIMAD UR5, UR45, UR5, -0x50 ;  /* 0xffffffb02d0574a4 */ /* 0x000fcc000f8e0205 */
[----:B------:R-:W-:-:S04]  /*a270*/  IMAD.U32 R5, RZ, RZ, UR5 ;  /* 0x00000005ff057e24 */ /* 0x000fc8000f8e00ff */
[----:B------:R-:W-:-:S06]  /*a280*/  IMAD.WIDE R4, R5, 0x2, R18 ;  /* 0x0000000205047825 */ /* 0x000fcc00078e0212 */
[----:B------:R-:W5:Y:S01]  /*a290*/  LDG.E.128 R4, desc[UR36][R4.64] ;  /* 0x0000002404047981 */ /* 0x000f62000c1e1d00 */
[----:B------:R-:W-:-:S06]  /*a2a0*/  UIADD3 UR5, UPT, UPT, UR45, -UR12, URZ ;  /* 0x8000000c2d057290 */ /* 0x000fcc000fffe0ff */
[----:B------:R-:W-:-:S05]  /*a2b0*/  MOV R9, UR5 ;  /* 0x0000000500097c02 */ /* 0x000fca0008000f00 */
[----:B------:R-:W-:Y:S01]  /*a2c0*/  IMAD R14, R9, 0x2, R14 ;  /* 0x00000002090e7824 */ /* 0x000fe200078e020e */
[----:B------:R-:W0:Y:S05]  /*a2d0*/  LDCU UR5, c[0x0][0x40c] ;  /* 0x00008180ff0577ac */ /* 0x000e2a0008000800 */
[----:B------:R-:W1:Y:S01]  /*a2e0*/  LDS.U16 R14, [R14+-0x2] ;  /* 0xfffffe000e0e7984 */ /* 0x000e620000000400 */
[----:B0-----:R-:W-:Y:S01]  /*a2f0*/  UISETP.NE.AND UP0, UPT, UR5, URZ, UPT ;  /* 0x000000ff0500728c */ /* 0x001fe2000bf05270 */
[----:B-1----:R-:W-:-:S08]  /*a300*/  HADD2.F32 R15, -RZ, R14.H0_H0 ;  /* 0x2000000eff0f7230 */ /* 0x002fd00000004100 */
[----:B------:R-:W-:Y:S05]  /*a310*/  BRA.U UP0, `(.L_x_241) ;  /* 0x0000000100607547 */ /* 0x000fea000b800000 */
[----:B------:R-:W0:Y:S02]  /*a320*/  LDCU.64 UR14, c[0x0][0x460] ;  /* 0x00008c00ff0e77ac */ /* 0x000e240008000a00 */
[----:B0-----:R-:W-:-:S04]  /*a330*/  ISETP.NE.U32.AND P0, PT, RZ, UR14, PT ;  /* 0x0000000eff007c0c */ /* 0x001fc8000bf05070 */
[----:B------:R-:W-:-:S13]  /*a340*/  ISETP.NE.AND.EX P0, PT, RZ, UR15, PT, P0 ;  /* 0x0000000fff007c0c */ /* 0x000fda000bf05300 */
[----:B------:R-:W-:Y:S01]  /*a350*/  VOTEU.ANY UP0, P0 ;  /* 0x0000000000ff7886 */ /* 0x000fe20000000100 */
[----:B------:R-:W-:-:S04]  /*a360*/  PLOP3.LUT P0, PT, PT, PT, UP0, 0x80, 0x8 ;  /* 0x000000000008781c */ /* 0x000fc80003f0f008 */
[----:B------:R-:W0:Y:S09]  /*a370*/  @UP0 LDCU UR5, c[0x0][0x3f8] ;  /* 0x00007f00ff0507ac */ /* 0x000e320008000800 */
[----:B------:R-:W1:Y:S01]  /*a380*/  @P0 LDC.64 R8, c[0x0][0x458] ;  /* 0x00011600ff080b82 */ /* 0x000e620000000a00 */
[----:B0-----:R-:W-:-:S06]  /*a390*/  @UP0 UIMAD UR5, UR38, UR5, UR13 ;  /* 0x00000005260502a4 */ /* 0x001fcc000f8e020d */
[----:B------:R-:W-:-:S05]  /*a3a0*/  MOV R11, UR5 ;  /* 0x00000005000b7c02 */ /* 0x000fca0008000f00 */
[----:B------:R-:W-:-:S04]  /*a3b0*/  @P0 IMAD R11, R11, 0x50, R12 ;  /* 0x000000500b0b0824 */ /* 0x000fc800078e020c */
[----:B-1----:R-:W-:-:S06]  /*a3c0*/  @P0 IMAD.WIDE R8, R11, 0x2, R8 ;  /* 0x000000020b080825 */ /* 0x002fcc00078e0208 */
[----:B------:R-:W2:Y:S01]  /*a3d0*/  @P0 LDG.E.128 R8, desc[UR36][R8.64] ;  /* 0x0000002408080981 */ /* 0x000ea2000c1e1d00 */
[----:B------:R-:W-:Y:S01]  /*a3e0*/  UIMAD UR5, UR40, 0x50, URZ ;  /* 0x00000050280578a4 */ /* 0x000fe2000f8e02ff */
[----:B-----5:R-:W-:Y:S02]  /*a3f0*/  HFMA2 R4, R4, 1, 1, R20 ;  /* 0x3c003c0004047831 */ /* 0x020fe40000000014 */
[----:B------:R-:W-:Y:S02]  /*a400*/  HADD2 R5, R5, R21 ;  /* 0x0000001505057230 */ /* 0x000fe40000000000 */
[----:B------:R-:W-:Y:S02]  /*a410*/  HFMA2 R6, R6, 1, 1, R22 ;  /* 0x3c003c0006067831 */ /* 0x000fe40000000016 */
[----:B------:R-:W-:Y:S02]  /*a420*/  HADD2 R7, R7, R23 ;  /* 0x0000001707077230 */ /* 0x000fe40000000000 */
[----:B------:R-:W-:-:S04]  /*a430*/  IMAD.U32 R17, RZ, RZ, UR5 ;  /* 0x00000005ff117e24 */ /* 0x000fc8000f8e00ff */
[----:B------:R-:W-:-:S04]  /*a440*/  IMAD.WIDE R18, R17, 0x2, R18 ;  /* 0x0000000211127825 */ /* 0x000fc800078e0212 */
[----:B--2---:R-:W-:Y:S02]  /*a450*/  @P0 HFMA2 R5, R5, R9, -RZ ;  /* 0x0000000905050231 */ /* 0x004fe400001000ff */
[----:B------:R-:W-:Y:S02]  /*a460*/  @P0 HMUL2 R4, R4, R8 ;  /* 0x0000000804040232 */ /* 0x000fe40000000000 */
[----:B------:R-:W-:Y:S02]  /*a470*/  @P0 HFMA2 R7, R7, R11, -RZ ;  /* 0x0000000b07070231 */ /* 0x000fe400001000ff */
[----:B------:R-:W-:-:S05]  /*a480*/  @P0 HMUL2 R6, R6, R10 ;  /* 0x0000000a06060232 */ /* 0x000fca0000000000 */
[----:B------:R0:W-:Y:S02]  /*a490*/  STG.E.128 desc[UR36][R18.64], R4 ;  /* 0x0000000412007986 */ /* 0x0001e4000c101d24 */
.L_x_241:
[----:B-----5:R-:W-:Y:S02]  /*a4a0*/  HADD2.F32 R2, -RZ, R4.H0_H0 ;  /* 0x20000004ff027230 */ /* 0x020fe40000004100 */
[----:B------:R-:W-:Y:S02]  /*a4b0*/  HADD2.F32 R8, -RZ, R5.H0_H0 ;  /* 0x20000005ff087230 */ /* 0x000fe40000004100 */
[----:B------:R-:W-:Y:S02]  /*a4c0*/  HADD2.F32 R9, -RZ, R6.H0_H0 ;  /* 0x20000006ff097230 */ /* 0x000fe40000004100 */
[C---:B------:R-:W-:Y:S01]  /*a4d0*/  FFMA.FTZ R28, R15.reuse, R2, R28 ;  /* 0x000000020f1c7223 */ /* 0x040fe2000001001c */
[----:B------:R-:W-:Y:S02]  /*a4e0*/  HADD2.F32 R10, -RZ, R7.H0_H0 ;  /* 0x20000007ff0a7230 */ /* 0x000fe40000004100 */
[----:B------:R-:W-:Y:S01]  /*a4f0*/  FFMA.FTZ R3, R15, R8, R3 ;  /* 0x000000080f037223 */ /* 0x000fe20000010003 */
[----:B0-----:R-:W-:-:S02]  /*a500*/  HADD2.F32 R4, -RZ, R4.H1_H1 ;  /* 0x30000004ff047230 */ /* 0x001fc40000004100 */
        /* <DEDUP_REMOVED lines=9> */
.L_x_218:
[----:B------:R-:W-:Y:S05]  /*a5a0*/  BSYNC.RECONVERGENT B0 ;  /* 0x0000000000007941 */ /* 0x000fea0003800200 */
.L_x_217:
[----:B------:R-:W-:Y:S01]  /*a5b0*/  BAR.SYNC.DEFER_BLOCKING 0x0 ;  /* 0x0000000000007b1d */ /* 0x000fe20000010000 */
[----:B------:R-:W-:-:S13]  /*a5c0*/  ISETP.GT.U32.AND P0, PT, R12, 0x4f, PT ;  /* 0x0000004f0c00780c */ /* 0x000fda0003f04070 */
[----:B------:R-:W-:Y:S05]  /*a5d0*/  @P0 BRA `(.L_x_242) ;  /* 0x0000000400a00947 */ /* 0x000fea0003800000 */
[----:B------:R-:W0:Y:S01]  /*a5e0*/  S2UR UR5, SR_CgaCtaId ;  /* 0x00000000000579c3 */ /* 0x000e220000008800 */
[----:B------:R-:W-:Y:S01]  /*a5f0*/  LOP3.LUT R2, R16, 0x3c0, RZ, 0xc0, !PT ;  /* 0x000003c010027812 */ /* 0x000fe200078ec0ff */
[----:B------:R-:W-:Y:S01]  /*a600*/  UMOV UR4, 0x400 ;  /* 0x0000040000047882 */ /* 0x000fe20000000000 */
[----:B------:R-:W-:Y:S01]  /*a610*/  IMAD R27, R27, 0x50, R12 ;  /* 0x000000501b1b7824 */ /* 0x000fe200078e020c */
[----:B------:R-:W-:Y:S01]  /*a620*/  UIADD3 UR4, UPT, UPT, UR4, 0x220, URZ ;  /* 0x0000022004047890 */ /* 0x000fe2000fffe0ff */
[----:B------:R-:W-:Y:S02]  /*a630*/  ISETP.NE.AND P1, PT, R2, 0x40, PT ;  /* 0x000000400200780c */ /* 0x000fe40003f25270 */
[C---:B------:R-:W-:Y:S02]  /*a640*/  LOP3.LUT R4, R16.reuse, 0x3e0, RZ, 0xc0, !PT ;  /* 0x000003e010047812 */ /* 0x040fe400078ec0ff */
[----:B------:R-:W-:Y:S02]  /*a650*/  LOP3.LUT R5, R16, 0x3f0, RZ, 0xc0, !PT ;  /* 0x000003f010057812 */ /* 0x000fe400078ec0ff */
[----:B------:R-:W-:-:S02]  /*a660*/  ISETP.NE.AND P3, PT, R4, 0x20, PT ;  /* 0x000000200400780c */ /* 0x000fc40003f65270 */
[----:B------:R-:W-:Y:S02]  /*a670*/  ISETP.NE.AND P4, PT, R5, 0x10, PT ;  /* 0x000000100500780c */ /* 0x000fe40003f85270 */
[C---:B------:R-:W-:Y:S02]  /*a680*/  ISETP.GT.U32.AND P2, PT, R16.reuse, 0x3f, PT ;  /* 0x0000003f1000780c */ /* 0x040fe40003f44070 */
[C---:B------:R-:W-:Y:S02]  /*a690*/  ISETP.GT.U32.AND P6, PT, R16.reuse, 0x1f, PT ;  /* 0x0000001f1000780c */ /* 0x040fe40003fc4070 */
[----:B------:R-:W-:Y:S01]  /*a6a0*/  ISETP.GT.U32.AND P5, PT, R16, 0xf, PT ;  /* 0x0000000f1000780c */ /* 0x000fe20003fa4070 */
[----:B0-----:R-:W-:-:S06]  /*a6b0*/  ULEA UR4, UR5, UR4, 0x18 ;  /* 0x0000000405047291 */ /* 0x001fcc000f8ec0ff */
[----:B------:R-:W-:Y:S01]  /*a6c0*/  LEA R27, R27, UR4, 0x1 ;  /* 0x000000041b1b7c11 */ /* 0x000fe2000f8e08ff */
[----:B------:R-:W-:Y:S06]  /*a6d0*/  @P1 BRA `(.L_x_243) ;  /* 0x0000000000141947 */ /* 0x000fec0003800000 */
[----:B------:R-:W-:Y:S02]  /*a6e0*/  F2FP.F16.F32.PACK_AB R4, R31, R28 ;  /* 0x0000001c1f04723e */ /* 0x000fe400000000ff */
[----:B------:R-:W-:Y:S02]  /*a6f0*/  F2FP.F16.F32.PACK_AB R5, R30, R3 ;  /* 0x000000031e05723e */ /* 0x000fe400000000ff */
[----:B------:R-:W-:Y:S02]  /*a700*/  F2FP.F16.F32.PACK_AB R6, R33, R32 ;  /* 0x000000202106723e */ /* 0x000fe400000000ff */
[----:B------:R-:W-:-:S05]  /*a710*/  F2FP.F16.F32.PACK_AB R7, R0, R13 ;  /* 0x0000000d0007723e */ /* 0x000fca00000000ff */
[----:B------:R0:W-:Y:S02]  /*a720*/  STS.128 [R27+-0x280], R4 ;  /* 0xfffd80041b007388 */ /* 0x0001e40000000c00 */
.L_x_243:
[----:B------:R-:W-:Y:S05]  /*a730*/  WARPSYNC.ALL ;  /* 0x0000000000007948 */ /* 0x000fea0003800000 */
[----:B------:R-:W-:Y:S06]  /*a740*/  BAR.SYNC.DEFER_BLOCKING 0x0 ;  /* 0x0000000000007b1d */ /* 0x000fec0000010000 */
[----:B------:R-:W-:Y:S04]  /*a750*/  BSSY.RECONVERGENT B0, `(.L_x_244) ;  /* 0x0000013000007945 */ /* 0x000fe80003800200 */
[----:B------:R-:W-:Y:S05]  /*a760*/  @P2 BRA `(.L_x_245) ;  /* 0x0000000000442947 */ /* 0x000fea0003800000 */
[----:B0-----:R-:W0:Y:S02]  /*a770*/  LDS.128 R4, [R27] ;  /* 0x000000001b047984 */ /* 0x001e240000000c00 */
[----:B0-----:R-:W-:Y:S02]  /*a780*/  HADD2.F32 R9, -RZ, R4.H0_H0 ;  /* 0x20000004ff097230 */ /* 0x001fe40000004100 */
[----:B------:R-:W-:Y:S02]  /*a790*/  HADD2.F32 R2, -RZ, R5.H0_H0 ;  /* 0x20000005ff027230 */ /* 0x000fe40000004100 */
[----:B------:R-:W-:Y:S02]  /*a7a0*/  HADD2.F32 R11, -RZ, R6.H0_H0 ;  /* 0x20000006ff0b7230 */ /* 0x000fe40000004100 */
[----:B------:R-:W-:Y:S01]  /*a7b0*/  FADD.FTZ R28, R28, R9 ;  /* 0x000000091c1c7221 */ /* 0x000fe20000010000 */
[----:B------:R-:W-:Y:S02]  /*a7c0*/  HADD2.F32 R8, -RZ, R7.H0_H0 ;  /* 0x20000007ff087230 */ /* 0x000fe40000004100 */
[----:B------:R-:W-:Y:S01]  /*a7d0*/  FADD.FTZ R3, R3, R2 ;  /* 0x0000000203037221 */ /* 0x000fe20000010000 */
[----:B------:R-:W-:-:S02]  /*a7e0*/  HADD2.F32 R4, -RZ, R4.H1_H1 ;  /* 0x30000004ff047230 */ /* 0x000fc40000004100 */
[----:B------:R-:W-:Y:S01]  /*a7f0*/  FADD.FTZ R32, R32, R11 ;  /* 0x0000000b20207221 */ /* 0x000fe20000010000 */
[----:B------:R-:W-:Y:S02]  /*a800*/  HADD2.F32 R5, -RZ, R5.H1_H1 ;  /* 0x30000005ff057230 */ /* 0x000fe40000004100 */
[----:B------:R-:W-:Y:S01]  /*a810*/  FADD.FTZ R13, R13, R8 ;  /* 0x000000080d0d7221 */ /* 0x000fe20000010000 */
[----:B------:R-:W-:Y:S02]  /*a820*/  HADD2.F32 R6, -RZ, R6.H1_H1 ;  /* 0x30000006ff067230 */ /* 0x000fe40000004100 */
[----:B------:R-:W-:Y:S01]  /*a830*/  FADD.FTZ R31, R31, R4 ;  /* 0x000000041f1f7221 */ /* 0x000fe20000010000 */
[----:B------:R-:W-:Y:S02]  /*a840*/  HADD2.F32 R7, -RZ, R7.H1_H1 ;  /* 0x30000007ff077230 */ /* 0x000fe40000004100 */
[----:B------:R-:W-:Y:S01]  /*a850*/  FADD.FTZ R30, R30, R5 ;  /* 0x000000051e1e7221 */ /* 0x000fe20000010000 */
[----:B------:R-:W-:-:S02]  /*a860*/  FADD.FTZ R33, R33, R6 ;  /* 0x0000000621217221 */ /* 0x000fc40000010000 */
[----:B------:R-:W-:-:S07]  /*a870*/  FADD.FTZ R0, R0, R7 ;  /* 0x0000000700007221 */ /* 0x000fce0000010000 */
.L_x_245:
[----:B------:R-:W-:Y:S05]  /*a880*/  BSYNC.RECONVERGENT B0 ;  /* 0x0000000000007941 */ /* 0x000fea0003800200 */
.L_x_244:
[----:B------:R-:W-:Y:S06]  /*a890*/  BAR.SYNC.DEFER_BLOCKING 0x0 ;  /* 0x0000000000007b1d */ /* 0x000fec0000010000 */
[----:B------:R-:W-:Y:S04]  /*a8a0*/  BSSY.RECONVERGENT B0, `(.L_x_246) ;  /* 0x0000007000007945 */ /* 0x000fe80003800200 */
[----:B------:R-:W-:Y:S05]  /*a8b0*/  @P3 BRA `(.L_x_247) ;  /* 0x0000000000143947 */ /* 0x000fea0003800000 */
[----:B0-----:R-:W-:Y:S02]  /*a8c0*/  F2FP.F16.F32.PACK_AB R4, R31, R28 ;  /* 0x0000001c1f04723e */ /* 0x001fe400000000ff */
[----:B------:R-:W-:Y:S02]  /*a8d0*/  F2FP.F16.F32.PACK_AB R5, R30, R3 ;  /* 0x000000031e05723e */ /* 0x000fe400000000ff */
[----:B------:R-:W-:Y:S02]  /*a8e0*/  F2FP.F16.F32.PACK_AB R6, R33, R32 ;  /* 0x000000202106723e */ /* 0x000fe400000000ff */
[----:B------:R-:W-:-:S05]  /*a8f0*/  F2FP.F16.F32.PACK_AB R7, R0, R13 ;  /* 0x0000000d0007723e */ /* 0x000fca00000000ff */
[----:B------:R1:W-:Y:S02]  /*a900*/  STS.128 [R27+-0x140], R4 ;  /* 0xfffec0041b007388 */ /* 0x0003e40000000c00 */
.L_x_247:
[----:B------:R-:W-:Y:S05]  /*a910*/  BSYNC.RECONVERGENT B0 ;  /* 0x0000000000007941 */ /* 0x000fea0003800200 */
.L_x_246:
[----:B------:R-:W-:Y:S06]  /*a920*/  BAR.SYNC.DEFER_BLOCKING 0x0 ;  /* 0x0000000000007b1d */ /* 0x000fec0000010000 */
[----:B------:R-:W-:Y:S04]  /*a930*/  BSSY.RECONVERGENT B0, `(.L_x_248) ;  /* 0x0000013000007945 */ /* 0x000fe80003800200 */
[----:B------:R-:W-:Y:S05]  /*a940*/  @P6 BRA `(.L_x_249) ;  /* 0x0000000000446947 */ /* 0x000fea0003800000 */
[----:B01----:R-:W0:Y:S02]  /*a950*/  LDS.128 R4, [R27] ;  /* 0x000000001b047984 */ /* 0x003e240000000c00 */
        /* <DEDUP_REMOVED lines=16> */
.L_x_249:
[----:B------:R-:W-:Y:S05]  /*aa60*/  BSYNC.RECONVERGENT B0 ;  /* 0x0000000000007941 */ /* 0x000fea0003800200 */
.L_x_248:
        /* <DEDUP_REMOVED lines=8> */
.L_x_251:
[----:B------:R-:W-:Y:S05]  /*aaf0*/  BSYNC.RECONVERGENT B0 ;  /* 0x0000000000007941 */ /* 0x000fea0003800200 */
.L_x_250:
[----:B------:R-:W-:Y:S06]  /*ab00*/  BAR.SYNC.DEFER_BLOCKING 0x0 ;  /* 0x0000000000007b1d */ /* 0x000fec0000010000 */
[----:B------:R-:W-:Y:S04]  /*ab10*/  BSSY.RECONVERGENT B0, `(.L_x_252) ;  /* 0x0000013000007945 */ /* 0x000fe80003800200 */
[----:B------:R-:W-:Y:S05]  /*ab20*/  @P5 BRA `(.L_x_253) ;  /* 0x0000000000445947 */ /* 0x000fea0003800000 */
[----:B012-4-:R-:W0:Y:S02]  /*ab30*/  LDS.128 R24, [R27] ;  /* 0x000000001b187984 */ /* 0x017e240000000c00 */
[----:B0-----:R-:W-:Y:S02]  /*ab40*/  HADD2.F32 R5, -RZ, R24.H0_H0 ;  /* 0x20000018ff057230 */ /* 0x001fe40000004100 */
[--C-:B------:R-:W-:Y:S02]  /*ab50*/  HADD2.F32 R2, -RZ, R25.reuse.H0_H0 ;  /* 0x20000019ff027230 */ /* 0x100fe40000004100 */
[----:B------:R-:W-:Y:S02]  /*ab60*/  HADD2.F32 R7, -RZ, R26.H0_H0 ;  /* 0x2000001aff077230 */ /* 0x000fe40000004100 */
        /* <DEDUP_REMOVED lines=13> */
.L_x_253:
[----:B------:R-:W-:Y:S05]  /*ac40*/  BSYNC.RECONVERGENT B0 ;  /* 0x0000000000007941 */ /* 0x000fea0003800200 */
.L_x_252:
[----:B------:R-:W-:Y:S06]  /*ac50*/  BAR.SYNC.DEFER_BLOCKING 0x0 ;  /* 0x0000000000007b1d */ /* 0x000fec0000010000 */
.L_x_242:
[----:B------:R-:W-:-:S13]  /*ac60*/  ISETP.GT.U32.OR P0, PT, R16, 0xf, P0 ;  /* 0x0000000f1000780c */ /* 0x000fda0000704470 */
[----:B------:R-:W-:Y:S05]  /*ac70*/  @P0 EXIT ;  /* 0x000000000000094d */ /* 0x000fea0003800000 */
[----:B------:R-:W5:Y:S02]  /*ac80*/  LDCU UR4, c[0x0][0x478] ;  /* 0x00008f00ff0477ac */ /* 0x000f640008000800 */
[----:B-----5:R-:W-:-:S09]  /*ac90*/  UISETP.NE.AND UP0, UPT, UR4, 0x2, UPT ;  /* 0x000000020400788c */ /* 0x020fd2000bf05270 */
[----:B------:R-:W-:Y:S05]  /*aca0*/  BRA.U UP0, `(.L_x_254) ;  /* 0x0000000100e07547 */ /* 0x000fea000b800000 */
[----:B012---:R-:W0:Y:S01]  /*acb0*/  LDC.64 R4, c[0x0][0x470] ;  /* 0x00011c00ff047b82 */ /* 0x007e220000000a00 */
[----:B------:R-:W1:Y:S01]  /*acc0*/  LDCU.64 UR4, c[0x0][0x380] ;  /* 0x00007000ff0477ac */ /* 0x000e620008000a00 */
[----:B0-----:R-:W2:Y:S01]  /*acd0*/  LDG.E R4, desc[UR36][R4.64] ;  /* 0x0000002404047981 */ /* 0x001ea2000c1e1900 */
[----:B------:R-:W-:-:S05]  /*ace0*/  IMAD.IADD R12, R29, 0x1, R12 ;  /* 0x000000011d0c7824 */ /* 0x000fca00078e020c */
[----:B-1----:R-:W-:Y:S01]  /*acf0*/  IADD3 R8, P0, PT, R12, UR4, RZ ;  /* 0x000000040c087c10 */ /* 0x002fe2000ff1e0ff */
[C---:B--2---:R-:W-:Y:S01]  /*ad00*/  FMUL.FTZ R13, R4.reuse, R13 ;  /* 0x0000000d040d7220 */ /* 0x044fe20000410000 */
[C---:B------:R-:W-:Y:S01]  /*ad10*/  FMUL.FTZ R33, R4.reuse, R33 ;  /* 0x0000002104217220 */ /* 0x040fe20000410000 */
[C---:B------:R-:W-:Y:S01]  /*ad20*/  FMUL.FTZ R0, R4.reuse, R0 ;  /* 0x0000000004007220 */ /* 0x040fe20000410000 */
[C---:B------:R-:W-:Y:S01]  /*ad30*/  FMUL.FTZ R31, R4.reuse, R31 ;  /* 0x0000001f041f7220 */ /* 0x040fe20000410000 */
[C---:B------:R-:W-:Y:S01]  /*ad40*/  FMUL.FTZ R3, R4.reuse, R3 ;  /* 0x0000000304037220 */ /* 0x040fe20000410000 */
[C---:B------:R-:W-:Y:S01]  /*ad50*/  FMUL.FTZ R30, R4.reuse, R30 ;  /* 0x0000001e041e7220 */ /* 0x040fe20000410000 */
[----:B------:R-:W0:Y:S01]  /*ad60*/  F2I.S8.NTZ R13, R13 ;  /* 0x0000000d000d7305 */ /* 0x000e220000202100 */
[C---:B------:R-:W-:Y:S01]  /*ad70*/  FMUL.FTZ R32, R4.reuse, R32 ;  /* 0x0000002004207220 */ /* 0x040fe20000410000 */
[----:B------:R-:W-:-:S06]  /*ad80*/  FMUL.FTZ R4, R4, R28 ;  /* 0x0000001c04047220 */ /* 0x000fcc0000410000 */
[----:B------:R-:W1:Y:S01]  /*ad90*/  F2I.S8.NTZ R33, R33 ;  /* 0x0000002100217305 */ /* 0x000e620000202100 */
[----:B0-----:R-:W-:-:S07]  /*ada0*/  PRMT R2, R13, 0x8880, RZ ;  /* 0x000088800d027816 */ /* 0x001fce00000000ff */
[----:B------:R-:W0:Y:S01]  /*adb0*/  F2I.S8.NTZ R0, R0 ;  /* 0x0000000000007305 */ /* 0x000e220000202100 */
[----:B------:R-:W-:-:S04]  /*adc0*/  PRMT R2, R2, 0x7710, RZ ;  /* 0x0000771002027816 */ /* 0x000fc800000000ff */
[----:B------:R-:W-:-:S03]  /*add0*/  SHF.L.U32 R5, R2, 0x10, RZ ;  /* 0x0000001002057819 */ /* 0x000fc600000006ff */
[----:B------:R-:W2:Y:S01]  /*ade0*/  F2I.S8.NTZ R31, R31 ;  /* 0x0000001f001f7305 */ /* 0x000ea20000202100 */
[----:B-1----:R-:W-:Y:S02]  /*adf0*/  PRMT R33, R33, 0x8880, RZ ;  /* 0x0000888021217816 */ /* 0x002fe400000000ff */
[----:B------:R-:W-:Y:S02]  /*ae00*/  LOP3.LUT R5, R5, 0xff0000, RZ, 0xc0, !PT ;  /* 0x00ff000005057812 */ /* 0x000fe400078ec0ff */
[----:B0-----:R-:W-:-:S03]  /*ae10*/  PRMT R6, R0, 0x8880, RZ ;  /* 0x0000888000067816 */ /* 0x001fc600000000ff */
[----:B------:R-:W0:Y:S01]  /*ae20*/  F2I.S8.NTZ R3, R3 ;  /* 0x0000000300037305 */ /* 0x000e220000202100 */
[----:B------:R-:W-:Y:S02]  /*ae30*/  PRMT R0, R33, 0x7710, RZ ;  /* 0x0000771021007816 */ /* 0x000fe400000000ff */
[----:B------:R-:W-:Y:S02]  /*ae40*/  PRMT R2, R6, 0x7710, RZ ;  /* 0x0000771006027816 */ /* 0x000fe400000000ff */
[----:B------:R-:W-:Y:S02]  /*ae50*/  SHF.L.U32 R0, R0, 0x8, RZ ;  /* 0x0000000800007819 */ /* 0x000fe400000006ff */
[----:B------:R-:W-:Y:S01]  /*ae60*/  PRMT R9, R5, 0x4210, R2 ;  /* 0x0000421005097816 */ /* 0x000fe20000000002 */
[----:B------:R-:W1:Y:S01]  /*ae70*/  F2I.S8.NTZ R30, R30 ;  /* 0x0000001e001e7305 */ /* 0x000e620000202100 */
[----:B--2---:R-:W-:Y:S02]  /*ae80*/  PRMT R31, R31, 0x8880, RZ ;  /* 0x000088801f1f7816 */ /* 0x004fe400000000ff */
[----:B------:R-:W-:-:S02]  /*ae90*/  LOP3.LUT R9, R9, 0xff00, R0, 0xf8, !PT ;  /* 0x0000ff0009097812 */ /* 0x000fc400078ef800 */
[----:B------:R-:W-:Y:S02]  /*aea0*/  PRMT R0, R31, 0x7710, RZ ;  /* 0x000077101f007816 */ /* 0x000fe400000000ff */
[----:B0-----:R-:W-:Y:S01]  /*aeb0*/  PRMT R2, R3, 0x8880, RZ ;  /* 0x0000888003027816 */ /* 0x001fe200000000ff */
[----:B------:R-:W0:Y:S01]  /*aec0*/  F2I.S8.NTZ R32, R32 ;  /* 0x0000002000207305 */ /* 0x000e220000202100 */
[----:B------:R-:W-:Y:S02]  /*aed0*/  LOP3.LUT R6, R0, 0xff, RZ, 0xc0, !PT ;  /* 0x000000ff00067812 */ /* 0x000fe400078ec0ff */
[----:B------:R-:W-:-:S03]  /*aee0*/  PRMT R2, R2, 0x7710, RZ ;  /* 0x0000771002027816 */ /* 0x000fc600000000ff */
[----:B------:R-:W-:Y:S01]  /*aef0*/  IMAD.WIDE.U32 R6, R6, 0x100, RZ ;  /* 0x0000010006067825 */ /* 0x000fe200078e00ff */
[----:B-1----:R-:W-:Y:S01]  /*af00*/  PRMT R30, R30, 0x8880, RZ ;  /* 0x000088801e1e7816 */ /* 0x002fe200000000ff */
[----:B------:R-:W1:Y:S01]  /*af10*/  F2I.S8.NTZ R4, R4 ;  /* 0x0000000400047305 */ /* 0x000e620000202100 */
[----:B------:R-:W-:Y:S02]  /*af20*/  LOP3.LUT R5, R2, 0xff, RZ, 0xc0, !PT ;  /* 0x000000ff02057812 */ /* 0x000fe400078ec0ff */
[----:B------:R-:W-:Y:S02]  /*af30*/  PRMT R3, R30, 0x7710, RZ ;  /* 0x000077101e037816 */ /* 0x000fe400000000ff */
[----:B0-----:R-:W-:Y:S02]  /*af40*/  PRMT R32, R32, 0x8880, RZ ;  /* 0x0000888020207816 */ /* 0x001fe400000000ff */
[----:B------:R-:W-:Y:S02]  /*af50*/  LOP3.LUT R3, R3, 0xff, RZ, 0xc0, !PT ;  /* 0x000000ff03037812 */ /* 0x000fe400078ec0ff */
        /* <DEDUP_REMOVED lines=13> */
.L_x_254:
[----:B012---:R-:W0:Y:S01]  /*b030*/  LDC.64 R4, c[0x0][0x380] ;  /* 0x0000e000ff047b82 */ /* 0x007e220000000a00 */
[----:B------:R-:W-:Y:S01]  /*b040*/  IMAD.IADD R29, R29, 0x1, R12 ;  /* 0x000000011d1d7824 */ /* 0x000fe200078e020c */
[----:B------:R-:W-:Y:S02]  /*b050*/  F2FP.F16.F32.PACK_AB R31, R31, R28 ;  /* 0x0000001c1f1f723e */ /* 0x000fe400000000ff */
[----:B------:R-:W-:Y:S02]  /*b060*/  F2FP.F16.F32.PACK_AB R3, R30, R3 ;  /* 0x000000031e03723e */ /* 0x000fe400000000ff */
[----:B------:R-:W-:Y:S02]  /*b070*/  F2FP.F16.F32.PACK_AB R33, R33, R32 ;  /* 0x000000202121723e */ /* 0x000fe400000000ff */
[----:B------:R-:W-:Y:S01]  /*b080*/  F2FP.F16.F32.PACK_AB R13, R0, R13 ;  /* 0x0000000d000d723e */ /* 0x000fe200000000ff */
[----:B0-----:R-:W-:-:S05]  /*b090*/  IMAD.WIDE R4, R29, 0x2, R4 ;  /* 0x000000021d047825 */ /* 0x001fca00078e0204 */
[----:B------:R-:W-:Y:S04]  /*b0a0*/  STG.E desc[UR36][R4.64], R31 ;  /* 0x0000001f04007986 */ /* 0x000fe8000c101924 */
[----:B------:R-:W-:Y:S04]  /*b0b0*/  STG.E desc[UR36][R4.64+0x4], R3 ;  /* 0x0000040304007986 */ /* 0x000fe8000c101924 */
[----:B------:R-:W-:Y:S04]  /*b0c0*/  STG.E desc[UR36][R4.64+0x8], R33 ;  /* 0x0000082104007986 */ /* 0x000fe8000c101924 */
[----:B------:R-:W-:Y:S01]  /*b0d0*/  STG.E desc[UR36][R4.64+0xc], R13 ;  /* 0x00000c0d04007986 */ /* 0x000fe2000c101924 */
[----:B------:R-:W-:Y:S05]  /*b0e0*/  EXIT ;  /* 0x000000000000794d */ /* 0x000fea0003800000 */
.L_x_151:
[----:B------:R-:W-:Y:S01]  /*b0f0*/  MOV R12, 0x10 ;  /* 0x00000010000c7802 */ /* 0x000fe20000000f00 */
[----:B------:R-:W-:Y:S01]  /*b100*/  IMAD.MOV.U32 R11, RZ, RZ, 0x1f ;  /* 0x0000001fff0b7424 */ /* 0x000fe200078e00ff */
[----:B------:R-:W-:-:S07]  /*b110*/  MOV R15, 0xffffffff ;  /* 0xffffffff000f7802 */ /* 0x000fce0000000f00 */
[----:B-1----:R-:W-:Y:S05]  /*b120*/  WARPSYNC.COLLECTIVE R15, `(.L_x_255) ;  /* 0x000000000f087348 */ /* 0x002fea0003c00000 */
[----:B------:R0:W2:Y:S02]  /*b130*/  SHFL.BFLY P6, R14, R13, R12, R11 ;  /* 0x0c00000c0d0e7389 */ /* 0x0000a400000c000b */
[----:B012---:R-:W-:Y:S05]  /*b140*/  ENDCOLLECTIVE ;  /* 0x000000000000791b */ /* 0x007fea0003800000 */
.L_x_255:
[----:B------:R-:W-:Y:S01]  /*b150*/  MOV R12, 0x8 ;  /* 0x00000008000c7802 */ /* 0x000fe20000000f00 */
[----:B------:R-:W-:-:S04]  /*b160*/  FADD.FTZ R0, R13, R14 ;  /* 0x0000000e0d007221 */ /* 0x000fc80000010000 */
[----:B------:R-:W-:-:S07]  /*b170*/  IMAD.MOV.U32 R13, RZ, RZ, R0 ;  /* 0x000000ffff0d7224 */ /* 0x000fce00078e0000 */
[----:B------:R-:W-:Y:S05]  /*b180*/  WARPSYNC.COLLECTIVE R15, `(.L_x_256) ;  /* 0x000000000f087348 */ /* 0x000fea0003c00000 */
[----:B------:R0:W1:Y:S02]  /*b190*/  SHFL.BFLY P6, R14, R13, R12, R11 ;  /* 0x0c00000c0d0e7389 */ /* 0x00006400000c000b */
[----:B01----:R-:W-:Y:S05]  /*b1a0*/  ENDCOLLECTIVE ;  /* 0x000000000000791b */ /* 0x003fea0003800000 */
.L_x_256:
[----:B------:R-:W-:Y:S01]  /*b1b0*/  MOV R12, 0x4 ;  /* 0x00000004000c7802 */ /* 0x000fe20000000f00 */
[----:B------:R-:W-:-:S04]  /*b1c0*/  FADD.FTZ R3, R0, R14 ;  /* 0x0000000e00037221 */ /* 0x000fc80000010000 */
[----:B------:R-:W-:-:S07]  /*b1d0*/  IMAD.MOV.U32 R13, RZ, RZ, R3 ;  /* 0x000000ffff0d7224 */ /* 0x000fce00078e0003 */
[----:B------:R-:W-:Y:S05]  /*b1e0*/  WARPSYNC.COLLECTIVE R15, `(.L_x_257) ;  /* 0x000000000f087348 */ /* 0x000fea0003c00000 */
[----:B------:R0:W1:Y:S02]  /*b1f0*/  SHFL.BFLY P6, R14, R13, R12, R11 ;  /* 0x0c00000c0d0e7389 */ /* 0x00006400000c000b */
[----:B01----:R-:W-:Y:S05]  /*b200*/  ENDCOLLECTIVE ;  /* 0x000000000000791b */ /* 0x003fea0003800000 */
.L_x_257:
[----:B------:R-:W-:Y:S01]  /*b210*/  MOV R12, 0x2 ;  /* 0x00000002000c7802 */ /* 0x000fe20000000f00 */
[----:B------:R-:W-:-:S04]  /*b220*/  FADD.FTZ R4, R3, R14 ;  /* 0x0000000e03047221 */ /* 0x000fc80000010000 */
[----:B------:R-:W-:-:S07]  /*b230*/  IMAD.MOV.U32 R13, RZ, RZ, R4 ;  /* 0x000000ffff0d7224 */ /* 0x000fce00078e0004 */
[----:B------:R-:W-:Y:S05]  /*b240*/  WARPSYNC.COLLECTIVE R15, `(.L_x_258) ;  /* 0x000000000f087348 */ /* 0x000fea0003c00000 */
[----:B------:R0:W1:Y:S02]  /*b250*/  SHFL.BFLY P6, R14, R13, R12, R11 ;  /* 0x0c00000c0d0e7389 */ /* 0x00006400000c000b */
[----:B01----:R-:W-:Y:S05]  /*b260*/  ENDCOLLECTIVE ;  /* 0x000000000000791b */ /* 0x003fea0003800000 */
.L_x_258:
[----:B------:R-:W-:Y:S01]  /*b270*/  MOV R12, 0x1 ;  /* 0x00000001000c7802 */ /* 0x000fe20000000f00 */
[----:B------:R-:W-:-:S04]  /*b280*/  FADD.FTZ R5, R4, R14 ;  /* 0x0000000e04057221 */ /* 0x000fc80000010000 */
[----:B------:R-:W-:-:S07]  /*b290*/  IMAD.MOV.U32 R13, RZ, RZ, R5 ;  /* 0x000000ffff0d7224 */ /* 0x000fce00078e0005 */
[----:B------:R-:W-:Y:S05]  /*b2a0*/  WARPSYNC.COLLECTIVE R15, `(.L_x_259) ;  /* 0x000000000f087348 */ /* 0x000fea0003c00000 */
[----:B------:R0:W1:Y:S02]  /*b2b0*/  SHFL.BFLY P6, R14, R13, R12, R11 ;  /* 0x0c00000c0d0e7389 */ /* 0x00006400000c000b */
[----:B01----:R-:W-:Y:S05]  /*b2c0*/  ENDCOLLECTIVE ;  /* 0x000000000000791b */ /* 0x003fea0003800000 */
.L_x_259:
[----:B------:R-:W-:Y:S05]  /*b2d0*/  BRA `(.L_x_260) ;  /* 0xffffff6c00dc7947 */ /* 0x000fea000383ffff */
.L_x_187:
[----:B------:R-:W-:Y:S01]  /*b2e0*/  BSSY B1, `(.L_x_261) ;  /* 0x0000007000017945 */ /* 0x000fe20003800000 */
[----:B------:R-:W-:Y:S01]  /*b2f0*/  IMAD.MOV.U32 R12, RZ, RZ, 0x1 ;  /* 0x00000001ff0c7424 */ /* 0x000fe200078e00ff */
[----:B------:R-:W-:Y:S01]  /*b300*/  MOV R11, 0x1f ;  /* 0x0000001f000b7802 */ /* 0x000fe20000000f00 */
[----:B-1234-:R-:W-:-:S07]  /*b310*/  IMAD.MOV.U32 R15, RZ, RZ, -0x1 ;  /* 0xffffffffff0f7424 */ /* 0x01efce00078e00ff */
[----:B------:R-:W-:Y:S05]  /*b320*/  WARPSYNC.COLLECTIVE R15, `(.L_x_262) ;  /* 0x000000000f087348 */ /* 0x000fea0003c00000 */
[----:B------:R0:W1:Y:S02]  /*b330*/  SHFL.BFLY P6, R14, R13, R12, R11 ;  /* 0x0c00000c0d0e7389 */ /* 0x00006400000c000b */
[----:B01----:R-:W-:Y:S05]  /*b340*/  ENDCOLLECTIVE ;  /* 0x000000000000791b */ /* 0x003fea0003800000 */
.L_x_262:
[----:B------:R-:W-:Y:S05]  /*b350*/  BSYNC B1 ;  /* 0x0000000000017941 */ /* 0x000fea0003800000 */
.L_x_261:
[----:B------:R-:W-:Y:S05]  /*b360*/  BRA `(.L_x_263) ;  /* 0xffffffac00147947 */ /* 0x000fea000383ffff */
.L_x_191:
[----:B------:R-:W-:Y:S01]  /*b370*/  HFMA2 R11, -RZ, RZ, 0, 1.847743988037109375e-06 ;  /* 0x0000001fff0b7431 */ /* 0x000fe200000001ff */
[----:B------:R-:W-:Y:S01]  /*b380*/  BSSY B0, `(.L_x_264) ;  /* 0x0000007000007945 */ /* 0x000fe20003800000 */
[----:B------:R-:W-:Y:S01]  /*b390*/  MOV R13, R118 ;  /* 0x00000076000d7202 */ /* 0x000fe20000000f00 */
[----:B------:R-:W-:Y:S02]  /*b3a0*/  IMAD.MOV.U32 R12, RZ, RZ, 0x10 ;  /* 0x00000010ff0c7424 */ /* 0x000fe400078e00ff */
[----:B------:R-:W-:-:S07]  /*b3b0*/  IMAD.MOV.U32 R15, RZ, RZ, -0x1 ;  /* 0xffffffffff0f7424 */ /* 0x000fce00078e00ff */
[----:B-1-34-:R-:W-:Y:S05]  /*b3c0*/  WARPSYNC.COLLECTIVE R15, `(.L_x_265) ;  /* 0x000000000f087348 */ /* 0x01afea0003c00000 */
[----:B------:R0:W2:Y:S02]  /*b3d0*/  SHFL.BFLY P6, R14, R13, R12, R11 ;  /* 0x0c00000c0d0e7389 */ /* 0x0000a400000c000b */
[----:B01234-:R-:W-:Y:S05]  /*b3e0*/  ENDCOLLECTIVE ;  /* 0x000000000000791b */ /* 0x01ffea0003800000 */
.L_x_265:
[----:B------:R-:W-:Y:S05]  /*b3f0*/  BSYNC B0 ;  /* 0x0000000000007941 */ /* 0x000fea0003800000 */
.L_x_264:
[----:B------:R-:W-:Y:S01]  /*b400*/  FMNMX.FTZ R13, R14, R118, !PT ;  /* 0x000000760e0d7209 */ /* 0x000fe20007810000 */
[----:B------:R-:W-:Y:S01]  /*b410*/  IMAD.MOV.U32 R11, RZ, RZ, 0x1f ;  /* 0x0000001fff0b7424 */ /* 0x000fe200078e00ff */
[----:B------:R-:W-:Y:S02]  /*b420*/  MOV R12, 0x8 ;  /* 0x00000008000c7802 */ /* 0x000fe40000000f00 */
[----:B------:R-:W-:-:S07]  /*b430*/  MOV R15, 0xffffffff ;  /* 0xffffffff000f7802 */ /* 0x000fce0000000f00 */
[----:B------:R-:W-:Y:S05]  /*b440*/  WARPSYNC.COLLECTIVE R15, `(.L_x_266) ;  /* 0x000000000f087348 */ /* 0x000fea0003c00000 */
[----:B------:R0:W1:Y:S02]  /*b450*/  SHFL.BFLY P6, R14, R13, R12, R11 ;  /* 0x0c00000c0d0e7389 */ /* 0x00006400000c000b */
[----:B01----:R-:W-:Y:S05]  /*b460*/  ENDCOLLECTIVE ;  /* 0x000000000000791b */ /* 0x003fea0003800000 */
.L_x_266:
[----:B------:R-:W-:Y:S01]  /*b470*/  HFMA2 R12, -RZ, RZ, 0, 2.384185791015625e-07 ;  /* 0x00000004ff0c7431 */ /* 0x000fe200000001ff */
[----:B------:R-:W-:-:S05]  /*b480*/  FMNMX.FTZ R0, R13, R14, !PT ;  /* 0x0000000e0d007209 */ /* 0x000fca0007810000 */
[----:B------:R-:W-:-:S07]  /*b490*/  IMAD.MOV.U32 R13, RZ, RZ, R0 ;  /* 0x000000ffff0d7224 */ /* 0x000fce00078e0000 */
[----:B------:R-:W-:Y:S05]  /*b4a0*/  WARPSYNC.COLLECTIVE R15, `(.L_x_267) ;  /* 0x000000000f087348 */ /* 0x000fea0003c00000 */
[----:B------:R0:W1:Y:S02]  /*b4b0*/  SHFL.BFLY P6, R14, R13, R12, R11 ;  /* 0x0c00000c0d0e7389 */ /* 0x00006400000c000b */
[----:B01----:R-:W-:Y:S05]  /*b4c0*/  ENDCOLLECTIVE ;  /* 0x000000000000791b */ /* 0x003fea0003800000 */
.L_x_267:
[----:B------:R-:W-:Y:S02]  /*b4d0*/  MOV R12, 0x2 ;  /* 0x00000002000c7802 */ /* 0x000fe40000000f00 */
[----:B------:R-:W-:-:S05]  /*b4e0*/  FMNMX.FTZ R3, R0, R14, !PT ;  /* 0x0000000e00037209 */ /* 0x000fca0007810000 */
[----:B------:R-:W-:-:S07]  /*b4f0*/  IMAD.MOV.U32 R13, RZ, RZ, R3 ;  /* 0x000000ffff0d7224 */ /* 0x000fce00078e0003 */
[----:B------:R-:W-:Y:S05]  /*b500*/  WARPSYNC.COLLECTIVE R15, `(.L_x_268) ;  /* 0x000000000f087348 */ /* 0x000fea0003c00000 */
[----:B------:R0:W1:Y:S02]  /*b510*/  SHFL.BFLY P6, R14, R13, R12, R11 ;  /* 0x0c00000c0d0e7389 */ /* 0x00006400000c000b */
[----:B01----:R-:W-:Y:S05]  /*b520*/  ENDCOLLECTIVE ;  /* 0x000000000000791b */ /* 0x003fea0003800000 */
.L_x_268:
[----:B------:R-:W-:Y:S05]  /*b530*/  BRA `(.L_x_269) ;  /* 0xffffffac00647947 */ /* 0x000fea000383ffff */
.L_x_270:
        /* <DEDUP_REMOVED lines=12> */
.L_x_4054:


//--------------------- .text._ZN4mmha33masked_multihead_attention_kernelItLi80ELi128ELi4ELi16ELi64ELb1ELb1EEEv26Multihead_attention_paramsIT_XT5_EE --------------------------
	.section	.text._ZN4mmha33masked_multihead_attention_kernelItLi80ELi128ELi4ELi16ELi64ELb1ELb1EEEv26Multihead_attention_paramsIT_XT5_EE,"ax",@progbits
	.align	128
        .global         _ZN4mmha33masked_multihead_attention_kernelItLi80ELi128ELi4ELi16ELi64ELb1ELb1EEEv26Multihead_attention_paramsIT_XT5_EE
        .type           _ZN4mmha33masked_multihead_attention_kernelItLi80ELi128ELi4ELi16ELi64ELb1ELb1EEEv26Multihead_attention_paramsIT_XT5_EE,@function
        .size           _ZN4mmha33masked_multihead_attention_kernelItLi80ELi128ELi4ELi16ELi64ELb1ELb1EEEv26Multihead_attention_paramsIT_XT5_EE,(.L_x_4055 - _ZN4mmha33masked_multihead_attention_kernelItLi80ELi128ELi4ELi16ELi64ELb1ELb1EEEv26Multihead_attention_paramsIT_XT5_EE)
        .other          _ZN4mmha33masked_multihead_attention_kernelItLi80ELi128ELi4ELi16ELi64ELb1ELb1EEEv26Multihead_attention_paramsIT_XT5_EE,@"STO_CUDA_ENTRY STV_DEFAULT"
_ZN4mmha33masked_multihead_attention_kernelItLi80ELi128ELi4ELi16ELi64ELb1ELb1EEEv26Multihead_attention_paramsIT_XT5_EE:
.text._ZN4mmha33masked_multihead_attention_kernelItLi80ELi128ELi4ELi16ELi64ELb1ELb1EEEv26Multihead_attention_paramsIT_XT5_EE:
[----:B------:R-:W0:Y:S01]  /*0000*/  LDC R1, c[0x0][0x37c] ;  /* 0x0000df00ff017b82 */ /* 0x000e220000000800 */
[----:B------:R-:W1:Y:S01]  /*0010*/  LDCU.64 UR4, c[0x0][0x490] ;  /* 0x00009200ff0477ac */ /* 0x000e620008000a00 */
[----:B------:R-:W2:Y:S01]  /*0020*/  S2R R17, SR_CTAID.Y ;  /* 0x0000000000117919 */ /* 0x000ea20000002600 */
[----:B------:R-:W3:Y:S01]  /*0030*/  LDCU.64 UR36, c[0x0][0x358] ;  /* 0x00006b00ff2477ac */ /* 0x000ee20008000a00 */
[----:B-1----:R-:W-:-:S04]  /*0040*/  UISETP.NE.U32.AND UP0, UPT, UR4, URZ, UPT ;  /* 0x000000ff0400728c */ /* 0x002fc8000bf05070 */
[----:B------:R-:W-:-:S09]  /*0050*/  UISETP.NE.AND.EX UP0, UPT, UR5, URZ, UPT, UP0 ;  /* 0x000000ff0500728c */ /* 0x000fd2000bf05300 */
[----:B---3--:R-:W-:Y:S05]  /*0060*/  BRA.U !UP0, `(.L_x_271) ;  /* 0x0000000108147547 */ /* 0x008fea000b800000 */
[----:B--2---:R-:W-:-:S04]  /*0070*/  IADD3 R2, P0, PT, R17, UR4, RZ ;  /* 0x0000000411027c10 */ /* 0x004fc8000ff1e0ff */
[----:B------:R-:W-:-:S05]  /*0080*/  IADD3.X R3, PT, PT, RZ, UR5, RZ, P0, !PT ;  /* 0x00000005ff037c10 */ /* 0x000fca00087fe4ff */
[----:B------:R-:W2:Y:S02]  /*0090*/  LDG.E.U8 R2, desc[UR36][R2.64] ;  /* 0x0000002402027981 */ /* 0x000ea4000c1e1100 */
[----:B--2---:R-:W-:-:S13]  /*00a0*/  ISETP.NE.AND P0, PT, R2, 0x1, PT ;  /* 0x000000010200780c */ /* 0x004fda0003f05270 */
[----:B------:R-:W-:Y:S05]  /*00b0*/  @!P0 EXIT ;  /* 0x000000000000894d */ /* 0x000fea0003800000 */
.L_x_271:
[----:B------:R-:W2:Y:S01]  /*00c0*/  LDC.64 R2, c[0x0][0x498] ;  /* 0x00012600ff027b82 */ /* 0x000ea20000000a00 */
[----:B------:R-:W1:Y:S07]  /*00d0*/  LDCU UR4, c[0x0][0x3f4] ;  /* 0x00007e80ff0477ac */ /* 0x000e6e0008000800 */
[----:B------:R-:W3:Y:S08]  /*00e0*/  LDC R6, c[0x0][0x3f0] ;  /* 0x0000fc00ff067b82 */ /* 0x000ef00000000800 */
[----:B------:R-:W4:Y:S01]  /*00f0*/  LDC.64 R10, c[0x0][0x460] ;  /* 0x00011800ff0a7b82 */ /* 0x000f220000000a00 */
[----:B--2---:R-:W-:-:S04]  /*0100*/  IMAD.WIDE.U32 R2, R17, 0x4, R2 ;  /* 0x0000000411027825 */ /* 0x004fc800078e0002 */
[----:B------:R-:W-:Y:S01]  /*0110*/  IMAD.MOV.U32 R22, RZ, RZ, RZ ;  /* 0x000000ffff167224 */ /* 0x000fe200078e00ff */
[----:B------:R2:W4:Y:S01]  /*0120*/  LDG.E R23, desc[UR36][R2.64] ;  /* 0x0000002402177981 */ /* 0x000522000c1e1900 */
[----:B------:R-:W0:Y:S01]  /*0130*/  S2R R19, SR_TID.X ;  /* 0x0000000000137919 */ /* 0x000e220000002100 */
[----:B---3--:R-:W-:Y:S01]  /*0140*/  IABS R7, R6 ;  /* 0x0000000600077213 */ /* 0x008fe20000000000 */
[----:B------:R-:W3:Y:S03]  /*0150*/  S2UR UR39, SR_CTAID.X ;  /* 0x00000000002779c3 */ /* 0x000ee60000002500 */
[----:B------:R-:W1:Y:S05]  /*0160*/  I2F.RP R0, R7 ;  /* 0x0000000700007306 */ /* 0x000e6a0000209400 */
[----:B--2---:R-:W2:Y:S08]  /*0170*/  LDC R3, c[0x0][0x40c] ;  /* 0x00010300ff037b82 */ /* 0x004eb00000000800 */
[----:B------:R-:W3:Y:S01]  /*0180*/  LDC R33, c[0x0][0x3f8] ;  /* 0x0000fe00ff217b82 */ /* 0x000ee20000000800 */
[----:B-1----:R-:W1:Y:S02]  /*0190*/  MUFU.RCP R0, R0 ;  /* 0x0000000000007308 */ /* 0x002e640000001000 */
[----:B-1----:R-:W-:-:S06]  /*01a0*/  VIADD R4, R0, 0xffffffe ;  /* 0x0ffffffe00047836 */ /* 0x002fcc0000000000 */
[----:B------:R1:W0:Y:S02]  /*01b0*/  F2I.FTZ.U32.TRUNC.NTZ R5, R4 ;  /* 0x0000000400057305 */ /* 0x000224000021f000 */
[----:B-1----:R-:W-:Y:S01]  /*01c0*/  IMAD.MOV.U32 R4, RZ, RZ, RZ ;  /* 0x000000ffff047224 */ /* 0x002fe200078e00ff */
[----:B0-----:R-:W-:-:S05]  /*01d0*/  IADD3 R8, PT, PT, RZ, -R5, RZ ;  /* 0x80000005ff087210 */ /* 0x001fca0007ffe0ff */
[----:B------:R-:W-:Y:S01]  /*01e0*/  IMAD R9, R8, R7, RZ ;  /* 0x0000000708097224 */ /* 0x000fe200078e02ff */
[----:B------:R-:W-:-:S03]  /*01f0*/  IABS R8, R17 ;  /* 0x0000001100087213 */ /* 0x000fc60000000000 */
[----:B------:R-:W-:-:S06]  /*0200*/  IMAD.HI.U32 R5, R5, R9, R4 ;  /* 0x0000000905057227 */ /* 0x000fcc00078e0004 */
[----:B------:R-:W-:-:S05]  /*0210*/  IMAD.HI.U32 R0, R5, R8, RZ ;  /* 0x0000000805007227 */ /* 0x000fca00078e00ff */
[----:B------:R-:W-:-:S05]  /*0220*/  IADD3 R2, PT, PT, -R0, RZ, RZ ;  /* 0x000000ff00027210 */ /* 0x000fca0007ffe1ff */
[----:B------:R-:W-:-:S05]  /*0230*/  IMAD R2, R7, R2, R8 ;  /* 0x0000000207027224 */ /* 0x000fca00078e0208 */
[----:B------:R-:W-:Y:S02]  /*0240*/  ISETP.GT.U32.AND P1, PT, R7, R2, PT ;  /* 0x000000020700720c */ /* 0x000fe40003f24070 */
[----:B----4-:R-:W-:-:S04]  /*0250*/  ISETP.NE.U32.AND P0, PT, R10, RZ, PT ;  /* 0x000000ff0a00720c */ /* 0x010fc80003f05070 */
[----:B------:R-:W-:-:S07]  /*0260*/  ISETP.NE.AND.EX P0, PT, R11, RZ, PT, P0 ;  /* 0x000000ff0b00720c */ /* 0x000fce0003f05300 */
[----:B------:R-:W-:Y:S01]  /*0270*/  @!P1 IMAD.IADD R2, R2, 0x1, -R7 ;  /* 0x0000000102029824 */ /* 0x000fe200078e0a07 */
[----:B--2---:R-:W-:-:S04]  /*0280*/  ISETP.EQ.AND P3, PT, R3, RZ, P0 ;  /* 0x000000ff0300720c */ /* 0x004fc80000762270 */
[----:B------:R-:W-:Y:S02]  /*0290*/  ISETP.GE.U32.AND P0, PT, R2, R7, PT ;  /* 0x000000070200720c */ /* 0x000fe40003f06070 */
[----:B------:R-:W-:Y:S02]  /*02a0*/  LOP3.LUT R7, R17, R6, RZ, 0x3c, !PT ;  /* 0x0000000611077212 */ /* 0x000fe400078e3cff */
[----:B------:R-:W-:Y:S02]  /*02b0*/  @!P1 IADD3 R0, PT, PT, R0, 0x1, RZ ;  /* 0x0000000100009810 */ /* 0x000fe40007ffe0ff */
[----:B------:R-:W-:Y:S02]  /*02c0*/  ISETP.GE.AND P2, PT, R7, RZ, PT ;  /* 0x000000ff0700720c */ /* 0x000fe40003f46270 */
[----:B------:R-:W-:Y:S01]  /*02d0*/  ISETP.NE.AND P1, PT, R6, RZ, PT ;  /* 0x000000ff0600720c */ /* 0x000fe20003f25270 */
[----:B------:R-:W0:Y:S04]  /*02e0*/  @P3 LDC.64 R4, c[0x0][0x460] ;  /* 0x00011800ff043b82 */ /* 0x000e280000000a00 */
[----:B------:R-:W-:-:S06]  /*02f0*/  @P0 VIADD R0, R0, 0x1 ;  /* 0x0000000100000836 */ /* 0x000fcc0000000000 */
[----:B------:R-:W-:Y:S02]  /*0300*/  @!P2 IADD3 R0, PT, PT, -R0, RZ, RZ ;  /* 0x000000ff0000a210 */ /* 0x000fe40007ffe1ff */
[----:B------:R-:W-:Y:S02]  /*0310*/  @!P1 LOP3.LUT R0, RZ, R6, RZ, 0x33, !PT ;  /* 0x00000006ff009212 */ /* 0x000fe400078e33ff */
[----:B------:R-:W-:-:S04]  /*0320*/  MOV R6, UR4 ;  /* 0x0000000400067c02 */ /* 0x000fc80008000f00 */
[----:B------:R-:W-:-:S04]  /*0330*/  IABS R9, R6 ;  /* 0x0000000600097213 */ /* 0x000fc80000000000 */
[----:B------:R-:W1:Y:S08]  /*0340*/  I2F.RP R8, R9 ;  /* 0x0000000900087306 */ /* 0x000e700000209400 */
[----:B-1----:R-:W1:Y:S02]  /*0350*/  MUFU.RCP R8, R8 ;  /* 0x0000000800087308 */ /* 0x002e640000001000 */
[----:B-1----:R-:W-:-:S06]  /*0360*/  VIADD R6, R8, 0xffffffe ;  /* 0x0ffffffe08067836 */ /* 0x002fcc0000000000 */
[----:B------:R1:W2:Y:S01]  /*0370*/  F2I.FTZ.U32.TRUNC.NTZ R7, R6 ;  /* 0x0000000600077305 */ /* 0x0002a2000021f000 */
[----:B0-----:R-:W-:-:S05]  /*0380*/  @P3 IMAD.WIDE R4, R0, 0x4, R4 ;  /* 0x0000000400043825 */ /* 0x001fca00078e0204 */
[----:B------:R0:W5:Y:S01]  /*0390*/  @P3 LDG.E R22, desc[UR36][R4.64] ;  /* 0x0000002404163981 */ /* 0x000162000c1e1900 */
[----:B-1----:R-:W-:Y:S01]  /*03a0*/  HFMA2 R6, -RZ, RZ, 0, 0 ;  /* 0x00000000ff067431 */ /* 0x002fe200000001ff */
[----:B--2---:R-:W-:-:S05]  /*03b0*/  IADD3 R10, PT, PT, RZ, -R7, RZ ;  /* 0x80000007ff0a7210 */ /* 0x004fca0007ffe0ff */
[----:B0-----:R-:W-:-:S04]  /*03c0*/  IMAD R5, R10, R9, RZ ;  /* 0x000000090a057224 */ /* 0x001fc800078e02ff */
[----:B------:R-:W-:Y:S01]  /*03d0*/  IMAD.HI.U32 R7, R7, R5, R6 ;  /* 0x0000000507077227 */ /* 0x000fe200078e0006 */
[----:B------:R-:W0:Y:S01]  /*03e0*/  S2R R29, SR_CTAID.X ;  /* 0x00000000001d7919 */ /* 0x000e220000002500 */
[----:B------:R-:W-:Y:S02]  /*03f0*/  UISETP.NE.AND UP0, UPT, UR4, URZ, UPT ;  /* 0x000000ff0400728c */ /* 0x000fe4000bf05270 */
[----:B---3--:R-:W-:Y:S02]  /*0400*/  IMAD R32, R17, R33, UR39 ;  /* 0x0000002711207e24 */ /* 0x008fe4000f8e0221 */
[----:B------:R-:W-:-:S05]  /*0410*/  VIADD R25, R23, 0xffffffff ;  /* 0xffffffff17197836 */ /* 0x000fca0000000000 */
[----:B------:R-:W-:-:S05]  /*0420*/  IABS R4, R25 ;  /* 0x0000001900047213 */ /* 0x000fca0000000000 */
[----:B------:R-:W-:-:S04]  /*0430*/  IMAD.HI.U32 R7, R7, R4, RZ ;  /* 0x0000000407077227 */ /* 0x000fc800078e00ff */
[----:B------:R-:W-:-:S04]  /*0440*/  IMAD.MOV R7, RZ, RZ, -R7 ;  /* 0x000000ffff077224 */ /* 0x000fc800078e0a07 */
[----:B------:R-:W-:-:S05]  /*0450*/  IMAD R7, R9, R7, R4 ;  /* 0x0000000709077224 */ /* 0x000fca00078e0204 */
[----:B------:R-:W-:-:S13]  /*0460*/  R2UR UR38, R7 ;  /* 0x00000000072672ca */ /* 0x000fda00000e0000 */
[----:B------:R-:W-:-:S13]  /*0470*/  ISETP.GT.U32.AND P0, PT, R9, UR38, PT ;  /* 0x0000002609007c0c */ /* 0x000fda000bf04070 */
[----:B------:R-:W-:-:S04]  /*0480*/  @!P0 IADD3 R4, PT, PT, -R9, UR38, RZ ;  /* 0x0000002609048c10 */ /* 0x000fc8000fffe1ff */
[----:B------:R-:W-:Y:S02]  /*0490*/  @!P0 R2UR UR38, R4 ;  /* 0x00000000042682ca */ /* 0x000fe400000e0000 */
[----:B------:R-:W1:Y:S01]  /*04a0*/  LDC R4, c[0x0][0x3e8] ;  /* 0x0000fa00ff047b82 */ /* 0x000e620000000800 */
[----:B------:R-:W-:-:S10]  /*04b0*/  ISETP.GE.AND P2, PT, R25, RZ, PT ;  /* 0x000000ff1900720c */ /* 0x000fd40003f46270 */
[----:B------:R-:W-:-:S03]  /*04c0*/  ISETP.GT.U32.AND P1, PT, R9, UR38, PT ;  /* 0x0000002609007c0c */ /* 0x000fc6000bf24070 */
[----:B------:R-:W-:Y:S01]  /*04d0*/  VOTEU.ANY UP1, P2 ;  /* 0x0000000000ff7886 */ /* 0x000fe20001020100 */
[----:B------:R-:W-:-:S09]  /*04e0*/  ISETP.GT.U32.AND P2, PT, R19, 0x13, PT ;  /* 0x000000131300780c */ /* 0x000fd20003f44070 */
[----:B------:R-:W-:Y:S02]  /*04f0*/  @!P1 IADD3 R9, PT, PT, -R9, UR38, RZ ;  /* 0x0000002609099c10 */ /* 0x000fe4000fffe1ff */
[----:B-1----:R-:W-:Y:S02]  /*0500*/  ISETP.NE.AND P0, PT, R4, RZ, PT ;  /* 0x000000ff0400720c */ /* 0x002fe40003f05270 */
[----:B------:R-:W-:Y:S01]  /*0510*/  @!P1 R2UR UR38, R9 ;  /* 0x00000000092692ca */ /* 0x000fe200000e0000 */
[----:B------:R-:W-:Y:S01]  /*0520*/  BSSY.RECONVERGENT B0, `(.L_x_272) ;  /* 0x0000020000007945 */ /* 0x000fe20003800200 */
[----:B------:R-:W-:Y:S02]  /*0530*/  P2R R2, PR, RZ, 0x8 ;  /* 0x00000008ff027803 */ /* 0x000fe40000000000 */
[----:B------:R-:W-:Y:S02]  /*0540*/  CS2R R34, SRZ ;  /* 0x0000000000227805 */ /* 0x000fe4000001ff00 */
[----:B------:R-:W-:-:S05]  /*0550*/  SHF.L.U32 R24, R19, 0x2, RZ ;  /* 0x0000000213187819 */ /* 0x000fca00000006ff */
[----:B------:R-:W-:Y:S02]  /*0560*/  @P0 IMAD R4, R17, R4, RZ ;  /* 0x0000000411040224 */ /* 0x000fe400078e02ff */
[----:B------:R-:W-:Y:S02]  /*0570*/  @!UP1 UIADD3 UR38, UPT, UPT, -UR38, URZ, URZ ;  /* 0x000000ff26269290 */ /* 0x000fe4000fffe1ff */
[----:B------:R-:W-:Y:S01]  /*0580*/  @!UP0 ULOP3.LUT UR38, URZ, UR4, URZ, 0x33, !UPT ;  /* 0x00000004ff268292 */ /* 0x000fe2000f8e33ff */
[----:B------:R-:W-:Y:S02]  /*0590*/  @!P0 IMAD R5, R32, 0x50, RZ ;  /* 0x0000005020058824 */ /* 0x000fe400078e02ff */
[----:B0-----:R-:W-:Y:S01]  /*05a0*/  @P0 IMAD R5, R29, 0x50, R4 ;  /* 0x000000501d050824 */ /* 0x001fe200078e0204 */
[----:B------:R-:W-:Y:S08]  /*05b0*/  @P2 BRA `(.L_x_273) ;  /* 0x0000000000582947 */ /* 0x000ff00003800000 */
[----:B------:R-:W0:Y:S01]  /*05c0*/  LDC R4, c[0x0][0x478] ;  /* 0x00011e00ff047b82 */ /* 0x000e220000000800 */
[----:B------:R-:W-:Y:S01]  /*05d0*/  IMAD.IADD R27, R24, 0x1, R5 ;  /* 0x00000001181b7824 */ /* 0x000fe200078e0205 */
        /* <DEDUP_REMOVED lines=20> */
.L_x_273:
[----:B------:R-:W-:Y:S05]  /*0720*/  BSYNC.RECONVERGENT B0 ;  /* 0x0000000000007941 */ /* 0x000fea0003800200 */
.L_x_272:
[----:B------:R-:W1:Y:S01]  /*0730*/  LDCU.64 UR8, c[0x0][0x3a0] ;  /* 0x00007400ff0877ac */ /* 0x000e620008000a00 */
[----:B------:R-:W2:Y:S01]  /*0740*/  LDC.64 R10, c[0x0][0x418] ;  /* 0x00010600ff0a7b82 */ /* 0x000ea20000000a00 */
[----:B------:R-:W-:Y:S01]  /*0750*/  ISETP.GT.U32.OR P3, PT, R19, 0x1f, !P3 ;  /* 0x0000001f1300780c */ /* 0x000fe20005f64470 */
[----:B------:R-:W-:Y:S01]  /*0760*/  IMAD R32, R32, 0x50, RZ ;  /* 0x0000005020207824 */ /* 0x000fe200078e02ff */
[----:B------:R-:W3:Y:S01]  /*0770*/  LDCU.64 UR6, c[0x0][0x390] ;  /* 0x00007200ff0677ac */ /* 0x000ee20008000a00 */
[----:B------:R-:W-:Y:S01]  /*0780*/  SHF.R.U32.HI R30, RZ, 0x1, R19 ;  /* 0x00000001ff1e7819 */ /* 0x000fe20000011613 */
[----:B------:R-:W-:Y:S01]  /*0790*/  IMAD R15, R29, 0x50, R24 ;  /* 0x000000501d0f7824 */ /* 0x000fe200078e0218 */
[----:B------:R-:W-:Y:S02]  /*07a0*/  LOP3.LUT R31, R24, 0x4, RZ, 0xc0, !PT ;  /* 0x00000004181f7812 */ /* 0x000fe400078ec0ff */
[----:B------:R-:W-:Y:S01]  /*07b0*/  CS2R R28, SRZ ;  /* 0x00000000001c7805 */ /* 0x000fe2000001ff00 */
[----:B------:R-:W4:Y:S01]  /*07c0*/  @!P2 LDC.64 R4, c[0x0][0x3b8] ;  /* 0x0000ee00ff04ab82 */ /* 0x000f220000000a00 */
[----:B------:R-:W-:Y:S01]  /*07d0*/  @!P2 IMAD R13, R30, UR4, R25 ;  /* 0x000000041e0dac24 */ /* 0x000fe2000f8e0219 */
[----:B------:R-:W-:Y:S01]  /*07e0*/  CS2R R26, SRZ ;  /* 0x00000000001a7805 */ /* 0x000fe2000001ff00 */
[----:B------:R-:W-:Y:S01]  /*07f0*/  @!P2 IMAD R12, R32, UR4, R31 ;  /* 0x00000004200cac24 */ /* 0x000fe2000f8e021f */
[----:B------:R-:W0:Y:S01]  /*0800*/  LDCU.U8 UR5, c[0x0][0x404] ;  /* 0x00008080ff0577ac */ /* 0x000e220008000000 */
[----:B-----5:R-:W-:-:S03]  /*0810*/  @!P3 IMAD R14, R22, R33, RZ ;  /* 0x00000021160eb224 */ /* 0x020fc600078e02ff */
[----:B------:R-:W-:Y:S02]  /*0820*/  @!P2 LEA R21, R13, R12, 0x3 ;  /* 0x0000000c0d15a211 */ /* 0x000fe400078e18ff */
[----:B-1----:R-:W-:Y:S02]  /*0830*/  ISETP.NE.U32.AND P1, PT, RZ, UR8, PT ;  /* 0x00000008ff007c0c */ /* 0x002fe4000bf25070 */
[----:B---3--:R-:W-:Y:S02]  /*0840*/  ISETP.NE.U32.AND P0, PT, RZ, UR6, PT ;  /* 0x00000006ff007c0c */ /* 0x008fe4000bf05070 */
[----:B------:R-:W-:Y:S02]  /*0850*/  ISETP.NE.AND.EX P1, PT, RZ, UR9, PT, P1 ;  /* 0x00000009ff007c0c */ /* 0x000fe4000bf25310 */
[----:B------:R-:W-:Y:S02]  /*0860*/  ISETP.NE.AND.EX P0, PT, RZ, UR7, PT, P0 ;  /* 0x00000007ff007c0c */ /* 0x000fe4000bf05300 */
[----:B------:R-:W-:-:S02]  /*0870*/  ISETP.GT.U32.OR P1, PT, R19, 0x13, !P1 ;  /* 0x000000131300780c */ /* 0x000fc40004f24470 */
[----:B------:R-:W-:Y:S02]  /*0880*/  ISETP.GT.U32.OR P0, PT, R19, 0x13, !P0 ;  /* 0x000000131300780c */ /* 0x000fe40004704470 */
[----:B------:R-:W-:Y:S01]  /*0890*/  ISETP.NE.OR P4, PT, R3, RZ, P1 ;  /* 0x000000ff0300720c */ /* 0x000fe20000f85670 */
[----:B----4-:R-:W-:Y:S01]  /*08a0*/  @!P2 IMAD.WIDE R4, R21, 0x2, R4 ;  /* 0x000000021504a825 */ /* 0x010fe200078e0204 */
[----:B--2---:R-:W-:-:S03]  /*08b0*/  ISETP.NE.U32.AND P1, PT, R10, RZ, PT ;  /* 0x000000ff0a00720c */ /* 0x004fc60003f25070 */
[----:B------:R-:W-:Y:S01]  /*08c0*/  @!P3 IMAD R21, R14, 0x50, R15 ;  /* 0x000000500e15b824 */ /* 0x000fe200078e020f */
[----:B------:R-:W-:Y:S01]  /*08d0*/  ISETP.NE.AND.EX P1, PT, R11, RZ, PT, P1 ;  /* 0x000000ff0b00720c */ /* 0x000fe20003f25310 */
[----:B------:R-:W2:Y:S01]  /*08e0*/  @!P2 LDG.E.64 R28, desc[UR36][R4.64] ;  /* 0x00000024041ca981 */ /* 0x000ea2000c1e1b00 */
[----:B------:R-:W1:Y:S08]  /*08f0*/  @!P3 LDC.64 R10, c[0x0][0x450] ;  /* 0x00011400ff0abb82 */ /* 0x000e700000000a00 */
[----:B------:R-:W3:Y:S08]  /*0900*/  @!P4 LDC.64 R8, c[0x0][0x3a0] ;  /* 0x0000e800ff08cb82 */ /* 0x000ef00000000a00 */
[----:B0-----:R-:W0:Y:S01]  /*0910*/  @!P0 LDC.64 R6, c[0x0][0x390] ;  /* 0x0000e400ff068b82 */ /* 0x001e220000000a00 */
[----:B-1----:R-:W-:-:S07]  /*0920*/  @!P3 IMAD.WIDE R10, R21, 0x2, R10 ;  /* 0x00000002150ab825 */ /* 0x002fce00078e020a */
[----:B------:R-:W1:Y:S01]  /*0930*/  @P1 LDC.64 R12, c[0x0][0x418] ;  /* 0x00010600ff0c1b82 */ /* 0x000e620000000a00 */
[----:B------:R-:W4:Y:S01]  /*0940*/  @!P3 LDG.E.64 R10, desc[UR36][R10.64] ;  /* 0x000000240a0ab981 */ /* 0x000f22000c1e1b00 */
[----:B---3--:R-:W-:-:S06]  /*0950*/  @!P4 IMAD.WIDE.U32 R8, R15, 0x2, R8 ;  /* 0x000000020f08c825 */ /* 0x008fcc00078e0008 */
[----:B------:R-:W3:Y:S01]  /*0960*/  LDC R21, c[0x0][0x400] ;  /* 0x00010000ff157b82 */ /* 0x000ee20000000800 */
[----:B------:R-:W2:Y:S01]  /*0970*/  @!P4 LDG.E.64 R26, desc[UR36][R8.64] ;  /* 0x00000024081ac981 */ /* 0x000ea2000c1e1b00 */
[----:B0-----:R-:W-:Y:S01]  /*0980*/  @!P0 IMAD.WIDE.U32 R6, R15, 0x2, R6 ;  /* 0x000000020f068825 */ /* 0x001fe200078e0006 */
[----:B------:R-:W-:-:S06]  /*0990*/  CS2R R14, SRZ ;  /* 0x00000000000e7805 */ /* 0x000fcc000001ff00 */
[----:B------:R-:W4:Y:S01]  /*09a0*/  @!P0 LDG.E.64 R14, desc[UR36][R6.64] ;  /* 0x00000024060e8981 */ /* 0x000f22000c1e1b00 */
[----:B------:R-:W-:Y:S02]  /*09b0*/  IMAD.MOV.U32 R18, RZ, RZ, RZ ;  /* 0x000000ffff127224 */ /* 0x000fe400078e00ff */
[----:B-1----:R-:W-:-:S05]  /*09c0*/  @P1 IMAD.WIDE.U32 R12, R17, 0x4, R12 ;  /* 0x00000004110c1825 */ /* 0x002fca00078e000c */
[----:B------:R0:W5:Y:S01]  /*09d0*/  @P1 LDG.E R18, desc[UR36][R12.64] ;  /* 0x000000240c121981 */ /* 0x000162000c1e1900 */
[----:B------:R-:W-:Y:S02]  /*09e0*/  ISETP.NE.AND P1, PT, R3, RZ, PT ;  /* 0x000000ff0300720c */ /* 0x000fe40003f25270 */
[----:B------:R-:W-:-:S04]  /*09f0*/  ISETP.NE.AND P0, PT, RZ, UR5, PT ;  /* 0x00000005ff007c0c */ /* 0x000fc8000bf05270 */
[----:B---3--:R-:W-:Y:S01]  /*0a00*/  ISETP.LT.OR P0, PT, R21, 0x1, P0 ;  /* 0x000000011500780c */ /* 0x008fe20000701670 */
[----:B------:R-:W-:Y:S02]  /*0a10*/  IMAD R0, R0, R33, RZ ;  /* 0x0000002100007224 */ /* 0x000fe400078e02ff */
[----:B------:R-:W-:Y:S01]  /*0a20*/  IMAD R17, R17, UR4, RZ ;  /* 0x0000000411117c24 */ /* 0x000fe2000f8e02ff */
[----:B------:R-:W-:Y:S02]  /*0a30*/  BSSY.RECONVERGENT B6, `(.L_x_274) ;  /* 0x0000139000067945 */ /* 0x000fe40003800200 */
[----:B------:R-:W-:Y:S02]  /*0a40*/  R2UR UR40, R0 ;  /* 0x00000000002872ca */ /* 0x000fe400000e0000 */
[----:B------:R-:W-:Y:S01]  /*0a50*/  SHF.R.S32.HI R16, RZ, 0x1f, R17 ;  /* 0x0000001fff107819 */ /* 0x000fe20000011411 */
[----:B--2---:R-:W-:Y:S02]  /*0a60*/  @!P1 HFMA2 R29, R29, 1, 1, R27 ;  /* 0x3c003c001d1d9831 */ /* 0x004fe4000000001b */
[----:B------:R-:W-:-:S04]  /*0a70*/  @!P1 HADD2 R28, R28, R26 ;  /* 0x0000001a1c1c9230 */ /* 0x000fc80000000000 */
[----:B----4-:R-:W-:Y:S02]  /*0a80*/  @!P3 HMUL2 R28, R28, R10 ;  /* 0x0000000a1c1cb232 */ /* 0x010fe40000000000 */
[----:B------:R-:W-:Y:S02]  /*0a90*/  @!P3 HFMA2 R29, R29, R11, -RZ ;  /* 0x0000000b1d1db231 */ /* 0x000fe400001000ff */
[----:B------:R-:W-:Y:S02]  /*0aa0*/  HFMA2 R35, R35, 1, 1, R15 ;  /* 0x3c003c0023237831 */ /* 0x000fe4000000000f */
[----:B------:R-:W-:Y:S01]  /*0ab0*/  HADD2 R34, R34, R14 ;  /* 0x0000000e22227230 */ /* 0x000fe20000000000 */
[----:B0-----:R-:W-:Y:S06]  /*0ac0*/  @P0 BRA `(.L_x_275) ;  /* 0x00000004006c0947 */ /* 0x001fec0003800000 */
[----:B------:R-:W-:Y:S05]  /*0ad0*/  @P1 BRA `(.L_x_276) ;  /* 0x0000000000d01947 */ /* 0x000fea0003800000 */
[----:B------:R-:W-:-:S13]  /*0ae0*/  ISETP.GE.AND P0, PT, R24, R21, PT ;  /* 0x000000151800720c */ /* 0x000fda0003f06270 */
[----:B------:R-:W-:Y:S05]  /*0af0*/  @P0 BRA `(.L_x_277) ;  /* 0x0000001000b00947 */ /* 0x000fea0003800000 */
[----:B------:R-:W-:Y:S01]  /*0b00*/  I2FP.F32.U32 R4, R21 ;  /* 0x0000001500047245 */ /* 0x000fe20000201000 */
[----:B-----5:R-:W-:Y:S01]  /*0b10*/  IMAD.IADD R3, R3, 0x1, -R18 ;  /* 0x0000000103037824 */ /* 0x020fe200078e0a12 */
[----:B------:R-:W-:Y:S01]  /*0b20*/  IADD3 R0, PT, PT, R24, 0x2, RZ ;  /* 0x0000000218007810 */ /* 0x000fe20007ffe0ff */
[--C-:B------:R-:W-:Y:S01]  /*0b30*/  HADD2.F32 R8, -RZ, R29.reuse.H1_H1 ;  /* 0x3000001dff087230 */ /* 0x100fe20000004100 */
[----:B------:R-:W0:Y:S01]  /*0b40*/  MUFU.RCP R7, R4 ;  /* 0x0000000400077308 */ /* 0x000e220000001000 */
[----:B------:R-:W-:Y:S01]  /*0b50*/  HADD2.F32 R29, -RZ, R29.H0_H0 ;  /* 0x2000001dff1d7230 */ /* 0x000fe20000004100 */
[----:B------:R-:W-:Y:S02]  /*0b60*/  I2FP.F32.U32 R0, R0 ;  /* 0x0000000000007245 */ /* 0x000fe40000201000 */
[----:B------:R-:W-:-:S03]  /*0b70*/  I2FP.F32.S32 R3, R3 ;  /* 0x0000000300037245 */ /* 0x000fc60000201400 */
[----:B0-----:R-:W-:-:S04]  /*0b80*/  FMUL.FTZ R0, R0, R7 ;  /* 0x0000000700007220 */ /* 0x001fc80000410000 */
[----:B------:R-:W-:Y:S01]  /*0b90*/  FMUL.FTZ R5, R0, 13.28771209716796875 ;  /* 0x41549a7800057820 */ /* 0x000fe20000410000 */
[----:B------:R-:W-:-:S03]  /*0ba0*/  I2FP.F32.U32 R0, R24 ;  /* 0x0000001800007245 */ /* 0x000fc60000201000 */
[----:B------:R0:W1:Y:S02]  /*0bb0*/  MUFU.EX2 R6, -R5 ;  /* 0x8000000500067308 */ /* 0x0000640000000800 */
[----:B------:R-:W-:-:S04]  /*0bc0*/  FMUL.FTZ R0, R0, R7 ;  /* 0x0000000700007220 */ /* 0x000fc80000410000 */
[----:B------:R-:W-:Y:S01]  /*0bd0*/  FMUL.FTZ R0, R0, 13.28771209716796875 ;  /* 0x41549a7800007820 */ /* 0x000fe20000410000 */
[--C-:B0-----:R-:W-:Y:S02]  /*0be0*/  HADD2.F32 R5, -RZ, R35.reuse.H1_H1 ;  /* 0x30000023ff057230 */ /* 0x101fe40000004100 */
[----:B------:R-:W-:-:S03]  /*0bf0*/  HADD2.F32 R35, -RZ, R35.H0_H0 ;  /* 0x20000023ff237230 */ /* 0x000fc60000004100 */
[----:B------:R-:W0:Y:S01]  /*0c00*/  MUFU.EX2 R0, -R0 ;  /* 0x8000000000007308 */ /* 0x000e220000000800 */
[----:B-1----:R-:W-:-:S04]  /*0c10*/  FMUL.FTZ R4, R3, R6 ;  /* 0x0000000603047220 */ /* 0x002fc80000410000 */
[----:B------:R-:W-:-:S04]  /*0c20*/  FMUL.RZ R10, R4, 0.15915493667125701904 ;  /* 0x3e22f983040a7820 */ /* 0x000fc8000040c000 */
[----:B------:R-:W1:Y:S01]  /*0c30*/  MUFU.SIN R7, R10 ;  /* 0x0000000a00077308 */ /* 0x000e620000000400 */
[----:B0-----:R-:W-:-:S07]  /*0c40*/  FMUL.FTZ R3, R3, R0 ;  /* 0x0000000003037220 */ /* 0x001fce0000410000 */
[----:B------:R0:W2:Y:S01]  /*0c50*/  MUFU.COS R6, R10 ;  /* 0x0000000a00067308 */ /* 0x0000a20000000000 */
[----:B------:R-:W-:-:S07]  /*0c60*/  FMUL.RZ R11, R3, 0.15915493667125701904 ;  /* 0x3e22f983030b7820 */ /* 0x000fce000040c000 */
[----:B------:R-:W3:Y:S01]  /*0c70*/  MUFU.SIN R4, R11 ;  /* 0x0000000b00047308 */ /* 0x000ee20000000400 */
[C---:B-1----:R-:W-:Y:S01]  /*0c80*/  FMUL.FTZ R9, R7.reuse, R5 ;  /* 0x0000000507097220 */ /* 0x042fe20000410000 */
[----:B0-----:R-:W-:-:S06]  /*0c90*/  FMUL.FTZ R10, R7, R8 ;  /* 0x00000008070a7220 */ /* 0x001fcc0000410000 */
[----:B------:R-:W0:Y:S01]  /*0ca0*/  MUFU.COS R3, R11 ;  /* 0x0000000b00037308 */ /* 0x000e220000000000 */
[C---:B--2---:R-:W-:Y:S01]  /*0cb0*/  FMUL.FTZ R0, R6.reuse, R5 ;  /* 0x0000000506007220 */ /* 0x044fe20000410000 */
[C---:B------:R-:W-:Y:S01]  /*0cc0*/  FMUL.FTZ R12, R6.reuse, R8 ;  /* 0x00000008060c7220 */ /* 0x040fe20000410000 */
[C---:B------:R-:W-:Y:S01]  /*0cd0*/  FFMA.FTZ R8, R6.reuse, R35, -R9 ;  /* 0x0000002306087223 */ /* 0x040fe20000010809 */
[----:B------:R-:W-:Y:S01]  /*0ce0*/  FFMA.FTZ R10, R6, R29, -R10 ;  /* 0x0000001d060a7223 */ /* 0x000fe2000001080a */
[C---:B------:R-:W-:Y:S01]  /*0cf0*/  FFMA.FTZ R35, R7.reuse, R35, R0 ;  /* 0x0000002307237223 */ /* 0x040fe20000010000 */
[----:B------:R-:W-:Y:S01]  /*0d00*/  FFMA.FTZ R29, R7, R29, R12 ;  /* 0x0000001d071d7223 */ /* 0x000fe2000001000c */
[----:B------:R-:W-:Y:S02]  /*0d10*/  HADD2.F32 R7, -RZ, R28.H1_H1 ;  /* 0x3000001cff077230 */ /* 0x000fe40000004100 */
[----:B------:R-:W-:Y:S01]  /*0d20*/  HADD2.F32 R0, -RZ, R34.H1_H1 ;  /* 0x30000022ff007230 */ /* 0x000fe20000004100 */
[----:B------:R-:W-:Y:S01]  /*0d30*/  F2FP.F16.F32.PACK_AB R35, R35, R8 ;  /* 0x000000082323723e */ /* 0x000fe200000000ff */
[----:B------:R-:W-:-:S02]  /*0d40*/  HADD2.F32 R28, -RZ, R28.H0_H0 ;  /* 0x2000001cff1c7230 */ /* 0x000fc40000004100 */
[CC--:B---3--:R-:W-:Y:S01]  /*0d50*/  FMUL.FTZ R9, R4.reuse, R7.reuse ;  /* 0x0000000704097220 */ /* 0x0c8fe20000410000 */
[----:B------:R-:W-:Y:S02]  /*0d60*/  HADD2.F32 R34, -RZ, R34.H0_H0 ;  /* 0x20000022ff227230 */ /* 0x000fe40000004100 */
[C---:B------:R-:W-:Y:S01]  /*0d70*/  FMUL.FTZ R6, R4.reuse, R0 ;  /* 0x0000000004067220 */ /* 0x040fe20000410000 */
[----:B------:R-:W-:Y:S01]  /*0d80*/  F2FP.F16.F32.PACK_AB R29, R29, R10 ;  /* 0x0000000a1d1d723e */ /* 0x000fe200000000ff */
[C---:B0-----:R-:W-:Y:S01]  /*0d90*/  FMUL.FTZ R5, R3.reuse, R0 ;  /* 0x0000000003057220 */ /* 0x041fe20000410000 */
[C---:B------:R-:W-:Y:S01]  /*0da0*/  FMUL.FTZ R7, R3.reuse, R7 ;  /* 0x0000000703077220 */ /* 0x040fe20000410000 */
[C---:B------:R-:W-:Y:S01]  /*0db0*/  FFMA.FTZ R9, R3.reuse, R28, -R9 ;  /* 0x0000001c03097223 */ /* 0x040fe20000010809 */
[-C--:B------:R-:W-:Y:S01]  /*0dc0*/  FFMA.FTZ R6, R3, R34.reuse, -R6 ;  /* 0x0000002203067223 */ /* 0x080fe20000010806 */
[C---:B------:R-:W-:Y:S01]  /*0dd0*/  FFMA.FTZ R5, R4.reuse, R34, R5 ;  /* 0x0000002204057223 */ /* 0x040fe20000010005 */
[----:B------:R-:W-:-:S04]  /*0de0*/  FFMA.FTZ R28, R4, R28, R7 ;  /* 0x0000001c041c7223 */ /* 0x000fc80000010007 */
[----:B------:R-:W-:Y:S02]  /*0df0*/  F2FP.F16.F32.PACK_AB R34, R5, R6 ;  /* 0x000000060522723e */ /* 0x000fe400000000ff */
[----:B------:R-:W-:Y:S01]  /*0e00*/  F2FP.F16.F32.PACK_AB R28, R28, R9 ;  /* 0x000000091c1c723e */ /* 0x000fe200000000ff */
[----:B------:R-:W-:Y:S06]  /*0e10*/  BRA `(.L_x_277) ;  /* 0x0000000c00e87947 */ /* 0x000fec0003800000 */
.L_x_276:
[----:B------:R-:W-:-:S13]  /*0e20*/  ISETP.GE.AND P0, PT, R24, R21, PT ;  /* 0x000000151800720c */ /* 0x000fda0003f06270 */
[----:B------:R-:W-:Y:S05]  /*0e30*/  @P0 BRA `(.L_x_277) ;  /* 0x0000000c00e00947 */ /* 0x000fea0003800000 */
[----:B------:R-:W-:Y:S01]  /*0e40*/  I2FP.F32.U32 R21, R21 ;  /* 0x0000001500157245 */ /* 0x000fe20000201000 */
[----:B-----5:R-:W-:Y:S01]  /*0e50*/  IMAD.IADD R3, R3, 0x1, -R18 ;  /* 0x0000000103037824 */ /* 0x020fe200078e0a12 */
[----:B------:R-:W-:Y:S01]  /*0e60*/  IADD3 R0, PT, PT, R24, 0x2, RZ ;  /* 0x0000000218007810 */ /* 0x000fe20007ffe0ff */
[--C-:B------:R-:W-:Y:S02]  /*0e70*/  HADD2.F32 R7, -RZ, R35.reuse.H1_H1 ;  /* 0x30000023ff077230 */ /* 0x100fe40000004100 */
[----:B------:R-:W-:Y:S01]  /*0e80*/  HADD2.F32 R35, -RZ, R35.H0_H0 ;  /* 0x20000023ff237230 */ /* 0x000fe20000004100 */
[----:B------:R-:W0:Y:S01]  /*0e90*/  MUFU.RCP R21, R21 ;  /* 0x0000001500157308 */ /* 0x000e220000001000 */
[----:B------:R-:W-:Y:S02]  /*0ea0*/  I2FP.F32.U32 R0, R0 ;  /* 0x0000000000007245 */ /* 0x000fe40000201000 */
[----:B------:R-:W-:-:S03]  /*0eb0*/  I2FP.F32.S32 R3, R3 ;  /* 0x0000000300037245 */ /* 0x000fc60000201400 */
[----:B0-----:R-:W-:Y:S01]  /*0ec0*/  FMUL.FTZ R4, R0, R21 ;  /* 0x0000001500047220 */ /* 0x001fe20000410000 */
[----:B------:R-:W-:-:S03]  /*0ed0*/  I2FP.F32.U32 R0, R24 ;  /* 0x0000001800007245 */ /* 0x000fc60000201000 */
[----:B------:R-:W-:Y:S02]  /*0ee0*/  FMUL.FTZ R4, R4, 13.28771209716796875 ;  /* 0x41549a7804047820 */ /* 0x000fe40000410000 */
[----:B------:R-:W-:-:S04]  /*0ef0*/  FMUL.FTZ R0, R0, R21 ;  /* 0x0000001500007220 */ /* 0x000fc80000410000 */
[----:B------:R-:W-:Y:S01]  /*0f00*/  FMUL.FTZ R0, R0, 13.28771209716796875 ;  /* 0x41549a7800007820 */ /* 0x000fe20000410000 */
[----:B------:R-:W0:Y:S08]  /*0f10*/  MUFU.EX2 R4, -R4 ;  /* 0x8000000400047308 */ /* 0x000e300000000800 */
[----:B------:R-:W1:Y:S01]  /*0f20*/  MUFU.EX2 R0, -R0 ;  /* 0x8000000000007308 */ /* 0x000e620000000800 */
[----:B0-----:R-:W-:-:S04]  /*0f30*/  FMUL.FTZ R5, R3, R4 ;  /* 0x0000000403057220 */ /* 0x001fc80000410000 */
[----:B------:R-:W-:Y:S01]  /*0f40*/  FMUL.RZ R6, R5, 0.15915493667125701904 ;  /* 0x3e22f98305067820 */ /* 0x000fe2000040c000 */
[----:B-1----:R-:W-:-:S03]  /*0f50*/  FMUL.FTZ R3, R3, R0 ;  /* 0x0000000003037220 */ /* 0x002fc60000410000 */
[----:B------:R-:W0:Y:S01]  /*0f60*/  MUFU.COS R8, R6 ;  /* 0x0000000600087308 */ /* 0x000e220000000000 */
[--C-:B------:R-:W-:Y:S02]  /*0f70*/  HADD2.F32 R0, -RZ, R34.reuse.H1_H1 ;  /* 0x30000022ff007230 */ /* 0x100fe40000004100 */
[----:B------:R-:W-:Y:S01]  /*0f80*/  FMUL.RZ R3, R3, 0.15915493667125701904 ;  /* 0x3e22f98303037820 */ /* 0x000fe2000040c000 */
[----:B------:R-:W-:-:S04]  /*0f90*/  HADD2.F32 R34, -RZ, R34.H0_H0 ;  /* 0x20000022ff227230 */ /* 0x000fc80000004100 */
        /* <DEDUP_REMOVED lines=14> */
.L_x_275:
        /* <DEDUP_REMOVED lines=10> */
[----:B0-----:R-:W-:-:S06]  /*1120*/  IADD3 R4, PT, PT, R0, 0xffffffe, RZ ;  /* 0x0ffffffe00047810 */ /* 0x001fcc0007ffe0ff */
[----:B------:R0:W1:Y:S02]  /*1130*/  F2I.FTZ.U32.TRUNC.NTZ R5, R4 ;  /* 0x0000000400057305 */ /* 0x000064000021f000 */
[----:B0-----:R-:W-:Y:S02]  /*1140*/  IMAD.MOV.U32 R4, RZ, RZ, RZ ;  /* 0x000000ffff047224 */ /* 0x001fe400078e00ff */
[----:B-1----:R-:W-:-:S04]  /*1150*/  IMAD.MOV R6, RZ, RZ, -R5 ;  /* 0x000000ffff067224 */ /* 0x002fc800078e0a05 */
[----:B------:R-:W-:Y:S01]  /*1160*/  IMAD R7, R6, R3, RZ ;  /* 0x0000000306077224 */ /* 0x000fe200078e02ff */
[----:B------:R-:W-:-:S03]  /*1170*/  MOV R6, R8 ;  /* 0x0000000800067202 */ /* 0x000fc60000000f00 */
[----:B------:R-:W-:Y:S01]  /*1180*/  IMAD.HI.U32 R5, R5, R7, R4 ;  /* 0x0000000705057227 */ /* 0x000fe200078e0004 */
[----:B------:R-:W-:-:S05]  /*1190*/  IADD3 R7, PT, PT, RZ, -R9, RZ ;  /* 0x80000009ff077210 */ /* 0x000fca0007ffe0ff */
[----:B------:R-:W-:-:S04]  /*11a0*/  IMAD.HI.U32 R36, R5, R6, RZ ;  /* 0x0000000605247227 */ /* 0x000fc800078e00ff */
[----:B------:R-:W-:-:S05]  /*11b0*/  IMAD R0, R36, R7, R6 ;  /* 0x0000000724007224 */ /* 0x000fca00078e0206 */
[----:B------:R-:W-:-:S13]  /*11c0*/  ISETP.GT.U32.AND P1, PT, R3, R0, PT ;  /* 0x000000000300720c */ /* 0x000fda0003f24070 */
[----:B------:R-:W-:Y:S01]  /*11d0*/  @!P1 IMAD.IADD R0, R0, 0x1, -R3 ;  /* 0x0000000100009824 */ /* 0x000fe200078e0a03 */
[----:B------:R-:W-:Y:S02]  /*11e0*/  @!P1 IADD3 R36, PT, PT, R36, 0x1, RZ ;  /* 0x0000000124249810 */ /* 0x000fe40007ffe0ff */
[----:B------:R-:W-:Y:S02]  /*11f0*/  ISETP.NE.AND P1, PT, R33, RZ, PT ;  /* 0x000000ff2100720c */ /* 0x000fe40003f25270 */
[----:B------:R-:W-:Y:S02]  /*1200*/  ISETP.GE.U32.AND P0, PT, R0, R3, PT ;  /* 0x000000030000720c */ /* 0x000fe40003f06070 */
[----:B------:R-:W-:-:S04]  /*1210*/  LOP3.LUT R0, R24, R33, RZ, 0x3c, !PT ;  /* 0x0000002118007212 */ /* 0x000fc800078e3cff */
[----:B------:R-:W-:-:S07]  /*1220*/  ISETP.GE.AND P2, PT, R0, RZ, PT ;  /* 0x000000ff0000720c */ /* 0x000fce0003f46270 */
[----:B------:R-:W-:Y:S01]  /*1230*/  @P0 VIADD R36, R36, 0x1 ;  /* 0x0000000124240836 */ /* 0x000fe20000000000 */
[----:B------:R-:W-:-:S05]  /*1240*/  ISETP.GE.AND P0, PT, R24, R21, PT ;  /* 0x000000151800720c */ /* 0x000fca0003f06270 */
[----:B------:R-:W-:Y:S02]  /*1250*/  @!P2 IADD3 R36, PT, PT, -R36, RZ, RZ ;  /* 0x000000ff2424a210 */ /* 0x000fe40007ffe1ff */
        /* <DEDUP_REMOVED lines=17> */
[----:B---3--:R-:W-:Y:S01]  /*1370*/  MOV R6, UR6 ;  /* 0x0000000600067c02 */ /* 0x008fe20008000f00 */
[----:B------:R-:W-:Y:S01]  /*1380*/  IMAD.U32 R7, RZ, RZ, UR7 ;  /* 0x00000007ff077e24 */ /* 0x000fe2000f8e00ff */
[----:B----4-:R-:W-:Y:S01]  /*1390*/  MOV R10, UR8 ;  /* 0x00000008000a7c02 */ /* 0x010fe20008000f00 */
[----:B-1----:R-:W-:-:S07]  /*13a0*/  IMAD.U32 R11, RZ, RZ, UR9 ;  /* 0x00000009ff0b7e24 */ /* 0x002fce000f8e00ff */
[----:B------:R-:W-:-:S07]  /*13b0*/  LEPC R20, `(.L_x_278) ;  /* 0x000000001014794e */ /* 0x000fce0000000000 */
[----:B--2--5:R-:W-:Y:S05]  /*13c0*/  CALL.ABS.NOINC R14 ;  /* 0x000000000e007343 */ /* 0x024fea0003c00000 */
.L_x_278:
[----:B------:R-:W0:Y:S01]  /*13d0*/  S2R R3, SR_CgaCtaId ;  /* 0x0000000000037919 */ /* 0x000e220000008800 */
[----:B------:R-:W1:Y:S01]  /*13e0*/  LDC R8, c[0x0][0x400] ;  /* 0x00010000ff087b82 */ /* 0x000e620000000800 */
[----:B------:R-:W-:Y:S02]  /*13f0*/  ISETP.NE.AND P6, PT, R38, RZ, PT ;  /* 0x000000ff2600720c */ /* 0x000fe40003fc5270 */
[----:B------:R-:W-:-:S05]  /*1400*/  MOV R0, 0x400 ;  /* 0x0000040000007802 */ /* 0x000fca0000000f00 */
[----:B------:R-:W-:-:S05]  /*1410*/  VIADD R0, R0, 0x210 ;  /* 0x0000021000007836 */ /* 0x000fca0000000000 */
[----:B0-----:R-:W-:-:S04]  /*1420*/  LEA R3, R3, R0, 0x18 ;  /* 0x0000000003037211 */ /* 0x001fc800078ec0ff */
[----:B-1----:R-:W-:Y:S01]  /*1430*/  LEA R0, R8, R3, 0x1 ;  /* 0x0000000308007211 */ /* 0x002fe200078e08ff */
        /* <DEDUP_REMOVED lines=8> */
.L_x_279:
        /* <DEDUP_REMOVED lines=20> */
[C---:B------:R-:W-:Y:S01]  /*1600*/  IMAD R20, R7.reuse, 0x2, R0 ;  /* 0x0000000207147824 */ /* 0x040fe200078e0200 */
[----:B------:R-:W-:Y:S01]  /*1610*/  LEA.HI R7, R7, R7, RZ, 0x1 ;  /* 0x0000000707077211 */ /* 0x000fe200078f08ff */
[----:B------:R-:W-:Y:S03]  /*1620*/  BSSY.RECONVERGENT B2, `(.L_x_284) ;  /* 0x000003b000027945 */ /* 0x000fe60003800200 */
[----:B------:R-:W-:Y:S01]  /*1630*/  LEA R38, R33, R20, 0x1 ;  /* 0x0000001421267211 */ /* 0x000fe200078e08ff */
        /* <DEDUP_REMOVED lines=9> */
[----:B-----5:R-:W-:Y:S01]  /*16d0*/  IMAD.IADD R11, R11, 0x1, -R18 ;  /* 0x000000010b0b7824 */ /* 0x020fe200078e0a12 */
        /* <DEDUP_REMOVED lines=47> */
.L_x_285:
[----:B------:R-:W-:Y:S05]  /*19d0*/  BSYNC.RECONVERGENT B2 ;  /* 0x0000000000027941 */ /* 0x000fea0003800200 */
.L_x_284:
[C-C-:B------:R-:W-:Y:S02]  /*19e0*/  PRMT R6, R28.reuse, 0x5410, R29.reuse ;  /* 0x000054101c067816 */ /* 0x140fe4000000001d */
[----:B------:R-:W-:-:S03]  /*19f0*/  PRMT R7, R28, 0x7632, R29 ;  /* 0x000076321c077816 */ /* 0x000fc6000000001d */
[----:B------:R0:W-:Y:S04]  /*1a00*/  STS [R20], R6 ;  /* 0x0000000614007388 */ /* 0x0001e80000000800 */
[----:B------:R0:W-:Y:S01]  /*1a10*/  STS [R38], R7 ;  /* 0x0000000726007388 */ /* 0x0001e20000000800 */
[----:B------:R-:W-:Y:S05]  /*1a20*/  BRA `(.L_x_286) ;  /* 0x00000000009c7947 */ /* 0x000fea0003800000 */
.L_x_283:
[----:B------:R-:W-:-:S04]  /*1a30*/  LEA.HI R7, R7, R7, RZ, 0x1 ;  /* 0x0000000707077211 */ /* 0x000fc800078f08ff */
[----:B------:R-:W-:-:S04]  /*1a40*/  SHF.L.U32 R7, R7, 0x1, RZ ;  /* 0x0000000107077819 */ /* 0x000fc800000006ff */
[----:B------:R-:W-:-:S04]  /*1a50*/  LOP3.LUT R9, R7, 0xfffffffc, RZ, 0xc0, !PT ;  /* 0xfffffffc07097812 */ /* 0x000fc800078ec0ff */
[----:B------:R-:W-:-:S13]  /*1a60*/  ISETP.GE.AND P0, PT, R9, R8, PT ;  /* 0x000000080900720c */ /* 0x000fda0003f06270 */
[----:B------:R-:W-:Y:S05]  /*1a70*/  @P0 BRA `(.L_x_286) ;  /* 0x0000000000880947 */ /* 0x000fea0003800000 */
[----:B------:R-:W-:Y:S01]  /*1a80*/  I2FP.F32.S32 R10, R8 ;  /* 0x00000008000a7245 */ /* 0x000fe20000201400 */
[----:B------:R-:W-:Y:S02]  /*1a90*/  VIADD R6, R9, 0x2 ;  /* 0x0000000209067836 */ /* 0x000fe40000000000 */
[--C-:B------:R-:W-:Y:S01]  /*1aa0*/  HADD2.F32 R12, -RZ, R35.reuse.H1_H1 ;  /* 0x30000023ff0c7230 */ /* 0x100fe20000004100 */
[----:B------:R-:W0:Y:S01]  /*1ab0*/  MUFU.RCP R13, R10 ;  /* 0x0000000a000d7308 */ /* 0x000e220000001000 */
[--C-:B------:R-:W-:Y:S01]  /*1ac0*/  HADD2.F32 R15, -RZ, R34.reuse.H1_H1 ;  /* 0x30000022ff0f7230 */ /* 0x100fe20000004100 */
[----:B------:R-:W-:Y:S01]  /*1ad0*/  I2FP.F32.S32 R6, R6 ;  /* 0x0000000600067245 */ /* 0x000fe20000201400 */
[----:B------:R-:W-:Y:S02]  /*1ae0*/  HADD2.F32 R34, -RZ, R34.H0_H0 ;  /* 0x20000022ff227230 */ /* 0x000fe40000004100 */
[----:B------:R-:W-:Y:S02]  /*1af0*/  HADD2.F32 R20, -RZ, R35.H0_H0 ;  /* 0x20000023ff147230 */ /* 0x000fe40000004100 */
        /* <DEDUP_REMOVED lines=26> */
.L_x_286:
[----:B------:R-:W-:Y:S05]  /*1ca0*/  BSYNC.RECONVERGENT B1 ;  /* 0x0000000000017941 */ /* 0x000fea0003800200 */
.L_x_282:
[C-C-:B0-----:R-:W-:Y:S02]  /*1cb0*/  PRMT R7, R34.reuse, 0x5410, R35.reuse ;  /* 0x0000541022077816 */ /* 0x141fe40000000023 */
[----:B------:R-:W-:-:S03]  /*1cc0*/  PRMT R6, R34, 0x7632, R35 ;  /* 0x0000763222067816 */ /* 0x000fc60000000023 */
[----:B------:R0:W-:Y:S04]  /*1cd0*/  STS [R4], R7 ;  /* 0x0000000704007388 */ /* 0x0001e80000000800 */
[----:B------:R0:W-:Y:S02]  /*1ce0*/  STS [R5], R6 ;  /* 0x0000000605007388 */ /* 0x0001e40000000800 */
.L_x_281:
[----:B------:R-:W-:Y:S05]  /*1cf0*/  BSYNC.RECONVERGENT B0 ;  /* 0x0000000000007941 */ /* 0x000fea0003800200 */
.L_x_280:
[----:B------:R-:W-:Y:S06]  /*1d00*/  BAR.SYNC.DEFER_BLOCKING 0x0 ;  /* 0x0000000000007b1d */ /* 0x000fec0000010000 */
[----:B------:R-:W-:Y:S04]  /*1d10*/  BSSY.RECONVERGENT B0, `(.L_x_287) ;  /* 0x0000009000007945 */ /* 0x000fe80003800200 */
[----:B------:R-:W-:Y:S05]  /*1d20*/  @!P6 BRA `(.L_x_288) ;  /* 0x00000000001ce947 */ /* 0x000fea0003800000 */
[----:B------:R-:W2:Y:S01]  /*1d30*/  LDCU UR4, c[0x0][0x40c] ;  /* 0x00008180ff0477ac */ /* 0x000ea20008000800 */
[----:B------:R-:W-:-:S05]  /*1d40*/  IMAD R33, R33, R36, R37 ;  /* 0x0000002421217224 */ /* 0x000fca00078e0225 */
[----:B------:R-:W-:-:S05]  /*1d50*/  LEA R3, R33, R3, 0x1 ;  /* 0x0000000321037211 */ /* 0x000fca00078e08ff */
[----:B-1----:R3:W4:Y:S01]  /*1d60*/  LDS.64 R34, [R3] ;  /* 0x0000000003227984 */ /* 0x0027220000000a00 */
[----:B--2---:R-:W-:-:S13]  /*1d70*/  ISETP.NE.AND P0, PT, RZ, UR4, PT ;  /* 0x00000004ff007c0c */ /* 0x004fda000bf05270 */
[----:B------:R-:W-:-:S05]  /*1d80*/  @!P0 IMAD R0, R33, 0x2, R0 ;  /* 0x0000000221008824 */ /* 0x000fca00078e0200 */
[----:B------:R3:W2:Y:S02]  /*1d90*/  @!P0 LDS.64 R28, [R0] ;  /* 0x00000000001c8984 */ /* 0x0006a40000000a00 */
.L_x_288:
[----:B------:R-:W-:Y:S05]  /*1da0*/  BSYNC.RECONVERGENT B0 ;  /* 0x0000000000007941 */ /* 0x000fea0003800200 */
.L_x_287:
[----:B------:R-:W-:Y:S06]  /*1db0*/  BAR.SYNC.DEFER_BLOCKING 0x0 ;  /* 0x0000000000007b1d */ /* 0x000fec0000010000 */
.L_x_277:
[----:B------:R-:W-:Y:S05]  /*1dc0*/  BSYNC.RECONVERGENT B6 ;  /* 0x0000000000067941 */ /* 0x000fea0003800200 */
.L_x_274:
[----:B------:R-:W3:Y:S01]  /*1dd0*/  LDC R45, c[0x0][0x3f4] ;  /* 0x0000fd00ff2d7b82 */ /* 0x000ee20000000800 */
[----:B------:R-:W-:Y:S02]  /*1de0*/  ISETP.GT.U32.AND P0, PT, R19, 0x1f, PT ;  /* 0x0000001f1300780c */ /* 0x000fe40003f04070 */
[----:B------:R-:W-:Y:S02]  /*1df0*/  MOV R74, 0xff7fffff ;  /* 0xff7fffff004a7802 */ /* 0x000fe40000000f00 */
[----:B---3--:R-:W-:-:S09]  /*1e00*/  VIADDMNMX R0, R23, -R45, RZ, !PT ;  /* 0x8000002d17007246 */ /* 0x008fd200078001ff */
[----:B------:R-:W-:Y:S05]  /*1e10*/  @P0 BRA `(.L_x_289) ;  /* 0x0000000000e40947 */ /* 0x000fea0003800000 */
[----:B------:R-:W3:Y:S01]  /*1e20*/  LDCU UR4, c[0x0][0x40c] ;  /* 0x00008180ff0477ac */ /* 0x000ee20008000800 */
[----:B------:R-:W1:Y:S01]  /*1e30*/  S2R R20, SR_CgaCtaId ;  /* 0x0000000000147919 */ /* 0x000e620000008800 */
[----:B------:R-:W-:Y:S01]  /*1e40*/  MOV R10, 0x400 ;  /* 0x00000400000a7802 */ /* 0x000fe20000000f00 */
[-C--:B------:R-:W-:Y:S02]  /*1e50*/  IMAD R9, R32, R45.reuse, R31 ;  /* 0x0000002d20097224 */ /* 0x080fe400078e021f */
[----:B--2-4-:R-:W-:Y:S02]  /*1e60*/  HMUL2 R14, R35, R29 ;  /* 0x0000001d230e7232 */ /* 0x014fe40000000000 */
[----:B------:R-:W-:Y:S02]  /*1e70*/  IMAD R30, R30, R45, UR38 ;  /* 0x000000261e1e7e24 */ /* 0x000fe4000f8e022d */
[----:B------:R-:W-:Y:S02]  /*1e80*/  VIADD R3, R10, 0x10 ;  /* 0x000000100a037836 */ /* 0x000fe40000000000 */
[----:B------:R-:W-:-:S02]  /*1e90*/  IMAD R9, R30, 0x8, R9 ;  /* 0x000000081e097824 */ /* 0x000fc400078e0209 */
[----:B------:R-:W-:Y:S01]  /*1ea0*/  HFMA2 R14, R34, R28, R14 ;  /* 0x0000001c220e7231 */ /* 0x000fe2000000000e */
[----:B---3--:R-:W-:Y:S01]  /*1eb0*/  ISETP.NE.AND P1, PT, RZ, UR4, PT ;  /* 0x00000004ff007c0c */ /* 0x008fe2000bf25270 */
[----:B------:R-:W-:-:S03]  /*1ec0*/  UMOV UR4, 0xffffffff ;  /* 0xffffffff00047882 */ /* 0x000fc60000000000 */
[--C-:B------:R-:W-:Y:S01]  /*1ed0*/  HADD2.F32 R13, -RZ, R14.reuse.H0_H0 ;  /* 0x2000000eff0d7230 */ /* 0x100fe20000004100 */
[----:B------:R-:W-:Y:S01]  /*1ee0*/  ISETP.GT.U32.OR P0, PT, R19, 0x13, P1 ;  /* 0x000000131300780c */ /* 0x000fe20000f04470 */
[----:B------:R-:W-:-:S05]  /*1ef0*/  HADD2.F32 R14, -RZ, R14.H1_H1 ;  /* 0x3000000eff0e7230 */ /* 0x000fca0000004100 */
[----:B------:R-:W-:Y:S02]  /*1f00*/  FADD.FTZ R13, R13, R14 ;  /* 0x0000000e0d0d7221 */ /* 0x000fe40000010000 */
[----:B0-----:R-:W-:Y:S02]  /*1f10*/  @!P1 IADD3 R7, PT, PT, R10, 0x110, RZ ;  /* 0x000001100a079810 */ /* 0x001fe40007ffe0ff */
[----:B-1----:R-:W-:-:S03]  /*1f20*/  LEA R6, R20, R3, 0x18 ;  /* 0x0000000314067211 */ /* 0x002fc600078ec0ff */
[----:B------:R-:W0:Y:S01]  /*1f30*/  @!P0 LDC.64 R4, c[0x0][0x3b8] ;  /* 0x0000ee00ff048b82 */ /* 0x000e220000000a00 */
[----:B------:R-:W-:Y:S02]  /*1f40*/  @!P1 LEA R8, R20, R7, 0x18 ;  /* 0x0000000714089211 */ /* 0x000fe400078ec0ff */
[----:B------:R-:W-:-:S03]  /*1f50*/  LEA R6, R19, R6, 0x3 ;  /* 0x0000000613067211 */ /* 0x000fc600078e18ff */
[----:B------:R-:W-:Y:S02]  /*1f60*/  @!P1 IMAD R8, R19, 0x8, R8 ;  /* 0x0000000813089824 */ /* 0x000fe400078e0208 */
        /* <DEDUP_REMOVED lines=14> */
.L_x_426:
[----:B------:R-:W-:Y:S01]  /*2050*/  ISETP.NE.AND P0, PT, R19, RZ, PT ;  /* 0x000000ff1300720c */ /* 0x000fe20003f05270 */
[----:B-1----:R-:W-:-:S12]  /*2060*/  FADD.FTZ R14, R6, R14 ;  /* 0x0000000e060e7221 */ /* 0x002fd80000010000 */
[----:B------:R-:W-:Y:S05]  /*2070*/  @P0 BRA `(.L_x_289) ;  /* 0x00000000004c0947 */ /* 0x000fea0003800000 */
[----:B------:R-:W1:Y:S02]  /*2080*/  LDCU.64 UR4, c[0x0][0x438] ;  /* 0x00008700ff0477ac */ /* 0x000e640008000a00 */
[----:B-1----:R-:W-:Y:S01]  /*2090*/  ISETP.NE.U32.AND P0, PT, RZ, UR4, PT ;  /* 0x00000004ff007c0c */ /* 0x002fe2000bf05070 */
[----:B------:R-:W1:Y:S03]  /*20a0*/  LDCU UR4, c[0x0][0x410] ;  /* 0x00008200ff0477ac */ /* 0x000e660008000800 */
[----:B------:R-:W-:-:S13]  /*20b0*/  ISETP.NE.AND.EX P0, PT, RZ, UR5, PT, P0 ;  /* 0x00000005ff007c0c */ /* 0x000fda000bf05300 */
[----:B------:R-:W0:Y:S01]  /*20c0*/  @P0 LDC R8, c[0x0][0x440] ;  /* 0x00011000ff080b82 */ /* 0x000e220000000800 */
[----:B-----5:R-:W-:-:S07]  /*20d0*/  @P0 IADD3 R3, PT, PT, R25, -R18, RZ ;  /* 0x8000001219030210 */ /* 0x020fce0007ffe0ff */
[----:B------:R-:W2:Y:S01]  /*20e0*/  @P0 LDC.64 R4, c[0x0][0x438] ;  /* 0x00010e00ff040b82 */ /* 0x000ea20000000a00 */
[----:B0-----:R-:W-:-:S04]  /*20f0*/  @P0 IMAD R6, R8, UR39, R3 ;  /* 0x0000002708060c24 */ /* 0x001fc8000f8e0203 */
[----:B------:R-:W-:-:S04]  /*2100*/  @P0 IMAD R3, R6, R8, R3 ;  /* 0x0000000806030224 */ /* 0x000fc800078e0203 */
[----:B--2---:R-:W-:-:S06]  /*2110*/  @P0 IMAD.WIDE R4, R3, 0x2, R4 ;  /* 0x0000000203040825 */ /* 0x004fcc00078e0204 */
[----:B------:R-:W2:Y:S01]  /*2120*/  @P0 LDG.E.U16 R4, desc[UR36][R4.64] ;  /* 0x0000002404040981 */ /* 0x000ea2000c1e1500 */
[----:B------:R-:W-:Y:S01]  /*2130*/  VIADD R3, R10, 0x210 ;  /* 0x000002100a037836 */ /* 0x000fe20000000000 */
[----:B------:R-:W-:Y:S01]  /*2140*/  IADD3 R6, PT, PT, R23, -R0, RZ ;  /* 0x8000000017067210 */ /* 0x000fe20007ffe0ff */
[----:B-1----:R-:W-:-:S03]  /*2150*/  FMUL.FTZ R74, R14, UR4 ;  /* 0x000000040e4a7c20 */ /* 0x002fc60008410000 */
[----:B------:R-:W-:-:S05]  /*2160*/  LEA R7, R20, R3, 0x18 ;  /* 0x0000000314077211 */ /* 0x000fca00078ec0ff */
[----:B------:R-:W-:Y:S02]  /*2170*/  IMAD R7, R6, 0x4, R7 ;  /* 0x0000000406077824 */ /* 0x000fe400078e0207 */
[----:B--2---:R-:W-:-:S05]  /*2180*/  @P0 HADD2.F32 R3, -RZ, R4.H0_H0 ;  /* 0x20000004ff030230 */ /* 0x004fca0000004100 */
[----:B------:R-:W-:-:S05]  /*2190*/  @P0 FADD.FTZ R74, R74, R3 ;  /* 0x000000034a4a0221 */ /* 0x000fca0000010000 */
[----:B------:R3:W-:Y:S02]  /*21a0*/  STS [R7+-0x4], R74 ;  /* 0xfffffc4a07007388 */ /* 0x0007e40000000800 */
.L_x_289:
[----:B------:R-:W-:Y:S05]  /*21b0*/  WARPSYNC.ALL ;  /* 0x0000000000007948 */ /* 0x000fea0003800000 */
[----:B------:R-:W0:Y:S08]  /*21c0*/  S2UR UR15, SR_CgaCtaId ;  /* 0x00000000000f79c3 */ /* 0x000e300000008800 */
[----:B------:R-:W-:Y:S01]  /*21d0*/  BAR.SYNC.DEFER_BLOCKING 0x0 ;  /* 0x0000000000007b1d */ /* 0x000fe20000010000 */
[----:B------:R-:W-:-:S02]  /*21e0*/  LOP3.LUT R24, R24, 0xc, RZ, 0xc0, !PT ;  /* 0x0000000c18187812 */ /* 0x000fc400078ec0ff */
[----:B------:R-:W-:Y:S02]  /*21f0*/  IADD3 R25, PT, PT, R25, 0x7, -R0 ;  /* 0x0000000719197810 */ /* 0x000fe40007ffe800 */
[----:B------:R-:W-:Y:S01]  /*2200*/  SHF.R.U32.HI R11, RZ, 0x2, R19 ;  /* 0x00000002ff0b7819 */ /* 0x000fe20000011613 */
[----:B------:R-:W-:Y:S01]  /*2210*/  UMOV UR14, 0x400 ;  /* 0x00000400000e7882 */ /* 0x000fe20000000000 */
[----:B------:R-:W1:Y:S01]  /*2220*/  LDCU UR5, c[0x0][0x40c] ;  /* 0x00008180ff0577ac */ /* 0x000e620008000800 */
[----:B------:R-:W-:Y:S01]  /*2230*/  SHF.R.S32.HI R12, RZ, 0x1f, R25 ;  /* 0x0000001fff0c7819 */ /* 0x000fe20000011419 */
[----:B------:R-:W-:-:S03]  /*2240*/  UIADD3 UR4, UPT, UPT, UR14, 0x10, URZ ;  /* 0x000000100e047890 */ /* 0x000fc6000fffe0ff */
[----:B------:R-:W-:Y:S01]  /*2250*/  LEA.HI R12, R12, R25, RZ, 0x3 ;  /* 0x000000190c0c7211 */ /* 0x000fe200078f18ff */
[----:B------:R-:W2:Y:S03]  /*2260*/  LDCU UR19, c[0x0][0x40c] ;  /* 0x00008180ff1377ac */ /* 0x000ea60008000800 */
[----:B------:R-:W-:Y:S01]  /*2270*/  LOP3.LUT R44, R12, 0xfffffff8, RZ, 0xc0, !PT ;  /* 0xfffffff80c2c7812 */ /* 0x000fe200078ec0ff */
[----:B------:R-:W2:Y:S01]  /*2280*/  LDCU UR18, c[0x0][0x3f8] ;  /* 0x00007f00ff1277ac */ /* 0x000ea20008000800 */
[----:B------:R-:W-:Y:S02]  /*2290*/  SHF.L.U32 R12, R19, 0x1, RZ ;  /* 0x00000001130c7819 */ /* 0x000fe400000006ff */
[----:B------:R-:W-:Y:S01]  /*22a0*/  ISETP.GE.AND P0, PT, R11, R44, PT ;  /* 0x0000002c0b00720c */ /* 0x000fe20003f06270 */
[----:B------:R-:W2:Y:S01]  /*22b0*/  LDCU UR20, c[0x0][0x410] ;  /* 0x00008200ff1477ac */ /* 0x000ea20008000800 */
[----:B------:R-:W-:Y:S01]  /*22c0*/  LOP3.LUT R12, R12, 0x6, RZ, 0xc0, !PT ;  /* 0x000000060c0c7812 */ /* 0x000fe200078ec0ff */
[----:B0-----:R-:W-:-:S02]  /*22d0*/  ULEA UR4, UR15, UR4, 0x18 ;  /* 0x000000040f047291 */ /* 0x001fc4000f8ec0ff */
[----:B-1----:R-:W-:Y:S01]  /*22e0*/  UISETP.NE.AND UP0, UPT, UR5, URZ, UPT ;  /* 0x000000ff0500728c */ /* 0x002fe2000bf05270 */
[----:B------:R-:W0:Y:S01]  /*22f0*/  LDCU.64 UR8, c[0x0][0x3c8] ;  /* 0x00007900ff0877ac */ /* 0x000e220008000a00 */
[----:B------:R-:W1:Y:S05]  /*2300*/  LDCU.64 UR10, c[0x0][0x3b8] ;  /* 0x00007700ff0a77ac */ /* 0x000e6a0008000a00 */
[----:B------:R0:W0:Y:S01]  /*2310*/  LDS R72, [R24+UR4] ;  /* 0x0000000418487984 */ /* 0x0000220008000800 */
[----:B------:R-:W0:Y:S03]  /*2320*/  LDCU.64 UR22, c[0x0][0x438] ;  /* 0x00008700ff1677ac */ /* 0x000e260008000a00 */
[----:B------:R0:W0:Y:S01]  /*2330*/  LDS R73, [R24+UR4+0x10] ;  /* 0x0000100418497984 */ /* 0x0000220008000800 */
[----:B------:R-:W0:Y:S03]  /*2340*/  LDCU.64 UR12, c[0x0][0x448] ;  /* 0x00008900ff0c77ac */ /* 0x000e260008000a00 */
[----:B------:R0:W0:Y:S04]  /*2350*/  LDS R70, [R24+UR4+0x20] ;  /* 0x0000200418467984 */ /* 0x0000280008000800 */
[----:B------:R0:W0:Y:S04]  /*2360*/  LDS R71, [R24+UR4+0x30] ;  /* 0x0000300418477984 */ /* 0x0000280008000800 */
[----:B------:R0:W0:Y:S04]  /*2370*/  LDS R68, [R24+UR4+0x40] ;  /* 0x0000400418447984 */ /* 0x0000280008000800 */
[----:B------:R0:W0:Y:S04]  /*2380*/  LDS R69, [R24+UR4+0x50] ;  /* 0x0000500418457984 */ /* 0x0000280008000800 */
[----:B------:R0:W0:Y:S04]  /*2390*/  LDS R3, [R24+UR4+0x60] ;  /* 0x0000600418037984 */ /* 0x0000280008000800 */
[----:B------:R0:W0:Y:S04]  /*23a0*/  LDS R4, [R24+UR4+0x70] ;  /* 0x0000700418047984 */ /* 0x0000280008000800 */
[----:B------:R0:W0:Y:S04]  /*23b0*/  LDS R5, [R24+UR4+0x80] ;  /* 0x0000800418057984 */ /* 0x0000280008000800 */
[----:B------:R0:W0:Y:S04]  /*23c0*/  LDS R6, [R24+UR4+0x90] ;  /* 0x0000900418067984 */ /* 0x0000280008000800 */
[----:B---3--:R3:W0:Y:S04]  /*23d0*/  LDS R7, [R24+UR4+0xa0] ;  /* 0x0000a00418077984 */ /* 0x0086280008000800 */
[----:B------:R3:W0:Y:S04]  /*23e0*/  LDS R8, [R24+UR4+0xb0] ;  /* 0x0000b00418087984 */ /* 0x0006280008000800 */
[----:B------:R3:W0:Y:S04]  /*23f0*/  LDS R9, [R24+UR4+0xc0] ;  /* 0x0000c00418097984 */ /* 0x0006280008000800 */
[----:B------:R3:W0:Y:S04]  /*2400*/  LDS R10, [R24+UR4+0xd0] ;  /* 0x0000d004180a7984 */ /* 0x0006280008000800 */
[----:B------:R3:W0:Y:S04]  /*2410*/  LDS R20, [R24+UR4+0xe0] ;  /* 0x0000e00418147984 */ /* 0x0006280008000800 */
[----:B------:R3:W0:Y:S01]  /*2420*/  LDS R21, [R24+UR4+0xf0] ;  /* 0x0000f00418157984 */ /* 0x0006220008000800 */
[----:B------:R-:W4:Y:S02]  /*2430*/  LDCU UR4, c[0x0][0x3f0] ;  /* 0x00007e00ff0477ac */ /* 0x000f240008000800 */
[----:B----4-:R-:W-:-:S04]  /*2440*/  UIMAD UR4, UR40, UR4, UR39 ;  /* 0x00000004280472a4 */ /* 0x010fc8000f8e0227 */
[----:B------:R-:W-:Y:S01]  /*2450*/  UIMAD UR4, UR4, 0x50, URZ ;  /* 0x00000050040478a4 */ /* 0x000fe2000f8e02ff */
[----:B-123--:R-:W-:Y:S11]  /*2460*/  BRA.U UP0, `(.L_x_291) ;  /* 0x00000001004c7547 */ /* 0x00eff6000b800000 */
[----:B------:R-:W-:-:S04]  /*2470*/  UIADD3 UR5, UPT, UPT, UR14, 0x110, URZ ;  /* 0x000001100e057890 */ /* 0x000fc8000fffe0ff */
[----:B------:R-:W-:-:S06]  /*2480*/  ULEA UR5, UR15, UR5, 0x18 ;  /* 0x000000050f057291 */ /* 0x000fcc000f8ec0ff */
[----:B------:R-:W-:-:S05]  /*2490*/  LEA R13, R12, UR5, 0x1 ;  /* 0x000000050c0d7c11 */ /* 0x000fca000f8e08ff */
[----:B0-----:R1:W2:Y:S04]  /*24a0*/  LDS R24, [R13] ;  /* 0x000000000d187984 */ /* 0x0012a80000000800 */
[----:B------:R1:W3:Y:S04]  /*24b0*/  LDS R25, [R13+0x10] ;  /* 0x000010000d197984 */ /* 0x0002e80000000800 */
[----:B------:R1:W4:Y:S04]  /*24c0*/  LDS R26, [R13+0x20] ;  /* 0x000020000d1a7984 */ /* 0x0003280000000800 */
[----:B------:R1:W0:Y:S04]  /*24d0*/  LDS R27, [R13+0x30] ;  /* 0x000030000d1b7984 */ /* 0x0002280000000800 */
        /* <DEDUP_REMOVED lines=11> */
[----:B--234-:R1:W0:Y:S02]  /*2590*/  LDS R39, [R13+0xf0] ;  /* 0x0000f0000d277984 */ /* 0x01c2240000000800 */
.L_x_291:
[----:B------:R-:W-:Y:S04]  /*25a0*/  BSSY B0, `(.L_x_292) ;  /* 0x000034e000007945 */ /* 0x000fe80003800000 */
[----:B------:R-:W-:Y:S05]  /*25b0*/  @P0 BRA `(.L_x_293) ;  /* 0x0000003400300947 */ /* 0x000fea0003800000 */
[----:B------:R-:W-:Y:S01]  /*25c0*/  IABS R40, R45 ;  /* 0x0000002d00287213 */ /* 0x000fe20000000000 */
[----:B------:R-:W2:Y:S01]  /*25d0*/  S2R R14, SR_CTAID.X ;  /* 0x00000000000e7919 */ /* 0x000ea20000002500 */
[----:B------:R-:W3:Y:S01]  /*25e0*/  LDCU UR16, c[0x0][0x3f8] ;  /* 0x00007f00ff1077ac */ /* 0x000ee20008000800 */
[----:B------:R-:W4:Y:S01]  /*25f0*/  LDC.64 R76, c[0x0][0x450] ;  /* 0x00011400ff4c7b82 */ /* 0x000f220000000a00 */
[----:B------:R-:W1:Y:S01]  /*2600*/  I2F.RP R41, R40 ;  /* 0x0000002800297306 */ /* 0x000e620000209400 */
[----:B------:R-:W-:Y:S01]  /*2610*/  IMAD.IADD R48, R11, 0x1, R0 ;  /* 0x000000010b307824 */ /* 0x000fe200078e0200 */
[----:B------:R-:W2:Y:S01]  /*2620*/  LDCU UR17, c[0x0][0x440] ;  /* 0x00008800ff1177ac */ /* 0x000ea20008000800 */
[----:B------:R-:W-:Y:S01]  /*2630*/  IMAD R45, R45, 0x50, RZ ;  /* 0x000000502d2d7824 */ /* 0x000fe200078e02ff */
[----:B------:R-:W-:Y:S01]  /*2640*/  LOP3.LUT R49, R19, 0x3fc, RZ, 0xc0, !PT ;  /* 0x000003fc13317812 */ /* 0x000fe200078ec0ff */
[----:B------:R-:W0:Y:S01]  /*2650*/  LDCU.64 UR6, c[0x0][0x420] ;  /* 0x00008400ff0677ac */ /* 0x000e220008000a00 */
[----:B------:R-:W-:Y:S01]  /*2660*/  IADD3 R44, PT, PT, R44, R0, RZ ;  /* 0x000000002c2c7210 */ /* 0x000fe20007ffe0ff */
[----:B------:R-:W-:-:S04]  /*2670*/  UIADD3 UR5, UPT, UPT, UR14, 0x210, URZ ;  /* 0x000002100e057890 */ /* 0x000fc8000fffe0ff */
[----:B------:R-:W-:Y:S01]  /*2680*/  ULEA UR5, UR15, UR5, 0x18 ;  /* 0x000000050f057291 */ /* 0x000fe2000f8ec0ff */
[----:B-1----:R-:W1:Y:S01]  /*2690*/  MUFU.RCP R41, R41 ;  /* 0x0000002900297308 */ /* 0x002e620000001000 */
[----:B---3--:R-:W-:-:S04]  /*26a0*/  IMAD R47, R45, UR16, RZ ;  /* 0x000000102d2f7c24 */ /* 0x008fc8000f8e02ff */
[----:B------:R-:W-:Y:S02]  /*26b0*/  IADD3 R49, PT, PT, R49, UR5, RZ ;  /* 0x0000000531317c10 */ /* 0x000fe4000fffe0ff */
[----:B0-----:R-:W-:Y:S02]  /*26c0*/  ISETP.NE.U32.AND P0, PT, RZ, UR6, PT ;  /* 0x00000006ff007c0c */ /* 0x001fe4000bf05070 */
[----:B------:R-:W-:Y:S02]  /*26d0*/  IADD3 R42, P1, P2, R17, UR6, R48 ;  /* 0x00000006112a7c10 */ /* 0x000fe4000fa3e030 */
[----:B------:R-:W-:Y:S01]  /*26e0*/  ISETP.NE.AND.EX P0, PT, RZ, UR7, PT, P0 ;  /* 0x00000007ff007c0c */ /* 0x000fe2000bf05300 */
[----:B--2---:R-:W-:Y:S02]  /*26f0*/  IMAD R15, R22, UR16, R14 ;  /* 0x00000010160f7c24 */ /* 0x004fe4000f8e020e */
[----:B------:R-:W-:Y:S02]  /*2700*/  IMAD R11, R14, UR17, R23 ;  /* 0x000000110e0b7c24 */ /* 0x000fe4000f8e0217 */
[----:B-1----:R-:W-:-:S02]  /*2710*/  VIADD R13, R41, 0xffffffe ;  /* 0x0ffffffe290d7836 */ /* 0x002fc40000000000 */
[----:B------:R-:W-:Y:S02]  /*2720*/  IMAD R15, R15, 0x50, R12 ;  /* 0x000000500f0f7824 */ /* 0x000fe400078e020c */
[----:B------:R-:W-:Y:S02]  /*2730*/  HFMA2 R12, -RZ, RZ, 0, 0 ;  /* 0x00000000ff0c7431 */ /* 0x000fe400000001ff */
[----:B------:R-:W-:Y:S01]  /*2740*/  VIADD R11, R11, 0xffffffff ;  /* 0xffffffff0b0b7836 */ /* 0x000fe20000000000 */
[----:B------:R-:W0:Y:S01]  /*2750*/  F2I.FTZ.U32.TRUNC.NTZ R13, R13 ;  /* 0x0000000d000d7305 */ /* 0x000e22000021f000 */
[----:B----4-:R-:W-:-:S04]  /*2760*/  IMAD.WIDE R76, R15, 0x2, R76 ;  /* 0x000000020f4c7825 */ /* 0x010fc800078e024c */
[----:B------:R-:W-:Y:S02]  /*2770*/  IMAD R46, R11, UR17, R48 ;  /* 0x000000110b2e7c24 */ /* 0x000fe4000f8e0230 */
[----:B------:R-:W-:Y:S01]  /*2780*/  VIADD R48, R48, 0x1 ;  /* 0x0000000130307836 */ /* 0x000fe20000000000 */
[----:B0-----:R-:W-:-:S05]  /*2790*/  IADD3 R43, PT, PT, RZ, -R13, RZ ;  /* 0x8000000dff2b7210 */ /* 0x001fca0007ffe0ff */
[----:B------:R-:W-:Y:S01]  /*27a0*/  IMAD R41, R43, R40, RZ ;  /* 0x000000282b297224 */ /* 0x000fe200078e02ff */
[----:B------:R-:W-:-:S03]  /*27b0*/  IADD3.X R43, PT, PT, R16, UR7, RZ, P1, P2 ;  /* 0x00000007102b7c10 */ /* 0x000fc60008fe44ff */
[----:B------:R-:W-:-:S07]  /*27c0*/  IMAD.HI.U32 R41, R13, R41, R12 ;  /* 0x000000290d297227 */ /* 0x000fce00078e000c */
.L_x_360:
[----:B------:R-:W2:Y:S01]  /*27d0*/  @P0 LDG.E.U8 R75, desc[UR36][R42.64] ;  /* 0x000000242a4b0981 */ /* 0x000ea2000c1e1100 */
[----:B0-----:R-:W0:Y:S01]  /*27e0*/  LDC R11, c[0x0][0x3f4] ;  /* 0x0000fd00ff0b7b82 */ /* 0x001e220000000800 */
[----:B------:R-:W-:Y:S01]  /*27f0*/  VIADD R50, R48, 0xffffffff ;  /* 0xffffffff30327836 */ /* 0x000fe20000000000 */
[----:B------:R-:W-:Y:S01]  /*2800*/  BSSY.RECONVERGENT B1, `(.L_x_294) ;  /* 0x000003b000017945 */ /* 0x000fe20003800200 */
[----:B------:R-:W-:-:S03]  /*2810*/  VIADD R51, R23, 0xffffffff ;  /* 0xffffffff17337836 */ /* 0x000fc60000000000 */
[----:B------:R-:W-:Y:S02]  /*2820*/  IABS R14, R50 ;  /* 0x00000032000e7213 */ /* 0x000fe40000000000 */
        /* <DEDUP_REMOVED lines=9> */
[----:B------:R-:W-:Y:S02]  /*28c0*/  @!P1 IADD3 R12, PT, PT, R12, -R15, RZ ;  /* 0x8000000f0c0c9210 */ /* 0x000fe40007ffe0ff */
[----:B------:R-:W-:Y:S02]  /*28d0*/  ISETP.GE.AND P1, PT, R50, R51, PT ;  /* 0x000000333200720c */ /* 0x000fe40003f26270 */
[----:B------:R-:W-:Y:S02]  /*28e0*/  @!P2 IADD3 R12, PT, PT, -R12, RZ, RZ ;  /* 0x000000ff0c0ca210 */ /* 0x000fe40007ffe1ff */
[----:B------:R-:W-:-:S05]  /*28f0*/  @!P3 LOP3.LUT R12, RZ, R11, RZ, 0x33, !PT ;  /* 0x0000000bff0cb212 */ /* 0x000fca00078e33ff */
[----:B----4-:R-:W-:Y:S01]  /*2900*/  IMAD.SHL.U32 R78, R12, 0x8, RZ ;  /* 0x000000080c4e7824 */ /* 0x010fe200078e00ff */
[----:B--2---:R-:W-:-:S03]  /*2910*/  ISETP.NE.AND P2, PT, R75, RZ, P0 ;  /* 0x000000ff4b00720c */ /* 0x004fc60000745270 */
[----:B------:R-:W-:Y:S10]  /*2920*/  @P1 BRA `(.L_x_295) ;  /* 0x0000000000a01947 */ /* 0x000ff40003800000 */
[----:B------:R-:W-:Y:S01]  /*2930*/  ISETP.GE.AND P1, PT, R78, R45, PT ;  /* 0x0000002d4e00720c */ /* 0x000fe20003f26270 */
[----:B------:R-:W-:Y:S01]  /*2940*/  BSSY.RECONVERGENT B2, `(.L_x_296) ;  /* 0x0000012000027945 */ /* 0x000fe20003800200 */
[----:B------:R-:W-:-:S11]  /*2950*/  MOV R53, RZ ;  /* 0x000000ff00357202 */ /* 0x000fd60000000f00 */
[----:B------:R-:W-:Y:S05]  /*2960*/  @P1 BRA `(.L_x_297) ;  /* 0x00000000003c1947 */ /* 0x000fea0003800000 */
[----:B------:R-:W-:-:S05]  /*2970*/  IADD3 R13, P3, PT, R17, R12, RZ ;  /* 0x0000000c110d7210 */ /* 0x000fca0007f7e0ff */
[----:B------:R-:W-:Y:S01]  /*2980*/  IMAD.X R14, RZ, RZ, R16, P3 ;  /* 0x000000ffff0e7224 */ /* 0x000fe200018e0610 */
[----:B------:R-:W-:-:S04]  /*2990*/  LEA R80, P3, R13, UR8, 0x2 ;  /* 0x000000080d507c11 */ /* 0x000fc8000f8610ff */
[----:B------:R-:W-:-:S05]  /*29a0*/  LEA.HI.X R81, R13, UR9, R14, 0x2, P3 ;  /* 0x000000090d517c11 */ /* 0x000fca00098f140e */
[----:B------:R-:W2:Y:S01]  /*29b0*/  LDG.E R80, desc[UR36][R80.64] ;  /* 0x0000002450507981 */ /* 0x000ea2000c1e1900 */
[----:B------:R-:W-:-:S04]  /*29c0*/  SHF.L.U32 R13, R19, 0x1, RZ ;  /* 0x00000001130d7819 */ /* 0x000fc800000006ff */
[----:B------:R-:W-:-:S05]  /*29d0*/  LOP3.LUT R14, R13, 0x6, RZ, 0xc0, !PT ;  /* 0x000000060d0e7812 */ /* 0x000fca00078ec0ff */
[----:B------:R-:W-:-:S05]  /*29e0*/  IMAD R14, R11, UR4, R14 ;  /* 0x000000040b0e7c24 */ /* 0x000fca000f8e020e */
[----:B------:R-:W-:Y:S01]  /*29f0*/  SHF.R.S32.HI R82, RZ, 0x1f, R14 ;  /* 0x0000001fff527819 */ /* 0x000fe2000001140e */
[----:B--2---:R-:W-:-:S05]  /*2a00*/  IMAD R13, R47, R80, R78 ;  /* 0x000000502f0d7224 */ /* 0x004fca00078e024e */
[----:B------:R-:W-:-:S04]  /*2a10*/  IADD3 R15, P3, PT, R13, R14, RZ ;  /* 0x0000000e0d0f7210 */ /* 0x000fc80007f7e0ff */
[----:B------:R-:W-:Y:S02]  /*2a20*/  LEA.HI.X.SX32 R82, R13, R82, 0x1, P3 ;  /* 0x000000520d527211 */ /* 0x000fe400018f0eff */
[----:B------:R-:W-:-:S04]  /*2a30*/  LEA R14, P3, R15, UR10, 0x1 ;  /* 0x0000000a0f0e7c11 */ /* 0x000fc8000f8608ff */
[----:B------:R-:W-:-:S05]  /*2a40*/  LEA.HI.X R15, R15, UR11, R82, 0x1, P3 ;  /* 0x0000000b0f0f7c11 */ /* 0x000fca00098f0c52 */
[----:B------:R0:W5:Y:S04]  /*2a50*/  LDG.E R53, desc[UR36][R14.64] ;  /* 0x000000240e357981 */ /* 0x000168000c1e1900 */
.L_x_297:
[----:B------:R-:W-:Y:S05]  /*2a60*/  BSYNC.RECONVERGENT B2 ;  /* 0x0000000000027941 */ /* 0x000fea0003800200 */
.L_x_296:
[----:B------:R-:W-:-:S09]  /*2a70*/  UISETP.NE.AND UP0, UPT, UR19, URZ, UPT ;  /* 0x000000ff1300728c */ /* 0x000fd2000bf05270 */
[----:B------:R-:W-:Y:S05]  /*2a80*/  BRA.U UP0, `(.L_x_295) ;  /* 0x0000000100487547 */ /* 0x000fea000b800000 */
[----:B------:R-:W-:Y:S01]  /*2a90*/  ISETP.NE.AND P4, PT, R2, RZ, PT ;  /* 0x000000ff0200720c */ /* 0x000fe20003f85270 */
[----:B------:R-:W1:Y:S01]  /*2aa0*/  @!P1 S2R R13, SR_CTAID.Y ;  /* 0x00000000000d9919 */ /* 0x000e620000002600 */
[----:B------:R-:W1:Y:S01]  /*2ab0*/  @!P1 LDC R75, c[0x0][0x3f8] ;  /* 0x0000fe00ff4b9b82 */ /* 0x000e620000000800 */
[----:B------:R-:W1:Y:S07]  /*2ac0*/  @!P1 S2R R82, SR_CTAID.X ;  /* 0x0000000000529919 */ /* 0x000e6e0000002500 */
[----:B0-----:R-:W0:Y:S03]  /*2ad0*/  @!P1 LDC.64 R14, c[0x0][0x3b8] ;  /* 0x0000ee00ff0e9b82 */ /* 0x001e260000000a00 */
[----:B------:R-:W2:Y:S01]  /*2ae0*/  @P4 LDG.E R80, desc[UR36][R76.64] ;  /* 0x000000244c504981 */ /* 0x000ea2000c1e1900 */
[----:B------:R-:W-:-:S02]  /*2af0*/  @!P1 IMAD.SHL.U32 R79, R19, 0x2, RZ ;  /* 0x00000002134f9824 */ /* 0x000fc400078e00ff */
[----:B-----5:R-:W-:-:S03]  /*2b00*/  HFMA2 R53, R53, 1, 1, R24 ;  /* 0x3c003c0035357831 */ /* 0x020fc60000000018 */
[----:B------:R-:W-:Y:S01]  /*2b10*/  @!P1 LOP3.LUT R84, R79, 0x6, RZ, 0xc0, !PT ;  /* 0x000000064f549812 */ /* 0x000fe200078ec0ff */
[----:B-1----:R-:W-:-:S04]  /*2b20*/  @!P1 IMAD R82, R13, R75, R82 ;  /* 0x0000004b0d529224 */ /* 0x002fc800078e0252 */
[----:B------:R-:W-:-:S04]  /*2b30*/  @!P1 IMAD R13, R82, R11, RZ ;  /* 0x0000000b520d9224 */ /* 0x000fc800078e02ff */
[----:B------:R-:W-:-:S05]  /*2b40*/  @!P1 IMAD R13, R13, 0x50, R84 ;  /* 0x000000500d0d9824 */ /* 0x000fca00078e0254 */
[----:B------:R-:W-:-:S04]  /*2b50*/  @!P1 IADD3 R75, P3, PT, R78, R13, RZ ;  /* 0x0000000d4e4b9210 */ /* 0x000fc80007f7e0ff */
[----:B------:R-:W-:Y:S02]  /*2b60*/  @!P1 LEA.HI.X.SX32 R82, R13, RZ, 0x1, P3 ;  /* 0x000000ff0d529211 */ /* 0x000fe400018f0eff */
[----:B0-----:R-:W-:-:S04]  /*2b70*/  @!P1 LEA R14, P3, R75, R14, 0x1 ;  /* 0x0000000e4b0e9211 */ /* 0x001fc800078608ff */
[----:B------:R-:W-:Y:S01]  /*2b80*/  @!P1 LEA.HI.X R15, R75, R15, R82, 0x1, P3 ;  /* 0x0000000f4b0f9211 */ /* 0x000fe200018f0c52 */
[----:B--2---:R-:W-:-:S05]  /*2b90*/  @P4 HMUL2 R53, R53, R80 ;  /* 0x0000005035354232 */ /* 0x004fca0000000000 */
[----:B------:R1:W-:Y:S03]  /*2ba0*/  @!P1 STG.E desc[UR36][R14.64], R53 ;  /* 0x000000350e009986 */ /* 0x0003e6000c101924 */
.L_x_295:
[----:B------:R-:W-:Y:S05]  /*2bb0*/  BSYNC.RECONVERGENT B1 ;  /* 0x0000000000017941 */ /* 0x000fea0003800200 */
.L_x_294:
[----:B------:R-:W-:Y:S01]  /*2bc0*/  ISETP.GE.AND P1, PT, R50, R51, PT ;  /* 0x000000333200720c */ /* 0x000fe20003f26270 */
[----:B------:R-:W-:Y:S01]  /*2bd0*/  BSSY.RECONVERGENT B1, `(.L_x_298) ;  /* 0x0000057000017945 */ /* 0x000fe20003800200 */
[----:B------:R-:W-:-:S11]  /*2be0*/  IADD3 R82, PT, PT, R12, R11, RZ ;  /* 0x0000000b0c527210 */ /* 0x000fd60007ffe0ff */
[----:B------:R-:W-:Y:S05]  /*2bf0*/  @P1 BRA `(.L_x_299) ;  /* 0x0000000400501947 */ /* 0x000fea0003800000 */
[----:B------:R-:W-:Y:S01]  /*2c00*/  IMAD.SHL.U32 R86, R82, 0x8, RZ ;  /* 0x0000000852567824 */ /* 0x000fe200078e00ff */
[----:B------:R-:W-:Y:S01]  /*2c10*/  LEA R84, R11, R78, 0x4 ;  /* 0x0000004e0b547211 */ /* 0x000fe200078e20ff */
[----:B------:R-:W-:Y:S01]  /*2c20*/  BSSY.RECONVERGENT B2, `(.L_x_300) ;  /* 0x0000014000027945 */ /* 0x000fe20003800200 */
[----:B------:R-:W-:Y:S02]  /*2c30*/  IMAD.MOV.U32 R52, RZ, RZ, RZ ;  /* 0x000000ffff347224 */ /* 0x000fe400078e00ff */
[-C--:B------:R-:W-:Y:S02]  /*2c40*/  ISETP.GE.AND P3, PT, R86, R45.reuse, PT ;  /* 0x0000002d5600720c */ /* 0x080fe40003f66270 */
[----:B------:R-:W-:-:S11]  /*2c50*/  ISETP.GE.AND P4, PT, R84, R45, PT ;  /* 0x0000002d5400720c */ /* 0x000fd60003f86270 */
[----:B------:R-:W-:Y:S05]  /*2c60*/  @P3 BRA `(.L_x_301) ;  /* 0x00000000003c3947 */ /* 0x000fea0003800000 */
[----:B------:R-:W-:-:S04]  /*2c70*/  IADD3 R13, P5, PT, R17, R12, RZ ;  /* 0x0000000c110d7210 */ /* 0x000fc80007fbe0ff */
[----:B------:R-:W-:Y:S02]  /*2c80*/  IADD3.X R52, PT, PT, RZ, R16, RZ, P5, !PT ;  /* 0x00000010ff347210 */ /* 0x000fe40002ffe4ff */
[----:B01----:R-:W-:-:S04]  /*2c90*/  LEA R14, P5, R13, UR8, 0x2 ;  /* 0x000000080d0e7c11 */ /* 0x003fc8000f8a10ff */
[----:B------:R-:W-:-:S05]  /*2ca0*/  LEA.HI.X R15, R13, UR9, R52, 0x2, P5 ;  /* 0x000000090d0f7c11 */ /* 0x000fca000a8f1434 */
[----:B------:R-:W2:Y:S01]  /*2cb0*/  LDG.E R14, desc[UR36][R14.64] ;  /* 0x000000240e0e7981 */ /* 0x000ea2000c1e1900 */
[----:B------:R-:W-:-:S05]  /*2cc0*/  IMAD.SHL.U32 R13, R19, 0x2, RZ ;  /* 0x00000002130d7824 */ /* 0x000fca00078e00ff */
[----:B------:R-:W-:-:S05]  /*2cd0*/  LOP3.LUT R52, R13, 0x6, RZ, 0xc0, !PT ;  /* 0x000000060d347812 */ /* 0x000fca00078ec0ff */
[----:B------:R-:W-:Y:S02]  /*2ce0*/  IMAD R55, R11, UR4, R52 ;  /* 0x000000040b377c24 */ /* 0x000fe4000f8e0234 */
[----:B--2---:R-:W-:-:S05]  /*2cf0*/  IMAD R13, R47, R14, R86 ;  /* 0x0000000e2f0d7224 */ /* 0x004fca00078e0256 */
[----:B------:R-:W-:Y:S02]  /*2d00*/  SHF.R.S32.HI R52, RZ, 0x1f, R13 ;  /* 0x0000001fff347819 */ /* 0x000fe4000001140d */
[----:B------:R-:W-:-:S04]  /*2d10*/  IADD3 R13, P5, PT, R55, R13, RZ ;  /* 0x0000000d370d7210 */ /* 0x000fc80007fbe0ff */
[----:B------:R-:W-:Y:S02]  /*2d20*/  LEA.HI.X.SX32 R52, R55, R52, 0x1, P5 ;  /* 0x0000003437347211 */ /* 0x000fe400028f0eff */
[----:B------:R-:W-:-:S04]  /*2d30*/  LEA R80, P5, R13, UR10, 0x1 ;  /* 0x0000000a0d507c11 */ /* 0x000fc8000f8a08ff */
[----:B------:R-:W-:-:S05]  /*2d40*/  LEA.HI.X R81, R13, UR11, R52, 0x1, P5 ;  /* 0x0000000b0d517c11 */ /* 0x000fca000a8f0c34 */
[----:B------:R2:W5:Y:S04]  /*2d50*/  LDG.E R52, desc[UR36][R80.64] ;  /* 0x0000002450347981 */ /* 0x000568000c1e1900 */
.L_x_301:
[----:B------:R-:W-:Y:S05]  /*2d60*/  BSYNC.RECONVERGENT B2 ;  /* 0x0000000000027941 */ /* 0x000fea0003800200 */
.L_x_300:
[----:B------:R-:W-:Y:S01]  /*2d70*/  UISETP.NE.AND UP0, UPT, UR19, URZ, UPT ;  /* 0x000000ff1300728c */ /* 0x000fe2000bf05270 */
[----:B------:R-:W-:-:S08]  /*2d80*/  MOV R55, RZ ;  /* 0x000000ff00377202 */ /* 0x000fd00000000f00 */
[----:B------:R-:W-:Y:S05]  /*2d90*/  BRA.U UP0, `(.L_x_302) ;  /* 0x00000001004c7547 */ /* 0x000fea000b800000 */
[----:B------:R-:W-:Y:S01]  /*2da0*/  ISETP.NE.AND P6, PT, R2, RZ, PT ;  /* 0x000000ff0200720c */ /* 0x000fe20003fc5270 */
[----:B------:R-:W3:Y:S01]  /*2db0*/  @!P3 S2R R75, SR_CTAID.Y ;  /* 0x00000000004bb919 */ /* 0x000ee20000002600 */
[----:B------:R-:W3:Y:S01]  /*2dc0*/  @!P3 LDC R79, c[0x0][0x3f8] ;  /* 0x0000fe00ff4fbb82 */ /* 0x000ee20000000800 */
[----:B--2---:R-:W3:Y:S07]  /*2dd0*/  @!P3 S2R R80, SR_CTAID.X ;  /* 0x000000000050b919 */ /* 0x004eee0000002500 */
[----:B01----:R-:W0:Y:S03]  /*2de0*/  @!P3 LDC.64 R14, c[0x0][0x3b8] ;  /* 0x0000ee00ff0ebb82 */ /* 0x003e260000000a00 */
[----:B------:R-:W2:Y:S01]  /*2df0*/  @P6 LDG.E R13, desc[UR36][R76.64+0x10] ;  /* 0x000010244c0d6981 */ /* 0x000ea2000c1e1900 */
[----:B------:R-:W-:-:S02]  /*2e00*/  @!P3 IMAD.SHL.U32 R81, R19, 0x2, RZ ;  /* 0x000000021351b824 */ /* 0x000fc400078e00ff */
[----:B-----5:R-:W-:-:S03]  /*2e10*/  HADD2 R52, R52, R25 ;  /* 0x0000001934347230 */ /* 0x020fc60000000000 */
[----:B------:R-:W-:Y:S01]  /*2e20*/  @!P3 LOP3.LUT R81, R81, 0x6, RZ, 0xc0, !PT ;  /* 0x000000065151b812 */ /* 0x000fe200078ec0ff */
[----:B---3--:R-:W-:Y:S01]  /*2e30*/  @!P3 IMAD R80, R75, R79, R80 ;  /* 0x0000004f4b50b224 */ /* 0x008fe200078e0250 */
[----:B------:R-:W-:-:S03]  /*2e40*/  @!P3 SHF.R.S32.HI R75, RZ, 0x1f, R86 ;  /* 0x0000001fff4bb819 */ /* 0x000fc60000011456 */
[----:B------:R-:W-:-:S04]  /*2e50*/  @!P3 IMAD R80, R80, R11, RZ ;  /* 0x0000000b5050b224 */ /* 0x000fc800078e02ff */
[----:B------:R-:W-:-:S05]  /*2e60*/  @!P3 IMAD R80, R80, 0x50, R81 ;  /* 0x000000505050b824 */ /* 0x000fca00078e0251 */
[----:B------:R-:W-:-:S04]  /*2e70*/  @!P3 IADD3 R86, P5, PT, R80, R86, RZ ;  /* 0x000000565056b210 */ /* 0x000fc80007fbe0ff */
[----:B------:R-:W-:Y:S02]  /*2e80*/  @!P3 LEA.HI.X.SX32 R75, R80, R75, 0x1, P5 ;  /* 0x0000004b504bb211 */ /* 0x000fe400028f0eff */
[----:B0-----:R-:W-:-:S04]  /*2e90*/  @!P3 LEA R14, P5, R86, R14, 0x1 ;  /* 0x0000000e560eb211 */ /* 0x001fc800078a08ff */
[----:B------:R-:W-:Y:S01]  /*2ea0*/  @!P3 LEA.HI.X R15, R86, R15, R75, 0x1, P5 ;  /* 0x0000000f560fb211 */ /* 0x000fe200028f0c4b */
[----:B--2---:R-:W-:-:S05]  /*2eb0*/  @P6 HFMA2 R52, R52, R13, -RZ ;  /* 0x0000000d34346231 */ /* 0x004fca00001000ff */
[----:B------:R3:W-:Y:S03]  /*2ec0*/  @!P3 STG.E desc[UR36][R14.64], R52 ;  /* 0x000000340e00b986 */ /* 0x0007e6000c101924 */
.L_x_302:
[----:B------:R-:W-:Y:S04]  /*2ed0*/  BSSY.RECONVERGENT B2, `(.L_x_303) ;  /* 0x0000011000027945 */ /* 0x000fe80003800200 */
[----:B------:R-:W-:Y:S05]  /*2ee0*/  @P4 BRA `(.L_x_304) ;  /* 0x00000000003c4947 */ /* 0x000fea0003800000 */
[----:B------:R-:W-:-:S04]  /*2ef0*/  IADD3 R13, P3, PT, R17, R12, RZ ;  /* 0x0000000c110d7210 */ /* 0x000fc80007f7e0ff */
[----:B--2---:R-:W-:Y:S02]  /*2f00*/  IADD3.X R80, PT, PT, RZ, R16, RZ, P3, !PT ;  /* 0x00000010ff507210 */ /* 0x004fe40001ffe4ff */
[----:B01-3--:R-:W-:-:S04]  /*2f10*/  LEA R14, P3, R13, UR8, 0x2 ;  /* 0x000000080d0e7c11 */ /* 0x00bfc8000f8610ff */
        /* <DEDUP_REMOVED lines=12> */
.L_x_304:
[----:B------:R-:W-:Y:S05]  /*2fe0*/  BSYNC.RECONVERGENT B2 ;  /* 0x0000000000027941 */ /* 0x000fea0003800200 */
.L_x_303:
[----:B------:R-:W-:-:S09]  /*2ff0*/  UISETP.NE.AND UP0, UPT, UR19, URZ, UPT ;  /* 0x000000ff1300728c */ /* 0x000fd2000bf05270 */
[----:B------:R-:W-:Y:S05]  /*3000*/  BRA.U UP0, `(.L_x_299) ;  /* 0x00000001004c7547 */ /* 0x000fea000b800000 */
[----:B------:R-:W-:-:S13]  /*3010*/  ISETP.NE.AND P4, PT, R2, RZ, PT ;  /* 0x000000ff0200720c */ /* 0x000fda0003f85270 */
[----:B01-3--:R-:W3:Y:S01]  /*3020*/  @P4 LDG.E R14, desc[UR36][R76.64+0x20] ;  /* 0x000020244c0e4981 */ /* 0x00bee2000c1e1900 */
[----:B------:R-:W-:Y:S01]  /*3030*/  ISETP.GE.AND P3, PT, R84, R45, PT ;  /* 0x0000002d5400720c */ /* 0x000fe20003f66270 */
[----:B-----5:R-:W-:-:S04]  /*3040*/  HADD2 R55, R55, R26 ;  /* 0x0000001a37377230 */ /* 0x020fc80000000000 */
[----:B---3--:R-:W-:-:S08]  /*3050*/  @P4 HMUL2 R55, R55, R14 ;  /* 0x0000000e37374232 */ /* 0x008fd00000000000 */
[----:B------:R-:W-:Y:S05]  /*3060*/  @P3 BRA `(.L_x_299) ;  /* 0x0000000000343947 */ /* 0x000fea0003800000 */
        /* <DEDUP_REMOVED lines=12> */
[----:B------:R0:W-:Y:S04]  /*3130*/  STG.E desc[UR36][R14.64], R55 ;  /* 0x000000370e007986 */ /* 0x0001e8000c101924 */
.L_x_299:
[----:B------:R-:W-:Y:S05]  /*3140*/  BSYNC.RECONVERGENT B1 ;  /* 0x0000000000017941 */ /* 0x000fea0003800200 */
.L_x_298:
[----:B------:R-:W-:Y:S04]  /*3150*/  BSSY.RECONVERGENT B1, `(.L_x_305) ;  /* 0x000005a000017945 */ /* 0x000fe80003800200 */
[----:B------:R-:W-:Y:S05]  /*3160*/  @P1 BRA `(.L_x_306) ;  /* 0x0000000400601947 */ /* 0x000fea0003800000 */
[----:B------:R-:W-:Y:S01]  /*3170*/  IMAD R84, R11, 0x2, R82 ;  /* 0x000000020b547824 */ /* 0x000fe200078e0252 */
[----:B------:R-:W-:Y:S01]  /*3180*/  BSSY.RECONVERGENT B2, `(.L_x_307) ;  /* 0x0000014000027945 */ /* 0x000fe20003800200 */
[----:B------:R-:W-:-:S03]  /*3190*/  IMAD.MOV.U32 R54, RZ, RZ, RZ ;  /* 0x000000ffff367224 */ /* 0x000fc600078e00ff */
[----:B------:R-:W-:-:S04]  /*31a0*/  SHF.L.U32 R84, R84, 0x3, RZ ;  /* 0x0000000354547819 */ /* 0x000fc800000006ff */
[----:B------:R-:W-:-:S13]  /*31b0*/  ISETP.GE.AND P3, PT, R84, R45, PT ;  /* 0x0000002d5400720c */ /* 0x000fda0003f66270 */
[----:B------:R-:W-:Y:S05]  /*31c0*/  @P3 BRA `(.L_x_308) ;  /* 0x00000000003c3947 */ /* 0x000fea0003800000 */
[----:B------:R-:W-:-:S04]  /*31d0*/  IADD3 R13, P3, PT, R17, R12, RZ ;  /* 0x0000000c110d7210 */ /* 0x000fc80007f7e0ff */
[----:B------:R-:W-:Y:S02]  /*31e0*/  IADD3.X R54, PT, PT, RZ, R16, RZ, P3, !PT ;  /* 0x00000010ff367210 */ /* 0x000fe40001ffe4ff */
[----:B01-3--:R-:W-:-:S04]  /*31f0*/  LEA R14, P3, R13, UR8, 0x2 ;  /* 0x000000080d0e7c11 */ /* 0x00bfc8000f8610ff */
[----:B------:R-:W-:-:S05]  /*3200*/  LEA.HI.X R15, R13, UR9, R54, 0x2, P3 ;  /* 0x000000090d0f7c11 */ /* 0x000fca00098f1436 */
[----:B------:R-:W3:Y:S01]  /*3210*/  LDG.E R14, desc[UR36][R14.64] ;  /* 0x000000240e0e7981 */ /* 0x000ee2000c1e1900 */
[----:B------:R-:W-:-:S05]  /*3220*/  IMAD.SHL.U32 R13, R19, 0x2, RZ ;  /* 0x00000002130d7824 */ /* 0x000fca00078e00ff */
[----:B------:R-:W-:-:S05]  /*3230*/  LOP3.LUT R54, R13, 0x6, RZ, 0xc0, !PT ;  /* 0x000000060d367812 */ /* 0x000fca00078ec0ff */
[----:B------:R-:W-:Y:S02]  /*3240*/  IMAD R75, R11, UR4, R54 ;  /* 0x000000040b4b7c24 */ /* 0x000fe4000f8e0236 */
[----:B---3--:R-:W-:-:S05]  /*3250*/  IMAD R13, R47, R14, R84 ;  /* 0x0000000e2f0d7224 */ /* 0x008fca00078e0254 */
[----:B------:R-:W-:Y:S02]  /*3260*/  SHF.R.S32.HI R54, RZ, 0x1f, R13 ;  /* 0x0000001fff367819 */ /* 0x000fe4000001140d */
[----:B------:R-:W-:-:S04]  /*3270*/  IADD3 R13, P3, PT, R75, R13, RZ ;  /* 0x0000000d4b0d7210 */ /* 0x000fc80007f7e0ff */
[----:B------:R-:W-:Y:S02]  /*3280*/  LEA.HI.X.SX32 R54, R75, R54, 0x1, P3 ;  /* 0x000000364b367211 */ /* 0x000fe400018f0eff */
[----:B--2-4-:R-:W-:-:S04]  /*3290*/  LEA R80, P3, R13, UR10, 0x1 ;  /* 0x0000000a0d507c11 */ /* 0x014fc8000f8608ff */
[----:B------:R-:W-:-:S05]  /*32a0*/  LEA.HI.X R81, R13, UR11, R54, 0x1, P3 ;  /* 0x0000000b0d517c11 */ /* 0x000fca00098f0c36 */
[----:B------:R0:W5:Y:S04]  /*32b0*/  LDG.E R54, desc[UR36][R80.64] ;  /* 0x0000002450367981 */ /* 0x000168000c1e1900 */
.L_x_308:
[----:B------:R-:W-:Y:S05]  /*32c0*/  BSYNC.RECONVERGENT B2 ;  /* 0x0000000000027941 */ /* 0x000fea0003800200 */
.L_x_307:
[----:B------:R-:W-:-:S09]  /*32d0*/  UISETP.NE.AND UP0, UPT, UR19, URZ, UPT ;  /* 0x000000ff1300728c */ /* 0x000fd2000bf05270 */
[----:B------:R-:W-:Y:S05]  /*32e0*/  BRA.U UP0, `(.L_x_309) ;  /* 0x0000000100547547 */ /* 0x000fea000b800000 */
[----:B------:R-:W-:-:S13]  /*32f0*/  ISETP.NE.AND P4, PT, R2, RZ, PT ;  /* 0x000000ff0200720c */ /* 0x000fda0003f85270 */
[----:B------:R-:W2:Y:S01]  /*3300*/  @P4 LDG.E R13, desc[UR36][R76.64+0x30] ;  /* 0x000030244c0d4981 */ /* 0x000ea2000c1e1900 */
[----:B------:R-:W-:Y:S01]  /*3310*/  ISETP.GE.AND P3, PT, R84, R45, PT ;  /* 0x0000002d5400720c */ /* 0x000fe20003f66270 */
[----:B-----5:R-:W-:Y:S01]  /*3320*/  HFMA2 R54, R54, 1, 1, R27 ;  /* 0x3c003c0036367831 */ /* 0x020fe2000000001b */
[----:B------:R-:W-:Y:S03]  /*3330*/  BSSY.RECONVERGENT B2, `(.L_x_309) ;  /* 0x0000010000027945 */ /* 0x000fe60003800200 */
[----:B--2---:R-:W-:-:S08]  /*3340*/  @P4 HMUL2 R54, R54, R13 ;  /* 0x0000000d36364232 */ /* 0x004fd00000000000 */
[----:B------:R-:W-:Y:S05]  /*3350*/  @P3 BRA `(.L_x_310) ;  /* 0x0000000000343947 */ /* 0x000fea0003800000 */
[----:B------:R-:W-:Y:S01]  /*3360*/  S2UR UR5, SR_CTAID.Y ;  /* 0x00000000000579c3 */ /* 0x000fe20000002600 */
[----:B------:R-:W-:-:S04]  /*3370*/  SHF.L.U32 R13, R19, 0x1, RZ ;  /* 0x00000001130d7819 */ /* 0x000fc800000006ff */
[----:B01-3--:R-:W-:-:S03]  /*3380*/  LOP3.LUT R14, R13, 0x6, RZ, 0xc0, !PT ;  /* 0x000000060d0e7812 */ /* 0x00bfc600078ec0ff */
        /* <DEDUP_REMOVED lines=10> */
.L_x_310:
[----:B------:R-:W-:Y:S05]  /*3430*/  BSYNC.RECONVERGENT B2 ;  /* 0x0000000000027941 */ /* 0x000fea0003800200 */
.L_x_309:
[----:B------:R-:W-:Y:S05]  /*3440*/  @P1 BRA `(.L_x_306) ;  /* 0x0000000000a81947 */ /* 0x000fea0003800000 */
[----:B------:R-:W-:Y:S01]  /*3450*/  IMAD R84, R11, 0x20, R78 ;  /* 0x000000200b547824 */ /* 0x000fe200078e024e */
[----:B------:R-:W-:Y:S01]  /*3460*/  BSSY.RECONVERGENT B2, `(.L_x_311) ;  /* 0x0000013000027945 */ /* 0x000fe20003800200 */
[----:B------:R-:W-:-:S03]  /*3470*/  MOV R57, RZ ;  /* 0x000000ff00397202 */ /* 0x000fc60000000f00 */
[----:B------:R-:W-:-:S13]  /*3480*/  ISETP.GE.AND P3, PT, R84, R45, PT ;  /* 0x0000002d5400720c */ /* 0x000fda0003f66270 */
[----:B------:R-:W-:Y:S05]  /*3490*/  @P3 BRA `(.L_x_312) ;  /* 0x00000000003c3947 */ /* 0x000fea0003800000 */
[----:B------:R-:W-:-:S05]  /*34a0*/  IADD3 R13, P3, PT, R17, R12, RZ ;  /* 0x0000000c110d7210 */ /* 0x000fca0007f7e0ff */
[----:B0-2-4-:R-:W-:Y:S01]  /*34b0*/  IMAD.X R80, RZ, RZ, R16, P3 ;  /* 0x000000ffff507224 */ /* 0x015fe200018e0610 */
[----:B-1-3--:R-:W-:-:S04]  /*34c0*/  LEA R14, P3, R13, UR8, 0x2 ;  /* 0x000000080d0e7c11 */ /* 0x00afc8000f8610ff */
[----:B------:R-:W-:-:S05]  /*34d0*/  LEA.HI.X R15, R13, UR9, R80, 0x2, P3 ;  /* 0x000000090d0f7c11 */ /* 0x000fca00098f1450 */
[----:B------:R-:W2:Y:S01]  /*34e0*/  LDG.E R14, desc[UR36][R14.64] ;  /* 0x000000240e0e7981 */ /* 0x000ea2000c1e1900 */
[----:B------:R-:W-:-:S04]  /*34f0*/  SHF.L.U32 R13, R19, 0x1, RZ ;  /* 0x00000001130d7819 */ /* 0x000fc800000006ff */
        /* <DEDUP_REMOVED lines=9> */
.L_x_312:
[----:B------:R-:W-:Y:S05]  /*3590*/  BSYNC.RECONVERGENT B2 ;  /* 0x0000000000027941 */ /* 0x000fea0003800200 */
.L_x_311:
[----:B------:R-:W-:-:S09]  /*35a0*/  UISETP.NE.AND UP0, UPT, UR19, URZ, UPT ;  /* 0x000000ff1300728c */ /* 0x000fd2000bf05270 */
[----:B------:R-:W-:Y:S05]  /*35b0*/  BRA.U UP0, `(.L_x_306) ;  /* 0x00000001004c7547 */ /* 0x000fea000b800000 */
[----:B------:R-:W-:-:S13]  /*35c0*/  ISETP.NE.AND P4, PT, R2, RZ, PT ;  /* 0x000000ff0200720c */ /* 0x000fda0003f85270 */
[----:B0123--:R-:W2:Y:S01]  /*35d0*/  @P4 LDG.E R14, desc[UR36][R76.64+0x40] ;  /* 0x000040244c0e4981 */ /* 0x00fea2000c1e1900 */
[----:B------:R-:W-:Y:S01]  /*35e0*/  ISETP.GE.AND P3, PT, R84, R45, PT ;  /* 0x0000002d5400720c */ /* 0x000fe20003f66270 */
[----:B-----5:R-:W-:-:S04]  /*35f0*/  HADD2 R57, R57, R28 ;  /* 0x0000001c39397230 */ /* 0x020fc80000000000 */
[----:B--2---:R-:W-:-:S08]  /*3600*/  @P4 HFMA2 R57, R57, R14, -RZ ;  /* 0x0000000e39394231 */ /* 0x004fd000001000ff */
[----:B------:R-:W-:Y:S05]  /*3610*/  @P3 BRA `(.L_x_306) ;  /* 0x0000000000343947 */ /* 0x000fea0003800000 */
        /* <DEDUP_REMOVED lines=13> */
.L_x_306:
[----:B------:R-:W-:Y:S05]  /*36f0*/  BSYNC.RECONVERGENT B1 ;  /* 0x0000000000017941 */ /* 0x000fea0003800200 */
.L_x_305:
[----:B------:R-:W-:Y:S01]  /*3700*/  BSSY.RECONVERGENT B1, `(.L_x_313) ;  /* 0x000002d000017945 */ /* 0x000fe20003800200 */
[----:B------:R-:W-:-:S03]  /*3710*/  LEA R82, R11, R82, 0x2 ;  /* 0x000000520b527211 */ /* 0x000fc600078e10ff */
[----:B------:R-:W-:Y:S05]  /*3720*/  @P1 BRA `(.L_x_314) ;  /* 0x0000000000a81947 */ /* 0x000fea0003800000 */
[----:B------:R-:W-:Y:S01]  /*3730*/  IMAD.SHL.U32 R84, R82, 0x8, RZ ;  /* 0x0000000852547824 */ /* 0x000fe200078e00ff */
[----:B------:R-:W-:Y:S01]  /*3740*/  BSSY.RECONVERGENT B2, `(.L_x_315) ;  /* 0x0000013000027945 */ /* 0x000fe20003800200 */
[----:B------:R-:W-:-:S03]  /*3750*/  MOV R56, RZ ;  /* 0x000000ff00387202 */ /* 0x000fc60000000f00 */
[----:B------:R-:W-:-:S13]  /*3760*/  ISETP.GE.AND P3, PT, R84, R45, PT ;  /* 0x0000002d5400720c */ /* 0x000fda0003f66270 */
[----:B------:R-:W-:Y:S05]  /*3770*/  @P3 BRA `(.L_x_316) ;  /* 0x00000000003c3947 */ /* 0x000fea0003800000 */
[----:B------:R-:W-:-:S05]  /*3780*/  IADD3 R13, P4, PT, R17, R12, RZ ;  /* 0x0000000c110d7210 */ /* 0x000fca0007f9e0ff */
[----:B------:R-:W-:Y:S01]  /*3790*/  IMAD.X R56, RZ, RZ, R16, P4 ;  /* 0x000000ffff387224 */ /* 0x000fe200020e0610 */
[----:B0123--:R-:W-:-:S04]  /*37a0*/  LEA R14, P4, R13, UR8, 0x2 ;  /* 0x000000080d0e7c11 */ /* 0x00ffc8000f8810ff */
        /* <DEDUP_REMOVED lines=9> */
[----:B----4-:R-:W-:-:S04]  /*3840*/  LEA R80, P4, R13, UR10, 0x1 ;  /* 0x0000000a0d507c11 */ /* 0x010fc8000f8808ff */
[----:B------:R-:W-:-:S05]  /*3850*/  LEA.HI.X R81, R13, UR11, R56, 0x1, P4 ;  /* 0x0000000b0d517c11 */ /* 0x000fca000a0f0c38 */
[----:B------:R0:W5:Y:S04]  /*3860*/  LDG.E R56, desc[UR36][R80.64] ;  /* 0x0000002450387981 */ /* 0x000168000c1e1900 */
.L_x_316:
[----:B------:R-:W-:Y:S05]  /*3870*/  BSYNC.RECONVERGENT B2 ;  /* 0x0000000000027941 */ /* 0x000fea0003800200 */
.L_x_315:
[----:B------:R-:W-:-:S09]  /*3880*/  UISETP.NE.AND UP0, UPT, UR19, URZ, UPT ;  /* 0x000000ff1300728c */ /* 0x000fd2000bf05270 */
[----:B------:R-:W-:Y:S05]  /*3890*/  BRA.U UP0, `(.L_x_314) ;  /* 0x00000001004c7547 */ /* 0x000fea000b800000 */
[----:B------:R-:W-:Y:S01]  /*38a0*/  ISETP.NE.AND P5, PT, R2, RZ, PT ;  /* 0x000000ff0200720c */ /* 0x000fe20003fa5270 */
[----:B------:R-:W1:Y:S01]  /*38b0*/  @!P3 S2R R75, SR_CTAID.Y ;  /* 0x00000000004bb919 */ /* 0x000e620000002600 */
[----:B------:R-:W1:Y:S01]  /*38c0*/  @!P3 LDC R79, c[0x0][0x3f8] ;  /* 0x0000fe00ff4fbb82 */ /* 0x000e620000000800 */
[----:B0-2-4-:R-:W0:Y:S07]  /*38d0*/  @!P3 S2R R80, SR_CTAID.X ;  /* 0x000000000050b919 */ /* 0x015e2e0000002500 */
[----:B-1-3--:R-:W1:Y:S03]  /*38e0*/  @!P3 LDC.64 R14, c[0x0][0x3b8] ;  /* 0x0000ee00ff0ebb82 */ /* 0x00ae660000000a00 */
[----:B------:R-:W2:Y:S01]  /*38f0*/  @P5 LDG.E R13, desc[UR36][R76.64+0x50] ;  /* 0x000050244c0d5981 */ /* 0x000ea2000c1e1900 */
[----:B------:R-:W-:-:S02]  /*3900*/  @!P3 IMAD.SHL.U32 R81, R19, 0x2, RZ ;  /* 0x000000021351b824 */ /* 0x000fc400078e00ff */
[----:B-----5:R-:W-:-:S03]  /*3910*/  HADD2 R56, R56, R29 ;  /* 0x0000001d38387230 */ /* 0x020fc60000000000 */
[----:B------:R-:W-:Y:S01]  /*3920*/  @!P3 LOP3.LUT R81, R81, 0x6, RZ, 0xc0, !PT ;  /* 0x000000065151b812 */ /* 0x000fe200078ec0ff */
[----:B0-----:R-:W-:Y:S01]  /*3930*/  @!P3 IMAD R80, R75, R79, R80 ;  /* 0x0000004f4b50b224 */ /* 0x001fe200078e0250 */
[----:B------:R-:W-:-:S03]  /*3940*/  @!P3 SHF.R.S32.HI R75, RZ, 0x1f, R84 ;  /* 0x0000001fff4bb819 */ /* 0x000fc60000011454 */
[----:B------:R-:W-:-:S04]  /*3950*/  @!P3 IMAD R80, R80, R11, RZ ;  /* 0x0000000b5050b224 */ /* 0x000fc800078e02ff */
[----:B------:R-:W-:-:S05]  /*3960*/  @!P3 IMAD R80, R80, 0x50, R81 ;  /* 0x000000505050b824 */ /* 0x000fca00078e0251 */
[----:B------:R-:W-:-:S04]  /*3970*/  @!P3 IADD3 R84, P4, PT, R80, R84, RZ ;  /* 0x000000545054b210 */ /* 0x000fc80007f9e0ff */
[----:B------:R-:W-:Y:S02]  /*3980*/  @!P3 LEA.HI.X.SX32 R75, R80, R75, 0x1, P4 ;  /* 0x0000004b504bb211 */ /* 0x000fe400020f0eff */
[----:B-1----:R-:W-:-:S04]  /*3990*/  @!P3 LEA R14, P4, R84, R14, 0x1 ;  /* 0x0000000e540eb211 */ /* 0x002fc800078808ff */
[----:B------:R-:W-:Y:S01]  /*39a0*/  @!P3 LEA.HI.X R15, R84, R15, R75, 0x1, P4 ;  /* 0x0000000f540fb211 */ /* 0x000fe200020f0c4b */
[----:B--2---:R-:W-:-:S05]  /*39b0*/  @P5 HMUL2 R56, R56, R13 ;  /* 0x0000000d38385232 */ /* 0x004fca0000000000 */
[----:B------:R0:W-:Y:S03]  /*39c0*/  @!P3 STG.E desc[UR36][R14.64], R56 ;  /* 0x000000380e00b986 */ /* 0x0001e6000c101924 */
.L_x_314:
[----:B------:R-:W-:Y:S05]  /*39d0*/  BSYNC.RECONVERGENT B1 ;  /* 0x0000000000017941 */ /* 0x000fea0003800200 */
.L_x_313:
[----:B------:R-:W-:Y:S01]  /*39e0*/  BSSY.RECONVERGENT B1, `(.L_x_317) ;  /* 0x000002d000017945 */ /* 0x000fe20003800200 */
[----:B------:R-:W-:-:S03]  /*39f0*/  IADD3 R82, PT, PT, R82, R11, RZ ;  /* 0x0000000b52527210 */ /* 0x000fc60007ffe0ff */
[----:B------:R-:W-:Y:S05]  /*3a00*/  @P1 BRA `(.L_x_318) ;  /* 0x0000000000a81947 */ /* 0x000fea0003800000 */
[----:B------:R-:W-:Y:S01]  /*3a10*/  IMAD.SHL.U32 R84, R82, 0x8, RZ ;  /* 0x0000000852547824 */ /* 0x000fe200078e00ff */
[----:B------:R-:W-:Y:S01]  /*3a20*/  BSSY.RECONVERGENT B2, `(.L_x_319) ;  /* 0x0000013000027945 */ /* 0x000fe20003800200 */
[----:B------:R-:W-:-:S03]  /*3a30*/  HFMA2 R58, -RZ, RZ, 0, 0 ;  /* 0x00000000ff3a7431 */ /* 0x000fc600000001ff */
        /* <DEDUP_REMOVED lines=17> */
.L_x_320:
[----:B------:R-:W-:Y:S05]  /*3b50*/  BSYNC.RECONVERGENT B2 ;  /* 0x0000000000027941 */ /* 0x000fea0003800200 */
.L_x_319:
        /* <DEDUP_REMOVED lines=21> */
.L_x_318:
[----:B------:R-:W-:Y:S05]  /*3cb0*/  BSYNC.RECONVERGENT B1 ;  /* 0x0000000000017941 */ /* 0x000fea0003800200 */
.L_x_317:
[----:B------:R-:W-:Y:S01]  /*3cc0*/  BSSY.RECONVERGENT B1, `(.L_x_321) ;  /* 0x000002d000017945 */ /* 0x000fe20003800200 */
[----:B------:R-:W-:-:S03]  /*3cd0*/  IADD3 R82, PT, PT, R82, R11, RZ ;  /* 0x0000000b52527210 */ /* 0x000fc60007ffe0ff */
[----:B------:R-:W-:Y:S05]  /*3ce0*/  @P1 BRA `(.L_x_322) ;  /* 0x0000000000a81947 */ /* 0x000fea0003800000 */
[----:B------:R-:W-:Y:S01]  /*3cf0*/  IMAD.SHL.U32 R84, R82, 0x8, RZ ;  /* 0x0000000852547824 */ /* 0x000fe200078e00ff */
        /* <DEDUP_REMOVED lines=19> */
.L_x_324:
[----:B------:R-:W-:Y:S05]  /*3e30*/  BSYNC.RECONVERGENT B2 ;  /* 0x0000000000027941 */ /* 0x000fea0003800200 */
.L_x_323:
[----:B------:R-:W-:-:S09]  /*3e40*/  UISETP.NE.AND UP0, UPT, UR19, URZ, UPT ;  /* 0x000000ff1300728c */ /* 0x000fd2000bf05270 */
[----:B------:R-:W-:Y:S05]  /*3e50*/  BRA.U UP0, `(.L_x_322) ;  /* 0x00000001004c7547 */ /* 0x000fea000b800000 */
[----:B------:R-:W-:Y:S01]  /*3e60*/  ISETP.NE.AND P5, PT, R2, RZ, PT ;  /* 0x000000ff0200720c */ /* 0x000fe20003fa5270 */
[----:B------:R-:W4:Y:S01]  /*3e70*/  @!P3 S2R R13, SR_CTAID.Y ;  /* 0x00000000000db919 */ /* 0x000f220000002600 */
[----:B------:R-:W4:Y:S01]  /*3e80*/  @!P3 LDC R75, c[0x0][0x3f8] ;  /* 0x0000fe00ff4bbb82 */ /* 0x000f220000000800 */
[----:B------:R-:W4:Y:S07]  /*3e90*/  @!P3 S2R R86, SR_CTAID.X ;  /* 0x000000000056b919 */ /* 0x000f2e0000002500 */
[----:B0123--:R-:W0:Y:S03]  /*3ea0*/  @!P3 LDC.64 R14, c[0x0][0x3b8] ;  /* 0x0000ee00ff0ebb82 */ /* 0x00fe260000000a00 */
[----:B----4-:R-:W2:Y:S01]  /*3eb0*/  @P5 LDG.E R80, desc[UR36][R76.64+0x70] ;  /* 0x000070244c505981 */ /* 0x010ea2000c1e1900 */
[----:B------:R-:W-:-:S02]  /*3ec0*/  @!P3 IMAD.SHL.U32 R79, R19, 0x2, RZ ;  /* 0x00000002134fb824 */ /* 0x000fc400078e00ff */
[----:B-----5:R-:W-:-:S03]  /*3ed0*/  HFMA2 R59, R59, 1, 1, R31 ;  /* 0x3c003c003b3b7831 */ /* 0x020fc6000000001f */
[----:B------:R-:W-:Y:S01]  /*3ee0*/  @!P3 LOP3.LUT R79, R79, 0x6, RZ, 0xc0, !PT ;  /* 0x000000064f4fb812 */ /* 0x000fe200078ec0ff */
[----:B------:R-:W-:Y:S01]  /*3ef0*/  @!P3 IMAD R86, R13, R75, R86 ;  /* 0x0000004b0d56b224 */ /* 0x000fe200078e0256 */
[----:B------:R-:W-:-:S03]  /*3f00*/  @!P3 SHF.R.S32.HI R13, RZ, 0x1f, R84 ;  /* 0x0000001fff0db819 */ /* 0x000fc60000011454 */
[----:B------:R-:W-:-:S04]  /*3f10*/  @!P3 IMAD R86, R86, R11, RZ ;  /* 0x0000000b5656b224 */ /* 0x000fc800078e02ff */
[----:B------:R-:W-:-:S05]  /*3f20*/  @!P3 IMAD R79, R86, 0x50, R79 ;  /* 0x00000050564fb824 */ /* 0x000fca00078e024f */
[----:B------:R-:W-:-:S04]  /*3f30*/  @!P3 IADD3 R84, P4, PT, R79, R84, RZ ;  /* 0x000000544f54b210 */ /* 0x000fc80007f9e0ff */
[----:B------:R-:W-:Y:S02]  /*3f40*/  @!P3 LEA.HI.X.SX32 R13, R79, R13, 0x1, P4 ;  /* 0x0000000d4f0db211 */ /* 0x000fe400020f0eff */
[----:B0-----:R-:W-:-:S04]  /*3f50*/  @!P3 LEA R14, P4, R84, R14, 0x1 ;  /* 0x0000000e540eb211 */ /* 0x001fc800078808ff */
[----:B------:R-:W-:Y:S01]  /*3f60*/  @!P3 LEA.HI.X R15, R84, R15, R13, 0x1, P4 ;  /* 0x0000000f540fb211 */ /* 0x000fe200020f0c0d */
[----:B--2---:R-:W-:-:S05]  /*3f70*/  @P5 HMUL2 R59, R59, R80 ;  /* 0x000000503b3b5232 */ /* 0x004fca0000000000 */
[----:B------:R0:W-:Y:S03]  /*3f80*/  @!P3 STG.E desc[UR36][R14.64], R59 ;  /* 0x0000003b0e00b986 */ /* 0x0001e6000c101924 */
.L_x_322:
[----:B------:R-:W-:Y:S05]  /*3f90*/  BSYNC.RECONVERGENT B1 ;  /* 0x0000000000017941 */ /* 0x000fea0003800200 */
.L_x_321:
[----:B------:R-:W-:Y:S01]  /*3fa0*/  BSSY.RECONVERGENT B1, `(.L_x_325) ;  /* 0x000002c000017945 */ /* 0x000fe20003800200 */
[----:B0-2-4-:R-:W-:-:S03]  /*3fb0*/  LEA R80, R11, R78, 0x6 ;  /* 0x0000004e0b507211 */ /* 0x015fc600078e30ff */
[----:B------:R-:W-:Y:S05]  /*3fc0*/  @P1 BRA `(.L_x_326) ;  /* 0x0000000000a41947 */ /* 0x000fea0003800000 */
[----:B------:R-:W-:Y:S01]  /*3fd0*/  ISETP.GE.AND P3, PT, R80, R45, PT ;  /* 0x0000002d5000720c */ /* 0x000fe20003f66270 */
[----:B------:R-:W-:Y:S01]  /*3fe0*/  BSSY.RECONVERGENT B2, `(.L_x_327) ;  /* 0x0000012000027945 */ /* 0x000fe20003800200 */
[----:B------:R-:W-:-:S11]  /*3ff0*/  IMAD.MOV.U32 R60, RZ, RZ, RZ ;  /* 0x000000ffff3c7224 */ /* 0x000fd600078e00ff */
[----:B------:R-:W-:Y:S05]  /*4000*/  @P3 BRA `(.L_x_328) ;  /* 0x00000000003c3947 */ /* 0x000fea0003800000 */
[----:B------:R-:W-:-:S04]  /*4010*/  IADD3 R13, P4, PT, R17, R12, RZ ;  /* 0x0000000c110d7210 */ /* 0x000fc80007f9e0ff */
[----:B------:R-:W-:Y:S02]  /*4020*/  IADD3.X R60, PT, PT, RZ, R16, RZ, P4, !PT ;  /* 0x00000010ff3c7210 */ /* 0x000fe400027fe4ff */
[----:B-1-3--:R-:W-:-:S04]  /*4030*/  LEA R14, P4, R13, UR8, 0x2 ;  /* 0x000000080d0e7c11 */ /* 0x00afc8000f8810ff */
        /* <DEDUP_REMOVED lines=12> */
.L_x_328:
[----:B------:R-:W-:Y:S05]  /*4100*/  BSYNC.RECONVERGENT B2 ;  /* 0x0000000000027941 */ /* 0x000fea0003800200 */
.L_x_327:
[----:B------:R-:W-:-:S09]  /*4110*/  UISETP.NE.AND UP0, UPT, UR19, URZ, UPT ;  /* 0x000000ff1300728c */ /* 0x000fd2000bf05270 */
[----:B------:R-:W-:Y:S05]  /*4120*/  BRA.U UP0, `(.L_x_326) ;  /* 0x00000001004c7547 */ /* 0x000fea000b800000 */
[----:B------:R-:W-:Y:S01]  /*4130*/  ISETP.NE.AND P5, PT, R2, RZ, PT ;  /* 0x000000ff0200720c */ /* 0x000fe20003fa5270 */
[----:B------:R-:W2:Y:S01]  /*4140*/  @!P3 S2R R75, SR_CTAID.Y ;  /* 0x00000000004bb919 */ /* 0x000ea20000002600 */
[----:B0-----:R-:W2:Y:S01]  /*4150*/  @!P3 LDC R79, c[0x0][0x3f8] ;  /* 0x0000fe00ff4fbb82 */ /* 0x001ea20000000800 */
[----:B------:R-:W2:Y:S07]  /*4160*/  @!P3 S2R R78, SR_CTAID.X ;  /* 0x00000000004eb919 */ /* 0x000eae0000002500 */
[----:B-1-3--:R-:W0:Y:S03]  /*4170*/  @!P3 LDC.64 R14, c[0x0][0x3b8] ;  /* 0x0000ee00ff0ebb82 */ /* 0x00ae260000000a00 */
[----:B------:R-:W3:Y:S01]  /*4180*/  @P5 LDG.E R13, desc[UR36][R76.64+0x80] ;  /* 0x000080244c0d5981 */ /* 0x000ee2000c1e1900 */
[----:B------:R-:W-:Y:S01]  /*4190*/  @!P3 SHF.L.U32 R81, R19, 0x1, RZ ;  /* 0x000000011351b819 */ /* 0x000fe200000006ff */
[----:B-----5:R-:W-:-:S03]  /*41a0*/  HADD2 R60, R60, R32 ;  /* 0x000000203c3c7230 */ /* 0x020fc60000000000 */
[----:B------:R-:W-:Y:S01]  /*41b0*/  @!P3 LOP3.LUT R81, R81, 0x6, RZ, 0xc0, !PT ;  /* 0x000000065151b812 */ /* 0x000fe200078ec0ff */
[----:B--2---:R-:W-:Y:S01]  /*41c0*/  @!P3 IMAD R78, R75, R79, R78 ;  /* 0x0000004f4b4eb224 */ /* 0x004fe200078e024e */
[----:B------:R-:W-:-:S03]  /*41d0*/  @!P3 SHF.R.S32.HI R75, RZ, 0x1f, R80 ;  /* 0x0000001fff4bb819 */ /* 0x000fc60000011450 */
[----:B------:R-:W-:-:S04]  /*41e0*/  @!P3 IMAD R78, R78, R11, RZ ;  /* 0x0000000b4e4eb224 */ /* 0x000fc800078e02ff */
[----:B------:R-:W-:-:S05]  /*41f0*/  @!P3 IMAD R78, R78, 0x50, R81 ;  /* 0x000000504e4eb824 */ /* 0x000fca00078e0251 */
[----:B------:R-:W-:-:S04]  /*4200*/  @!P3 IADD3 R80, P4, PT, R78, R80, RZ ;  /* 0x000000504e50b210 */ /* 0x000fc80007f9e0ff */
[----:B------:R-:W-:Y:S02]  /*4210*/  @!P3 LEA.HI.X.SX32 R75, R78, R75, 0x1, P4 ;  /* 0x0000004b4e4bb211 */ /* 0x000fe400020f0eff */
[----:B0-----:R-:W-:-:S04]  /*4220*/  @!P3 LEA R14, P4, R80, R14, 0x1 ;  /* 0x0000000e500eb211 */ /* 0x001fc800078808ff */
[----:B------:R-:W-:Y:S01]  /*4230*/  @!P3 LEA.HI.X R15, R80, R15, R75, 0x1, P4 ;  /* 0x0000000f500fb211 */ /* 0x000fe200020f0c4b */
[----:B---3--:R-:W-:-:S05]  /*4240*/  @P5 HFMA2 R60, R60, R13, -RZ ;  /* 0x0000000d3c3c5231 */ /* 0x008fca00001000ff */
[----:B------:R2:W-:Y:S03]  /*4250*/  @!P3 STG.E desc[UR36][R14.64], R60 ;  /* 0x0000003c0e00b986 */ /* 0x0005e6000c101924 */
.L_x_326:
[----:B------:R-:W-:Y:S05]  /*4260*/  BSYNC.RECONVERGENT B1 ;  /* 0x0000000000017941 */ /* 0x000fea0003800200 */
.L_x_325:
[----:B------:R-:W-:Y:S01]  /*4270*/  BSSY.RECONVERGENT B1, `(.L_x_329) ;  /* 0x000002d000017945 */ /* 0x000fe20003800200 */
[----:B------:R-:W-:-:S03]  /*4280*/  IMAD R82, R11, 0x2, R82 ;  /* 0x000000020b527824 */ /* 0x000fc600078e0252 */
[----:B------:R-:W-:Y:S05]  /*4290*/  @P1 BRA `(.L_x_330) ;  /* 0x0000000000a81947 */ /* 0x000fea0003800000 */
[----:B------:R-:W-:Y:S01]  /*42a0*/  SHF.L.U32 R80, R82, 0x3, RZ ;  /* 0x0000000352507819 */ /* 0x000fe200000006ff */
[----:B------:R-:W-:Y:S01]  /*42b0*/  BSSY.RECONVERGENT B2, `(.L_x_331) ;  /* 0x0000013000027945 */ /* 0x000fe20003800200 */
[----:B------:R-:W-:Y:S02]  /*42c0*/  IMAD.MOV.U32 R61, RZ, RZ, RZ ;  /* 0x000000ffff3d7224 */ /* 0x000fe400078e00ff */
[----:B------:R-:W-:-:S13]  /*42d0*/  ISETP.GE.AND P3, PT, R80, R45, PT ;  /* 0x0000002d5000720c */ /* 0x000fda0003f66270 */
[----:B------:R-:W-:Y:S05]  /*42e0*/  @P3 BRA `(.L_x_332) ;  /* 0x00000000003c3947 */ /* 0x000fea0003800000 */
[----:B------:R-:W-:-:S04]  /*42f0*/  IADD3 R13, P4, PT, R17, R12, RZ ;  /* 0x0000000c110d7210 */ /* 0x000fc80007f9e0ff */
[----:B0-----:R-:W-:Y:S02]  /*4300*/  IADD3.X R78, PT, PT, RZ, R16, RZ, P4, !PT ;  /* 0x00000010ff4e7210 */ /* 0x001fe400027fe4ff */
[----:B-123--:R-:W-:-:S04]  /*4310*/  LEA R14, P4, R13, UR8, 0x2 ;  /* 0x000000080d0e7c11 */ /* 0x00efc8000f8810ff */
        /* <DEDUP_REMOVED lines=12> */
.L_x_332:
[----:B------:R-:W-:Y:S05]  /*43e0*/  BSYNC.RECONVERGENT B2 ;  /* 0x0000000000027941 */ /* 0x000fea0003800200 */
.L_x_331:
[----:B------:R-:W-:-:S09]  /*43f0*/  UISETP.NE.AND UP0, UPT, UR19, URZ, UPT ;  /* 0x000000ff1300728c */ /* 0x000fd2000bf05270 */
[----:B------:R-:W-:Y:S05]  /*4400*/  BRA.U UP0, `(.L_x_330) ;  /* 0x00000001004c7547 */ /* 0x000fea000b800000 */
[----:B------:R-:W-:Y:S01]  /*4410*/  ISETP.NE.AND P5, PT, R2, RZ, PT ;  /* 0x000000ff0200720c */ /* 0x000fe20003fa5270 */
[----:B------:R-:W0:Y:S01]  /*4420*/  @!P3 S2R R13, SR_CTAID.Y ;  /* 0x00000000000db919 */ /* 0x000e220000002600 */
[----:B------:R-:W0:Y:S01]  /*4430*/  @!P3 LDC R75, c[0x0][0x3f8] ;  /* 0x0000fe00ff4bbb82 */ /* 0x000e220000000800 */
[----:B------:R-:W0:Y:S07]  /*4440*/  @!P3 S2R R84, SR_CTAID.X ;  /* 0x000000000054b919 */ /* 0x000e2e0000002500 */
[----:B-123--:R-:W1:Y:S03]  /*4450*/  @!P3 LDC.64 R14, c[0x0][0x3b8] ;  /* 0x0000ee00ff0ebb82 */ /* 0x00ee660000000a00 */
[----:B0---4-:R-:W2:Y:S01]  /*4460*/  @P5 LDG.E R78, desc[UR36][R76.64+0x90] ;  /* 0x000090244c4e5981 */ /* 0x011ea2000c1e1900 */
[----:B------:R-:W-:Y:S01]  /*4470*/  @!P3 SHF.L.U32 R79, R19, 0x1, RZ ;  /* 0x00000001134fb819 */ /* 0x000fe200000006ff */
[----:B-----5:R-:W-:-:S03]  /*4480*/  HADD2 R61, R61, R33 ;  /* 0x000000213d3d7230 */ /* 0x020fc60000000000 */
[----:B------:R-:W-:Y:S01]  /*4490*/  @!P3 LOP3.LUT R79, R79, 0x6, RZ, 0xc0, !PT ;  /* 0x000000064f4fb812 */ /* 0x000fe200078ec0ff */
[----:B------:R-:W-:Y:S01]  /*44a0*/  @!P3 IMAD R84, R13, R75, R84 ;  /* 0x0000004b0d54b224 */ /* 0x000fe200078e0254 */
        /* <DEDUP_REMOVED lines=9> */
.L_x_330:
[----:B------:R-:W-:Y:S05]  /*4540*/  BSYNC.RECONVERGENT B1 ;  /* 0x0000000000017941 */ /* 0x000fea0003800200 */
.L_x_329:
[----:B------:R-:W-:Y:S01]  /*4550*/  BSSY.RECONVERGENT B1, `(.L_x_333) ;  /* 0x000002d000017945 */ /* 0x000fe20003800200 */
[----:B------:R-:W-:-:S03]  /*4560*/  IMAD.IADD R82, R82, 0x1, R11 ;  /* 0x0000000152527824 */ /* 0x000fc600078e020b */
[----:B------:R-:W-:Y:S05]  /*4570*/  @P1 BRA `(.L_x_334) ;  /* 0x0000000000a81947 */ /* 0x000fea0003800000 */
[----:B------:R-:W-:Y:S01]  /*4580*/  SHF.L.U32 R80, R82, 0x3, RZ ;  /* 0x0000000352507819 */ /* 0x000fe200000006ff */
[----:B------:R-:W-:Y:S01]  /*4590*/  BSSY.RECONVERGENT B2, `(.L_x_335) ;  /* 0x0000013000027945 */ /* 0x000fe20003800200 */
[----:B------:R-:W-:Y:S02]  /*45a0*/  IMAD.MOV.U32 R62, RZ, RZ, RZ ;  /* 0x000000ffff3e7224 */ /* 0x000fe400078e00ff */
[----:B------:R-:W-:-:S13]  /*45b0*/  ISETP.GE.AND P3, PT, R80, R45, PT ;  /* 0x0000002d5000720c */ /* 0x000fda0003f66270 */
[----:B------:R-:W-:Y:S05]  /*45c0*/  @P3 BRA `(.L_x_336) ;  /* 0x00000000003c3947 */ /* 0x000fea0003800000 */
[----:B------:R-:W-:-:S04]  /*45d0*/  IADD3 R13, P4, PT, R17, R12, RZ ;  /* 0x0000000c110d7210 */ /* 0x000fc80007f9e0ff */
[----:B------:R-:W-:Y:S02]  /*45e0*/  IADD3.X R62, PT, PT, RZ, R16, RZ, P4, !PT ;  /* 0x00000010ff3e7210 */ /* 0x000fe400027fe4ff */
[----:B0123--:R-:W-:-:S04]  /*45f0*/  LEA R14, P4, R13, UR8, 0x2 ;  /* 0x000000080d0e7c11 */ /* 0x00ffc8000f8810ff */
        /* <DEDUP_REMOVED lines=12> */
.L_x_336:
[----:B------:R-:W-:Y:S05]  /*46c0*/  BSYNC.RECONVERGENT B2 ;  /* 0x0000000000027941 */ /* 0x000fea0003800200 */
.L_x_335:
[----:B------:R-:W-:-:S09]  /*46d0*/  UISETP.NE.AND UP0, UPT, UR19, URZ, UPT ;  /* 0x000000ff1300728c */ /* 0x000fd2000bf05270 */
[----:B------:R-:W-:Y:S05]  /*46e0*/  BRA.U UP0, `(.L_x_334) ;  /* 0x00000001004c7547 */ /* 0x000fea000b800000 */
[----:B------:R-:W-:Y:S01]  /*46f0*/  ISETP.NE.AND P5, PT, R2, RZ, PT ;  /* 0x000000ff0200720c */ /* 0x000fe20003fa5270 */
[----:B------:R-:W1:Y:S01]  /*4700*/  @!P3 S2R R75, SR_CTAID.Y ;  /* 0x00000000004bb919 */ /* 0x000e620000002600 */
[----:B0---4-:R-:W0:Y:S01]  /*4710*/  @!P3 LDC R79, c[0x0][0x3f8] ;  /* 0x0000fe00ff4fbb82 */ /* 0x011e220000000800 */
[----:B------:R-:W0:Y:S07]  /*4720*/  @!P3 S2R R78, SR_CTAID.X ;  /* 0x00000000004eb919 */ /* 0x000e2e0000002500 */
[----:B-123--:R-:W1:Y:S03]  /*4730*/  @!P3 LDC.64 R14, c[0x0][0x3b8] ;  /* 0x0000ee00ff0ebb82 */ /* 0x00ee660000000a00 */
[----:B------:R-:W2:Y:S01]  /*4740*/  @P5 LDG.E R13, desc[UR36][R76.64+0xa0] ;  /* 0x0000a0244c0d5981 */ /* 0x000ea2000c1e1900 */
[----:B------:R-:W-:Y:S01]  /*4750*/  @!P3 SHF.L.U32 R81, R19, 0x1, RZ ;  /* 0x000000011351b819 */ /* 0x000fe200000006ff */
[----:B-----5:R-:W-:-:S03]  /*4760*/  HFMA2 R62, R62, 1, 1, R34 ;  /* 0x3c003c003e3e7831 */ /* 0x020fc60000000022 */
        /* <DEDUP_REMOVED lines=11> */
.L_x_334:
[----:B------:R-:W-:Y:S05]  /*4820*/  BSYNC.RECONVERGENT B1 ;  /* 0x0000000000017941 */ /* 0x000fea0003800200 */
.L_x_333:
        /* <DEDUP_REMOVED lines=9> */
[----:B0---4-:R-:W-:Y:S02]  /*48c0*/  IADD3.X R78, PT, PT, RZ, R16, RZ, P4, !PT ;  /* 0x00000010ff4e7210 */ /* 0x011fe400027fe4ff */
        /* <DEDUP_REMOVED lines=13> */
.L_x_340:
[----:B------:R-:W-:Y:S05]  /*49a0*/  BSYNC.RECONVERGENT B2 ;  /* 0x0000000000027941 */ /* 0x000fea0003800200 */
.L_x_339:
        /* <DEDUP_REMOVED lines=21> */
.L_x_338:
[----:B------:R-:W-:Y:S05]  /*4b00*/  BSYNC.RECONVERGENT B1 ;  /* 0x0000000000017941 */ /* 0x000fea0003800200 */
.L_x_337:
        /* <DEDUP_REMOVED lines=23> */
.L_x_344:
[----:B------:R-:W-:Y:S05]  /*4c80*/  BSYNC.RECONVERGENT B2 ;  /* 0x0000000000027941 */ /* 0x000fea0003800200 */
.L_x_343:
        /* <DEDUP_REMOVED lines=21> */
.L_x_342:
[----:B------:R-:W-:Y:S05]  /*4de0*/  BSYNC.RECONVERGENT B1 ;  /* 0x0000000000017941 */ /* 0x000fea0003800200 */
.L_x_341:
        /* <DEDUP_REMOVED lines=23> */
.L_x_348:
[----:B------:R-:W-:Y:S05]  /*4f60*/  BSYNC.RECONVERGENT B2 ;  /* 0x0000000000027941 */ /* 0x000fea0003800200 */
.L_x_347:
        /* <DEDUP_REMOVED lines=21> */
.L_x_346:
[----:B------:R-:W-:Y:S05]  /*50c0*/  BSYNC.RECONVERGENT B1 ;  /* 0x0000000000017941 */ /* 0x000fea0003800200 */
.L_x_345:
        /* <DEDUP_REMOVED lines=23> */
.L_x_352:
[----:B------:R-:W-:Y:S05]  /*5240*/  BSYNC.RECONVERGENT B2 ;  /* 0x0000000000027941 */ /* 0x000fea0003800200 */
.L_x_351:
        /* <DEDUP_REMOVED lines=21> */
.L_x_350:
[----:B------:R-:W-:Y:S05]  /*53a0*/  BSYNC.RECONVERGENT B1 ;  /* 0x0000000000017941 */ /* 0x000fea0003800200 */
.L_x_349:
[----:B------:R-:W-:Y:S04]  /*53b0*/  BSSY.RECONVERGENT B1, `(.L_x_353) ;  /* 0x000002d000017945 */ /* 0x000fe80003800200 */
[----:B------:R-:W-:Y:S05]  /*53c0*/  @P1 BRA `(.L_x_354) ;  /* 0x0000000000ac1947 */ /* 0x000fea0003800000 */
[----:B0---4-:R-:W-:Y:S01]  /*53d0*/  IMAD.IADD R78, R82, 0x1, R11 ;  /* 0x00000001524e7824 */ /* 0x011fe200078e020b */
[----:B------:R-:W-:Y:S01]  /*53e0*/  BSSY.RECONVERGENT B2, `(.L_x_355) ;  /* 0x0000014000027945 */ /* 0x000fe20003800200 */
[----:B------:R-:W-:-:S03]  /*53f0*/  IMAD.MOV.U32 R66, RZ, RZ, RZ ;  /* 0x000000ffff427224 */ /* 0x000fc600078e00ff */
[----:B------:R-:W-:-:S04]  /*5400*/  SHF.L.U32 R78, R78, 0x3, RZ ;  /* 0x000000034e4e7819 */ /* 0x000fc800000006ff */
[----:B------:R-:W-:-:S13]  /*5410*/  ISETP.GE.AND P1, PT, R78, R45, PT ;  /* 0x0000002d4e00720c */ /* 0x000fda0003f26270 */
[----:B------:R-:W-:Y:S05]  /*5420*/  @P1 BRA `(.L_x_356) ;  /* 0x00000000003c1947 */ /* 0x000fea0003800000 */
[----:B------:R-:W-:-:S04]  /*5430*/  IADD3 R13, P3, PT, R17, R12, RZ ;  /* 0x0000000c110d7210 */ /* 0x000fc80007f7e0ff */
[----:B-123--:R-:W-:Y:S02]  /*5440*/  IADD3.X R14, PT, PT, RZ, R16, RZ, P3, !PT ;  /* 0x00000010ff0e7210 */ /* 0x00efe40001ffe4ff */
[----:B------:R-:W-:-:S04]  /*5450*/  LEA R12, P3, R13, UR8, 0x2 ;  /* 0x000000080d0c7c11 */ /* 0x000fc8000f8610ff */
        /* <DEDUP_REMOVED lines=12> */
.L_x_356:
[----:B------:R-:W-:Y:S05]  /*5520*/  BSYNC.RECONVERGENT B2 ;  /* 0x0000000000027941 */ /* 0x000fea0003800200 */
.L_x_355:
[----:B------:R-:W-:-:S09]  /*5530*/  UISETP.NE.AND UP0, UPT, UR19, URZ, UPT ;  /* 0x000000ff1300728c */ /* 0x000fd2000bf05270 */
[----:B------:R-:W-:Y:S05]  /*5540*/  BRA.U UP0, `(.L_x_354) ;  /* 0x00000001004c7547 */ /* 0x000fea000b800000 */
[----:B------:R-:W-:Y:S01]  /*5550*/  ISETP.NE.AND P4, PT, R2, RZ, PT ;  /* 0x000000ff0200720c */ /* 0x000fe20003f85270 */
[----:B------:R-:W4:Y:S01]  /*5560*/  @!P1 S2R R12, SR_CTAID.Y ;  /* 0x00000000000c9919 */ /* 0x000f220000002600 */
[----:B------:R-:W4:Y:S01]  /*5570*/  @!P1 LDC R79, c[0x0][0x3f8] ;  /* 0x0000fe00ff4f9b82 */ /* 0x000f220000000800 */
[----:B------:R-:W4:Y:S07]  /*5580*/  @!P1 S2R R75, SR_CTAID.X ;  /* 0x00000000004b9919 */ /* 0x000f2e0000002500 */
[----:B0123--:R-:W0:Y:S03]  /*5590*/  @!P1 LDC.64 R14, c[0x0][0x3b8] ;  /* 0x0000ee00ff0e9b82 */ /* 0x00fe260000000a00 */
[----:B------:R-:W2:Y:S01]  /*55a0*/  @P4 LDG.E R13, desc[UR36][R76.64+0xf0] ;  /* 0x0000f0244c0d4981 */ /* 0x000ea2000c1e1900 */
[----:B------:R-:W-:Y:S01]  /*55b0*/  @!P1 SHF.L.U32 R80, R19, 0x1, RZ ;  /* 0x0000000113509819 */ /* 0x000fe200000006ff */
[----:B-----5:R-:W-:-:S02]  /*55c0*/  HADD2 R66, R66, R39 ;  /* 0x0000002742427230 */ /* 0x020fc40000000000 */
[----:B----4-:R-:W-:Y:S01]  /*55d0*/  @!P1 IMAD R12, R12, R79, R75 ;  /* 0x0000004f0c0c9224 */ /* 0x010fe200078e024b */
[----:B------:R-:W-:-:S03]  /*55e0*/  @!P1 LOP3.LUT R75, R80, 0x6, RZ, 0xc0, !PT ;  /* 0x00000006504b9812 */ /* 0x000fc600078ec0ff */
[----:B------:R-:W-:Y:S01]  /*55f0*/  @!P1 IMAD R12, R12, R11, RZ ;  /* 0x0000000b0c0c9224 */ /* 0x000fe200078e02ff */
[----:B------:R-:W-:-:S03]  /*5600*/  @!P1 SHF.R.S32.HI R11, RZ, 0x1f, R78 ;  /* 0x0000001fff0b9819 */ /* 0x000fc6000001144e */
[----:B------:R-:W-:-:S05]  /*5610*/  @!P1 IMAD R12, R12, 0x50, R75 ;  /* 0x000000500c0c9824 */ /* 0x000fca00078e024b */
[----:B------:R-:W-:-:S04]  /*5620*/  @!P1 IADD3 R78, P3, PT, R12, R78, RZ ;  /* 0x0000004e0c4e9210 */ /* 0x000fc80007f7e0ff */
[----:B------:R-:W-:Y:S02]  /*5630*/  @!P1 LEA.HI.X.SX32 R11, R12, R11, 0x1, P3 ;  /* 0x0000000b0c0b9211 */ /* 0x000fe400018f0eff */
[----:B0-----:R-:W-:-:S04]  /*5640*/  @!P1 LEA R14, P3, R78, R14, 0x1 ;  /* 0x0000000e4e0e9211 */ /* 0x001fc800078608ff */
[----:B------:R-:W-:Y:S01]  /*5650*/  @!P1 LEA.HI.X R15, R78, R15, R11, 0x1, P3 ;  /* 0x0000000f4e0f9211 */ /* 0x000fe200018f0c0b */
[----:B--2---:R-:W-:-:S05]  /*5660*/  @P4 HMUL2 R66, R66, R13 ;  /* 0x0000000d42424232 */ /* 0x004fca0000000000 */
[----:B------:R0:W-:Y:S03]  /*5670*/  @!P1 STG.E desc[UR36][R14.64], R66 ;  /* 0x000000420e009986 */ /* 0x0001e6000c101924 */
.L_x_354:
[----:B------:R-:W-:Y:S05]  /*5680*/  BSYNC.RECONVERGENT B1 ;  /* 0x0000000000017941 */ /* 0x000fea0003800200 */
.L_x_353:
[----:B-----5:R-:W-:Y:S01]  /*5690*/  HFMA2 R11, R72, R53, -RZ ;  /* 0x00000035480b7231 */ /* 0x020fe200001000ff */
[----:B------:R-:W-:Y:S01]  /*56a0*/  UMOV UR5, 0xffffffff ;  /* 0xffffffff00057882 */ /* 0x000fe20000000000 */
[----:B------:R-:W-:Y:S02]  /*56b0*/  LOP3.LUT P1, RZ, R19, 0x3, RZ, 0xc0, !PT ;  /* 0x0000000313ff7812 */ /* 0x000fe4000782c0ff */
[----:B------:R-:W-:-:S04]  /*56c0*/  HFMA2 R11, R73, R52, R11 ;  /* 0x00000034490b7231 */ /* 0x000fc8000000000b */
        /* <DEDUP_REMOVED lines=13> */
[----:B------:R-:W-:-:S05]  /*57a0*/  HFMA2 R11, R21, R66, R11 ;  /* 0x00000042150b7231 */ /* 0x000fca000000000b */
[--C-:B------:R-:W-:Y:S02]  /*57b0*/  HADD2.F32 R13, -RZ, R11.reuse.H0_H0 ;  /* 0x2000000bff0d7230 */ /* 0x100fe40000004100 */
[----:B------:R-:W-:-:S05]  /*57c0*/  HADD2.F32 R12, -RZ, R11.H1_H1 ;  /* 0x3000000bff0c7230 */ /* 0x000fca0000004100 */
[----:B------:R-:W-:Y:S01]  /*57d0*/  FADD.FTZ R13, R13, R12 ;  /* 0x0000000c0d0d7221 */ /* 0x000fe20000010000 */
[----:B------:R-:W-:Y:S06]  /*57e0*/  BRA.DIV UR5, `(.L_x_357) ;  /* 0x0000004e054c7947 */ /* 0x000fec000b800000 */
[----:B0123--:R-:W0:Y:S02]  /*57f0*/  SHFL.BFLY PT, R14, R13, 0x2, 0x1f ;  /* 0x0c401f000d0e7f89 */ /* 0x00fe2400000e0000 */
[----:B0-----:R-:W-:-:S05]  /*5800*/  FADD.FTZ R13, R13, R14 ;  /* 0x0000000e0d0d7221 */ /* 0x001fca0000010000 */
[----:B------:R0:W1:Y:S02]  /*5810*/  SHFL.BFLY PT, R14, R13, 0x1, 0x1f ;  /* 0x0c201f000d0e7f89 */ /* 0x00006400000e0000 */
.L_x_430:
[----:B------:R-:W-:Y:S01]  /*5820*/  ISETP.GE.OR P1, PT, R50, R51, P1 ;  /* 0x000000333200720c */ /* 0x000fe20000f26670 */
[----:B-1----:R-:W-:Y:S01]  /*5830*/  FADD.FTZ R14, R13, R14 ;  /* 0x0000000e0d0e7221 */ /* 0x002fe20000010000 */
[----:B------:R-:W-:Y:S03]  /*5840*/  BSSY.RECONVERGENT B1, `(.L_x_358) ;  /* 0x000001b000017945 */ /* 0x000fe60003800200 */
[----:B------:R-:W-:-:S08]  /*5850*/  FMUL.FTZ R11, R14, UR20 ;  /* 0x000000140e0b7c20 */ /* 0x000fd00008410000 */
[----:B------:R-:W-:Y:S05]  /*5860*/  @P1 BRA `(.L_x_359) ;  /* 0x0000000000601947 */ /* 0x000fea0003800000 */
[----:B------:R-:W-:Y:S02]  /*5870*/  ISETP.NE.U32.AND P1, PT, RZ, UR12, PT ;  /* 0x0000000cff007c0c */ /* 0x000fe4000bf25070 */
[----:B------:R-:W-:Y:S02]  /*5880*/  ISETP.NE.U32.AND P3, PT, RZ, UR22, PT ;  /* 0x00000016ff007c0c */ /* 0x000fe4000bf65070 */
[----:B------:R-:W-:Y:S02]  /*5890*/  ISETP.NE.AND.EX P1, PT, RZ, UR13, PT, P1 ;  /* 0x0000000dff007c0c */ /* 0x000fe4000bf25310 */
[----:B------:R-:W-:-:S11]  /*58a0*/  ISETP.NE.AND.EX P3, PT, RZ, UR23, PT, P3 ;  /* 0x00000017ff007c0c */ /* 0x000fd6000bf65330 */
[----:B------:R-:W1:Y:S01]  /*58b0*/  @P1 S2R R51, SR_CTAID.X ;  /* 0x0000000000331919 */ /* 0x000e620000002500 */
[----:B------:R-:W1:Y:S08]  /*58c0*/  @P1 LDC.64 R14, c[0x0][0x448] ;  /* 0x00011200ff0e1b82 */ /* 0x000e700000000a00 */
[----:B0-----:R-:W0:Y:S08]  /*58d0*/  @P3 LDC.64 R12, c[0x0][0x438] ;  /* 0x00010e00ff0c3b82 */ /* 0x001e300000000a00 */
[----:B----4-:R-:W2:Y:S01]  /*58e0*/  @P1 LDC R78, c[0x0][0x430] ;  /* 0x00010c00ff4e1b82 */ /* 0x010ea20000000800 */
[----:B-1----:R-:W-:-:S07]  /*58f0*/  @P1 IMAD.WIDE.U32 R14, R51, 0x2, R14 ;  /* 0x00000002330e1825 */ /* 0x002fce00078e000e */
[----:B------:R-:W2:Y:S01]  /*5900*/  @P1 LDC R51, c[0x0][0x408] ;  /* 0x00010200ff331b82 */ /* 0x000ea20000000800 */
[----:B0-----:R-:W-:Y:S01]  /*5910*/  @P3 IMAD.WIDE R12, R46, 0x2, R12 ;  /* 0x000000022e0c3825 */ /* 0x001fe200078e020c */
[----:B------:R-:W3:Y:S05]  /*5920*/  @P1 LDG.E.U16 R14, desc[UR36][R14.64] ;  /* 0x000000240e0e1981 */ /* 0x000eea000c1e1500 */
[----:B------:R-:W4:Y:S01]  /*5930*/  @P3 LDG.E.U16 R12, desc[UR36][R12.64] ;  /* 0x000000240c0c3981 */ /* 0x000f22000c1e1500 */
[----:B--2---:R-:W-:-:S05]  /*5940*/  @P1 IMAD.IADD R51, R51, 0x1, R78 ;  /* 0x0000000133331824 */ /* 0x004fca00078e024e */
[----:B------:R-:W-:-:S04]  /*5950*/  @P1 ISETP.GE.AND P4, PT, R50, R51, PT ;  /* 0x000000333200120c */ /* 0x000fc80003f86270 */
[----:B------:R-:W-:-:S04]  /*5960*/  @P1 SEL R51, R18, RZ, !P4 ;  /* 0x000000ff12331207 */ /* 0x000fc80006000000 */
[----:B------:R-:W-:Y:S01]  /*5970*/  @P1 IADD3 R51, PT, PT, R48, R51, -R23 ;  /* 0x0000003330331210 */ /* 0x000fe20007ffe817 */
[----:B---3--:R-:W-:Y:S02]  /*5980*/  @P1 HADD2.F32 R75, -RZ, R14.H0_H0 ;  /* 0x2000000eff4b1230 */ /* 0x008fe40000004100 */
[----:B----4-:R-:W-:Y:S01]  /*5990*/  @P3 HADD2.F32 R50, -RZ, R12.H0_H0 ;  /* 0x2000000cff323230 */ /* 0x010fe20000004100 */
[----:B------:R-:W-:-:S04]  /*59a0*/  @P1 I2FP.F32.S32 R12, R51 ;  /* 0x00000033000c1245 */ /* 0x000fc80000201400 */
[----:B------:R-:W-:-:S04]  /*59b0*/  @P3 FADD.FTZ R11, R11, R50 ;  /* 0x000000320b0b3221 */ /* 0x000fc80000010000 */
[----:B------:R-:W-:-:S05]  /*59c0*/  @P1 FFMA.FTZ R11, R12, R75, R11 ;  /* 0x0000004b0c0b1223 */ /* 0x000fca000001000b */
[----:B------:R1:W-:Y:S01]  /*59d0*/  STS [R49], R11 ;  /* 0x0000000b31007388 */ /* 0x0003e20000000800 */
[----:B------:R-:W-:-:S07]  /*59e0*/  @!P2 FMNMX.FTZ R74, R74, R11, !PT ;  /* 0x0000000b4a4aa209 */ /* 0x000fce0007810000 */
.L_x_359:
[----:B------:R-:W-:Y:S05]  /*59f0*/  BSYNC.RECONVERGENT B1 ;  /* 0x0000000000017941 */ /* 0x000fea0003800200 */
.L_x_358:
        /* <DEDUP_REMOVED lines=8> */
.L_x_293:
[----:B0-----:R-:W-:Y:S05]  /*5a80*/  BSYNC B0 ;  /* 0x0000000000007941 */ /* 0x001fea0003800000 */
.L_x_292:
[----:B------:R-:W-:-:S03]  /*5a90*/  UMOV UR5, 0xffffffff ;  /* 0xffffffff00057882 */ /* 0x000fc60000000000 */
[----:B------:R-:W-:Y:S05]  /*5aa0*/  BRA.DIV UR5, `(.L_x_361) ;  /* 0x0000004a05dc7947 */ /* 0x000fea000b800000 */
[----:B------:R-:W1:Y:S02]  /*5ab0*/  SHFL.BFLY PT, R14, R74, 0x10, 0x1f ;  /* 0x0e001f004a0e7f89 */ /* 0x000e6400000e0000 */
[----:B-1----:R-:W-:-:S05]  /*5ac0*/  FMNMX.FTZ R13, R14, R74, !PT ;  /* 0x0000004a0e0d7209 */ /* 0x002fca0007810000 */
[----:B------:R-:W0:Y:S02]  /*5ad0*/  SHFL.BFLY PT, R14, R13, 0x8, 0x1f ;  /* 0x0d001f000d0e7f89 */ /* 0x000e2400000e0000 */
[----:B0-----:R-:W-:-:S05]  /*5ae0*/  FMNMX.FTZ R3, R13, R14, !PT ;  /* 0x0000000e0d037209 */ /* 0x001fca0007810000 */
[----:B------:R0:W1:Y:S02]  /*5af0*/  SHFL.BFLY PT, R14, R3, 0x4, 0x1f ;  /* 0x0c801f00030e7f89 */ /* 0x00006400000e0000 */
.L_x_435:
[----:B-----5:R-:W2:Y:S01]  /*5b00*/  S2R R18, SR_CgaCtaId ;  /* 0x0000000000127919 */ /* 0x020ea20000008800 */
[----:B------:R-:W-:Y:S01]  /*5b10*/  LOP3.LUT P0, R5, R19, 0x1f, RZ, 0xc0, !PT ;  /* 0x0000001f13057812 */ /* 0x000fe2000780c0ff */
[----:B------:R-:W-:Y:S05]  /*5b20*/  WARPSYNC.ALL ;  /* 0x0000000000007948 */ /* 0x000fea0003800000 */
[----:B------:R-:W-:Y:S02]  /*5b30*/  MOV R13, 0x400 ;  /* 0x00000400000d7802 */ /* 0x000fe40000000f00 */
[----:B-1----:R-:W-:Y:S02]  /*5b40*/  FMNMX.FTZ R14, R3, R14, !PT ;  /* 0x0000000e030e7209 */ /* 0x002fe40007810000 */
[----:B--2---:R-:W-:-:S04]  /*5b50*/  LEA R6, R18, R13, 0x18 ;  /* 0x0000000d12067211 */ /* 0x004fc800078ec0ff */
[----:B0-----:R-:W-:-:S05]  /*5b60*/  LEA.HI R3, R19, R6, RZ, 0x1d ;  /* 0x0000000613037211 */ /* 0x001fca00078fe8ff */
        /* <DEDUP_REMOVED lines=10> */
[----:B------:R-:W-:-:S05]  /*5c10*/  IMAD.IADD R4, R19, 0x1, R0 ;  /* 0x0000000113047824 */ /* 0x000fca00078e0200 */
[----:B------:R-:W-:Y:S01]  /*5c20*/  ISETP.GE.AND P0, PT, R4, R23, PT ;  /* 0x000000170400720c */ /* 0x000fe20003f06270 */
[----:B------:R-:W0:-:S12]  /*5c30*/  SHFL.IDX PT, R7, R7, RZ, 0x1f ;  /* 0x00001fff07077589 */ /* 0x000e1800000e0000 */
[----:B------:R-:W-:Y:S05]  /*5c40*/  @P0 BRA `(.L_x_363) ;  /* 0x00000014000c0947 */ /* 0x000fea0003800000 */
[----:B------:R-:W1:Y:S02]  /*5c50*/  LDC.64 R10, c[0x0][0x420] ;  /* 0x00010800ff0a7b82 */ /* 0x000e640000000a00 */
[----:B-1----:R-:W-:-:S04]  /*5c60*/  ISETP.NE.U32.AND P0, PT, R10, RZ, PT ;  /* 0x000000ff0a00720c */ /* 0x002fc80003f05070 */
[----:B------:R-:W-:-:S13]  /*5c70*/  ISETP.NE.AND.EX P0, PT, R11, RZ, PT, P0 ;  /* 0x000000ff0b00720c */ /* 0x000fda0003f05300 */
[----:B------:R-:W-:Y:S05]  /*5c80*/  @P0 BRA `(.L_x_364) ;  /* 0x0000000c008c0947 */ /* 0x000fea0003800000 */
[----:B------:R-:W-:Y:S01]  /*5c90*/  VIADDMNMX R9, R4, 0x40, R23, !PT ;  /* 0x0000004004097846 */ /* 0x000fe20007800117 */
[----:B------:R-:W-:Y:S01]  /*5ca0*/  BSSY.RECONVERGENT B1, `(.L_x_365) ;  /* 0x000001c000017945 */ /* 0x000fe20003800200 */
[----:B------:R-:W-:Y:S02]  /*5cb0*/  LOP3.LUT R8, RZ, R19, RZ, 0x33, !PT ;  /* 0x00000013ff087212 */ /* 0x000fe400078e33ff */
[----:B------:R-:W-:Y:S02]  /*5cc0*/  MOV R10, R4 ;  /* 0x00000004000a7202 */ /* 0x000fe40000000f00 */
[----:B------:R-:W-:-:S04]  /*5cd0*/  IADD3 R9, PT, PT, -R0, R9, R8 ;  /* 0x0000000900097210 */ /* 0x000fc80007ffe108 */
[C---:B------:R-:W-:Y:S02]  /*5ce0*/  LOP3.LUT R8, R9.reuse, 0xc0, RZ, 0xc0, !PT ;  /* 0x000000c009087812 */ /* 0x040fe400078ec0ff */
[----:B------:R-:W-:Y:S02]  /*5cf0*/  ISETP.GE.U32.AND P1, PT, R9, 0xc0, PT ;  /* 0x000000c00900780c */ /* 0x000fe40003f26070 */
[----:B------:R-:W-:Y:S01]  /*5d00*/  ISETP.NE.AND P0, PT, R8, 0xc0, PT ;  /* 0x000000c00800780c */ /* 0x000fe20003f05270 */
[----:B------:R-:W-:-:S12]  /*5d10*/  IMAD.MOV.U32 R8, RZ, RZ, RZ ;  /* 0x000000ffff087224 */ /* 0x000fd800078e00ff */
[----:B------:R-:W-:Y:S05]  /*5d20*/  @!P0 BRA `(.L_x_366) ;  /* 0x00000000004c8947 */ /* 0x000fea0003800000 */
[----:B------:R-:W-:Y:S01]  /*5d30*/  VIADD R11, R13, 0x210 ;  /* 0x000002100d0b7836 */ /* 0x000fe20000000000 */
[----:B------:R-:W-:Y:S01]  /*5d40*/  LEA.HI R8, R9, 0x1, RZ, 0x1a ;  /* 0x0000000109087811 */ /* 0x000fe200078fd0ff */
[----:B------:R-:W-:-:S03]  /*5d50*/  IMAD.MOV.U32 R10, RZ, RZ, R4 ;  /* 0x000000ffff0a7224 */ /* 0x000fc600078e0004 */
[----:B------:R-:W-:Y:S01]  /*5d60*/  LOP3.LUT R9, R8, 0x3, RZ, 0xc0, !PT ;  /* 0x0000000308097812 */ /* 0x000fe200078ec0ff */
[----:B------:R-:W-:Y:S01]  /*5d70*/  HFMA2 R8, -RZ, RZ, 0, 0 ;  /* 0x00000000ff087431 */ /* 0x000fe200000001ff */
[----:B------:R-:W-:-:S03]  /*5d80*/  LEA R12, R18, R11, 0x18 ;  /* 0x0000000b120c7211 */ /* 0x000fc600078ec0ff */
[----:B------:R-:W-:Y:S01]  /*5d90*/  IMAD.MOV R9, RZ, RZ, -R9 ;  /* 0x000000ffff097224 */ /* 0x000fe200078e0a09 */
[----:B------:R-:W-:-:S07]  /*5da0*/  LEA R11, R19, R12, 0x2 ;  /* 0x0000000c130b7211 */ /* 0x000fce00078e10ff */
.L_x_367:
[----:B------:R-:W0:Y:S01]  /*5db0*/  LDS R12, [R11] ;  /* 0x000000000b0c7984 */ /* 0x000e220000000800 */
[----:B------:R-:W-:Y:S01]  /*5dc0*/  IADD3 R9, PT, PT, R9, 0x1, RZ ;  /* 0x0000000109097810 */ /* 0x000fe20007ffe0ff */
[----:B------:R-:W-:-:S03]  /*5dd0*/  VIADD R10, R10, 0x40 ;  /* 0x000000400a0a7836 */ /* 0x000fc60000000000 */
[----:B------:R-:W-:Y:S01]  /*5de0*/  ISETP.NE.AND P0, PT, R9, RZ, PT ;  /* 0x000000ff0900720c */ /* 0x000fe20003f05270 */
[----:B0-----:R-:W-:-:S04]  /*5df0*/  FADD.FTZ R12, -R7, R12 ;  /* 0x0000000c070c7221 */ /* 0x001fc80000010100 */
[----:B------:R-:W-:-:S06]  /*5e00*/  FMUL.FTZ R12, R12, 1.4426950216293334961 ;  /* 0x3fb8aa3b0c0c7820 */ /* 0x000fcc0000410000 */
[----:B------:R-:W0:Y:S02]  /*5e10*/  MUFU.EX2 R12, R12 ;  /* 0x0000000c000c7308 */ /* 0x000e240000000800 */
[----:B0-----:R0:W-:Y:S01]  /*5e20*/  STS [R11], R12 ;  /* 0x0000000c0b007388 */ /* 0x0011e20000000800 */
[----:B------:R-:W-:Y:S01]  /*5e30*/  FADD.FTZ R8, R12, R8 ;  /* 0x000000080c087221 */ /* 0x000fe20000010000 */
[----:B0-----:R-:W-:Y:S01]  /*5e40*/  IADD3 R11, PT, PT, R11, 0x100, RZ ;  /* 0x000001000b0b7810 */ /* 0x001fe20007ffe0ff */
[----:B------:R-:W-:Y:S06]  /*5e50*/  @P0 BRA `(.L_x_367) ;  /* 0xfffffffc00d40947 */ /* 0x000fec000383ffff */
.L_x_366:
[----:B------:R-:W-:Y:S05]  /*5e60*/  BSYNC.RECONVERGENT B1 ;  /* 0x0000000000017941 */ /* 0x000fea0003800200 */
.L_x_365:
[----:B------:R-:W-:Y:S05]  /*5e70*/  @!P1 BRA `(.L_x_363) ;  /* 0x0000001000809947 */ /* 0x000fea0003800000 */
[----:B------:R-:W-:Y:S01]  /*5e80*/  IMAD.IADD R11, R23, 0x1, -R10 ;  /* 0x00000001170b7824 */ /* 0x000fe200078e0a0a */
[----:B------:R-:W-:Y:S01]  /*5e90*/  IADD3 R13, PT, PT, R13, 0x210, RZ ;  /* 0x000002100d0d7810 */ /* 0x000fe20007ffe0ff */
[----:B------:R-:W-:Y:S01]  /*5ea0*/  IMAD.SHL.U32 R9, R0, 0x4, RZ ;  /* 0x0000000400097824 */ /* 0x000fe200078e00ff */
[----:B------:R-:W-:Y:S01]  /*5eb0*/  BSSY.RECONVERGENT B1, `(.L_x_368) ;  /* 0x000006d000017945 */ /* 0x000fe20003800200 */
[----:B------:R-:W-:Y:S02]  /*5ec0*/  PLOP3.LUT P0, PT, PT, PT, PT, 0x80, 0x8 ;  /* 0x000000000008781c */ /* 0x000fe40003f0f070 */
[----:B------:R-:W-:Y:S02]  /*5ed0*/  ISETP.GT.AND P1, PT, R11, 0x300, PT ;  /* 0x000003000b00780c */ /* 0x000fe40003f24270 */
[----:B------:R-:W-:Y:S02]  /*5ee0*/  LEA R18, R18, R13, 0x18 ;  /* 0x0000000d12127211 */ /* 0x000fe400078ec0ff */
[----:B------:R-:W-:-:S04]  /*5ef0*/  LEA R9, R10, -R9, 0x2 ;  /* 0x800000090a097211 */ /* 0x000fc800078e10ff */
[----:B------:R-:W-:-:S05]  /*5f00*/  IADD3 R9, PT, PT, R9, 0x200, R18 ;  /* 0x0000020009097810 */ /* 0x000fca0007ffe012 */
[----:B------:R-:W-:Y:S05]  /*5f10*/  @!P1 BRA `(.L_x_369) ;  /* 0x0000000400989947 */ /* 0x000fea0003800000 */
[----:B------:R-:W-:Y:S01]  /*5f20*/  PLOP3.LUT P0, PT, PT, PT, PT, 0x8, 0x80 ;  /* 0x000000000080781c */ /* 0x000fe20003f0e170 */
[----:B------:R-:W-:-:S12]  /*5f30*/  VIADD R11, R23, 0xfffffd00 ;  /* 0xfffffd00170b7836 */ /* 0x000fd80000000000 */
.L_x_370:
[----:B------:R-:W0:Y:S01]  /*5f40*/  LDS R12, [R9+-0x200] ;  /* 0xfffe0000090c7984 */ /* 0x000e220000000800 */
[----:B------:R-:W-:-:S03]  /*5f50*/  IADD3 R10, PT, PT, R10, 0x400, RZ ;  /* 0x000004000a0a7810 */ /* 0x000fc60007ffe0ff */
[----:B------:R-:W1:Y:S01]  /*5f60*/  LDS R14, [R9+-0x100] ;  /* 0xffff0000090e7984 */ /* 0x000e620000000800 */
[----:B------:R-:W-:-:S03]  /*5f70*/  ISETP.GE.AND P1, PT, R10, R11, PT ;  /* 0x0000000b0a00720c */ /* 0x000fc60003f26270 */
[----:B------:R-:W2:Y:S04]  /*5f80*/  LDS R18, [R9] ;  /* 0x0000000009127984 */ /* 0x000ea80000000800 */
[----:B------:R-:W3:Y:S04]  /*5f90*/  LDS R20, [R9+0x100] ;  /* 0x0001000009147984 */ /* 0x000ee80000000800 */
[----:B------:R-:W5:Y:S04]  /*5fa0*/  LDS R24, [R9+0x200] ;  /* 0x0002000009187984 */ /* 0x000f680000000800 */
[----:B------:R-:W4:Y:S04]  /*5fb0*/  LDS R26, [R9+0x300] ;  /* 0x00030000091a7984 */ /* 0x000f280000000800 */
[----:B------:R-:W4:Y:S04]  /*5fc0*/  LDS R28, [R9+0x400] ;  /* 0x00040000091c7984 */ /* 0x000f280000000800 */
        /* <DEDUP_REMOVED lines=13> */
[C---:B---3--:R-:W-:Y:S01]  /*60a0*/  FADD.FTZ R20, -R7.reuse, R20 ;  /* 0x0000001407147221 */ /* 0x048fe20000010100 */
[----:B------:R-:W3:Y:S01]  /*60b0*/  LDS R42, [R9+0xb00] ;  /* 0x000b0000092a7984 */ /* 0x000ee20000000800 */
[----:B-----5:R-:W-:-:S02]  /*60c0*/  FADD.FTZ R24, -R7, R24 ;  /* 0x0000001807187221 */ /* 0x020fc40000010100 */
[----:B------:R-:W-:Y:S01]  /*60d0*/  FMUL.FTZ R20, R20, 1.4426950216293334961 ;  /* 0x3fb8aa3b14147820 */ /* 0x000fe20000410000 */
[----:B------:R-:W5:Y:S01]  /*60e0*/  LDS R44, [R9+0xc00] ;  /* 0x000c0000092c7984 */ /* 0x000f620000000800 */
[----:B------:R-:W0:Y:S01]  /*60f0*/  MUFU.EX2 R14, R14 ;  /* 0x0000000e000e7308 */ /* 0x000e220000000800 */
[----:B------:R-:W-:Y:S01]  /*6100*/  FMUL.FTZ R24, R24, 1.4426950216293334961 ;  /* 0x3fb8aa3b18187820 */ /* 0x000fe20000410000 */
[C---:B----4-:R-:W-:Y:S01]  /*6110*/  FADD.FTZ R26, -R7.reuse, R26 ;  /* 0x0000001a071a7221 */ /* 0x050fe20000010100 */
[----:B------:R-:W4:Y:S01]  /*6120*/  LDS R46, [R9+0xd00] ;  /* 0x000d0000092e7984 */ /* 0x000f220000000800 */
[C---:B------:R-:W-:Y:S02]  /*6130*/  FADD.FTZ R28, -R7.reuse, R28 ;  /* 0x0000001c071c7221 */ /* 0x040fe40000010100 */
[----:B------:R-:W-:Y:S02]  /*6140*/  FMUL.FTZ R26, R26, 1.4426950216293334961 ;  /* 0x3fb8aa3b1a1a7820 */ /* 0x000fe40000410000 */
[----:B------:R-:W1:Y:S01]  /*6150*/  MUFU.EX2 R18, R18 ;  /* 0x0000001200127308 */ /* 0x000e620000000800 */
        /* <DEDUP_REMOVED lines=14> */
[----:B-1----:R-:W-:Y:S01]  /*6240*/  FADD.FTZ R8, R8, R18 ;  /* 0x0000001208087221 */ /* 0x002fe20000010000 */
[----:B------:R-:W-:Y:S01]  /*6250*/  FMUL.FTZ R36, R36, 1.4426950216293334961 ;  /* 0x3fb8aa3b24247820 */ /* 0x000fe20000410000 */
[C---:B------:R-:W-:Y:S01]  /*6260*/  FADD.FTZ R38, -R7.reuse, R38 ;  /* 0x0000002607267221 */ /* 0x040fe20000010100 */
[----:B------:R-:W-:Y:S03]  /*6270*/  STS [R9], R18 ;  /* 0x0000001209007388 */ /* 0x000fe60000000800 */
[----:B------:R-:W-:Y:S01]  /*6280*/  FMUL.FTZ R38, R38, 1.4426950216293334961 ;  /* 0x3fb8aa3b26267820 */ /* 0x000fe20000410000 */
[----:B------:R-:W1:Y:S01]  /*6290*/  MUFU.EX2 R26, R26 ;  /* 0x0000001a001a7308 */ /* 0x000e620000000800 */
[----:B--2---:R-:W-:Y:S01]  /*62a0*/  FADD.FTZ R8, R8, R20 ;  /* 0x0000001408087221 */ /* 0x004fe20000010000 */
[C---:B------:R-:W-:Y:S01]  /*62b0*/  FADD.FTZ R40, -R7.reuse, R40 ;  /* 0x0000002807287221 */ /* 0x040fe20000010100 */
[C---:B---3--:R-:W-:Y:S01]  /*62c0*/  FADD.FTZ R42, -R7.reuse, R42 ;  /* 0x0000002a072a7221 */ /* 0x048fe20000010100 */
[----:B------:R-:W-:Y:S02]  /*62d0*/  STS [R9+0x100], R20 ;  /* 0x0001001409007388 */ /* 0x000fe40000000800 */
[----:B------:R-:W-:Y:S01]  /*62e0*/  FMUL.FTZ R40, R40, 1.4426950216293334961 ;  /* 0x3fb8aa3b28287820 */ /* 0x000fe20000410000 */
[----:B------:R-:W-:Y:S01]  /*62f0*/  FMUL.FTZ R42, R42, 1.4426950216293334961 ;  /* 0x3fb8aa3b2a2a7820 */ /* 0x000fe20000410000 */
[----:B------:R-:W2:Y:S01]  /*6300*/  MUFU.EX2 R28, R28 ;  /* 0x0000001c001c7308 */ /* 0x000ea20000000800 */
[----:B0-----:R-:W-:Y:S01]  /*6310*/  FADD.FTZ R8, R8, R24 ;  /* 0x0000001808087221 */ /* 0x001fe20000010000 */
[C---:B-----5:R-:W-:Y:S01]  /*6320*/  FADD.FTZ R44, -R7.reuse, R44 ;  /* 0x0000002c072c7221 */ /* 0x060fe20000010100 */
[----:B----4-:R-:W-:Y:S01]  /*6330*/  FADD.FTZ R46, -R7, R46 ;  /* 0x0000002e072e7221 */ /* 0x010fe20000010100 */
        /* <DEDUP_REMOVED lines=36> */
.L_x_369:
[----:B------:R-:W-:Y:S05]  /*6580*/  BSYNC.RECONVERGENT B1 ;  /* 0x0000000000017941 */ /* 0x000fea0003800200 */
.L_x_368:
[----:B------:R-:W-:Y:S01]  /*6590*/  IADD3 R11, PT, PT, R23, -R10, RZ ;  /* 0x8000000a170b7210 */ /* 0x000fe20007ffe0ff */
        /* <DEDUP_REMOVED lines=8> */
[----:B------:R-:W3:Y:S04]  /*6620*/  LDS R20, [R9+0x100] ;  /* 0x0001000009147984 */ /* 0x000ee80000000800 */
[----:B------:R-:W5:Y:S04]  /*6630*/  LDS R24, [R9+0x200] ;  /* 0x0002000009187984 */ /* 0x000f680000000800 */
[----:B------:R-:W4:Y:S04]  /*6640*/  LDS R26, [R9+0x300] ;  /* 0x00030000091a7984 */ /* 0x000f280000000800 */
[----:B------:R-:W4:Y:S04]  /*6650*/  LDS R28, [R9+0x400] ;  /* 0x00040000091c7984 */ /* 0x000f280000000800 */
        /* <DEDUP_REMOVED lines=8> */
[C---:B---3--:R-:W-:Y:S01]  /*66e0*/  FADD.FTZ R20, -R7.reuse, R20 ;  /* 0x0000001407147221 */ /* 0x048fe20000010100 */
[----:B-----5:R-:W-:-:S03]  /*66f0*/  FADD.FTZ R24, -R7, R24 ;  /* 0x0000001807187221 */ /* 0x020fc60000010100 */
[----:B------:R-:W-:Y:S02]  /*6700*/  FMUL.FTZ R20, R20, 1.4426950216293334961 ;  /* 0x3fb8aa3b14147820 */ /* 0x000fe40000410000 */
[----:B------:R-:W1:Y:S01]  /*6710*/  MUFU.EX2 R14, R14 ;  /* 0x0000000e000e7308 */ /* 0x000e620000000800 */
[----:B------:R-:W-:Y:S01]  /*6720*/  FMUL.FTZ R24, R24, 1.4426950216293334961 ;  /* 0x3fb8aa3b18187820 */ /* 0x000fe20000410000 */
[C---:B----4-:R-:W-:Y:S01]  /*6730*/  FADD.FTZ R26, -R7.reuse, R26 ;  /* 0x0000001a071a7221 */ /* 0x050fe20000010100 */
        /* <DEDUP_REMOVED lines=28> */
.L_x_372:
[----:B------:R-:W-:Y:S05]  /*6900*/  BSYNC.RECONVERGENT B1 ;  /* 0x0000000000017941 */ /* 0x000fea0003800200 */
.L_x_371:
[----:B------:R-:W-:-:S13]  /*6910*/  ISETP.LT.OR P0, PT, R10, R23, P0 ;  /* 0x000000170a00720c */ /* 0x000fda0000701670 */
[----:B------:R-:W-:Y:S05]  /*6920*/  @!P0 BRA `(.L_x_363) ;  /* 0x0000000400d48947 */ /* 0x000fea0003800000 */
[----:B------:R-:W0:Y:S04]  /*6930*/  LDS R10, [R9+-0x200] ;  /* 0xfffe0000090a7984 */ /* 0x000e280000000800 */
[----:B------:R-:W1:Y:S04]  /*6940*/  LDS R12, [R9+-0x100] ;  /* 0xffff0000090c7984 */ /* 0x000e680000000800 */
[----:B------:R-:W2:Y:S04]  /*6950*/  LDS R14, [R9] ;  /* 0x00000000090e7984 */ /* 0x000ea80000000800 */
[----:B------:R-:W3:Y:S01]  /*6960*/  LDS R18, [R9+0x100] ;  /* 0x0001000009127984 */ /* 0x000ee20000000800 */
[C---:B0-----:R-:W-:Y:S01]  /*6970*/  FADD.FTZ R10, -R7.reuse, R10 ;  /* 0x0000000a070a7221 */ /* 0x041fe20000010100 */
[----:B-1----:R-:W-:-:S03]  /*6980*/  FADD.FTZ R12, -R7, R12 ;  /* 0x0000000c070c7221 */ /* 0x002fc60000010100 */
[----:B------:R-:W-:Y:S01]  /*6990*/  FMUL.FTZ R10, R10, 1.4426950216293334961 ;  /* 0x3fb8aa3b0a0a7820 */ /* 0x000fe20000410000 */
[----:B--2---:R-:W-:Y:S01]  /*69a0*/  FADD.FTZ R14, -R7, R14 ;  /* 0x0000000e070e7221 */ /* 0x004fe20000010100 */
        /* <DEDUP_REMOVED lines=9> */
[----:B------:R-:W0:Y:S01]  /*6a40*/  MUFU.EX2 R18, R18 ;  /* 0x0000001200127308 */ /* 0x000e220000000800 */
[----:B-1----:R3:W-:Y:S01]  /*6a50*/  STS [R9+-0x100], R12 ;  /* 0xffff000c09007388 */ /* 0x0027e20000000800 */
[----:B------:R-:W-:-:S03]  /*6a60*/  FADD.FTZ R8, R8, R12 ;  /* 0x0000000c08087221 */ /* 0x000fc60000010000 */
[----:B--2---:R3:W-:Y:S01]  /*6a70*/  STS [R9], R14 ;  /* 0x0000000e09007388 */ /* 0x0047e20000000800 */
[----:B------:R-:W-:-:S03]  /*6a80*/  FADD.FTZ R8, R8, R14 ;  /* 0x0000000e08087221 */ /* 0x000fc60000010000 */
[----:B0-----:R3:W-:Y:S01]  /*6a90*/  STS [R9+0x100], R18 ;  /* 0x0001001209007388 */ /* 0x0017e20000000800 */
[----:B------:R-:W-:Y:S01]  /*6aa0*/  FADD.FTZ R8, R8, R18 ;  /* 0x0000001208087221 */ /* 0x000fe20000010000 */
[----:B------:R-:W-:Y:S06]  /*6ab0*/  BRA `(.L_x_363) ;  /* 0x0000000400707947 */ /* 0x000fec0003800000 */
.L_x_364:
        /* <DEDUP_REMOVED lines=12> */
[--C-:B------:R-:W-:Y:S01]  /*6b80*/  IMAD.MOV.U32 R12, RZ, RZ, R4.reuse ;  /* 0x000000ffff0c7224 */ /* 0x100fe200078e0004 */
[----:B------:R-:W-:Y:S02]  /*6b90*/  IADD3 R10, P1, P2, R17, R10, R4 ;  /* 0x0000000a110a7210 */ /* 0x000fe40007a3e004 */
[----:B------:R-:W-:Y:S01]  /*6ba0*/  LOP3.LUT R9, R8, 0x3, RZ, 0xc0, !PT ;  /* 0x0000000308097812 */ /* 0x000fe200078ec0ff */
[----:B------:R-:W-:Y:S01]  /*6bb0*/  HFMA2 R8, -RZ, RZ, 0, 0 ;  /* 0x00000000ff087431 */ /* 0x000fe200000001ff */
[----:B------:R-:W-:Y:S02]  /*6bc0*/  LEA R18, R18, R13, 0x18 ;  /* 0x0000000d12127211 */ /* 0x000fe400078ec0ff */
[----:B------:R-:W-:Y:S01]  /*6bd0*/  IADD3.X R11, PT, PT, R16, R11, RZ, P1, P2 ;  /* 0x0000000b100b7210 */ /* 0x000fe20000fe44ff */
[----:B------:R-:W-:Y:S01]  /*6be0*/  IMAD.MOV R9, RZ, RZ, -R9 ;  /* 0x000000ffff097224 */ /* 0x000fe200078e0a09 */
[----:B------:R-:W-:-:S07]  /*6bf0*/  LEA R13, R19, R18, 0x2 ;  /* 0x00000012130d7211 */ /* 0x000fce00078e10ff */
.L_x_375:
[----:B------:R1:W2:Y:S01]  /*6c00*/  LDG.E.U8 R14, desc[UR36][R10.64] ;  /* 0x000000240a0e7981 */ /* 0x0002a2000c1e1100 */
[----:B------:R-:W-:Y:S01]  /*6c10*/  VIADD R9, R9, 0x1 ;  /* 0x0000000109097836 */ /* 0x000fe20000000000 */
[----:B------:R-:W-:Y:S02]  /*6c20*/  IADD3 R12, PT, PT, R12, 0x40, RZ ;  /* 0x000000400c0c7810 */ /* 0x000fe40007ffe0ff */
[----:B-1----:R-:W-:-:S05]  /*6c30*/  IADD3 R10, P2, PT, R10, 0x40, RZ ;  /* 0x000000400a0a7810 */ /* 0x002fca0007f5e0ff */
[----:B------:R-:W-:Y:S01]  /*6c40*/  IMAD.X R11, RZ, RZ, R11, P2 ;  /* 0x000000ffff0b7224 */ /* 0x000fe200010e060b */
[----:B--2---:R-:W-:-:S13]  /*6c50*/  ISETP.NE.AND P1, PT, R14, RZ, PT ;  /* 0x000000ff0e00720c */ /* 0x004fda0003f25270 */
[----:B------:R-:W0:Y:S02]  /*6c60*/  @!P1 LDS R14, [R13] ;  /* 0x000000000d0e9984 */ /* 0x000e240000000800 */
[----:B0-----:R-:W-:Y:S01]  /*6c70*/  @!P1 FADD.FTZ R15, -R7, R14 ;  /* 0x0000000e070f9221 */ /* 0x001fe20000010100 */
[----:B------:R-:W-:-:S03]  /*6c80*/  MOV R14, RZ ;  /* 0x000000ff000e7202 */ /* 0x000fc60000000f00 */
[----:B------:R-:W-:-:S04]  /*6c90*/  @!P1 FMUL.FTZ R15, R15, 1.4426950216293334961 ;  /* 0x3fb8aa3b0f0f9820 */ /* 0x000fc80000410000 */
[----:B------:R-:W0:Y:S01]  /*6ca0*/  @!P1 MUFU.EX2 R14, R15 ;  /* 0x0000000f000e9308 */ /* 0x000e220000000800 */
[----:B------:R-:W-:Y:S01]  /*6cb0*/  ISETP.NE.AND P1, PT, R9, RZ, PT ;  /* 0x000000ff0900720c */ /* 0x000fe20003f25270 */
[----:B0-----:R0:W-:Y:S01]  /*6cc0*/  STS [R13], R14 ;  /* 0x0000000e0d007388 */ /* 0x0011e20000000800 */
[----:B------:R-:W-:Y:S01]  /*6cd0*/  FADD.FTZ R8, R14, R8 ;  /* 0x000000080e087221 */ /* 0x000fe20000010000 */
[----:B0-----:R-:W-:-:S10]  /*6ce0*/  IADD3 R13, PT, PT, R13, 0x100, RZ ;  /* 0x000001000d0d7810 */ /* 0x001fd40007ffe0ff */
[----:B------:R-:W-:Y:S05]  /*6cf0*/  @P1 BRA `(.L_x_375) ;  /* 0xfffffffc00c01947 */ /* 0x000fea000383ffff */
.L_x_374:
[----:B------:R-:W-:Y:S05]  /*6d00*/  BSYNC.RECONVERGENT B1 ;  /* 0x0000000000017941 */ /* 0x000fea0003800200 */
.L_x_373:
[----:B------:R-:W-:Y:S05]  /*6d10*/  @!P0 BRA `(.L_x_363) ;  /* 0x0000000000d88947 */ /* 0x000fea0003800000 */
[----:B------:R-:W1:Y:S01]  /*6d20*/  S2R R14, SR_CgaCtaId ;  /* 0x00000000000e7919 */ /* 0x000e620000008800 */
[----:B------:R-:W2:Y:S01]  /*6d30*/  LDCU.64 UR6, c[0x0][0x420] ;  /* 0x00008400ff0677ac */ /* 0x000ea20008000a00 */
[----:B------:R-:W-:Y:S01]  /*6d40*/  MOV R11, 0x400 ;  /* 0x00000400000b7802 */ /* 0x000fe20000000f00 */
[----:B------:R-:W-:-:S03]  /*6d50*/  IMAD.SHL.U32 R9, R0, 0x4, RZ ;  /* 0x0000000400097824 */ /* 0x000fc600078e00ff */
[----:B------:R-:W-:Y:S01]  /*6d60*/  IADD3 R11, PT, PT, R11, 0x210, RZ ;  /* 0x000002100b0b7810 */ /* 0x000fe20007ffe0ff */
[----:B------:R-:W-:Y:S01]  /*6d70*/  IMAD R9, R12, 0x4, -R9 ;  /* 0x000000040c097824 */ /* 0x000fe200078e0a09 */
[----:B--2---:R-:W-:-:S04]  /*6d80*/  IADD3 R10, P0, P1, R17, UR6, R12 ;  /* 0x00000006110a7c10 */ /* 0x004fc8000f91e00c */
[----:B------:R-:W-:Y:S02]  /*6d90*/  IADD3 R10, P2, PT, R10, 0x80, RZ ;  /* 0x000000800a0a7810 */ /* 0x000fe40007f5e0ff */
[----:B-1----:R-:W-:Y:S02]  /*6da0*/  LEA R14, R14, R11, 0x18 ;  /* 0x0000000b0e0e7211 */ /* 0x002fe400078ec0ff */
[----:B------:R-:W-:Y:S02]  /*6db0*/  IADD3.X R11, PT, PT, R16, UR7, RZ, P0, P1 ;  /* 0x00000007100b7c10 */ /* 0x000fe400087e24ff */
[----:B------:R-:W-:Y:S02]  /*6dc0*/  IADD3 R9, PT, PT, R9, 0x200, R14 ;  /* 0x0000020009097810 */ /* 0x000fe40007ffe00e */
[----:B------:R-:W-:-:S07]  /*6dd0*/  IADD3.X R11, PT, PT, RZ, R11, RZ, P2, !PT ;  /* 0x0000000bff0b7210 */ /* 0x000fce00017fe4ff */
.L_x_376:
[----:B------:R-:W2:Y:S04]  /*6de0*/  LDG.E.U8 R14, desc[UR36][R10.64+-0x80] ;  /* 0xffff80240a0e7981 */ /* 0x000ea8000c1e1100 */
[----:B------:R-:W3:Y:S04]  /*6df0*/  LDG.E.U8 R13, desc[UR36][R10.64+-0x40] ;  /* 0xffffc0240a0d7981 */ /* 0x000ee8000c1e1100 */
[----:B------:R-:W5:Y:S04]  /*6e00*/  LDG.E.U8 R15, desc[UR36][R10.64] ;  /* 0x000000240a0f7981 */ /* 0x000f68000c1e1100 */
[----:B------:R-:W4:Y:S01]  /*6e10*/  LDG.E.U8 R20, desc[UR36][R10.64+0x40] ;  /* 0x000040240a147981 */ /* 0x000f22000c1e1100 */
[----:B------:R-:W-:Y:S01]  /*6e20*/  VIADD R12, R12, 0x100 ;  /* 0x000001000c0c7836 */ /* 0x000fe20000000000 */
[----:B--2---:R-:W-:-:S02]  /*6e30*/  ISETP.NE.AND P0, PT, R14, RZ, PT ;  /* 0x000000ff0e00720c */ /* 0x004fc40003f05270 */
[----:B---3--:R-:W-:Y:S01]  /*6e40*/  ISETP.NE.AND P1, PT, R13, RZ, PT ;  /* 0x000000ff0d00720c */ /* 0x008fe20003f25270 */
[----:B------:R-:W-:Y:S01]  /*6e50*/  IMAD.MOV.U32 R13, RZ, RZ, RZ ;  /* 0x000000ffff0d7224 */ /* 0x000fe200078e00ff */
[----:B-----5:R-:W-:Y:S02]  /*6e60*/  ISETP.NE.AND P2, PT, R15, RZ, PT ;  /* 0x000000ff0f00720c */ /* 0x020fe40003f45270 */
[----:B----4-:R-:W-:-:S07]  /*6e70*/  ISETP.NE.AND P3, PT, R20, RZ, PT ;  /* 0x000000ff1400720c */ /* 0x010fce0003f65270 */
[----:B------:R-:W0:Y:S04]  /*6e80*/  @!P0 LDS R14, [R9+-0x200] ;  /* 0xfffe0000090e8984 */ /* 0x000e280000000800 */
[----:B------:R-:W1:Y:S04]  /*6e90*/  @!P1 LDS R18, [R9+-0x100] ;  /* 0xffff000009129984 */ /* 0x000e680000000800 */
[----:B------:R-:W2:Y:S04]  /*6ea0*/  @!P2 LDS R20, [R9] ;  /* 0x000000000914a984 */ /* 0x000ea80000000800 */
[----:B------:R-:W3:Y:S01]  /*6eb0*/  @!P3 LDS R24, [R9+0x100] ;  /* 0x000100000918b984 */ /* 0x000ee20000000800 */
[----:B0-----:R-:W-:-:S04]  /*6ec0*/  @!P0 FADD.FTZ R14, -R7, R14 ;  /* 0x0000000e070e8221 */ /* 0x001fc80000010100 */
[----:B------:R-:W-:Y:S01]  /*6ed0*/  @!P0 FMUL.FTZ R14, R14, 1.4426950216293334961 ;  /* 0x3fb8aa3b0e0e8820 */ /* 0x000fe20000410000 */
[----:B-1----:R-:W-:Y:S01]  /*6ee0*/  @!P1 FADD.FTZ R15, -R7, R18 ;  /* 0x00000012070f9221 */ /* 0x002fe20000010100 */
[----:B------:R-:W-:Y:S02]  /*6ef0*/  MOV R18, RZ ;  /* 0x000000ff00127202 */ /* 0x000fe40000000f00 */
[----:B------:R-:W0:Y:S01]  /*6f00*/  @!P0 MUFU.EX2 R13, R14 ;  /* 0x0000000e000d8308 */ /* 0x000e220000000800 */
[----:B------:R-:W-:Y:S01]  /*6f10*/  @!P1 FMUL.FTZ R15, R15, 1.4426950216293334961 ;  /* 0x3fb8aa3b0f0f9820 */ /* 0x000fe20000410000 */
[C---:B--2---:R-:W-:Y:S01]  /*6f20*/  @!P2 FADD.FTZ R21, -R7.reuse, R20 ;  /* 0x000000140715a221 */ /* 0x044fe20000010100 */
[----:B------:R-:W-:Y:S02]  /*6f30*/  IMAD.MOV.U32 R20, RZ, RZ, RZ ;  /* 0x000000ffff147224 */ /* 0x000fe400078e00ff */
[----:B---3--:R-:W-:Y:S01]  /*6f40*/  @!P3 FADD.FTZ R25, -R7, R24 ;  /* 0x000000180719b221 */ /* 0x008fe20000010100 */
[----:B------:R-:W-:-:S02]  /*6f50*/  HFMA2 R24, -RZ, RZ, 0, 0 ;  /* 0x00000000ff187431 */ /* 0x000fc400000001ff */
[----:B------:R-:W-:Y:S01]  /*6f60*/  @!P2 FMUL.FTZ R21, R21, 1.4426950216293334961 ;  /* 0x3fb8aa3b1515a820 */ /* 0x000fe20000410000 */
[----:B------:R-:W-:Y:S01]  /*6f70*/  ISETP.GE.AND P0, PT, R12, R23, PT ;  /* 0x000000170c00720c */ /* 0x000fe20003f06270 */
[----:B------:R0:W1:Y:S01]  /*6f80*/  @!P1 MUFU.EX2 R18, R15 ;  /* 0x0000000f00129308 */ /* 0x0000620000000800 */
[----:B------:R-:W-:Y:S01]  /*6f90*/  @!P3 FMUL.FTZ R25, R25, 1.4426950216293334961 ;  /* 0x3fb8aa3b1919b820 */ /* 0x000fe20000410000 */
[----:B------:R-:W-:-:S04]  /*6fa0*/  IADD3 R10, P1, PT, R10, 0x100, RZ ;  /* 0x000001000a0a7810 */ /* 0x000fc80007f3e0ff */
[----:B------:R-:W-:Y:S02]  /*6fb0*/  IADD3.X R11, PT, PT, RZ, R11, RZ, P1, !PT ;  /* 0x0000000bff0b7210 */ /* 0x000fe40000ffe4ff */
[----:B------:R-:W2:Y:S01]  /*6fc0*/  @!P2 MUFU.EX2 R20, R21 ;  /* 0x000000150014a308 */ /* 0x000ea20000000800 */
[----:B0-----:R-:W-:Y:S01]  /*6fd0*/  FADD.FTZ R15, R13, R8 ;  /* 0x000000080d0f7221 */ /* 0x001fe20000010000 */
[----:B------:R-:W-:Y:S06]  /*6fe0*/  STS [R9+-0x200], R13 ;  /* 0xfffe000d09007388 */ /* 0x000fec0000000800 */
[----:B------:R-:W0:Y:S01]  /*6ff0*/  @!P3 MUFU.EX2 R24, R25 ;  /* 0x000000190018b308 */ /* 0x000e220000000800 */
[----:B-1----:R-:W-:Y:S01]  /*7000*/  FADD.FTZ R15, R15, R18 ;  /* 0x000000120f0f7221 */ /* 0x002fe20000010000 */
[----:B------:R-:W-:Y:S03]  /*7010*/  STS [R9+-0x100], R18 ;  /* 0xffff001209007388 */ /* 0x000fe60000000800 */
[----:B--2---:R-:W-:Y:S01]  /*7020*/  FADD.FTZ R15, R15, R20 ;  /* 0x000000140f0f7221 */ /* 0x004fe20000010000 */
[----:B------:R-:W-:Y:S04]  /*7030*/  STS [R9], R20 ;  /* 0x0000001409007388 */ /* 0x000fe80000000800 */
[----:B0-----:R0:W-:Y:S01]  /*7040*/  STS [R9+0x100], R24 ;  /* 0x0001001809007388 */ /* 0x0011e20000000800 */
[----:B------:R-:W-:Y:S01]  /*7050*/  FADD.FTZ R8, R15, R24 ;  /* 0x000000180f087221 */ /* 0x000fe20000010000 */
[----:B0-----:R-:W-:Y:S01]  /*7060*/  VIADD R9, R9, 0x400 ;  /* 0x0000040009097836 */ /* 0x001fe20000000000 */
[----:B------:R-:W-:Y:S06]  /*7070*/  @!P0 BRA `(.L_x_376) ;  /* 0xfffffffc00588947 */ /* 0x000fec000383ffff */
.L_x_363:
[----:B------:R-:W-:Y:S05]  /*7080*/  BSYNC.RECONVERGENT B0 ;  /* 0x0000000000007941 */ /* 0x000fea0003800200 */
.L_x_362:
[----:B0-----:R-:W0:Y:S01]  /*7090*/  SHFL.BFLY PT, R7, R8, 0x10, 0x1f ;  /* 0x0e001f0008077f89 */ /* 0x001e2200000e0000 */
[C---:B------:R-:W-:Y:S01]  /*70a0*/  ISETP.NE.AND P0, PT, R5.reuse, RZ, PT ;  /* 0x000000ff0500720c */ /* 0x040fe20003f05270 */
[----:B------:R-:W1:Y:S01]  /*70b0*/  LDCU UR5, c[0x0][0x3f4] ;  /* 0x00007e80ff0577ac */ /* 0x000e620008000800 */
[----:B------:R-:W-:Y:S01]  /*70c0*/  ISETP.GT.U32.AND P1, PT, R5, 0x1, PT ;  /* 0x000000010500780c */ /* 0x000fe20003f24070 */
[----:B------:R-:W2:Y:S01]  /*70d0*/  S2R R31, SR_CTAID.X ;  /* 0x00000000001f7919 */ /* 0x000ea20000002500 */
[----:B------:R-:W5:Y:S01]  /*70e0*/  LDCU.U8 UR8, c[0x0][0x48c] ;  /* 0x00009180ff0877ac */ /* 0x000f620008000000 */
[----:B-1----:R-:W-:Y:S01]  /*70f0*/  UIADD3 UR5, UPT, UPT, UR5, 0x4, URZ ;  /* 0x0000000405057890 */ /* 0x002fe2000fffe0ff */
[----:B0-----:R-:W-:-:S03]  /*7100*/  FADD.FTZ R7, R7, R8 ;  /* 0x0000000807077221 */ /* 0x001fc60000010000 */
[----:B------:R-:W-:Y:S02]  /*7110*/  USHF.R.S32.HI UR6, URZ, 0x1f, UR5 ;  /* 0x0000001fff067899 */ /* 0x000fe40008011405 */
[----:B---3--:R-:W0:Y:S02]  /*7120*/  SHFL.BFLY PT, R10, R7, 0x8, 0x1f ;  /* 0x0d001f00070a7f89 */ /* 0x008e2400000e0000 */
[----:B------:R-:W-:-:S04]  /*7130*/  ULEA.HI UR6, UR6, UR5, URZ, 0x2 ;  /* 0x0000000506067291 */ /* 0x000fc8000f8f10ff */
[----:B------:R-:W-:-:S04]  /*7140*/  USHF.L.U32 UR6, UR6, 0x2, URZ ;  /* 0x0000000206067899 */ /* 0x000fc800080006ff */
[----:B------:R-:W-:Y:S01]  /*7150*/  ULOP3.LUT UR6, UR6, 0xfffffff0, URZ, 0xc0, !UPT ;  /* 0xfffffff006067892 */ /* 0x000fe2000f8ec0ff */
        /* <DEDUP_REMOVED lines=10> */
[----:B------:R0:W1:Y:S01]  /*7200*/  @!P1 LDS R8, [R6+0x8] ;  /* 0x0000080006089984 */ /* 0x0000620000000800 */
[----:B------:R-:W-:Y:S02]  /*7210*/  ISETP.GE.AND P1, PT, R4, R23, PT ;  /* 0x000000170400720c */ /* 0x000fe40003f26270 */
[----:B0-----:R-:W-:Y:S01]  /*7220*/  CS2R R6, SRZ ;  /* 0x0000000000067805 */ /* 0x001fe2000001ff00 */
[----:B-1----:R-:W0:Y:S02]  /*7230*/  SHFL.BFLY PT, R5, R8, 0x1, 0x1f ;  /* 0x0c201f0008057f89 */ /* 0x002e2400000e0000 */
[----:B0-----:R-:W-:-:S06]  /*7240*/  FADD.FTZ R5, R5, R8 ;  /* 0x0000000805057221 */ /* 0x001fcc0000010000 */
[----:B------:R-:W0:Y:S02]  /*7250*/  SHFL.IDX PT, R5, R5, RZ, 0x1f ;  /* 0x00001fff05057589 */ /* 0x000e2400000e0000 */
[----:B0-----:R-:W-:-:S04]  /*7260*/  FADD.FTZ R3, R5, 9.9999999747524270788e-07 ;  /* 0x358637bd05037421 */ /* 0x001fc80000010000 */
[----:B------:R0:W1:Y:S01]  /*7270*/  MUFU.RCP R15, R3 ;  /* 0x00000003000f7308 */ /* 0x0000620000001000 */
[----:B--2---:R-:W-:Y:S05]  /*7280*/  @!P0 BRA `(.L_x_377) ;  /* 0x0000000000248947 */ /* 0x004fea0003800000 */
[----:B------:R-:W2:Y:S01]  /*7290*/  S2R R6, SR_CTAID.Y ;  /* 0x0000000000067919 */ /* 0x000ea20000002600 */
[----:B------:R-:W2:Y:S08]  /*72a0*/  LDC R5, c[0x0][0x3f8] ;  /* 0x0000fe00ff057b82 */ /* 0x000eb00000000800 */
[----:B0-----:R-:W0:Y:S08]  /*72b0*/  LDC R3, c[0x0][0x488] ;  /* 0x00012200ff037b82 */ /* 0x001e300000000800 */
[----:B------:R-:W0:Y:S08]  /*72c0*/  LDC R7, c[0x0][0x40c] ;  /* 0x00010300ff077b82 */ /* 0x000e300000000800 */
[----:B------:R-:W3:Y:S01]  /*72d0*/  LDC R8, c[0x0][0x3f4] ;  /* 0x0000fd00ff087b82 */ /* 0x000ee20000000800 */
[----:B--2---:R-:W-:-:S04]  /*72e0*/  IMAD R6, R6, R5, R31 ;  /* 0x0000000506067224 */ /* 0x004fc800078e021f */
[----:B0-----:R-:W-:-:S04]  /*72f0*/  IMAD R3, R6, R3, R7 ;  /* 0x0000000306037224 */ /* 0x001fc800078e0207 */
[----:B---3--:R-:W-:-:S05]  /*7300*/  IMAD R6, R3, R8, RZ ;  /* 0x0000000803067224 */ /* 0x008fca00078e02ff */
[----:B------:R-:W-:-:S07]  /*7310*/  SHF.R.S32.HI R7, RZ, 0x1f, R6 ;  /* 0x0000001fff077819 */ /* 0x000fce0000011406 */
.L_x_377:
[----:B------:R-:W-:Y:S04]  /*7320*/  BSSY.RECONVERGENT B0, `(.L_x_378) ;  /* 0x0000061000007945 */ /* 0x000fe80003800200 */
[----:B------:R-:W-:Y:S05]  /*7330*/  @P1 BRA `(.L_x_379) ;  /* 0x00000004007c1947 */ /* 0x000fea0003800000 */
[----:B0-----:R-:W-:Y:S01]  /*7340*/  VIADDMNMX R3, R4, 0x40, R23, !PT ;  /* 0x0000004004037846 */ /* 0x001fe20007800117 */
[----:B------:R-:W-:Y:S01]  /*7350*/  BSSY.RECONVERGENT B1, `(.L_x_380) ;  /* 0x0000028000017945 */ /* 0x000fe20003800200 */
[----:B------:R-:W-:-:S04]  /*7360*/  LOP3.LUT R5, RZ, R19, RZ, 0x33, !PT ;  /* 0x00000013ff057212 */ /* 0x000fc800078e33ff */
[----:B------:R-:W-:-:S04]  /*7370*/  IADD3 R3, PT, PT, -R0, R3, R5 ;  /* 0x0000000300037210 */ /* 0x000fc80007ffe105 */
[C---:B------:R-:W-:Y:S02]  /*7380*/  LOP3.LUT R5, R3.reuse, 0xc0, RZ, 0xc0, !PT ;  /* 0x000000c003057812 */ /* 0x040fe400078ec0ff */
[----:B------:R-:W-:Y:S02]  /*7390*/  ISETP.GE.U32.AND P1, PT, R3, 0xc0, PT ;  /* 0x000000c00300780c */ /* 0x000fe40003f26070 */
[----:B------:R-:W-:-:S13]  /*73a0*/  ISETP.NE.AND P2, PT, R5, 0xc0, PT ;  /* 0x000000c00500780c */ /* 0x000fda0003f45270 */
[----:B------:R-:W-:Y:S05]  /*73b0*/  @!P2 BRA `(.L_x_381) ;  /* 0x000000000084a947 */ /* 0x000fea0003800000 */
[----:B------:R-:W0:Y:S01]  /*73c0*/  S2UR UR7, SR_CgaCtaId ;  /* 0x00000000000779c3 */ /* 0x000e220000008800 */
[----:B------:R-:W2:Y:S01]  /*73d0*/  LDCU.64 UR10, c[0x0][0x480] ;  /* 0x00009000ff0a77ac */ /* 0x000ea20008000a00 */
[----:B------:R-:W-:Y:S02]  /*73e0*/  LEA.HI R3, R3, 0x1, RZ, 0x1a ;  /* 0x0000000103037811 */ /* 0x000fe400078fd0ff */
[----:B------:R-:W-:Y:S01]  /*73f0*/  IADD3 R12, P2, PT, R4, R6, RZ ;  /* 0x00000006040c7210 */ /* 0x000fe20007f5e0ff */
[----:B------:R-:W-:Y:S01]  /*7400*/  UMOV UR5, 0x400 ;  /* 0x0000040000057882 */ /* 0x000fe20000000000 */
[C---:B------:R-:W-:Y:S01]  /*7410*/  SHF.L.U32 R5, R3.reuse, 0x6, RZ ;  /* 0x0000000603057819 */ /* 0x040fe200000006ff */
[----:B------:R-:W-:Y:S01]  /*7420*/  UIADD3 UR5, UPT, UPT, UR5, 0x210, URZ ;  /* 0x0000021005057890 */ /* 0x000fe2000fffe0ff */
[----:B------:R-:W-:Y:S01]  /*7430*/  LOP3.LUT R3, R3, 0x3, RZ, 0xc0, !PT ;  /* 0x0000000303037812 */ /* 0x000fe200078ec0ff */
[----:B------:R-:W-:Y:S01]  /*7440*/  IMAD.X R13, RZ, RZ, R7, P2 ;  /* 0x000000ffff0d7224 */ /* 0x000fe200010e0607 */
[----:B------:R-:W-:-:S02]  /*7450*/  LOP3.LUT R9, R5, 0xc0, RZ, 0xc0, !PT ;  /* 0x000000c005097812 */ /* 0x000fc400078ec0ff */
[----:B------:R-:W-:Y:S01]  /*7460*/  LEA R5, R19, UR6, 0x1 ;  /* 0x0000000613057c11 */ /* 0x000fe2000f8e08ff */
[----:B------:R-:W-:Y:S01]  /*7470*/  IMAD.MOV R10, RZ, RZ, -R3 ;  /* 0x000000ffff0a7224 */ /* 0x000fe200078e0a03 */
[----:B------:R-:W-:Y:S02]  /*7480*/  IADD3 R4, PT, PT, R4, R9, RZ ;  /* 0x0000000904047210 */ /* 0x000fe40007ffe0ff */
[----:B--2---:R-:W-:-:S04]  /*7490*/  LEA R11, P2, R12, UR10, 0x2 ;  /* 0x0000000a0c0b7c11 */ /* 0x004fc8000f8410ff */
[----:B------:R-:W-:Y:S01]  /*74a0*/  LEA.HI.X R12, R12, UR11, R13, 0x2, P2 ;  /* 0x0000000b0c0c7c11 */ /* 0x000fe200090f140d */
[----:B0-----:R-:W-:-:S06]  /*74b0*/  ULEA UR5, UR7, UR5, 0x18 ;  /* 0x0000000507057291 */ /* 0x001fcc000f8ec0ff */
[----:B------:R-:W-:Y:S02]  /*74c0*/  IADD3 R5, PT, PT, R5, UR5, RZ ;  /* 0x0000000505057c10 */ /* 0x000fe4000fffe0ff */
[----:B------:R-:W-:-:S07]  /*74d0*/  LEA R3, R19, UR5, 0x2 ;  /* 0x0000000513037c11 */ /* 0x000fce000f8e10ff */
.L_x_382:
[----:B--2---:R0:W1:Y:S01]  /*74e0*/  LDS R8, [R3] ;  /* 0x0000000003087984 */ /* 0x0040620000000800 */
[----:B------:R-:W-:Y:S01]  /*74f0*/  @P0 MOV R9, R12 ;  /* 0x0000000c00090202 */ /* 0x000fe20000000f00 */
[----:B------:R-:W-:-:S05]  /*7500*/  VIADD R10, R10, 0x1 ;  /* 0x000000010a0a7836 */ /* 0x000fca0000000000 */
[----:B------:R-:W-:Y:S02]  /*7510*/  ISETP.NE.AND P3, PT, R10, RZ, PT ;  /* 0x000000ff0a00720c */ /* 0x000fe40003f65270 */
[----:B0-----:R-:W-:Y:S01]  /*7520*/  IADD3 R3, PT, PT, R3, 0x100, RZ ;  /* 0x0000010003037810 */ /* 0x001fe20007ffe0ff */
[----:B-1----:R-:W-:-:S05]  /*7530*/  FMUL.FTZ R13, R8, R15 ;  /* 0x0000000f080d7220 */ /* 0x002fca0000410000 */
[----:B------:R-:W-:-:S04]  /*7540*/  F2FP.F16.F32.PACK_AB R8, RZ, R13 ;  /* 0x0000000dff08723e */ /* 0x000fc800000000ff */
[----:B------:R-:W-:Y:S01]  /*7550*/  PRMT R14, R8, 0x7610, R14 ;  /* 0x00007610080e7816 */ /* 0x000fe2000000000e */
[----:B------:R-:W-:Y:S01]  /*7560*/  @P0 IMAD.MOV.U32 R8, RZ, RZ, R11 ;  /* 0x000000ffff080224 */ /* 0x000fe200078e000b */
[----:B------:R-:W-:-:S03]  /*7570*/  IADD3 R11, P2, PT, R11, 0x100, RZ ;  /* 0x000001000b0b7810 */ /* 0x000fc60007f5e0ff */
[----:B------:R0:W-:Y:S02]  /*7580*/  STS.U16 [R5], R14 ;  /* 0x0000000e05007388 */ /* 0x0001e40000000400 */
[----:B------:R-:W-:Y:S02]  /*7590*/  IMAD.X R12, RZ, RZ, R12, P2 ;  /* 0x000000ffff0c7224 */ /* 0x000fe400010e060c */
[----:B------:R2:W-:Y:S01]  /*75a0*/  @P0 STG.E desc[UR36][R8.64], R13 ;  /* 0x0000000d08000986 */ /* 0x0005e2000c101924 */
[----:B0-----:R-:W-:Y:S01]  /*75b0*/  IADD3 R5, PT, PT, R5, 0x80, RZ ;  /* 0x0000008005057810 */ /* 0x001fe20007ffe0ff */
[----:B------:R-:W-:Y:S06]  /*75c0*/  @P3 BRA `(.L_x_382) ;  /* 0xfffffffc00c43947 */ /* 0x000fec000383ffff */
.L_x_381:
[----:B------:R-:W-:Y:S05]  /*75d0*/  BSYNC.RECONVERGENT B1 ;  /* 0x0000000000017941 */ /* 0x000fea0003800200 */
.L_x_380:
[----:B------:R-:W-:Y:S05]  /*75e0*/  @!P1 BRA `(.L_x_379) ;  /* 0x0000000000d09947 */ /* 0x000fea0003800000 */
[----:B--2---:R-:W0:Y:S01]  /*75f0*/  S2R R8, SR_CgaCtaId ;  /* 0x0000000000087919 */ /* 0x004e220000008800 */
[----:B------:R-:W2:Y:S01]  /*7600*/  LDCU.64 UR10, c[0x0][0x480] ;  /* 0x00009000ff0a77ac */ /* 0x000ea20008000a00 */
[----:B------:R-:W-:Y:S02]  /*7610*/  MOV R3, 0x400 ;  /* 0x0000040000037802 */ /* 0x000fe40000000f00 */
[C---:B------:R-:W-:Y:S01]  /*7620*/  IADD3 R6, P0, PT, R4.reuse, R6, RZ ;  /* 0x0000000604067210 */ /* 0x040fe20007f1e0ff */
[----:B------:R-:W-:Y:S01]  /*7630*/  UISETP.NE.AND UP0, UPT, UR8, URZ, UPT ;  /* 0x000000ff0800728c */ /* 0x000fe2000bf05270 */
[----:B------:R-:W-:Y:S01]  /*7640*/  LEA R5, R4, UR6, 0x1 ;  /* 0x0000000604057c11 */ /* 0x000fe2000f8e08ff */
[----:B------:R-:W-:Y:S01]  /*7650*/  VIADD R3, R3, 0x210 ;  /* 0x0000021003037836 */ /* 0x000fe20000000000 */
[----:B------:R-:W-:Y:S02]  /*7660*/  IADD3.X R7, PT, PT, RZ, R7, RZ, P0, !PT ;  /* 0x00000007ff077210 */ /* 0x000fe400007fe4ff */
[----:B------:R-:W-:Y:S01]  /*7670*/  ISETP.NE.AND P1, PT, RZ, UR8, PT ;  /* 0x00000008ff007c0c */ /* 0x000fe2000bf25270 */
[----:B------:R-:W-:Y:S01]  /*7680*/  IMAD R5, R0, -0x2, R5 ;  /* 0xfffffffe00057824 */ /* 0x000fe200078e0205 */
[----:B------:R-:W-:-:S02]  /*7690*/  PLOP3.LUT P0, PT, PT, PT, UP0, 0x80, 0x8 ;  /* 0x000000000008781c */ /* 0x000fc40003f0f008 */
[----:B--2---:R-:W-:-:S04]  /*76a0*/  LEA R9, P3, R6, UR10, 0x2 ;  /* 0x0000000a06097c11 */ /* 0x004fc8000f8610ff */
[----:B------:R-:W-:Y:S02]  /*76b0*/  IADD3 R9, P2, PT, R9, 0x200, RZ ;  /* 0x0000020009097810 */ /* 0x000fe40007f5e0ff */
[----:B------:R-:W-:-:S05]  /*76c0*/  LEA.HI.X R7, R6, UR11, R7, 0x2, P3 ;  /* 0x0000000b06077c11 */ /* 0x000fca00098f1407 */
[----:B------:R-:W-:Y:S01]  /*76d0*/  IMAD.X R10, RZ, RZ, R7, P2 ;  /* 0x000000ffff0a7224 */ /* 0x000fe200010e0607 */
[----:B0-----:R-:W-:Y:S01]  /*76e0*/  LEA R8, R8, R3, 0x18 ;  /* 0x0000000308087211 */ /* 0x001fe200078ec0ff */
[----:B------:R-:W-:-:S03]  /*76f0*/  IMAD.SHL.U32 R3, R0, 0x4, RZ ;  /* 0x0000000400037824 */ /* 0x000fc600078e00ff */
[----:B------:R-:W-:Y:S02]  /*7700*/  IADD3 R5, PT, PT, R5, 0x100, R8 ;  /* 0x0000010005057810 */ /* 0x000fe40007ffe008 */
[----:B------:R-:W-:-:S04]  /*7710*/  LEA R3, R4, -R3, 0x2 ;  /* 0x8000000304037211 */ /* 0x000fc800078e10ff */
[----:B------:R-:W-:-:S07]  /*7720*/  IADD3 R3, PT, PT, R3, 0x200, R8 ;  /* 0x0000020003037810 */ /* 0x000fce0007ffe008 */
.L_x_383:
[----:B------:R-:W1:Y:S01]  /*7730*/  LDS R6, [R3+-0x200] ;  /* 0xfffe000003067984 */ /* 0x000e620000000800 */
[----:B------:R-:W-:-:S04]  /*7740*/  IADD3 R4, PT, PT, R4, 0x100, RZ ;  /* 0x0000010004047810 */ /* 0x000fc80007ffe0ff */
[----:B------:R-:W-:Y:S01]  /*7750*/  ISETP.GE.AND P2, PT, R4, R23, PT ;  /* 0x000000170400720c */ /* 0x000fe20003f46270 */
        /* <DEDUP_REMOVED lines=29> */
.L_x_379:
[----:B------:R-:W-:Y:S05]  /*7930*/  BSYNC.RECONVERGENT B0 ;  /* 0x0000000000007941 */ /* 0x000fea0003800200 */
.L_x_378:
[----:B------:R-:W-:Y:S01]  /*7940*/  IADD3 R30, PT, PT, R23, -0x1, RZ ;  /* 0xffffffff171e7810 */ /* 0x000fe20007ffe0ff */
[----:B------:R-:W3:Y:S01]  /*7950*/  LDCU UR5, c[0x0][0x40c] ;  /* 0x00008180ff0577ac */ /* 0x000ee20008000800 */
[----:B------:R-:W5:Y:S01]  /*7960*/  S2R R44, SR_CgaCtaId ;  /* 0x00000000002c7919 */ /* 0x000f620000008800 */
[----:B------:R-:W-:Y:S01]  /*7970*/  SHF.R.U32.HI R33, RZ, 0x4, R19 ;  /* 0x00000004ff217819 */ /* 0x000fe20000011613 */
[----:B------:R-:W-:Y:S01]  /*7980*/  BSSY.RECONVERGENT B0, `(.L_x_384) ;  /* 0x000001e000007945 */ /* 0x000fe20003800200 */
[----:B0-----:R-:W-:Y:S02]  /*7990*/  SHF.R.S32.HI R3, RZ, 0x1f, R30 ;  /* 0x0000001fff037819 */ /* 0x001fe4000001141e */
[----:B------:R-:W-:Y:S02]  /*79a0*/  CS2R R26, SRZ ;  /* 0x00000000001a7805 */ /* 0x000fe4000001ff00 */
[----:B------:R-:W-:Y:S02]  /*79b0*/  SHF.L.U32 R34, R19, 0x3, RZ ;  /* 0x0000000313227819 */ /* 0x000fe400000006ff */
[----:B------:R-:W-:-:S02]  /*79c0*/  CS2R R24, SRZ ;  /* 0x0000000000187805 */ /* 0x000fc4000001ff00 */
[----:B------:R-:W-:Y:S02]  /*79d0*/  LEA.HI R3, R3, R30, RZ, 0x2 ;  /* 0x0000001e03037211 */ /* 0x000fe400078f10ff */
[----:B------:R-:W-:Y:S02]  /*79e0*/  LOP3.LUT R34, R34, 0x78, RZ, 0xc0, !PT ;  /* 0x0000007822227812 */ /* 0x000fe400078ec0ff */
[----:B------:R-:W-:Y:S02]  /*79f0*/  LOP3.LUT R3, R3, 0xfffffffc, RZ, 0xc0, !PT ;  /* 0xfffffffc03037812 */ /* 0x000fe400078ec0ff */
[----:B------:R-:W-:-:S03]  /*7a00*/  MOV R4, 0x400 ;  /* 0x0000040000047802 */ /* 0x000fc60000000f00 */
[----:B------:R-:W-:Y:S01]  /*7a10*/  IMAD.IADD R32, R30, 0x1, -R3 ;  /* 0x000000011e207824 */ /* 0x000fe200078e0a03 */
[----:B------:R-:W-:Y:S01]  /*7a20*/  SHF.L.U32 R3, R19, 0x4, RZ ;  /* 0x0000000413037819 */ /* 0x000fe200000006ff */
[----:B---3--:R-:W-:Y:S02]  /*7a30*/  IMAD.U32 R52, RZ, RZ, UR5 ;  /* 0x00000005ff347e24 */ /* 0x008fe4000f8e00ff */
[----:B------:R-:W-:Y:S01]  /*7a40*/  VIADD R5, R4, 0x110 ;  /* 0x0000011004057836 */ /* 0x000fe20000000000 */
[----:B------:R-:W-:Y:S02]  /*7a50*/  ISETP.NE.AND P0, PT, R33, R32, PT ;  /* 0x000000202100720c */ /* 0x000fe40003f05270 */
[----:B------:R-:W-:Y:S02]  /*7a60*/  LOP3.LUT R3, R3, 0xf0, RZ, 0xc0, !PT ;  /* 0x000000f003037812 */ /* 0x000fe400078ec0ff */
        /* <DEDUP_REMOVED lines=10> */
[----:B------:R-:W0:Y:S01]  /*7b10*/  LDC.64 R24, c[0x0][0x3b0] ;  /* 0x0000ec00ff187b82 */ /* 0x000e220000000a00 */
[----:B------:R-:W-:-:S04]  /*7b20*/  IMAD R3, R31, 0x50, R34 ;  /* 0x000000501f037824 */ /* 0x000fc800078e0222 */
[----:B0-----:R-:W-:-:S06]  /*7b30*/  IMAD.WIDE.U32 R24, R3, 0x2, R24 ;  /* 0x0000000203187825 */ /* 0x001fcc00078e0018 */
[----:B------:R-:W5:Y:S02]  /*7b40*/  LDG.E.128 R24, desc[UR36][R24.64] ;  /* 0x0000002418187981 */ /* 0x000f64000c1e1d00 */
.L_x_386:
[----:B-----5:R0:W-:Y:S02]  /*7b50*/  STS.128 [R35], R24 ;  /* 0x0000001823007388 */ /* 0x0201e40000000c00 */
.L_x_385:
[----:B------:R-:W-:Y:S05]  /*7b60*/  BSYNC.RECONVERGENT B0 ;  /* 0x0000000000007941 */ /* 0x000fea0003800200 */
.L_x_384:
[----:B------:R-:W3:Y:S01]  /*7b70*/  S2UR UR5, SR_CTAID.Y ;  /* 0x00000000000579c3 */ /* 0x000ee20000002600 */
[----:B------:R-:W-:-:S07]  /*7b80*/  ISETP.GT.U32.AND P0, PT, R34, 0x4f, PT ;  /* 0x0000004f2200780c */ /* 0x000fce0003f04070 */
[----:B------:R-:W-:Y:S01]  /*7b90*/  BAR.SYNC.DEFER_BLOCKING 0x0 ;  /* 0x0000000000007b1d */ /* 0x000fe20000010000 */
[----:B------:R-:W-:Y:S01]  /*7ba0*/  HFMA2 R3, -RZ, RZ, 0, 0 ;  /* 0x00000000ff037431 */ /* 0x000fe200000001ff */
[----:B------:R-:W-:Y:S02]  /*7bb0*/  MOV R48, RZ ;  /* 0x000000ff00307202 */ /* 0x000fe40000000f00 */
[----:B------:R-:W-:Y:S02]  /*7bc0*/  CS2R R46, SRZ ;  /* 0x00000000002e7805 */ /* 0x000fe4000001ff00 */
[----:B------:R-:W-:Y:S02]  /*7bd0*/  CS2R R42, SRZ ;  /* 0x00000000002a7805 */ /* 0x000fe4000001ff00 */
[----:B------:R-:W-:Y:S01]  /*7be0*/  CS2R R40, SRZ ;  /* 0x0000000000287805 */ /* 0x000fe2000001ff00 */
[----:B------:R-:W3:Y:S01]  /*7bf0*/  LDC R6, c[0x0][0x3f8] ;  /* 0x0000fe00ff067b82 */ /* 0x000ee20000000800 */
[----:B------:R-:W0:Y:S01]  /*7c00*/  LDCU UR7, c[0x0][0x40c] ;  /* 0x00008180ff0777ac */ /* 0x000e220008000800 */
[----:B------:R-:W-:Y:S01]  /*7c10*/  BSSY.RECONVERGENT B0, `(.L_x_387) ;  /* 0x00001de000007945 */ /* 0x000fe20003800200 */
[----:B------:R-:W0:Y:S01]  /*7c20*/  LDCU.64 UR10, c[0x0][0x3c8] ;  /* 0x00007900ff0a77ac */ /* 0x000e220008000a00 */
[----:B---3--:R-:W-:-:S04]  /*7c30*/  IMAD R37, R6, UR5, R31 ;  /* 0x0000000506257c24 */ /* 0x008fc8000f8e021f */
[----:B------:R-:W-:Y:S01]  /*7c40*/  IMAD R37, R37, 0x50, RZ ;  /* 0x0000005025257824 */ /* 0x000fe200078e02ff */
[----:B0-----:R-:W-:Y:S06]  /*7c50*/  @P0 BRA `(.L_x_388) ;  /* 0x0000001c00640947 */ /* 0x001fec0003800000 */
[----:B------:R-:W0:Y:S01]  /*7c60*/  LDC R7, c[0x0][0x3f4] ;  /* 0x0000fd00ff077b82 */ /* 0x000e220000000800 */
[----:B------:R-:W-:Y:S01]  /*7c70*/  IADD3 R45, PT, PT, R33, R0, RZ ;  /* 0x00000000212d7210 */ /* 0x000fe20007ffe0ff */
[----:B------:R-:W-:Y:S01]  /*7c80*/  VIADD R3, R4, 0x210 ;  /* 0x0000021004037836 */ /* 0x000fe20000000000 */
[----:B------:R-:W-:Y:S04]  /*7c90*/  BSSY.RECONVERGENT B1, `(.L_x_389) ;  /* 0x00000ab000017945 */ /* 0x000fe80003800200 */
[----:B------:R-:W-:Y:S01]  /*7ca0*/  LEA R44, R44, R3, 0x18 ;  /* 0x000000032c2c7211 */ /* 0x000fe200078ec0ff */
[----:B------:R-:W3:Y:S03]  /*7cb0*/  LDC.64 R20, c[0x0][0x3c0] ;  /* 0x0000f000ff147b82 */ /* 0x000ee60000000a00 */
[----:B------:R-:W-:-:S04]  /*7cc0*/  IADD3 R36, PT, PT, R44, UR6, RZ ;  /* 0x000000062c247c10 */ /* 0x000fc8000fffe0ff */
[----:B------:R-:W-:Y:S02]  /*7cd0*/  LEA R49, R33, R36, 0x1 ;  /* 0x0000002421317211 */ /* 0x000fe400078e08ff */
[-C--:B0-----:R-:W-:Y:S01]  /*7ce0*/  VIMNMX R50, PT, PT, R30, R7.reuse, PT ;  /* 0x000000071e327248 */ /* 0x081fe20003fe0100 */
[--C-:B------:R-:W-:Y:S02]  /*7cf0*/  IMAD R29, R37, R7, R34.reuse ;  /* 0x00000007251d7224 */ /* 0x100fe400078e0222 */
[----:B------:R-:W-:Y:S01]  /*7d00*/  IMAD R3, R7, UR4, R34 ;  /* 0x0000000407037c24 */ /* 0x000fe2000f8e0222 */
[----:B------:R-:W-:Y:S01]  /*7d10*/  ISETP.GE.AND P0, PT, R45, R50, PT ;  /* 0x000000322d00720c */ /* 0x000fe20003f06270 */
[----:B---3--:R-:W-:-:S04]  /*7d20*/  IMAD.WIDE R28, R29, 0x2, R20 ;  /* 0x000000021d1c7825 */ /* 0x008fc800078e0214 */
[----:B------:R-:W-:-:S04]  /*7d30*/  IMAD.WIDE R20, R3, 0x2, R20 ;  /* 0x0000000203147825 */ /* 0x000fc800078e0214 */
[----:B------:R-:W-:-:S04]  /*7d40*/  IMAD.MOV.U32 R3, RZ, RZ, RZ ;  /* 0x000000ffff037224 */ /* 0x000fc800078e00ff */
[----:B------:R-:W-:Y:S05]  /*7d50*/  @P0 BRA `(.L_x_390) ;  /* 0x0000000800780947 */ /* 0x000fea0003800000 */
[----:B------:R-:W-:Y:S01]  /*7d60*/  IADD3 R53, PT, PT, R45, 0x4, RZ ;  /* 0x000000042d357810 */ /* 0x000fe20007ffe0ff */
[----:B------:R-:W0:Y:S01]  /*7d70*/  LDC.64 R38, c[0x0][0x458] ;  /* 0x00011600ff267b82 */ /* 0x000e220000000a00 */
[----:B------:R-:W-:Y:S01]  /*7d80*/  LOP3.LUT R5, RZ, R0, RZ, 0x33, !PT ;  /* 0x00000000ff057212 */ /* 0x000fe200078e33ff */
[----:B------:R-:W-:Y:S01]  /*7d90*/  IMAD R3, R22, R6, R31 ;  /* 0x0000000616037224 */ /* 0x000fe200078e021f */
[----:B------:R-:W-:Y:S01]  /*7da0*/  VIMNMX R4, PT, PT, R50, R53, !PT ;  /* 0x0000003532047248 */ /* 0x000fe20007fe0100 */
[----:B------:R-:W-:Y:S01]  /*7db0*/  IMAD R6, R6, R7, RZ ;  /* 0x0000000706067224 */ /* 0x000fe200078e02ff */
[----:B------:R-:W-:Y:S01]  /*7dc0*/  BSSY.RECONVERGENT B2, `(.L_x_391) ;  /* 0x000003a000027945 */ /* 0x000fe20003800200 */
[----:B------:R-:W-:Y:S01]  /*7dd0*/  IMAD R3, R3, 0x50, R34 ;  /* 0x0000005003037824 */ /* 0x000fe200078e0222 */
[----:B------:R-:W-:Y:S01]  /*7de0*/  IADD3 R54, PT, PT, -R33, R4, R5 ;  /* 0x0000000421367210 */ /* 0x000fe20007ffe105 */
[----:B------:R-:W-:Y:S01]  /*7df0*/  HFMA2 R48, -RZ, RZ, 0, 0 ;  /* 0x00000000ff307431 */ /* 0x000fe200000001ff */
[----:B------:R-:W-:Y:S01]  /*7e00*/  CS2R R40, SRZ ;  /* 0x0000000000287805 */ /* 0x000fe2000001ff00 */
[----:B------:R-:W-:Y:S01]  /*7e10*/  IMAD.MOV.U32 R18, RZ, RZ, R45 ;  /* 0x000000ffff127224 */ /* 0x000fe200078e002d */
[----:B------:R-:W-:-:S02]  /*7e20*/  LOP3.LUT P0, RZ, R54, 0x4, RZ, 0xc0, !PT ;  /* 0x0000000436ff7812 */ /* 0x000fc4000780c0ff */
[----:B------:R-:W-:Y:S02]  /*7e30*/  CS2R R42, SRZ ;  /* 0x00000000002a7805 */ /* 0x000fe4000001ff00 */
[----:B------:R-:W-:Y:S01]  /*7e40*/  CS2R R46, SRZ ;  /* 0x00000000002e7805 */ /* 0x000fe2000001ff00 */
[----:B------:R-:W-:Y:S02]  /*7e50*/  IMAD R51, R6, 0x50, RZ ;  /* 0x0000005006337824 */ /* 0x000fe400078e02ff */
[----:B0-----:R-:W-:Y:S01]  /*7e60*/  IMAD.WIDE R38, R3, 0x2, R38 ;  /* 0x0000000203267825 */ /* 0x001fe200078e0226 */
[----:B------:R-:W-:-:S05]  /*7e70*/  MOV R3, RZ ;  /* 0x000000ff00037202 */ /* 0x000fca0000000f00 */
[----:B------:R-:W-:Y:S05]  /*7e80*/  @P0 BRA `(.L_x_392) ;  /* 0x0000000000b40947 */ /* 0x000fea0003800000 */
[----:B------:R-:W0:Y:S01]  /*7e90*/  LDCU.64 UR8, c[0x0][0x3c8] ;  /* 0x00007900ff0877ac */ /* 0x000e220008000a00 */
[----:B------:R-:W-:-:S05]  /*7ea0*/  IADD3 R3, P0, PT, R17, R45, RZ ;  /* 0x0000002d11037210 */ /* 0x000fca0007f1e0ff */
[----:B--2---:R-:W-:Y:S01]  /*7eb0*/  IMAD.X R8, RZ, RZ, R16, P0 ;  /* 0x000000ffff087224 */ /* 0x004fe200000e0610 */
        /* <DEDUP_REMOVED lines=8> */
[----:B-1----:R-:W5:Y:S01]  /*7f40*/  LDG.E.128 R12, desc[UR36][R12.64] ;  /* 0x000000240c0c7981 */ /* 0x002f62000c1e1d00 */
[----:B0-----:R-:W-:Y:S01]  /*7f50*/  HADD2.F32 R3, -RZ, R3.H0_H0 ;  /* 0x20000003ff037230 */ /* 0x001fe20000004100 */
[----:B------:R-:W-:Y:S06]  /*7f60*/  @P0 BRA `(.L_x_393) ;  /* 0x0000000000380947 */ /* 0x000fec0003800000 */
[----:B------:R-:W-:Y:S01]  /*7f70*/  ISETP.NE.AND P1, PT, R2, RZ, PT ;  /* 0x000000ff0200720c */ /* 0x000fe20003f25270 */
[----:B------:R-:W0:-:S12]  /*7f80*/  LDS.128 R8, [R35] ;  /* 0x0000000023087984 */ /* 0x000e180000000c00 */
[----:B------:R-:W2:Y:S01]  /*7f90*/  @P1 LDG.E.128 R4, desc[UR36][R38.64] ;  /* 0x0000002426041981 */ /* 0x000ea2000c1e1d00 */
[----:B0----5:R-:W-:Y:S02]  /*7fa0*/  HFMA2 R12, R12, 1, 1, R8 ;  /* 0x3c003c000c0c7831 */ /* 0x021fe40000000008 */
[----:B------:R-:W-:Y:S02]  /*7fb0*/  HADD2 R13, R13, R9 ;  /* 0x000000090d0d7230 */ /* 0x000fe40000000000 */
[----:B------:R-:W-:Y:S02]  /*7fc0*/  HFMA2 R14, R14, 1, 1, R10 ;  /* 0x3c003c000e0e7831 */ /* 0x000fe4000000000a */
[----:B------:R-:W-:Y:S02]  /*7fd0*/  HADD2 R15, R15, R11 ;  /* 0x0000000b0f0f7230 */ /* 0x000fe40000000000 */
[----:B------:R-:W-:Y:S02]  /*7fe0*/  IMAD R9, R45, 0x50, RZ ;  /* 0x000000502d097824 */ /* 0x000fe400078e02ff */
[----:B--2---:R-:W-:-:S02]  /*7ff0*/  @P1 HFMA2 R13, R13, R5, -RZ ;  /* 0x000000050d0d1231 */ /* 0x004fc400001000ff */
[----:B------:R-:W-:Y:S02]  /*8000*/  @P1 HMUL2 R12, R12, R4 ;  /* 0x000000040c0c1232 */ /* 0x000fe40000000000 */
[----:B------:R-:W-:Y:S02]  /*8010*/  @P1 HFMA2 R15, R15, R7, -RZ ;  /* 0x000000070f0f1231 */ /* 0x000fe400001000ff */
[----:B------:R-:W-:Y:S02]  /*8020*/  @P1 HMUL2 R14, R14, R6 ;  /* 0x000000060e0e1232 */ /* 0x000fe40000000000 */
[----:B------:R-:W-:-:S05]  /*8030*/  IMAD.WIDE.U32 R4, R9, 0x2, R28 ;  /* 0x0000000209047825 */ /* 0x000fca00078e001c */
[----:B------:R0:W-:Y:S02]  /*8040*/  STG.E.128 desc[UR36][R4.64], R12 ;  /* 0x0000000c04007986 */ /* 0x0001e4000c101d24 */
.L_x_393:
[--C-:B-----5:R-:W-:Y:S02]  /*8050*/  HADD2.F32 R40, -RZ, R12.reuse.H0_H0 ;  /* 0x2000000cff287230 */ /* 0x120fe40000004100 */
[----:B0-----:R-:W-:Y:S02]  /*8060*/  HADD2.F32 R4, -RZ, R12.H1_H1 ;  /* 0x3000000cff047230 */ /* 0x001fe40000004100 */
[--C-:B------:R-:W-:Y:S02]  /*8070*/  HADD2.F32 R10, -RZ, R14.reuse.H0_H0 ;  /* 0x2000000eff0a7230 */ /* 0x100fe40000004100 */
        /* <DEDUP_REMOVED lines=14> */
.L_x_392:
[----:B------:R-:W-:Y:S05]  /*8160*/  BSYNC.RECONVERGENT B2 ;  /* 0x0000000000027941 */ /* 0x000fea0003800200 */
.L_x_391:
[----:B------:R-:W-:-:S13]  /*8170*/  ISETP.GE.U32.AND P0, PT, R54, 0x4, PT ;  /* 0x000000043600780c */ /* 0x000fda0003f06070 */
[----:B------:R-:W-:Y:S05]  /*8180*/  @!P0 BRA `(.L_x_390) ;  /* 0x00000004006c8947 */ /* 0x000fea0003800000 */
[C---:B------:R-:W-:Y:S01]  /*8190*/  LEA R5, R18.reuse, UR6, 0x1 ;  /* 0x0000000612057c11 */ /* 0x040fe2000f8e08ff */
[----:B------:R-:W-:Y:S01]  /*81a0*/  IMAD R56, R18, 0x50, RZ ;  /* 0x0000005012387824 */ /* 0x000fe200078e02ff */
[----:B------:R-:W-:-:S03]  /*81b0*/  ISETP.NE.AND P1, PT, R52, RZ, PT ;  /* 0x000000ff3400720c */ /* 0x000fc60003f25270 */
[----:B------:R-:W-:-:S05]  /*81c0*/  IMAD R5, R0, -0x2, R5 ;  /* 0xfffffffe00057824 */ /* 0x000fca00078e0205 */
[----:B------:R-:W-:-:S07]  /*81d0*/  IADD3 R53, PT, PT, R5, 0x8, R44 ;  /* 0x0000000805357810 */ /* 0x000fce0007ffe02c */
.L_x_397:
[----:B------:R-:W-:Y:S02]  /*81e0*/  IADD3 R4, P0, PT, R17, R18, RZ ;  /* 0x0000001211047210 */ /* 0x000fe40007f1e0ff */
[----:B------:R-:W-:Y:S02]  /*81f0*/  ISETP.NE.AND P2, PT, R2, RZ, PT ;  /* 0x000000ff0200720c */ /* 0x000fe40003f45270 */
[----:B------:R-:W-:Y:S02]  /*8200*/  IADD3.X R5, PT, PT, RZ, R16, RZ, P0, !PT ;  /* 0x00000010ff057210 */ /* 0x000fe400007fe4ff */
[----:B------:R-:W-:-:S04]  /*8210*/  LEA R54, P0, R4, UR10, 0x2 ;  /* 0x0000000a04367c11 */ /* 0x000fc8000f8010ff */
[----:B------:R-:W-:-:S05]  /*8220*/  LEA.HI.X R55, R4, UR11, R5, 0x2, P0 ;  /* 0x0000000b04377c11 */ /* 0x000fca00080f1405 */
[----:B------:R-:W3:Y:S02]  /*8230*/  LDG.E R4, desc[UR36][R54.64] ;  /* 0x0000002436047981 */ /* 0x000ee4000c1e1900 */
[----:B---3--:R-:W-:-:S04]  /*8240*/  IMAD R5, R51, R4, R56 ;  /* 0x0000000433057224 */ /* 0x008fc800078e0238 */
[----:B------:R-:W-:-:S06]  /*8250*/  IMAD.WIDE R4, R5, 0x2, R20 ;  /* 0x0000000205047825 */ /* 0x000fcc00078e0214 */
[----:B------:R-:W5:Y:S01]  /*8260*/  LDG.E.128 R4, desc[UR36][R4.64] ;  /* 0x0000002404047981 */ /* 0x000f62000c1e1d00 */
[----:B------:R-:W-:Y:S04]  /*8270*/  BSSY.RECONVERGENT B2, `(.L_x_394) ;  /* 0x000000e000027945 */ /* 0x000fe80003800200 */
[----:B------:R-:W-:Y:S05]  /*8280*/  @P1 BRA `(.L_x_395) ;  /* 0x0000000000301947 */ /* 0x000fea0003800000 */
[----:B--2---:R-:W2:Y:S04]  /*8290*/  @P2 LDG.E.128 R8, desc[UR36][R38.64] ;  /* 0x0000002426082981 */ /* 0x004ea8000c1e1d00 */
[----:B-1----:R-:W0:Y:S02]  /*82a0*/  LDS.128 R12, [R35] ;  /* 0x00000000230c7984 */ /* 0x002e240000000c00 */
[----:B0----5:R-:W-:Y:S02]  /*82b0*/  HFMA2 R4, R4, 1, 1, R12 ;  /* 0x3c003c0004047831 */ /* 0x021fe4000000000c */
[----:B------:R-:W-:Y:S02]  /*82c0*/  HADD2 R5, R5, R13 ;  /* 0x0000000d05057230 */ /* 0x000fe40000000000 */
[----:B------:R-:W-:-:S02]  /*82d0*/  HFMA2 R6, R6, 1, 1, R14 ;  /* 0x3c003c0006067831 */ /* 0x000fc4000000000e */
[----:B------:R-:W-:Y:S02]  /*82e0*/  HADD2 R7, R7, R15 ;  /* 0x0000000f07077230 */ /* 0x000fe40000000000 */
[----:B--2---:R-:W-:Y:S02]  /*82f0*/  @P2 HFMA2 R5, R5, R9, -RZ ;  /* 0x0000000905052231 */ /* 0x004fe400001000ff */
[----:B------:R-:W-:Y:S02]  /*8300*/  @P2 HMUL2 R4, R4, R8 ;  /* 0x0000000804042232 */ /* 0x000fe40000000000 */
[----:B------:R-:W-:Y:S02]  /*8310*/  @P2 HFMA2 R7, R7, R11, -RZ ;  /* 0x0000000b07072231 */ /* 0x000fe400001000ff */
[----:B------:R-:W-:Y:S02]  /*8320*/  @P2 HMUL2 R6, R6, R10 ;  /* 0x0000000a06062232 */ /* 0x000fe40000000000 */
[----:B------:R-:W-:-:S05]  /*8330*/  IMAD.WIDE.U32 R8, R56, 0x2, R28 ;  /* 0x0000000238087825 */ /* 0x000fca00078e001c */
[----:B------:R0:W-:Y:S02]  /*8340*/  STG.E.128 desc[UR36][R8.64], R4 ;  /* 0x0000000408007986 */ /* 0x0001e4000c101d24 */
.L_x_395:
[----:B------:R-:W-:Y:S05]  /*8350*/  BSYNC.RECONVERGENT B2 ;  /* 0x0000000000027941 */ /* 0x000fea0003800200 */
.L_x_394:
[----:B------:R-:W0:Y:S04]  /*8360*/  LDG.E R54, desc[UR36][R54.64+0x10] ;  /* 0x0000102436367981 */ /* 0x000e28000c1e1900 */
[----:B------:R-:W3:Y:S01]  /*8370*/  LDS.U16 R12, [R53+-0x8] ;  /* 0xfffff800350c7984 */ /* 0x000ee20000000400 */
[----:B------:R-:W-:Y:S01]  /*8380*/  MOV R52, UR7 ;  /* 0x0000000700347c02 */ /* 0x000fe20008000f00 */
[----:B0-2---:R-:W-:-:S04]  /*8390*/  IMAD R8, R51, R54, R56 ;  /* 0x0000003633087224 */ /* 0x005fc800078e0238 */
[----:B------:R-:W-:-:S04]  /*83a0*/  VIADD R9, R8, 0x140 ;  /* 0x0000014008097836 */ /* 0x000fc80000000000 */
[----:B------:R-:W-:-:S06]  /*83b0*/  IMAD.WIDE R8, R9, 0x2, R20 ;  /* 0x0000000209087825 */ /* 0x000fcc00078e0214 */
[----:B------:R-:W5:Y:S01]  /*83c0*/  LDG.E.128 R8, desc[UR36][R8.64] ;  /* 0x0000002408087981 */ /* 0x000f62000c1e1d00 */
[----:B------:R-:W-:Y:S01]  /*83d0*/  ISETP.NE.AND P1, PT, R52, RZ, PT ;  /* 0x000000ff3400720c */ /* 0x000fe20003f25270 */
[----:B---3--:R-:W-:Y:S02]  /*83e0*/  HADD2.F32 R13, -RZ, R12.H0_H0 ;  /* 0x2000000cff0d7230 */ /* 0x008fe40000004100 */
[--C-:B-1---5:R-:W-:Y:S02]  /*83f0*/  HADD2.F32 R15, -RZ, R5.reuse.H0_H0 ;  /* 0x20000005ff0f7230 */ /* 0x122fe40000004100 */
[----:B------:R-:W-:Y:S02]  /*8400*/  HADD2.F32 R14, -RZ, R5.H1_H1 ;  /* 0x30000005ff0e7230 */ /* 0x000fe40000004100 */
        /* <DEDUP_REMOVED lines=8> */
[--C-:B------:R-:W-:Y:S02]  /*8490*/  HADD2.F32 R55, -RZ, R7.reuse.H0_H0 ;  /* 0x20000007ff377230 */ /* 0x100fe40000004100 */
[----:B------:R-:W-:Y:S01]  /*84a0*/  FFMA.FTZ R41, R13, R4, R41 ;  /* 0x000000040d297223 */ /* 0x000fe20000010029 */
[----:B------:R-:W-:-:S02]  /*84b0*/  HADD2.F32 R54, -RZ, R7.H1_H1 ;  /* 0x30000007ff367230 */ /* 0x000fc40000004100 */
[C---:B------:R-:W-:Y:S01]  /*84c0*/  FFMA.FTZ R47, R13.reuse, R6, R47 ;  /* 0x000000060d2f7223 */ /* 0x040fe2000001002f */
[C---:B------:R-:W-:Y:S02]  /*84d0*/  FFMA.FTZ R55, R13.reuse, R55, R48 ;  /* 0x000000370d377223 */ /* 0x040fe40000010030 */
[----:B------:R-:W-:Y:S01]  /*84e0*/  FFMA.FTZ R61, R13, R54, R3 ;  /* 0x000000360d3d7223 */ /* 0x000fe20000010003 */
[----:B------:R-:W-:Y:S06]  /*84f0*/  @P1 BRA `(.L_x_396) ;  /* 0x0000000000341947 */ /* 0x000fec0003800000 */
[----:B------:R-:W2:Y:S01]  /*8500*/  @P2 LDG.E.128 R4, desc[UR36][R38.64] ;  /* 0x0000002426042981 */ /* 0x000ea2000c1e1d00 */
[----:B------:R-:W-:-:S03]  /*8510*/  IADD3 R3, PT, PT, R56, 0x140, RZ ;  /* 0x0000014038037810 */ /* 0x000fc60007ffe0ff */
[----:B------:R-:W0:Y:S02]  /*8520*/  LDS.128 R12, [R35] ;  /* 0x00000000230c7984 */ /* 0x000e240000000c00 */
[----:B0-----:R-:W-:Y:S02]  /*8530*/  HFMA2 R8, R8, 1, 1, R12 ;  /* 0x3c003c0008087831 */ /* 0x001fe4000000000c */
[----:B------:R-:W-:Y:S02]  /*8540*/  HADD2 R9, R9, R13 ;  /* 0x0000000d09097230 */ /* 0x000fe40000000000 */
[----:B------:R-:W-:Y:S02]  /*8550*/  HFMA2 R10, R10, 1, 1, R14 ;  /* 0x3c003c000a0a7831 */ /* 0x000fe4000000000e */
[----:B------:R-:W-:Y:S02]  /*8560*/  HADD2 R11, R11, R15 ;  /* 0x0000000f0b0b7230 */ /* 0x000fe40000000000 */
[----:B--2---:R-:W-:-:S02]  /*8570*/  @P2 HFMA2 R9, R9, R5, -RZ ;  /* 0x0000000509092231 */ /* 0x004fc400001000ff */
[----:B------:R-:W-:Y:S02]  /*8580*/  @P2 HMUL2 R8, R8, R4 ;  /* 0x0000000408082232 */ /* 0x000fe40000000000 */
[----:B------:R-:W-:Y:S02]  /*8590*/  @P2 HFMA2 R11, R11, R7, -RZ ;  /* 0x000000070b0b2231 */ /* 0x000fe400001000ff */
[----:B------:R-:W-:Y:S02]  /*85a0*/  @P2 HMUL2 R10, R10, R6 ;  /* 0x000000060a0a2232 */ /* 0x000fe40000000000 */
[----:B------:R-:W-:-:S05]  /*85b0*/  IMAD.WIDE.U32 R4, R3, 0x2, R28 ;  /* 0x0000000203047825 */ /* 0x000fca00078e001c */
[----:B------:R0:W-:Y:S02]  /*85c0*/  STG.E.128 desc[UR36][R4.64], R8 ;  /* 0x0000000804007986 */ /* 0x0001e4000c101d24 */
.L_x_396:
[----:B------:R1:W2:Y:S01]  /*85d0*/  LDS.U16 R3, [R53] ;  /* 0x0000000035037984 */ /* 0x0002a20000000400 */
[----:B------:R-:W-:Y:S01]  /*85e0*/  VIADD R18, R18, 0x8 ;  /* 0x0000000812127836 */ /* 0x000fe20000000000 */
[----:B------:R-:W-:Y:S01]  /*85f0*/  IADD3 R56, PT, PT, R56, 0x280, RZ ;  /* 0x0000028038387810 */ /* 0x000fe20007ffe0ff */
[----:B------:R-:W-:Y:S02]  /*8600*/  HADD2.F32 R40, -RZ, R8.H0_H0 ;  /* 0x20000008ff287230 */ /* 0x000fe40000004100 */
[----:B------:R-:W-:Y:S01]  /*8610*/  HADD2.F32 R46, -RZ, R10.H0_H0 ;  /* 0x2000000aff2e7230 */ /* 0x000fe20000004100 */
[----:B------:R-:W-:Y:S01]  /*8620*/  ISETP.GE.AND P0, PT, R18, R50, PT ;  /* 0x000000321200720c */ /* 0x000fe20003f06270 */
[----:B0-----:R-:W-:Y:S01]  /*8630*/  HADD2.F32 R8, -RZ, R8.H1_H1 ;  /* 0x30000008ff087230 */ /* 0x001fe20000004100 */
[----:B-1----:R-:W-:Y:S01]  /*8640*/  IADD3 R53, PT, PT, R53, 0x10, RZ ;  /* 0x0000001035357810 */ /* 0x002fe20007ffe0ff */
[--C-:B------:R-:W-:Y:S02]  /*8650*/  HADD2.F32 R42, -RZ, R9.reuse.H0_H0 ;  /* 0x20000009ff2a7230 */ /* 0x100fe40000004100 */
[----:B------:R-:W-:-:S02]  /*8660*/  HADD2.F32 R4, -RZ, R9.H1_H1 ;  /* 0x30000009ff047230 */ /* 0x000fc40000004100 */
[----:B------:R-:W-:Y:S02]  /*8670*/  HADD2.F32 R10, -RZ, R10.H1_H1 ;  /* 0x3000000aff0a7230 */ /* 0x000fe40000004100 */
[--C-:B------:R-:W-:Y:S02]  /*8680*/  HADD2.F32 R48, -RZ, R11.reuse.H0_H0 ;  /* 0x2000000bff307230 */ /* 0x100fe40000004100 */
[----:B------:R-:W-:Y:S02]  /*8690*/  HADD2.F32 R6, -RZ, R11.H1_H1 ;  /* 0x3000000bff067230 */ /* 0x000fe40000004100 */
        /* <DEDUP_REMOVED lines=10> */
.L_x_390:
[----:B------:R-:W-:Y:S05]  /*8740*/  BSYNC.RECONVERGENT B1 ;  /* 0x0000000000017941 */ /* 0x000fea0003800200 */
.L_x_389:
[----:B------:R-:W-:Y:S01]  /*8750*/  ISETP.GE.AND P0, PT, R45, R30, PT ;  /* 0x0000001e2d00720c */ /* 0x000fe20003f06270 */
[----:B------:R-:W-:-:S12]  /*8760*/  BSSY.RECONVERGENT B1, `(.L_x_398) ;  /* 0x00000f6000017945 */ /* 0x000fd80003800200 */
[----:B------:R-:W-:Y:S05]  /*8770*/  @P0 BRA `(.L_x_399) ;  /* 0x0000000c00d00947 */ /* 0x000fea0003800000 */
[----:B------:R-:W-:Y:S01]  /*8780*/  VIADD R51, R45, 0x4 ;  /* 0x000000042d337836 */ /* 0x000fe20000000000 */
[----:B------:R-:W0:Y:S01]  /*8790*/  LDC R6, c[0x0][0x3f4] ;  /* 0x0000fd00ff067b82 */ /* 0x000e220000000800 */
[----:B------:R-:W3:Y:S01]  /*87a0*/  LDCU UR5, c[0x0][0x3f8] ;  /* 0x00007f00ff0577ac */ /* 0x000ee20008000800 */
[----:B------:R-:W-:Y:S01]  /*87b0*/  LOP3.LUT R4, RZ, R0, RZ, 0x33, !PT ;  /* 0x00000000ff047212 */ /* 0x000fe200078e33ff */
[----:B------:R-:W-:Y:S01]  /*87c0*/  BSSY.RECONVERGENT B2, `(.L_x_400) ;  /* 0x0000053000027945 */ /* 0x000fe20003800200 */
[----:B------:R-:W-:-:S04]  /*87d0*/  VIMNMX R50, PT, PT, R30, R51, !PT ;  /* 0x000000331e327248 */ /* 0x000fc80007fe0100 */
[----:B------:R-:W5:Y:S01]  /*87e0*/  LDC.64 R38, c[0x0][0x458] ;  /* 0x00011600ff267b82 */ /* 0x000f620000000a00 */
[----:B------:R-:W-:Y:S02]  /*87f0*/  IADD3 R50, PT, PT, -R33, R50, R4 ;  /* 0x0000003221327210 */ /* 0x000fe40007ffe104 */
[----:B------:R-:W-:Y:S02]  /*8800*/  MOV R4, R45 ;  /* 0x0000002d00047202 */ /* 0x000fe40000000f00 */
[----:B------:R-:W-:Y:S01]  /*8810*/  LOP3.LUT P0, RZ, R50, 0x4, RZ, 0xc0, !PT ;  /* 0x0000000432ff7812 */ /* 0x000fe2000780c0ff */
[----:B---3--:R-:W-:-:S04]  /*8820*/  IMAD R5, R22, UR5, R31 ;  /* 0x0000000516057c24 */ /* 0x008fc8000f8e021f */
[----:B------:R-:W-:Y:S02]  /*8830*/  IMAD R5, R5, 0x50, R34 ;  /* 0x0000005005057824 */ /* 0x000fe400078e0222 */
[----:B0-----:R-:W-:Y:S02]  /*8840*/  IMAD R18, R6, UR5, RZ ;  /* 0x0000000506127c24 */ /* 0x001fe4000f8e02ff */
[----:B-----5:R-:W-:-:S04]  /*8850*/  IMAD.WIDE R38, R5, 0x2, R38 ;  /* 0x0000000205267825 */ /* 0x020fc800078e0226 */
[----:B------:R-:W-:Y:S05]  /*8860*/  @P0 BRA `(.L_x_401) ;  /* 0x0000000400200947 */ /* 0x000fea0003800000 */
[----:B------:R-:W-:Y:S02]  /*8870*/  ISETP.GE.AND P0, PT, R45, R6, PT ;  /* 0x000000062d00720c */ /* 0x000fe40003f06270 */
[----:B------:R-:W-:-:S11]  /*8880*/  MOV R4, R51 ;  /* 0x0000003300047202 */ /* 0x000fd60000000f00 */
[----:B------:R-:W-:Y:S05]  /*8890*/  @!P0 BRA `(.L_x_401) ;  /* 0x0000000400148947 */ /* 0x000fea0003800000 */
[----:B------:R-:W-:Y:S01]  /*88a0*/  IABS R7, R6 ;  /* 0x0000000600077213 */ /* 0x000fe20000000000 */
[----:B------:R-:W0:Y:S01]  /*88b0*/  LDCU.64 UR8, c[0x0][0x3c8] ;  /* 0x00007900ff0877ac */ /* 0x000e220008000a00 */
[----:B------:R-:W-:Y:S01]  /*88c0*/  IABS R10, R45 ;  /* 0x0000002d000a7213 */ /* 0x000fe20000000000 */
[----:B------:R-:W3:Y:S01]  /*88d0*/  LDS.U16 R49, [R49] ;  /* 0x0000000031317984 */ /* 0x000ee20000000400 */
[----:B--2---:R-:W2:Y:S01]  /*88e0*/  I2F.RP R8, R7 ;  /* 0x0000000700087306 */ /* 0x004ea20000209400 */
        /* <DEDUP_REMOVED lines=19> */
[----:B------:R-:W-:-:S04]  /*8a20*/  IADD3 R5, P0, PT, R17, R4, RZ ;  /* 0x0000000411057210 */ /* 0x000fc80007f1e0ff */
[----:B------:R-:W-:Y:S02]  /*8a30*/  IADD3.X R6, PT, PT, RZ, R16, RZ, P0, !PT ;  /* 0x00000010ff067210 */ /* 0x000fe400007fe4ff */
        /* <DEDUP_REMOVED lines=9> */
[----:B---3--:R-:W-:-:S03]  /*8ad0*/  HADD2.F32 R53, -RZ, R49.H0_H0 ;  /* 0x20000031ff357230 */ /* 0x008fc60000004100 */
[----:B------:R-:W-:Y:S05]  /*8ae0*/  @P0 BRA `(.L_x_403) ;  /* 0x0000000000380947 */ /* 0x000fea0003800000 */
[----:B------:R-:W-:Y:S01]  /*8af0*/  ISETP.NE.AND P3, PT, R2, RZ, PT ;  /* 0x000000ff0200720c */ /* 0x000fe20003f65270 */
[----:B-1----:R-:W0:-:S12]  /*8b00*/  LDS.128 R12, [R35] ;  /* 0x00000000230c7984 */ /* 0x002e180000000c00 */
[----:B------:R-:W2:Y:S01]  /*8b10*/  @P3 LDG.E.128 R8, desc[UR36][R38.64] ;  /* 0x0000002426083981 */ /* 0x000ea2000c1e1d00 */
[----:B------:R-:W-:Y:S02]  /*8b20*/  IMAD R45, R45, 0x50, RZ ;  /* 0x000000502d2d7824 */ /* 0x000fe400078e02ff */
[----:B0----5:R-:W-:Y:S02]  /*8b30*/  HFMA2 R4, R4, 1, 1, R12 ;  /* 0x3c003c0004047831 */ /* 0x021fe4000000000c */
        /* <DEDUP_REMOVED lines=9> */
.L_x_403:
[----:B------:R-:W-:Y:S05]  /*8bd0*/  BSYNC.RECONVERGENT B3 ;  /* 0x0000000000037941 */ /* 0x000fea0003800200 */
.L_x_402:
[--C-:B0----5:R-:W-:Y:S02]  /*8be0*/  HADD2.F32 R8, -RZ, R4.reuse.H0_H0 ;  /* 0x20000004ff087230 */ /* 0x121fe40000004100 */
[--C-:B------:R-:W-:Y:S02]  /*8bf0*/  HADD2.F32 R9, -RZ, R5.reuse.H0_H0 ;  /* 0x20000005ff097230 */ /* 0x100fe40000004100 */
[----:B------:R-:W-:Y:S02]  /*8c00*/  HADD2.F32 R10, -RZ, R5.H1_H1 ;  /* 0x30000005ff0a7230 */ /* 0x000fe40000004100 */
[C---:B------:R-:W-:Y:S01]  /*8c10*/  FFMA.FTZ R40, R53.reuse, R8, R40 ;  /* 0x0000000835287223 */ /* 0x040fe20000010028 */
[----:B------:R-:W-:Y:S02]  /*8c20*/  HADD2.F32 R4, -RZ, R4.H1_H1 ;  /* 0x30000004ff047230 */ /* 0x000fe40000004100 */
[----:B------:R-:W-:Y:S01]  /*8c30*/  FFMA.FTZ R42, R53, R9, R42 ;  /* 0x00000009352a7223 */ /* 0x000fe2000001002a */
[----:B------:R-:W-:-:S02]  /*8c40*/  HADD2.F32 R5, -RZ, R6.H0_H0 ;  /* 0x20000006ff057230 */ /* 0x000fc40000004100 */
[C---:B------:R-:W-:Y:S01]  /*8c50*/  FFMA.FTZ R43, R53.reuse, R10, R43 ;  /* 0x0000000a352b7223 */ /* 0x040fe2000001002b */
[----:B------:R-:W-:Y:S02]  /*8c60*/  HADD2.F32 R6, -RZ, R6.H1_H1 ;  /* 0x30000006ff067230 */ /* 0x000fe40000004100 */
[C---:B------:R-:W-:Y:S01]  /*8c70*/  FFMA.FTZ R41, R53.reuse, R4, R41 ;  /* 0x0000000435297223 */ /* 0x040fe20000010029 */
[--C-:B------:R-:W-:Y:S02]  /*8c80*/  HADD2.F32 R11, -RZ, R7.reuse.H0_H0 ;  /* 0x20000007ff0b7230 */ /* 0x100fe40000004100 */
[C---:B------:R-:W-:Y:S01]  /*8c90*/  FFMA.FTZ R46, R53.reuse, R5, R46 ;  /* 0x00000005352e7223 */ /* 0x040fe2000001002e */
[----:B------:R-:W-:Y:S02]  /*8ca0*/  HADD2.F32 R12, -RZ, R7.H1_H1 ;  /* 0x30000007ff0c7230 */ /* 0x000fe40000004100 */
[----:B------:R-:W-:Y:S01]  /*8cb0*/  FFMA.FTZ R47, R53, R6, R47 ;  /* 0x00000006352f7223 */ /* 0x000fe2000001002f */
[----:B------:R-:W-:-:S02]  /*8cc0*/  IMAD.MOV.U32 R4, RZ, RZ, R51 ;  /* 0x000000ffff047224 */ /* 0x000fc400078e0033 */
[C---:B------:R-:W-:Y:S01]  /*8cd0*/  FFMA.FTZ R48, R53.reuse, R11, R48 ;  /* 0x0000000b35307223 */ /* 0x040fe20000010030 */
[----:B------:R-:W-:-:S07]  /*8ce0*/  FFMA.FTZ R3, R53, R12, R3 ;  /* 0x0000000c35037223 */ /* 0x000fce0000010003 */
.L_x_401:
[----:B------:R-:W-:Y:S05]  /*8cf0*/  BSYNC.RECONVERGENT B2 ;  /* 0x0000000000027941 */ /* 0x000fea0003800200 */
.L_x_400:
[----:B------:R-:W-:-:S13]  /*8d00*/  ISETP.GE.U32.AND P0, PT, R50, 0x4, PT ;  /* 0x000000043200780c */ /* 0x000fda0003f06070 */
[----:B------:R-:W-:Y:S05]  /*8d10*/  @!P0 BRA `(.L_x_399) ;  /* 0x0000000800688947 */ /* 0x000fea0003800000 */
[C---:B------:R-:W-:Y:S01]  /*8d20*/  LEA R5, R4.reuse, UR6, 0x1 ;  /* 0x0000000604057c11 */ /* 0x040fe2000f8e08ff */
[C---:B------:R-:W-:Y:S01]  /*8d30*/  IMAD R49, R4.reuse, 0x50, RZ ;  /* 0x0000005004317824 */ /* 0x040fe200078e02ff */
[----:B------:R-:W-:-:S03]  /*8d40*/  IADD3 R45, PT, PT, R4, 0x4, RZ ;  /* 0x00000004042d7810 */ /* 0x000fc60007ffe0ff */
[----:B------:R-:W-:-:S05]  /*8d50*/  IMAD R5, R0, -0x2, R5 ;  /* 0xfffffffe00057824 */ /* 0x000fca00078e0205 */
[----:B------:R-:W-:-:S07]  /*8d60*/  IADD3 R44, PT, PT, R5, 0x8, R44 ;  /* 0x00000008052c7810 */ /* 0x000fce0007ffe02c */
.L_x_410:
[----:B------:R-:W0:Y:S01]  /*8d70*/  LDC R50, c[0x0][0x3f4] ;  /* 0x0000fd00ff327b82 */ /* 0x000e220000000800 */
[----:B------:R-:W-:Y:S01]  /*8d80*/  IADD3 R7, PT, PT, R45, -0x4, RZ ;  /* 0xfffffffc2d077810 */ /* 0x000fe20007ffe0ff */
[----:B------:R-:W-:Y:S03]  /*8d90*/  BSSY.RECONVERGENT B2, `(.L_x_404) ;  /* 0x0000045000027945 */ /* 0x000fe60003800200 */
[----:B0-----:R-:W-:-:S13]  /*8da0*/  ISETP.GE.AND P0, PT, R7, R50, PT ;  /* 0x000000320700720c */ /* 0x001fda0003f06270 */
[----:B------:R-:W-:Y:S05]  /*8db0*/  @!P0 BRA `(.L_x_405) ;  /* 0x0000000400088947 */ /* 0x000fea0003800000 */
[----:B--2---:R-:W-:Y:S01]  /*8dc0*/  IABS R9, R50 ;  /* 0x0000003200097213 */ /* 0x004fe20000000000 */
[----:B------:R-:W0:Y:S01]  /*8dd0*/  LDCU.64 UR8, c[0x0][0x3c8] ;  /* 0x00007900ff0877ac */ /* 0x000e220008000a00 */
[----:B------:R-:W-:Y:S02]  /*8de0*/  IABS R10, R7 ;  /* 0x00000007000a7213 */ /* 0x000fe40000000000 */
[----:B------:R-:W2:Y:S01]  /*8df0*/  I2F.RP R6, R9 ;  /* 0x0000000900067306 */ /* 0x000ea20000209400 */
[----:B------:R-:W-:Y:S01]  /*8e00*/  ISETP.GE.AND P1, PT, R7, RZ, PT ;  /* 0x000000ff0700720c */ /* 0x000fe20003f26270 */
[----:B------:R-:W3:Y:S01]  /*8e10*/  LDCU UR5, c[0x0][0x40c] ;  /* 0x00008180ff0577ac */ /* 0x000ee20008000800 */
        /* <DEDUP_REMOVED lines=8> */
[----:B------:R-:W-:Y:S02]  /*8ea0*/  IMAD.MOV.U32 R5, RZ, RZ, R10 ;  /* 0x000000ffff057224 */ /* 0x000fe400078e000a */
[----:B------:R-:W2:Y:S02]  /*8eb0*/  LDS.U16 R10, [R44+-0x8] ;  /* 0xfffff8002c0a7984 */ /* 0x000ea40000000400 */
        /* <DEDUP_REMOVED lines=13> */
[----:B------:R-:W4:Y:S01]  /*8f90*/  LDG.E R9, desc[UR36][R8.64] ;  /* 0x0000002408097981 */ /* 0x000f22000c1e1900 */
[----:B---3--:R-:W-:Y:S01]  /*8fa0*/  UISETP.NE.AND UP0, UPT, UR5, URZ, UPT ;  /* 0x000000ff0500728c */ /* 0x008fe2000bf05270 */
[----:B----4-:R-:W-:-:S04]  /*8fb0*/  IMAD R4, R18, R9, R4 ;  /* 0x0000000912047224 */ /* 0x010fc800078e0204 */
[----:B------:R-:W-:-:S04]  /*8fc0*/  IMAD R5, R4, 0x50, RZ ;  /* 0x0000005004057824 */ /* 0x000fc800078e02ff */
[----:B------:R-:W-:-:S06]  /*8fd0*/  IMAD.WIDE R4, R5, 0x2, R20 ;  /* 0x0000000205047825 */ /* 0x000fcc00078e0214 */
[----:B------:R-:W5:Y:S01]  /*8fe0*/  LDG.E.128 R4, desc[UR36][R4.64] ;  /* 0x0000002404047981 */ /* 0x000f62000c1e1d00 */
[----:B--2---:R-:W-:Y:S01]  /*8ff0*/  HADD2.F32 R51, -RZ, R10.H0_H0 ;  /* 0x2000000aff337230 */ /* 0x004fe20000004100 */
[----:B------:R-:W-:Y:S06]  /*9000*/  BRA.U UP0, `(.L_x_406) ;  /* 0x0000000100347547 */ /* 0x000fec000b800000 */
[----:B------:R-:W-:Y:S01]  /*9010*/  ISETP.NE.AND P3, PT, R2, RZ, PT ;  /* 0x000000ff0200720c */ /* 0x000fe20003f65270 */
[----:B-1----:R-:W0:-:S12]  /*9020*/  LDS.128 R12, [R35] ;  /* 0x00000000230c7984 */ /* 0x002e180000000c00 */
[----:B------:R-:W2:Y:S01]  /*9030*/  @P3 LDG.E.128 R8, desc[UR36][R38.64] ;  /* 0x0000002426083981 */ /* 0x000ea2000c1e1d00 */
[----:B0----5:R-:W-:Y:S02]  /*9040*/  HFMA2 R4, R4, 1, 1, R12 ;  /* 0x3c003c0004047831 */ /* 0x021fe4000000000c */
[----:B------:R-:W-:Y:S02]  /*9050*/  HADD2 R5, R5, R13 ;  /* 0x0000000d05057230 */ /* 0x000fe40000000000 */
[----:B------:R-:W-:Y:S02]  /*9060*/  HFMA2 R6, R6, 1, 1, R14 ;  /* 0x3c003c0006067831 */ /* 0x000fe4000000000e */
[----:B------:R-:W-:Y:S02]  /*9070*/  HADD2 R7, R7, R15 ;  /* 0x0000000f07077230 */ /* 0x000fe40000000000 */
[----:B--2---:R-:W-:Y:S02]  /*9080*/  @P3 HFMA2 R5, R5, R9, -RZ ;  /* 0x0000000905053231 */ /* 0x004fe400001000ff */
[----:B------:R-:W-:-:S02]  /*9090*/  @P3 HMUL2 R4, R4, R8 ;  /* 0x0000000804043232 */ /* 0x000fc40000000000 */
[----:B------:R-:W-:Y:S02]  /*90a0*/  @P3 HFMA2 R7, R7, R11, -RZ ;  /* 0x0000000b07073231 */ /* 0x000fe400001000ff */
[----:B------:R-:W-:Y:S02]  /*90b0*/  @P3 HMUL2 R6, R6, R10 ;  /* 0x0000000a06063232 */ /* 0x000fe40000000000 */
[----:B------:R-:W-:-:S05]  /*90c0*/  IMAD.WIDE.U32 R8, R49, 0x2, R28 ;  /* 0x0000000231087825 */ /* 0x000fca00078e001c */
[----:B------:R0:W-:Y:S02]  /*90d0*/  STG.E.128 desc[UR36][R8.64], R4 ;  /* 0x0000000408007986 */ /* 0x0001e4000c101d24 */
.L_x_406:
[--C-:B0----5:R-:W-:Y:S02]  /*90e0*/  HADD2.F32 R9, -RZ, R5.reuse.H0_H0 ;  /* 0x20000005ff097230 */ /* 0x121fe40000004100 */
[----:B------:R-:W-:Y:S02]  /*90f0*/  HADD2.F32 R10, -RZ, R5.H1_H1 ;  /* 0x30000005ff0a7230 */ /* 0x000fe40000004100 */
        /* <DEDUP_REMOVED lines=8> */
[--C-:B------:R-:W-:Y:S02]  /*9180*/  HADD2.F32 R11, -RZ, R7.reuse.H0_H0 ;  /* 0x20000007ff0b7230 */ /* 0x100fe40000004100 */
[C---:B------:R-:W-:Y:S01]  /*9190*/  FFMA.FTZ R41, R51.reuse, R4, R41 ;  /* 0x0000000433297223 */ /* 0x040fe20000010029 */
[----:B------:R-:W-:Y:S02]  /*91a0*/  HADD2.F32 R12, -RZ, R7.H1_H1 ;  /* 0x30000007ff0c7230 */ /* 0x000fe40000004100 */
[C---:B------:R-:W-:Y:S01]  /*91b0*/  FFMA.FTZ R47, R51.reuse, R6, R47 ;  /* 0x00000006332f7223 */ /* 0x040fe2000001002f */
[----:B------:R-:W-:-:S02]  /*91c0*/  FFMA.FTZ R48, R51, R11, R48 ;  /* 0x0000000b33307223 */ /* 0x000fc40000010030 */
[----:B------:R-:W-:-:S07]  /*91d0*/  FFMA.FTZ R3, R51, R12, R3 ;  /* 0x0000000c33037223 */ /* 0x000fce0000010003 */
.L_x_405:
[----:B------:R-:W-:Y:S05]  /*91e0*/  BSYNC.RECONVERGENT B2 ;  /* 0x0000000000027941 */ /* 0x000fea0003800200 */
.L_x_404:
[----:B------:R-:W-:Y:S01]  /*91f0*/  ISETP.GE.AND P0, PT, R45, R50, PT ;  /* 0x000000322d00720c */ /* 0x000fe20003f06270 */
[----:B------:R-:W-:-:S12]  /*9200*/  BSSY.RECONVERGENT B2, `(.L_x_407) ;  /* 0x0000045000027945 */ /* 0x000fd80003800200 */
[----:B------:R-:W-:Y:S05]  /*9210*/  @!P0 BRA `(.L_x_408) ;  /* 0x00000004000c8947 */ /* 0x000fea0003800000 */
[----:B------:R-:W-:Y:S01]  /*9220*/  IABS R7, R50 ;  /* 0x0000003200077213 */ /* 0x000fe20000000000 */
[----:B------:R-:W0:Y:S01]  /*9230*/  LDCU.64 UR8, c[0x0][0x3c8] ;  /* 0x00007900ff0877ac */ /* 0x000e220008000a00 */
[----:B------:R-:W-:Y:S02]  /*9240*/  IABS R10, R45 ;  /* 0x0000002d000a7213 */ /* 0x000fe40000000000 */
[----:B------:R-:W3:Y:S01]  /*9250*/  I2F.RP R6, R7 ;  /* 0x0000000700067306 */ /* 0x000ee20000209400 */
[----:B------:R-:W-:Y:S01]  /*9260*/  ISETP.GE.AND P1, PT, R45, RZ, PT ;  /* 0x000000ff2d00720c */ /* 0x000fe20003f26270 */
[----:B------:R-:W1:Y:S01]  /*9270*/  LDCU UR5, c[0x0][0x40c] ;  /* 0x00008180ff0577ac */ /* 0x000e620008000800 */
[----:B------:R-:W-:-:S05]  /*9280*/  ISETP.NE.AND P2, PT, R50, RZ, PT ;  /* 0x000000ff3200720c */ /* 0x000fca0003f45270 */
[----:B---3--:R-:W2:Y:S02]  /*9290*/  MUFU.RCP R6, R6 ;  /* 0x0000000600067308 */ /* 0x008ea40000001000 */
[----:B--2---:R-:W-:-:S06]  /*92a0*/  VIADD R8, R6, 0xffffffe ;  /* 0x0ffffffe06087836 */ /* 0x004fcc0000000000 */
[----:B------:R-:W2:Y:S02]  /*92b0*/  F2I.FTZ.U32.TRUNC.NTZ R5, R8 ;  /* 0x0000000800057305 */ /* 0x000ea4000021f000 */
[----:B--2---:R-:W-:-:S05]  /*92c0*/  IADD3 R4, PT, PT, RZ, -R5, RZ ;  /* 0x80000005ff047210 */ /* 0x004fca0007ffe0ff */
[----:B------:R-:W-:Y:S01]  /*92d0*/  IMAD R9, R4, R7, RZ ;  /* 0x0000000704097224 */ /* 0x000fe200078e02ff */
[----:B------:R-:W-:-:S05]  /*92e0*/  MOV R4, RZ ;  /* 0x000000ff00047202 */ /* 0x000fca0000000f00 */
[----:B------:R-:W-:-:S04]  /*92f0*/  IMAD.HI.U32 R4, R5, R9, R4 ;  /* 0x0000000905047227 */ /* 0x000fc800078e0004 */
[----:B------:R-:W-:Y:S02]  /*9300*/  IMAD.MOV.U32 R5, RZ, RZ, R10 ;  /* 0x000000ffff057224 */ /* 0x000fe400078e000a */
[----:B------:R-:W2:Y:S02]  /*9310*/  LDS.U16 R10, [R44] ;  /* 0x000000002c0a7984 */ /* 0x000ea40000000400 */
        /* <DEDUP_REMOVED lines=13> */
[----:B------:R-:W3:Y:S01]  /*93f0*/  LDG.E R9, desc[UR36][R8.64] ;  /* 0x0000002408097981 */ /* 0x000ee2000c1e1900 */
[----:B-1----:R-:W-:Y:S01]  /*9400*/  UISETP.NE.AND UP0, UPT, UR5, URZ, UPT ;  /* 0x000000ff0500728c */ /* 0x002fe2000bf05270 */
[----:B---3--:R-:W-:-:S04]  /*9410*/  IMAD R4, R18, R9, R4 ;  /* 0x0000000912047224 */ /* 0x008fc800078e0204 */
[----:B------:R-:W-:-:S04]  /*9420*/  IMAD R5, R4, 0x50, RZ ;  /* 0x0000005004057824 */ /* 0x000fc800078e02ff */
[----:B------:R-:W-:-:S06]  /*9430*/  IMAD.WIDE R4, R5, 0x2, R20 ;  /* 0x0000000205047825 */ /* 0x000fcc00078e0214 */
[----:B------:R-:W5:Y:S01]  /*9440*/  LDG.E.128 R4, desc[UR36][R4.64] ;  /* 0x0000002404047981 */ /* 0x000f62000c1e1d00 */
[----:B--2---:R-:W-:Y:S01]  /*9450*/  HADD2.F32 R51, -RZ, R10.H0_H0 ;  /* 0x2000000aff337230 */ /* 0x004fe20000004100 */
[----:B------:R-:W-:Y:S06]  /*9460*/  BRA.U UP0, `(.L_x_409) ;  /* 0x0000000100387547 */ /* 0x000fec000b800000 */
[----:B------:R-:W-:Y:S01]  /*9470*/  ISETP.NE.AND P3, PT, R2, RZ, PT ;  /* 0x000000ff0200720c */ /* 0x000fe20003f65270 */
[----:B------:R-:W0:-:S12]  /*9480*/  LDS.128 R12, [R35] ;  /* 0x00000000230c7984 */ /* 0x000e180000000c00 */
[----:B------:R-:W2:Y:S01]  /*9490*/  @P3 LDG.E.128 R8, desc[UR36][R38.64] ;  /* 0x0000002426083981 */ /* 0x000ea2000c1e1d00 */
[----:B0----5:R-:W-:Y:S02]  /*94a0*/  HFMA2 R4, R4, 1, 1, R12 ;  /* 0x3c003c0004047831 */ /* 0x021fe4000000000c */
[----:B------:R-:W-:Y:S02]  /*94b0*/  HADD2 R5, R5, R13 ;  /* 0x0000000d05057230 */ /* 0x000fe40000000000 */
[----:B------:R-:W-:Y:S02]  /*94c0*/  HFMA2 R6, R6, 1, 1, R14 ;  /* 0x3c003c0006067831 */ /* 0x000fe4000000000e */
[----:B------:R-:W-:Y:S02]  /*94d0*/  HADD2 R7, R7, R15 ;  /* 0x0000000f07077230 */ /* 0x000fe40000000000 */
[----:B------:R-:W-:Y:S02]  /*94e0*/  VIADD R13, R49, 0x140 ;  /* 0x00000140310d7836 */ /* 0x000fe40000000000 */
[----:B--2---:R-:W-:-:S02]  /*94f0*/  @P3 HFMA2 R5, R5, R9, -RZ ;  /* 0x0000000905053231 */ /* 0x004fc400001000ff */
[----:B------:R-:W-:Y:S02]  /*9500*/  @P3 HMUL2 R4, R4, R8 ;  /* 0x0000000804043232 */ /* 0x000fe40000000000 */
[----:B------:R-:W-:Y:S02]  /*9510*/  @P3 HFMA2 R7, R7, R11, -RZ ;  /* 0x0000000b07073231 */ /* 0x000fe400001000ff */
[----:B------:R-:W-:Y:S02]  /*9520*/  @P3 HMUL2 R6, R6, R10 ;  /* 0x0000000a06063232 */ /* 0x000fe40000000000 */
[----:B------:R-:W-:-:S05]  /*9530*/  IMAD.WIDE.U32 R8, R13, 0x2, R28 ;  /* 0x000000020d087825 */ /* 0x000fca00078e001c */
[----:B------:R0:W-:Y:S02]  /*9540*/  STG.E.128 desc[UR36][R8.64], R4 ;  /* 0x0000000408007986 */ /* 0x0001e4000c101d24 */
.L_x_409:
        /* <DEDUP_REMOVED lines=16> */
.L_x_408:
[----:B------:R-:W-:Y:S05]  /*9650*/  BSYNC.RECONVERGENT B2 ;  /* 0x0000000000027941 */ /* 0x000fea0003800200 */
.L_x_407:
[----:B------:R-:W-:Y:S01]  /*9660*/  IADD3 R5, PT, PT, R45, 0x4, RZ ;  /* 0x000000042d057810 */ /* 0x000fe20007ffe0ff */
[----:B------:R-:W-:Y:S01]  /*9670*/  VIADD R49, R49, 0x280 ;  /* 0x0000028031317836 */ /* 0x000fe20000000000 */
[----:B------:R-:W-:Y:S02]  /*9680*/  IADD3 R45, PT, PT, R45, 0x8, RZ ;  /* 0x000000082d2d7810 */ /* 0x000fe40007ffe0ff */
[----:B------:R-:W-:Y:S02]  /*9690*/  ISETP.GE.AND P0, PT, R5, R30, PT ;  /* 0x0000001e0500720c */ /* 0x000fe40003f06270 */
[----:B------:R-:W-:-:S11]  /*96a0*/  IADD3 R44, PT, PT, R44, 0x10, RZ ;  /* 0x000000102c2c7810 */ /* 0x000fd60007ffe0ff */
[----:B------:R-:W-:Y:S05]  /*96b0*/  @!P0 BRA `(.L_x_410) ;  /* 0xfffffff400ac8947 */ /* 0x000fea000383ffff */
.L_x_399:
[----:B------:R-:W-:Y:S05]  /*96c0*/  BSYNC.RECONVERGENT B1 ;  /* 0x0000000000017941 */ /* 0x000fea0003800200 */
.L_x_398:
[----:B------:R-:W-:-:S13]  /*96d0*/  ISETP.NE.AND P0, PT, R33, R32, PT ;  /* 0x000000202100720c */ /* 0x000fda0003f05270 */
[----:B------:R-:W-:Y:S05]  /*96e0*/  @P0 BRA `(.L_x_388) ;  /* 0x0000000000c00947 */ /* 0x000fea0003800000 */
[----:B------:R-:W-:Y:S01]  /*96f0*/  MOV R2, 0x50 ;  /* 0x0000005000027802 */ /* 0x000fe20000000f00 */
[----:B------:R-:W0:Y:S04]  /*9700*/  LDCU UR5, c[0x0][0x40c] ;  /* 0x00008180ff0577ac */ /* 0x000e280008000800 */
[----:B------:R-:W-:-:S04]  /*9710*/  IMAD R5, R23, R2, -0x50 ;  /* 0xffffffb017057424 */ /* 0x000fc800078e0202 */
[----:B------:R-:W-:-:S06]  /*9720*/  IMAD.WIDE R4, R5, 0x2, R28 ;  /* 0x0000000205047825 */ /* 0x000fcc00078e021c */
[----:B------:R-:W5:Y:S01]  /*9730*/  LDG.E.128 R4, desc[UR36][R4.64] ;  /* 0x0000002404047981 */ /* 0x000f62000c1e1d00 */
[----:B------:R-:W-:Y:S01]  /*9740*/  IMAD.IADD R23, R23, 0x1, -R0 ;  /* 0x0000000117177824 */ /* 0x000fe200078e0a00 */
[----:B0-----:R-:W-:-:S04]  /*9750*/  UISETP.NE.AND UP0, UPT, UR5, URZ, UPT ;  /* 0x000000ff0500728c */ /* 0x001fc8000bf05270 */
[----:B------:R-:W-:-:S06]  /*9760*/  LEA R36, R23, R36, 0x1 ;  /* 0x0000002417247211 */ /* 0x000fcc00078e08ff */
[----:B------:R-:W2:Y:S02]  /*9770*/  LDS.U16 R36, [R36+-0x2] ;  /* 0xfffffe0024247984 */ /* 0x000ea40000000400 */
[----:B--2---:R-:W-:Y:S01]  /*9780*/  HADD2.F32 R13, -RZ, R36.H0_H0 ;  /* 0x20000024ff0d7230 */ /* 0x004fe20000004100 */
[----:B------:R-:W-:Y:S06]  /*9790*/  BRA.U UP0, `(.L_x_411) ;  /* 0x0000000100547547 */ /* 0x000fec000b800000 */
[----:B------:R-:W0:Y:S02]  /*97a0*/  LDCU.64 UR8, c[0x0][0x460] ;  /* 0x00008c00ff0877ac */ /* 0x000e240008000a00 */
[----:B0-----:R-:W-:-:S04]  /*97b0*/  ISETP.NE.U32.AND P0, PT, RZ, UR8, PT ;  /* 0x00000008ff007c0c */ /* 0x001fc8000bf05070 */
[----:B------:R-:W-:-:S13]  /*97c0*/  ISETP.NE.AND.EX P0, PT, RZ, UR9, PT, P0 ;  /* 0x00000009ff007c0c */ /* 0x000fda000bf05300 */
[----:B------:R-:W0:Y:S08]  /*97d0*/  @P0 LDC R0, c[0x0][0x3f8] ;  /* 0x0000fe00ff000b82 */ /* 0x000e300000000800 */
[----:B------:R-:W2:Y:S01]  /*97e0*/  @P0 LDC.64 R8, c[0x0][0x458] ;  /* 0x00011600ff080b82 */ /* 0x000ea20000000a00 */
[----:B0-----:R-:W-:-:S04]  /*97f0*/  @P0 IMAD R31, R22, R0, R31 ;  /* 0x00000000161f0224 */ /* 0x001fc800078e021f */
[----:B------:R-:W-:-:S04]  /*9800*/  @P0 IMAD R31, R31, 0x50, R34 ;  /* 0x000000501f1f0824 */ /* 0x000fc800078e0222 */
[----:B--2---:R-:W-:-:S06]  /*9810*/  @P0 IMAD.WIDE R8, R31, 0x2, R8 ;  /* 0x000000021f080825 */ /* 0x004fcc00078e0208 */
[----:B------:R-:W2:Y:S01]  /*9820*/  @P0 LDG.E.128 R8, desc[UR36][R8.64] ;  /* 0x0000002408080981 */ /* 0x000ea2000c1e1d00 */
[----:B------:R-:W-:Y:S01]  /*9830*/  UIMAD UR5, UR38, 0x50, URZ ;  /* 0x00000050260578a4 */ /* 0x000fe2000f8e02ff */
[----:B-----5:R-:W-:Y:S02]  /*9840*/  HFMA2 R4, R4, 1, 1, R24 ;  /* 0x3c003c0004047831 */ /* 0x020fe40000000018 */
[----:B------:R-:W-:Y:S02]  /*9850*/  HADD2 R5, R5, R25 ;  /* 0x0000001905057230 */ /* 0x000fe40000000000 */
[----:B------:R-:W-:Y:S02]  /*9860*/  HFMA2 R6, R6, 1, 1, R26 ;  /* 0x3c003c0006067831 */ /* 0x000fe4000000001a */
[----:B------:R-:W-:Y:S01]  /*9870*/  HADD2 R7, R7, R27 ;  /* 0x0000001b07077230 */ /* 0x000fe20000000000 */
[----:B-1----:R-:W-:-:S05]  /*9880*/  MOV R15, UR5 ;  /* 0x00000005000f7c02 */ /* 0x002fca0008000f00 */
[----:B------:R-:W-:-:S04]  /*9890*/  IMAD.WIDE R28, R15, 0x2, R28 ;  /* 0x000000020f1c7825 */ /* 0x000fc800078e021c */
[----:B--2---:R-:W-:Y:S02]  /*98a0*/  @P0 HFMA2 R5, R5, R9, -RZ ;  /* 0x0000000905050231 */ /* 0x004fe400001000ff */
[----:B------:R-:W-:Y:S02]  /*98b0*/  @P0 HMUL2 R4, R4, R8 ;  /* 0x0000000804040232 */ /* 0x000fe40000000000 */
[----:B------:R-:W-:Y:S02]  /*98c0*/  @P0 HFMA2 R7, R7, R11, -RZ ;  /* 0x0000000b07070231 */ /* 0x000fe400001000ff */
[----:B------:R-:W-:-:S05]  /*98d0*/  @P0 HMUL2 R6, R6, R10 ;  /* 0x0000000a06060232 */ /* 0x000fca0000000000 */
[----:B------:R0:W-:Y:S02]  /*98e0*/  STG.E.128 desc[UR36][R28.64], R4 ;  /* 0x000000041c007986 */ /* 0x0001e4000c101d24 */
.L_x_411:
[--C-:B-----5:R-:W-:Y:S02]  /*98f0*/  HADD2.F32 R9, -RZ, R5.reuse.H0_H0 ;  /* 0x20000005ff097230 */ /* 0x120fe40000004100 */
[----:B------:R-:W-:Y:S02]  /*9900*/  HADD2.F32 R2, -RZ, R5.H1_H1 ;  /* 0x30000005ff027230 */ /* 0x000fe40000004100 */
[----:B------:R-:W-:Y:S02]  /*9910*/  HADD2.F32 R0, -RZ, R4.H0_H0 ;  /* 0x20000004ff007230 */ /* 0x000fe40000004100 */
[C---:B------:R-:W-:Y:S01]  /*9920*/  FFMA.FTZ R42, R13.reuse, R9, R42 ;  /* 0x000000090d2a7223 */ /* 0x040fe2000001002a */
[----:B0-----:R-:W-:Y:S02]  /*9930*/  HADD2.F32 R5, -RZ, R6.H0_H0 ;  /* 0x20000006ff057230 */ /* 0x001fe40000004100 */
        /* <DEDUP_REMOVED lines=11> */
.L_x_388:
[----:B------:R-:W-:Y:S05]  /*99f0*/  BSYNC.RECONVERGENT B0 ;  /* 0x0000000000007941 */ /* 0x000fea0003800200 */
.L_x_387:
        /* <DEDUP_REMOVED lines=10> */
[----:B------:R-:W-:Y:S02]  /*9aa0*/  ISETP.GT.U32.AND P4, PT, R19, 0x1f, PT ;  /* 0x0000001f1300780c */ /* 0x000fe40003f84070 */
[----:B------:R-:W-:-:S02]  /*9ab0*/  ISETP.NE.AND P2, PT, R2, 0x10, PT ;  /* 0x000000100200780c */ /* 0x000fc40003f45270 */
        /* <DEDUP_REMOVED lines=9> */
.L_x_413:
[----:B------:R-:W-:Y:S05]  /*9b50*/  WARPSYNC.ALL ;  /* 0x0000000000007948 */ /* 0x000fea0003800000 */
[----:B------:R-:W-:Y:S06]  /*9b60*/  BAR.SYNC.DEFER_BLOCKING 0x0 ;  /* 0x0000000000007b1d */ /* 0x000fec0000010000 */
[----:B------:R-:W-:Y:S04]  /*9b70*/  BSSY.RECONVERGENT B0, `(.L_x_414) ;  /* 0x0000013000007945 */ /* 0x000fe80003800200 */
[----:B------:R-:W-:Y:S05]  /*9b80*/  @P4 BRA `(.L_x_415) ;  /* 0x0000000000444947 */ /* 0x000fea0003800000 */
[----:B0-----:R-:W0:Y:S02]  /*9b90*/  LDS.128 R4, [R33] ;  /* 0x0000000021047984 */ /* 0x001e240000000c00 */
[--C-:B0-----:R-:W-:Y:S02]  /*9ba0*/  HADD2.F32 R11, -RZ, R5.reuse.H0_H0 ;  /* 0x20000005ff0b7230 */ /* 0x101fe40000004100 */
[----:B------:R-:W-:Y:S02]  /*9bb0*/  HADD2.F32 R0, -RZ, R5.H1_H1 ;  /* 0x30000005ff007230 */ /* 0x000fe40000004100 */
[----:B--2---:R-:W-:Y:S02]  /*9bc0*/  HADD2.F32 R9, -RZ, R4.H0_H0 ;  /* 0x20000004ff097230 */ /* 0x004fe40000004100 */
[----:B------:R-:W-:Y:S01]  /*9bd0*/  FADD.FTZ R42, R42, R11 ;  /* 0x0000000b2a2a7221 */ /* 0x000fe20000010000 */
[----:B------:R-:W-:Y:S02]  /*9be0*/  HADD2.F32 R5, -RZ, R6.H0_H0 ;  /* 0x20000006ff057230 */ /* 0x000fe40000004100 */
        /* <DEDUP_REMOVED lines=11> */
.L_x_415:
[----:B------:R-:W-:Y:S05]  /*9ca0*/  BSYNC.RECONVERGENT B0 ;  /* 0x0000000000007941 */ /* 0x000fea0003800200 */
.L_x_414:
        /* <DEDUP_REMOVED lines=8> */
.L_x_417:
[----:B------:R-:W-:Y:S05]  /*9d30*/  BSYNC.RECONVERGENT B0 ;  /* 0x0000000000007941 */ /* 0x000fea0003800200 */
.L_x_416:
[----:B------:R-:W-:Y:S06]  /*9d40*/  BAR.SYNC.DEFER_BLOCKING 0x0 ;  /* 0x0000000000007b1d */ /* 0x000fec0000010000 */
[----:B------:R-:W-:Y:S04]  /*9d50*/  BSSY.RECONVERGENT B0, `(.L_x_418) ;  /* 0x0000013000007945 */ /* 0x000fe80003800200 */
[----:B------:R-:W-:Y:S05]  /*9d60*/  @P3 BRA `(.L_x_419) ;  /* 0x0000000000443947 */ /* 0x000fea0003800000 */
[----:B0--3--:R-:W0:Y:S02]  /*9d70*/  LDS.128 R4, [R33] ;  /* 0x0000000021047984 */ /* 0x009e240000000c00 */
        /* <DEDUP_REMOVED lines=16> */
.L_x_419:
[----:B------:R-:W-:Y:S05]  /*9e80*/  BSYNC.RECONVERGENT B0 ;  /* 0x0000000000007941 */ /* 0x000fea0003800200 */
.L_x_418:
[----:B------:R-:W-:Y:S06]  /*9e90*/  BAR.SYNC.DEFER_BLOCKING 0x0 ;  /* 0x0000000000007b1d */ /* 0x000fec0000010000 */
.L_x_412:
[----:B------:R-:W-:-:S13]  /*9ea0*/  ISETP.GT.U32.OR P0, PT, R19, 0xf, P0 ;  /* 0x0000000f1300780c */ /* 0x000fda0000704470 */
[----:B------:R-:W-:Y:S05]  /*9eb0*/  @P0 EXIT ;  /* 0x000000000000094d */ /* 0x000fea0003800000 */
[----:B------:R-:W5:Y:S02]  /*9ec0*/  LDCU UR4, c[0x0][0x478] ;  /* 0x00008f00ff0477ac */ /* 0x000f640008000800 */
[----:B-----5:R-:W-:-:S09]  /*9ed0*/  UISETP.NE.AND UP0, UPT, UR4, 0x2, UPT ;  /* 0x000000020400788c */ /* 0x020fd2000bf05270 */
[----:B------:R-:W-:Y:S05]  /*9ee0*/  BRA.U UP0, `(.L_x_420) ;  /* 0x0000000100e07547 */ /* 0x000fea000b800000 */
[----:B0--3--:R-:W0:Y:S01]  /*9ef0*/  LDC.64 R4, c[0x0][0x470] ;  /* 0x00011c00ff047b82 */ /* 0x009e220000000a00 */
[----:B------:R-:W2:Y:S01]  /*9f00*/  LDCU.64 UR4, c[0x0][0x380] ;  /* 0x00007000ff0477ac */ /* 0x000ea20008000a00 */
[----:B0-----:R-:W3:Y:S01]  /*9f10*/  LDG.E R4, desc[UR36][R4.64] ;  /* 0x0000002404047981 */ /* 0x001ee2000c1e1900 */
[----:B------:R-:W-:-:S04]  /*9f20*/  IADD3 R34, PT, PT, R37, R34, RZ ;  /* 0x0000002225227210 */ /* 0x000fc80007ffe0ff */
[----:B--2---:R-:W-:Y:S01]  /*9f30*/  IADD3 R8, P0, PT, R34, UR4, RZ ;  /* 0x0000000422087c10 */ /* 0x004fe2000ff1e0ff */
[C---:B---3--:R-:W-:Y:S01]  /*9f40*/  FMUL.FTZ R48, R4.reuse, R48 ;  /* 0x0000003004307220 */ /* 0x048fe20000410000 */
        /* <DEDUP_REMOVED lines=8> */
[----:B------:R-:W2:Y:S01]  /*9fd0*/  F2I.S8.NTZ R47, R47 ;  /* 0x0000002f002f7305 */ /* 0x000ea20000202100 */
[----:B0-----:R-:W-:-:S07]  /*9fe0*/  PRMT R0, R48, 0x8880, RZ ;  /* 0x0000888030007816 */ /* 0x001fce00000000ff */
[----:B------:R-:W0:Y:S01]  /*9ff0*/  F2I.S8.NTZ R3, R3 ;  /* 0x0000000300037305 */ /* 0x000e220000202100 */
[----:B------:R-:W-:Y:S02]  /*a000*/  PRMT R0, R0, 0x7710, RZ ;  /* 0x0000771000007816 */ /* 0x000fe400000000ff */
[----:B--2---:R-:W-:-:S05]  /*a010*/  PRMT R47, R47, 0x8880, RZ ;  /* 0x000088802f2f7816 */ /* 0x004fca00000000ff */
[----:B------:R-:W2:Y:S01]  /*a020*/  F2I.S8.NTZ R41, R41 ;  /* 0x0000002900297305 */ /* 0x000ea20000202100 */
[----:B------:R-:W-:-:S05]  /*a030*/  IMAD.U32 R0, R0, 0x10000, RZ ;  /* 0x0001000000007824 */ /* 0x000fca00078e00ff */
[----:B------:R-:W-:Y:S02]  /*a040*/  LOP3.LUT R9, R0, 0xff0000, RZ, 0xc0, !PT ;  /* 0x00ff000000097812 */ /* 0x000fe400078ec0ff */
[----:B------:R-:W3:Y:S01]  /*a050*/  F2I.S8.NTZ R42, R42 ;  /* 0x0000002a002a7305 */ /* 0x000ee20000202100 */
[----:B0-----:R-:W-:Y:S02]  /*a060*/  PRMT R2, R3, 0x8880, RZ ;  /* 0x0000888003027816 */ /* 0x001fe400000000ff */
[----:B------:R-:W-:Y:S02]  /*a070*/  PRMT R0, R47, 0x7710, RZ ;  /* 0x000077102f007816 */ /* 0x000fe400000000ff */
[----:B------:R-:W-:Y:S02]  /*a080*/  PRMT R2, R2, 0x7710, RZ ;  /* 0x0000771002027816 */ /* 0x000fe400000000ff */
[----:B------:R-:W-:Y:S01]  /*a090*/  SHF.L.U32 R0, R0, 0x8, RZ ;  /* 0x0000000800007819 */ /* 0x000fe200000006ff */
[----:B------:R-:W0:Y:S01]  /*a0a0*/  F2I.S8.NTZ R43, R43 ;  /* 0x0000002b002b7305 */ /* 0x000e220000202100 */
[----:B------:R-:W-:-:S02]  /*a0b0*/  PRMT R9, R9, 0x4210, R2 ;  /* 0x0000421009097816 */ /* 0x000fc40000000002 */
[----:B--2---:R-:W-:Y:S02]  /*a0c0*/  PRMT R41, R41, 0x8880, RZ ;  /* 0x0000888029297816 */ /* 0x004fe400000000ff */
[----:B------:R-:W-:Y:S02]  /*a0d0*/  LOP3.LUT R9, R9, 0xff00, R0, 0xf8, !PT ;  /* 0x0000ff0009097812 */ /* 0x000fe400078ef800 */
[----:B---3--:R-:W-:Y:S01]  /*a0e0*/  PRMT R2, R42, 0x8880, RZ ;  /* 0x000088802a027816 */ /* 0x008fe200000000ff */
[----:B------:R-:W2:Y:S01]  /*a0f0*/  F2I.S8.NTZ R46, R46 ;  /* 0x0000002e002e7305 */ /* 0x000ea20000202100 */
[----:B------:R-:W-:Y:S02]  /*a100*/  PRMT R0, R41, 0x7710, RZ ;  /* 0x0000771029007816 */ /* 0x000fe400000000ff */
[----:B------:R-:W-:Y:S02]  /*a110*/  PRMT R2, R2, 0x7710, RZ ;  /* 0x0000771002027816 */ /* 0x000fe400000000ff */
[----:B------:R-:W-:-:S02]  /*a120*/  LOP3.LUT R6, R0, 0xff, RZ, 0xc0, !PT ;  /* 0x000000ff00067812 */ /* 0x000fc400078ec0ff */
[----:B0-----:R-:W-:Y:S01]  /*a130*/  PRMT R3, R43, 0x8880, RZ ;  /* 0x000088802b037816 */ /* 0x001fe200000000ff */
[----:B------:R-:W0:Y:S01]  /*a140*/  F2I.S8.NTZ R4, R4 ;  /* 0x0000000400047305 */ /* 0x000e220000202100 */
[----:B------:R-:W-:Y:S01]  /*a150*/  LOP3.LUT R5, R2, 0xff, RZ, 0xc0, !PT ;  /* 0x000000ff02057812 */ /* 0x000fe200078ec0ff */
[----:B------:R-:W-:Y:S01]  /*a160*/  IMAD.WIDE.U32 R6, R6, 0x100, RZ ;  /* 0x0000010006067825 */ /* 0x000fe200078e00ff */
[----:B------:R-:W-:Y:S02]  /*a170*/  PRMT R3, R3, 0x7710, RZ ;  /* 0x0000771003037816 */ /* 0x000fe400000000ff */
[----:B--2---:R-:W-:Y:S02]  /*a180*/  PRMT R46, R46, 0x8880, RZ ;  /* 0x000088802e2e7816 */ /* 0x004fe400000000ff */
[----:B------:R-:W-:Y:S02]  /*a190*/  LOP3.LUT R3, R3, 0xff, RZ, 0xc0, !PT ;  /* 0x000000ff03037812 */ /* 0x000fe400078ec0ff */
[----:B------:R-:W-:-:S03]  /*a1a0*/  PRMT R0, R46, 0x7710, RZ ;  /* 0x000077102e007816 */ /* 0x000fc600000000ff */
[----:B------:R-:W-:Y:S01]  /*a1b0*/  IMAD.WIDE.U32 R2, R3, 0x1000000, RZ ;  /* 0x0100000003027825 */ /* 0x000fe200078e00ff */
[----:B0-----:R-:W-:Y:S02]  /*a1c0*/  PRMT R10, R4, 0x8880, RZ ;  /* 0x00008880040a7816 */ /* 0x001fe400000000ff */
        /* <DEDUP_REMOVED lines=10> */
.L_x_420:
[----:B0--3--:R-:W0:Y:S01]  /*a270*/  LDC.64 R4, c[0x0][0x380] ;  /* 0x0000e000ff047b82 */ /* 0x009e220000000a00 */
        /* <DEDUP_REMOVED lines=11> */
.L_x_290:
[----:B------:R-:W-:Y:S01]  /*a330*/  MOV R12, 0x10 ;  /* 0x00000010000c7802 */ /* 0x000fe20000000f00 */
[----:B------:R-:W-:Y:S01]  /*a340*/  IMAD.MOV.U32 R15, RZ, RZ, -0x1 ;  /* 0xffffffffff0f7424 */ /* 0x000fe200078e00ff */
[----:B------:R-:W-:-:S07]  /*a350*/  MOV R11, 0x1f ;  /* 0x0000001f000b7802 */ /* 0x000fce0000000f00 */
[----:B-1---5:R-:W-:Y:S05]  /*a360*/  WARPSYNC.COLLECTIVE R15, `(.L_x_421) ;  /* 0x000000000f087348 */ /* 0x022fea0003c00000 */
[----:B------:R0:W2:Y:S02]  /*a370*/  SHFL.BFLY P6, R14, R13, R12, R11 ;  /* 0x0c00000c0d0e7389 */ /* 0x0000a400000c000b */
[----:B012--5:R-:W-:Y:S05]  /*a380*/  ENDCOLLECTIVE ;  /* 0x000000000000791b */ /* 0x027fea0003800000 */
.L_x_421:
[----:B------:R-:W-:Y:S01]  /*a390*/  MOV R12, 0x8 ;  /* 0x00000008000c7802 */ /* 0x000fe20000000f00 */
[----:B------:R-:W-:-:S05]  /*a3a0*/  FADD.FTZ R3, R13, R14 ;  /* 0x0000000e0d037221 */ /* 0x000fca0000010000 */
[----:B------:R-:W-:-:S07]  /*a3b0*/  MOV R13, R3 ;  /* 0x00000003000d7202 */ /* 0x000fce0000000f00 */
[----:B------:R-:W-:Y:S05]  /*a3c0*/  WARPSYNC.COLLECTIVE R15, `(.L_x_422) ;  /* 0x000000000f087348 */ /* 0x000fea0003c00000 */
[----:B------:R0:W1:Y:S02]  /*a3d0*/  SHFL.BFLY P6, R14, R13, R12, R11 ;  /* 0x0c00000c0d0e7389 */ /* 0x00006400000c000b */
[----:B01----:R-:W-:Y:S05]  /*a3e0*/  ENDCOLLECTIVE ;  /* 0x000000000000791b */ /* 0x003fea0003800000 */
.L_x_422:
[----:B------:R-:W-:Y:S01]  /*a3f0*/  MOV R12, 0x4 ;  /* 0x00000004000c7802 */ /* 0x000fe20000000f00 */
[----:B------:R-:W-:-:S04]  /*a400*/  FADD.FTZ R4, R3, R14 ;  /* 0x0000000e03047221 */ /* 0x000fc80000010000 */
[----:B------:R-:W-:-:S07]  /*a410*/  IMAD.MOV.U32 R13, RZ, RZ, R4 ;  /* 0x000000ffff0d7224 */ /* 0x000fce00078e0004 */
[----:B------:R-:W-:Y:S05]  /*a420*/  WARPSYNC.COLLECTIVE R15, `(.L_x_423) ;  /* 0x000000000f087348 */ /* 0x000fea0003c00000 */
[----:B------:R0:W1:Y:S02]  /*a430*/  SHFL.BFLY P6, R14, R13, R12, R11 ;  /* 0x0c00000c0d0e7389 */ /* 0x00006400000c000b */
[----:B01----:R-:W-:Y:S05]  /*a440*/  ENDCOLLECTIVE ;  /* 0x000000000000791b */ /* 0x003fea0003800000 */
.L_x_423:
[----:B------:R-:W-:Y:S02]  /*a450*/  IMAD.MOV.U32 R12, RZ, RZ, 0x2 ;  /* 0x00000002ff0c7424 */ /* 0x000fe400078e00ff */
[----:B------:R-:W-:-:S05]  /*a460*/  FADD.FTZ R5, R4, R14 ;  /* 0x0000000e04057221 */ /* 0x000fca0000010000 */
[----:B------:R-:W-:-:S07]  /*a470*/  MOV R13, R5 ;  /* 0x00000005000d7202 */ /* 0x000fce0000000f00 */
[----:B------:R-:W-:Y:S05]  /*a480*/  WARPSYNC.COLLECTIVE R15, `(.L_x_424) ;  /* 0x000000000f087348 */ /* 0x000fea0003c00000 */
[----:B------:R0:W1:Y:S02]  /*a490*/  SHFL.BFLY P6, R14, R13, R12, R11 ;  /* 0x0c00000c0d0e7389 */ /* 0x00006400000c000b */
[----:B01----:R-:W-:Y:S05]  /*a4a0*/  ENDCOLLECTIVE ;  /* 0x000000000000791b */ /* 0x003fea0003800000 */
.L_x_424:
[----:B------:R-:W-:Y:S01]  /*a4b0*/  MOV R12, 0x1 ;  /* 0x00000001000c7802 */ /* 0x000fe20000000f00 */
[----:B------:R-:W-:-:S05]  /*a4c0*/  FADD.FTZ R6, R5, R14 ;  /* 0x0000000e05067221 */ /* 0x000fca0000010000 */
[----:B------:R-:W-:-:S07]  /*a4d0*/  MOV R13, R6 ;  /* 0x00000006000d7202 */ /* 0x000fce0000000f00 */
[----:B------:R-:W-:Y:S05]  /*a4e0*/  WARPSYNC.COLLECTIVE R15, `(.L_x_425) ;  /* 0x000000000f087348 */ /* 0x000fea0003c00000 */
[----:B------:R0:W1:Y:S02]  /*a4f0*/  SHFL.BFLY P6, R14, R13, R12, R11 ;  /* 0x0c00000c0d0e7389 */ /* 0x00006400000c000b */
[----:B01----:R-:W-:Y:S05]  /*a500*/  ENDCOLLECTIVE ;  /* 0x000000000000791b */ /* 0x003fea0003800000 */
.L_x_425:
[----:B------:R-:W-:Y:S05]  /*a510*/  BRA `(.L_x_426) ;  /* 0xffffff7800cc7947 */ /* 0x000fea000383ffff */
.L_x_357:
[----:B------:R-:W-:Y:S01]  /*a520*/  BSSY B1, `(.L_x_427) ;  /* 0x0000007000017945 */ /* 0x000fe20003800000 */
[----:B------:R-:W-:Y:S01]  /*a530*/  IMAD.MOV.U32 R12, RZ, RZ, 0x2 ;  /* 0x00000002ff0c7424 */ /* 0x000fe200078e00ff */
[----:B------:R-:W-:Y:S02]  /*a540*/  MOV R11, 0x1f ;  /* 0x0000001f000b7802 */ /* 0x000fe40000000f00 */
[----:B0123--:R-:W-:-:S07]  /*a550*/  MOV R15, 0xffffffff ;  /* 0xffffffff000f7802 */ /* 0x00ffce0000000f00 */
[----:B----4-:R-:W-:Y:S05]  /*a560*/  WARPSYNC.COLLECTIVE R15, `(.L_x_428) ;  /* 0x000000000f087348 */ /* 0x010fea0003c00000 */
[----:B------:R0:W1:Y:S02]  /*a570*/  SHFL.BFLY P6, R14, R13, R12, R11 ;  /* 0x0c00000c0d0e7389 */ /* 0x00006400000c000b */
[----:B01--4-:R-:W-:Y:S05]  /*a580*/  ENDCOLLECTIVE ;  /* 0x000000000000791b */ /* 0x013fea0003800000 */
.L_x_428:
[----:B------:R-:W-:Y:S05]  /*a590*/  BSYNC B1 ;  /* 0x0000000000017941 */ /* 0x000fea0003800000 */
.L_x_427:
[----:B------:R-:W-:Y:S02]  /*a5a0*/  HFMA2 R11, -RZ, RZ, 0, 1.847743988037109375e-06 ;  /* 0x0000001fff0b7431 */ /* 0x000fe400000001ff */
[----:B------:R-:W-:Y:S01]  /*a5b0*/  FADD.FTZ R13, R13, R14 ;  /* 0x0000000e0d0d7221 */ /* 0x000fe20000010000 */
[----:B------:R-:W-:Y:S01]  /*a5c0*/  IMAD.MOV.U32 R12, RZ, RZ, 0x1 ;  /* 0x00000001ff0c7424 */ /* 0x000fe200078e00ff */
[----:B------:R-:W-:-:S07]  /*a5d0*/  MOV R15, 0xffffffff ;  /* 0xffffffff000f7802 */ /* 0x000fce0000000f00 */
[----:B------:R-:W-:Y:S05]  /*a5e0*/  WARPSYNC.COLLECTIVE R15, `(.L_x_429) ;  /* 0x000000000f087348 */ /* 0x000fea0003c00000 */
[----:B------:R0:W1:Y:S02]  /*a5f0*/  SHFL.BFLY P6, R14, R13, R12, R11 ;  /* 0x0c00000c0d0e7389 */ /* 0x00006400000c000b */
[----:B01----:R-:W-:Y:S05]  /*a600*/  ENDCOLLECTIVE ;  /* 0x000000000000791b */ /* 0x003fea0003800000 */
.L_x_429:
[----:B------:R-:W-:Y:S05]  /*a610*/  BRA `(.L_x_430) ;  /* 0xffffffb000807947 */ /* 0x000fea000383ffff */
.L_x_361:
[----:B------:R-:W-:Y:S01]  /*a620*/  HFMA2 R12, -RZ, RZ, 0, 9.5367431640625e-07 ;  /* 0x00000010ff0c7431 */ /* 0x000fe200000001ff */
[----:B------:R-:W-:Y:S01]  /*a630*/  BSSY B0, `(.L_x_431) ;  /* 0x0000007000007945 */ /* 0x000fe20003800000 */
[----:B-1----:R-:W-:Y:S01]  /*a640*/  IMAD.MOV.U32 R13, RZ, RZ, R74 ;  /* 0x000000ffff0d7224 */ /* 0x002fe200078e004a */
[----:B------:R-:W-:Y:S01]  /*a650*/  MOV R11, 0x1f ;  /* 0x0000001f000b7802 */ /* 0x000fe20000000f00 */
[----:B------:R-:W-:-:S07]  /*a660*/  IMAD.MOV.U32 R15, RZ, RZ, -0x1 ;  /* 0xffffffffff0f7424 */ /* 0x000fce00078e00ff */
[----:B----45:R-:W-:Y:S05]  /*a670*/  WARPSYNC.COLLECTIVE R15, `(.L_x_432) ;  /* 0x000000000f087348 */ /* 0x030fea0003c00000 */
[----:B------:R0:W1:Y:S02]  /*a680*/  SHFL.BFLY P6, R14, R13, R12, R11 ;  /* 0x0c00000c0d0e7389 */ /* 0x00006400000c000b */
[----:B01--45:R-:W-:Y:S05]  /*a690*/  ENDCOLLECTIVE ;  /* 0x000000000000791b */ /* 0x033fea0003800000 */
.L_x_432:
[----:B------:R-:W-:Y:S05]  /*a6a0*/  BSYNC B0 ;  /* 0x0000000000007941 */ /* 0x000fea0003800000 */
.L_x_431:
[----:B------:R-:W-:Y:S01]  /*a6b0*/  HFMA2 R12, -RZ, RZ, 0, 4.76837158203125e-07 ;  /* 0x00000008ff0c7431 */ /* 0x000fe200000001ff */
[----:B------:R-:W-:Y:S01]  /*a6c0*/  FMNMX.FTZ R13, R14, R74, !PT ;  /* 0x0000004a0e0d7209 */ /* 0x000fe20007810000 */
[----:B------:R-:W-:Y:S01]  /*a6d0*/  IMAD.MOV.U32 R15, RZ, RZ, -0x1 ;  /* 0xffffffffff0f7424 */ /* 0x000fe200078e00ff */
[----:B------:R-:W-:-:S07]  /*a6e0*/  MOV R11, 0x1f ;  /* 0x0000001f000b7802 */ /* 0x000fce0000000f00 */
[----:B------:R-:W-:Y:S05]  /*a6f0*/  WARPSYNC.COLLECTIVE R15, `(.L_x_433) ;  /* 0x000000000f087348 */ /* 0x000fea0003c00000 */
[----:B------:R0:W1:Y:S02]  /*a700*/  SHFL.BFLY P6, R14, R13, R12, R11 ;  /* 0x0c00000c0d0e7389 */ /* 0x00006400000c000b */
[----:B01----:R-:W-:Y:S05]  /*a710*/  ENDCOLLECTIVE ;  /* 0x000000000000791b */ /* 0x003fea0003800000 */
.L_x_433:
[----:B------:R-:W-:Y:S01]  /*a720*/  HFMA2 R12, -RZ, RZ, 0, 2.384185791015625e-07 ;  /* 0x00000004ff0c7431 */ /* 0x000fe200000001ff */
[----:B------:R-:W-:-:S04]  /*a730*/  FMNMX.FTZ R3, R13, R14, !PT ;  /* 0x0000000e0d037209 */ /* 0x000fc80007810000 */
[----:B------:R-:W-:-:S07]  /*a740*/  MOV R13, R3 ;  /* 0x00000003000d7202 */ /* 0x000fce0000000f00 */
[----:B------:R-:W-:Y:S05]  /*a750*/  WARPSYNC.COLLECTIVE R15, `(.L_x_434) ;  /* 0x000000000f087348 */ /* 0x000fea0003c00000 */
[----:B------:R0:W1:Y:S02]  /*a760*/  SHFL.BFLY P6, R14, R13, R12, R11 ;  /* 0x0c00000c0d0e7389 */ /* 0x00006400000c000b */
[----:B01----:R-:W-:Y:S05]  /*a770*/  ENDCOLLECTIVE ;  /* 0x000000000000791b */ /* 0x003fea0003800000 */
.L_x_434:
[----:B------:R-:W-:Y:S05]  /*a780*/  BRA `(.L_x_435) ;  /* 0xffffffb000dc7947 */ /* 0x000fea000383ffff */
.L_x_436:
        /* <DEDUP_REMOVED lines=15> */
.L_x_4055:


//--------------------- .text._ZN4mmha33masked_multihead_attention_kernelItLi80ELi128ELi1ELi16ELi256ELb1ELb0EEEv26Multihead_attention_paramsIT_XT5_EE --------------------------
	.section	.text._ZN4mmha33masked_multihead_attention_kernelItLi80ELi128ELi1ELi16ELi256ELb1ELb0EEEv26Multihead_attention_paramsIT_XT5_EE,"ax",@progbits
	.align	128
        .global         _ZN4mmha33masked_multihead_attention_kernelItLi80ELi128ELi1ELi16ELi256ELb1ELb0EEEv26Multihead_attention_paramsIT_XT5_EE
        .type           _ZN4mmha33masked_multihead_attention_kernelItLi80ELi128ELi1ELi16ELi256ELb1ELb0EEEv26Multihead_attention_paramsIT_XT5_EE,@function
        .size           _ZN4mmha33masked_multihead_attention_kernelItLi80ELi128ELi1ELi16ELi256ELb1ELb0EEEv26Multihead_attention_paramsIT_XT5_EE,(.L_x_4056 - _ZN4mmha33masked_multihead_attention_kernelItLi80ELi128ELi1ELi16ELi256ELb1ELb0EEEv26Multihead_attention_paramsIT_XT5_EE)
        .other          _ZN4mmha33masked_multihead_attention_kernelItLi80ELi128ELi1ELi16ELi256ELb1ELb0EEEv26Multihead_attention_paramsIT_XT5_EE,@"STO_CUDA_ENTRY STV_DEFAULT"
_ZN4mmha33masked_multihead_attention_kernelItLi80ELi128ELi1ELi16ELi256ELb1ELb0EEEv26Multihead_attention_paramsIT_XT5_EE:
.text._ZN4mmha33masked_multihead_attention_kernelItLi80ELi128ELi1ELi16ELi256ELb1ELb0EEEv26Multihead_attention_paramsIT_XT5_EE:
        /* <DEDUP_REMOVED lines=12> */
.L_x_437:
[----:B------:R-:W1:Y:S08]  /*00c0*/  LDC R6, c[0x0][0x3f0] ;  /* 0x0000fc00ff067b82 */ /* 0x000e700000000800 */
[----:B------:R-:W3:Y:S08]  /*00d0*/  LDC.64 R8, c[0x0][0x460] ;  /* 0x00011800ff087b82 */ /* 0x000ef00000000a00 */
[----:B------:R-:W4:Y:S01]  /*00e0*/  LDC R34, c[0x0][0x40c] ;  /* 0x00010300ff227b82 */ /* 0x000f220000000800 */
[----:B-1----:R-:W-:-:S07]  /*00f0*/  IABS R5, R6 ;  /* 0x0000000600057213 */ /* 0x002fce0000000000 */
[----:B------:R-:W2:Y:S01]  /*0100*/  LDC.64 R16, c[0x0][0x498] ;  /* 0x00012600ff107b82 */ /* 0x000ea20000000a00 */
[----:B------:R-:W1:Y:S01]  /*0110*/  I2F.RP R0, R5 ;  /* 0x0000000500007306 */ /* 0x000e620000209400 */
[----:B---3--:R-:W-:Y:S01]  /*0120*/  ISETP.NE.U32.AND P0, PT, R8, RZ, PT ;  /* 0x000000ff0800720c */ /* 0x008fe20003f05070 */
[----:B------:R-:W3:Y:S05]  /*0130*/  S2R R29, SR_TID.X ;  /* 0x00000000001d7919 */ /* 0x000eea0000002100 */
[----:B------:R-:W0:Y:S01]  /*0140*/  LDC R35, c[0x0][0x3f8] ;  /* 0x0000fe00ff237b82 */ /* 0x000e220000000800 */
[----:B------:R-:W-:-:S04]  /*0150*/  ISETP.NE.AND.EX P0, PT, R9, RZ, PT, P0 ;  /* 0x000000ff0900720c */ /* 0x000fc80003f05300 */
[----:B----4-:R-:W-:Y:S01]  /*0160*/  ISETP.EQ.AND P3, PT, R34, RZ, P0 ;  /* 0x000000ff2200720c */ /* 0x010fe20000762270 */
[----:B-1----:R-:W1:Y:S01]  /*0170*/  MUFU.RCP R0, R0 ;  /* 0x0000000000007308 */ /* 0x002e620000001000 */
[----:B------:R-:W0:Y:S01]  /*0180*/  S2R R28, SR_CTAID.X ;  /* 0x00000000001c7919 */ /* 0x000e220000002500 */
[----:B------:R-:W-:Y:S01]  /*0190*/  BSSY.RECONVERGENT B0, `(.L_x_438) ;  /* 0x000003c000007945 */ /* 0x000fe20003800200 */
[----:B------:R-:W-:Y:S01]  /*01a0*/  P2R R19, PR, RZ, 0x8 ;  /* 0x00000008ff137803 */ /* 0x000fe20000000000 */
[----:B--2---:R-:W-:-:S06]  /*01b0*/  IMAD.WIDE.U32 R16, R21, 0x4, R16 ;  /* 0x0000000415107825 */ /* 0x004fcc00078e0010 */
[----:B------:R2:W5:Y:S01]  /*01c0*/  LDG.E R16, desc[UR36][R16.64] ;  /* 0x0000002410107981 */ /* 0x000562000c1e1900 */
[----:B-1----:R-:W-:-:S04]  /*01d0*/  IADD3 R2, PT, PT, R0, 0xffffffe, RZ ;  /* 0x0ffffffe00027810 */ /* 0x002fc80007ffe0ff */
[----:B------:R1:W4:Y:S02]  /*01e0*/  F2I.FTZ.U32.TRUNC.NTZ R3, R2 ;  /* 0x0000000200037305 */ /* 0x000324000021f000 */
[----:B-1----:R-:W-:Y:S01]  /*01f0*/  HFMA2 R2, -RZ, RZ, 0, 0 ;  /* 0x00000000ff027431 */ /* 0x002fe200000001ff */
[----:B----4-:R-:W-:-:S05]  /*0200*/  IADD3 R4, PT, PT, RZ, -R3, RZ ;  /* 0x80000003ff047210 */ /* 0x010fca0007ffe0ff */
[----:B------:R-:W-:Y:S01]  /*0210*/  IMAD R7, R4, R5, RZ ;  /* 0x0000000504077224 */ /* 0x000fe200078e02ff */
[----:B------:R-:W-:-:S03]  /*0220*/  IABS R4, R21 ;  /* 0x0000001500047213 */ /* 0x000fc60000000000 */
[----:B------:R-:W-:-:S06]  /*0230*/  IMAD.HI.U32 R3, R3, R7, R2 ;  /* 0x0000000703037227 */ /* 0x000fcc00078e0002 */
[----:B------:R-:W-:-:S05]  /*0240*/  IMAD.HI.U32 R3, R3, R4, RZ ;  /* 0x0000000403037227 */ /* 0x000fca00078e00ff */
[----:B------:R-:W-:-:S05]  /*0250*/  IADD3 R0, PT, PT, -R3, RZ, RZ ;  /* 0x000000ff03007210 */ /* 0x000fca0007ffe1ff */
[----:B------:R-:W-:-:S05]  /*0260*/  IMAD R0, R5, R0, R4 ;  /* 0x0000000005007224 */ /* 0x000fca00078e0204 */
[----:B------:R-:W-:-:S13]  /*0270*/  ISETP.GT.U32.AND P1, PT, R5, R0, PT ;  /* 0x000000000500720c */ /* 0x000fda0003f24070 */
[-C--:B------:R-:W-:Y:S02]  /*0280*/  @!P1 IADD3 R0, PT, PT, R0, -R5.reuse, RZ ;  /* 0x8000000500009210 */ /* 0x080fe40007ffe0ff */
[----:B------:R-:W-:Y:S02]  /*0290*/  @!P1 IADD3 R3, PT, PT, R3, 0x1, RZ ;  /* 0x0000000103039810 */ /* 0x000fe40007ffe0ff */
[----:B------:R-:W-:Y:S02]  /*02a0*/  ISETP.GE.U32.AND P0, PT, R0, R5, PT ;  /* 0x000000050000720c */ /* 0x000fe40003f06070 */
[----:B------:R-:W1:Y:S01]  /*02b0*/  @P3 LDC.64 R4, c[0x0][0x460] ;  /* 0x00011800ff043b82 */ /* 0x000e620000000a00 */
[----:B------:R-:W-:Y:S02]  /*02c0*/  LOP3.LUT R0, R21, R6, RZ, 0x3c, !PT ;  /* 0x0000000615007212 */ /* 0x000fe400078e3cff */
[----:B------:R-:W-:Y:S02]  /*02d0*/  ISETP.NE.AND P1, PT, R6, RZ, PT ;  /* 0x000000ff0600720c */ /* 0x000fe40003f25270 */
[----:B------:R-:W-:-:S03]  /*02e0*/  ISETP.GE.AND P2, PT, R0, RZ, PT ;  /* 0x000000ff0000720c */ /* 0x000fc60003f46270 */
[----:B------:R-:W4:Y:S03]  /*02f0*/  LDC R0, c[0x0][0x3e8] ;  /* 0x0000fa00ff007b82 */ /* 0x000f260000000800 */
[----:B------:R-:W-:-:S04]  /*0300*/  @P0 IADD3 R3, PT, PT, R3, 0x1, RZ ;  /* 0x0000000103030810 */ /* 0x000fc80007ffe0ff */
[----:B------:R-:W-:-:S04]  /*0310*/  MOV R84, R3 ;  /* 0x0000000300547202 */ /* 0x000fc80000000f00 */
[----:B------:R-:W-:Y:S02]  /*0320*/  @!P2 IADD3 R84, PT, PT, -R84, RZ, RZ ;  /* 0x000000ff5454a210 */ /* 0x000fe40007ffe1ff */
[----:B------:R-:W-:-:S05]  /*0330*/  @!P1 LOP3.LUT R84, RZ, R6, RZ, 0x33, !PT ;  /* 0x00000006ff549212 */ /* 0x000fca00078e33ff */
[----:B-1----:R-:W-:-:S05]  /*0340*/  @P3 IMAD.WIDE R4, R84, 0x4, R4 ;  /* 0x0000000454043825 */ /* 0x002fca00078e0204 */
[----:B------:R2:W5:Y:S01]  /*0350*/  @P3 LDG.E R2, desc[UR36][R4.64] ;  /* 0x0000002404023981 */ /* 0x000562000c1e1900 */
[----:B----4-:R-:W-:Y:S02]  /*0360*/  ISETP.NE.AND P0, PT, R0, RZ, PT ;  /* 0x000000ff0000720c */ /* 0x010fe40003f05270 */
[----:B---3--:R-:W-:Y:S01]  /*0370*/  ISETP.GT.U32.AND P2, PT, R29, 0x13, PT ;  /* 0x000000131d00780c */ /* 0x008fe20003f44070 */
[----:B0-----:R-:W-:Y:S01]  /*0380*/  IMAD R33, R21, R35, R28 ;  /* 0x0000002315217224 */ /* 0x001fe200078e021c */
[----:B------:R-:W-:-:S09]  /*0390*/  CS2R R26, SRZ ;  /* 0x00000000001a7805 */ /* 0x000fd2000001ff00 */
[----:B------:R-:W-:Y:S02]  /*03a0*/  @P0 IMAD R3, R21, R0, RZ ;  /* 0x0000000015030224 */ /* 0x000fe400078e02ff */
[----:B------:R-:W-:Y:S02]  /*03b0*/  @!P0 IMAD R0, R33, 0x50, RZ ;  /* 0x0000005021008824 */ /* 0x000fe400078e02ff */
[----:B------:R-:W-:Y:S01]  /*03c0*/  @P0 IMAD R0, R28, 0x50, R3 ;  /* 0x000000501c000824 */ /* 0x000fe200078e0203 */
[----:B------:R-:W-:Y:S01]  /*03d0*/  SHF.L.U32 R3, R29, 0x2, RZ ;  /* 0x000000021d037819 */ /* 0x000fe200000006ff */
[----:B--2---:R-:W-:Y:S06]  /*03e0*/  @P2 BRA `(.L_x_439) ;  /* 0x0000000000582947 */ /* 0x004fec0003800000 */
[----:B------:R-:W0:Y:S01]  /*03f0*/  LDC R4, c[0x0][0x478] ;  /* 0x00011e00ff047b82 */ /* 0x000e220000000800 */
[----:B------:R-:W-:Y:S02]  /*0400*/  IADD3 R23, PT, PT, R3, R0, RZ ;  /* 0x0000000003177210 */ /* 0x000fe40007ffe0ff */
        /* <DEDUP_REMOVED lines=20> */
.L_x_439:
[----:B------:R-:W-:Y:S05]  /*0550*/  BSYNC.RECONVERGENT B0 ;  /* 0x0000000000007941 */ /* 0x000fea0003800200 */
.L_x_438:
[----:B------:R-:W1:Y:S01]  /*0560*/  LDCU.64 UR6, c[0x0][0x3a0] ;  /* 0x00007400ff0677ac */ /* 0x000e620008000a00 */
[----:B------:R-:W2:Y:S01]  /*0570*/  LDC.64 R10, c[0x0][0x418] ;  /* 0x00010600ff0a7b82 */ /* 0x000ea20000000a00 */
[----:B------:R-:W-:Y:S01]  /*0580*/  ISETP.GT.U32.OR P3, PT, R29, 0x1f, !P3 ;  /* 0x0000001f1d00780c */ /* 0x000fe20005f64470 */
[----:B------:R-:W-:Y:S01]  /*0590*/  IMAD R33, R33, 0x50, RZ ;  /* 0x0000005021217824 */ /* 0x000fe200078e02ff */
[----:B------:R-:W3:Y:S01]  /*05a0*/  LDCU.64 UR4, c[0x0][0x390] ;  /* 0x00007200ff0477ac */ /* 0x000ee20008000a00 */
[----:B------:R-:W-:Y:S02]  /*05b0*/  SHF.R.U32.HI R31, RZ, 0x1, R29 ;  /* 0x00000001ff1f7819 */ /* 0x000fe4000001161d */
[----:B------:R-:W-:Y:S02]  /*05c0*/  CS2R R24, SRZ ;  /* 0x0000000000187805 */ /* 0x000fe4000001ff00 */
[----:B------:R-:W-:Y:S02]  /*05d0*/  LOP3.LUT R32, R3, 0x4, RZ, 0xc0, !PT ;  /* 0x0000000403207812 */ /* 0x000fe400078ec0ff */
[----:B------:R-:W-:Y:S01]  /*05e0*/  CS2R R22, SRZ ;  /* 0x0000000000167805 */ /* 0x000fe2000001ff00 */
[----:B------:R-:W4:Y:S01]  /*05f0*/  LDC R20, c[0x0][0x3f4] ;  /* 0x0000fd00ff147b82 */ /* 0x000f220000000800 */
[----:B-----5:R-:W-:-:S07]  /*0600*/  IADD3 R30, PT, PT, R16, -0x1, RZ ;  /* 0xffffffff101e7810 */ /* 0x020fce0007ffe0ff */
[----:B------:R-:W0:Y:S01]  /*0610*/  @!P2 LDC.64 R4, c[0x0][0x3b8] ;  /* 0x0000ee00ff04ab82 */ /* 0x000e220000000a00 */
[----:B-1----:R-:W-:-:S04]  /*0620*/  ISETP.NE.U32.AND P1, PT, RZ, UR6, PT ;  /* 0x00000006ff007c0c */ /* 0x002fc8000bf25070 */
[----:B------:R-:W-:Y:S02]  /*0630*/  ISETP.NE.AND.EX P1, PT, RZ, UR7, PT, P1 ;  /* 0x00000007ff007c0c */ /* 0x000fe4000bf25310 */
[----:B---3--:R-:W-:Y:S01]  /*0640*/  ISETP.NE.U32.AND P0, PT, RZ, UR4, PT ;  /* 0x00000004ff007c0c */ /* 0x008fe2000bf05070 */
[----:B------:R-:W1:Y:S01]  /*0650*/  LDCU.U8 UR4, c[0x0][0x404] ;  /* 0x00008080ff0477ac */ /* 0x000e620008000000 */
[C---:B------:R-:W-:Y:S02]  /*0660*/  ISETP.GT.U32.OR P1, PT, R29.reuse, 0x13, !P1 ;  /* 0x000000131d00780c */ /* 0x040fe40004f24470 */
[----:B------:R-:W-:Y:S02]  /*0670*/  ISETP.NE.AND.EX P0, PT, RZ, UR5, PT, P0 ;  /* 0x00000005ff007c0c */ /* 0x000fe4000bf05300 */
[----:B------:R-:W-:Y:S02]  /*0680*/  ISETP.NE.OR P4, PT, R34, RZ, P1 ;  /* 0x000000ff2200720c */ /* 0x000fe40000f85670 */
[----:B------:R-:W-:Y:S01]  /*0690*/  ISETP.GT.U32.OR P0, PT, R29, 0x13, !P0 ;  /* 0x000000131d00780c */ /* 0x000fe20004704470 */
[-C--:B----4-:R-:W-:Y:S01]  /*06a0*/  @!P2 IMAD R0, R33, R20.reuse, R32 ;  /* 0x000000142100a224 */ /* 0x090fe200078e0220 */
[----:B--2---:R-:W-:Y:S01]  /*06b0*/  ISETP.NE.U32.AND P1, PT, R10, RZ, PT ;  /* 0x000000ff0a00720c */ /* 0x004fe20003f25070 */
[----:B------:R-:W-:-:S03]  /*06c0*/  @!P2 IMAD R15, R31, R20, R30 ;  /* 0x000000141f0fa224 */ /* 0x000fc600078e021e */
[----:B------:R-:W-:Y:S02]  /*06d0*/  ISETP.NE.AND.EX P1, PT, R11, RZ, PT, P1 ;  /* 0x000000ff0b00720c */ /* 0x000fe40003f25310 */
[----:B------:R-:W2:Y:S01]  /*06e0*/  @!P3 LDC.64 R10, c[0x0][0x450] ;  /* 0x00011400ff0abb82 */ /* 0x000ea20000000a00 */
[----:B------:R-:W-:Y:S01]  /*06f0*/  @!P2 LEA R17, R15, R0, 0x3 ;  /* 0x000000000f11a211 */ /* 0x000fe200078e18ff */
[----:B------:R-:W-:Y:S02]  /*0700*/  IMAD R15, R28, 0x50, R3 ;  /* 0x000000501c0f7824 */ /* 0x000fe400078e0203 */
[----:B------:R-:W-:Y:S02]  /*0710*/  @!P3 IMAD R0, R2, R35, RZ ;  /* 0x000000230200b224 */ /* 0x000fe400078e02ff */
[----:B0-----:R-:W-:Y:S02]  /*0720*/  @!P2 IMAD.WIDE R4, R17, 0x2, R4 ;  /* 0x000000021104a825 */ /* 0x001fe400078e0204 */
[----:B------:R-:W0:Y:S02]  /*0730*/  @!P4 LDC.64 R8, c[0x0][0x3a0] ;  /* 0x0000e800ff08cb82 */ /* 0x000e240000000a00 */
[----:B------:R-:W-:Y:S01]  /*0740*/  @!P3 IMAD R17, R0, 0x50, R15 ;  /* 0x000000500011b824 */ /* 0x000fe200078e020f */
[----:B------:R3:W4:Y:S05]  /*0750*/  @!P2 LDG.E.64 R24, desc[UR36][R4.64] ;  /* 0x000000240418a981 */ /* 0x00072a000c1e1b00 */
[----:B------:R-:W1:Y:S01]  /*0760*/  @!P0 LDC.64 R6, c[0x0][0x390] ;  /* 0x0000e400ff068b82 */ /* 0x000e620000000a00 */
[----:B--2---:R-:W-:-:S07]  /*0770*/  @!P3 IMAD.WIDE R10, R17, 0x2, R10 ;  /* 0x00000002110ab825 */ /* 0x004fce00078e020a */
[----:B------:R-:W2:Y:S01]  /*0780*/  @P1 LDC.64 R12, c[0x0][0x418] ;  /* 0x00010600ff0c1b82 */ /* 0x000ea20000000a00 */
[----:B------:R-:W4:Y:S01]  /*0790*/  @!P3 LDG.E.64 R10, desc[UR36][R10.64] ;  /* 0x000000240a0ab981 */ /* 0x000f22000c1e1b00 */
[----:B0-----:R-:W-:-:S05]  /*07a0*/  @!P4 IMAD.WIDE.U32 R8, R15, 0x2, R8 ;  /* 0x000000020f08c825 */ /* 0x001fca00078e0008 */
[----:B------:R-:W4:Y:S01]  /*07b0*/  @!P4 LDG.E.64 R22, desc[UR36][R8.64] ;  /* 0x000000240816c981 */ /* 0x000f22000c1e1b00 */
[----:B-1----:R-:W-:Y:S01]  /*07c0*/  @!P0 IMAD.WIDE.U32 R6, R15, 0x2, R6 ;  /* 0x000000020f068825 */ /* 0x002fe200078e0006 */
[----:B------:R-:W-:-:S06]  /*07d0*/  CS2R R14, SRZ ;  /* 0x00000000000e7805 */ /* 0x000fcc000001ff00 */
[----:B------:R0:W4:Y:S01]  /*07e0*/  @!P0 LDG.E.64 R14, desc[UR36][R6.64] ;  /* 0x00000024060e8981 */ /* 0x000122000c1e1b00 */
[----:B--2---:R-:W-:Y:S01]  /*07f0*/  @P1 IMAD.WIDE.U32 R12, R21, 0x4, R12 ;  /* 0x00000004150c1825 */ /* 0x004fe200078e000c */
[----:B------:R-:W-:-:S04]  /*0800*/  IABS R21, R20 ;  /* 0x0000001400157213 */ /* 0x000fc80000000000 */
[----:B------:R-:W1:Y:S08]  /*0810*/  I2F.RP R0, R21 ;  /* 0x0000001500007306 */ /* 0x000e700000209400 */
[----:B-1----:R-:W3:Y:S02]  /*0820*/  MUFU.RCP R0, R0 ;  /* 0x0000000000007308 */ /* 0x002ee40000001000 */
[----:B---3--:R-:W-:-:S06]  /*0830*/  IADD3 R4, PT, PT, R0, 0xffffffe, RZ ;  /* 0x0ffffffe00047810 */ /* 0x008fcc0007ffe0ff */
[----:B------:R1:W0:Y:S01]  /*0840*/  F2I.FTZ.U32.TRUNC.NTZ R5, R4 ;  /* 0x0000000400057305 */ /* 0x000222000021f000 */
[----:B------:R-:W-:Y:S02]  /*0850*/  IABS R18, R30 ;  /* 0x0000001e00127213 */ /* 0x000fe40000000000 */
[----:B-1----:R-:W-:Y:S02]  /*0860*/  MOV R4, RZ ;  /* 0x000000ff00047202 */ /* 0x002fe40000000f00 */
[----:B0-----:R-:W-:-:S05]  /*0870*/  IADD3 R6, PT, PT, RZ, -R5, RZ ;  /* 0x80000005ff067210 */ /* 0x001fca0007ffe0ff */
[----:B------:R-:W-:Y:S02]  /*0880*/  IMAD R7, R6, R21, RZ ;  /* 0x0000001506077224 */ /* 0x000fe400078e02ff */
[----:B------:R-:W0:Y:S02]  /*0890*/  LDC R6, c[0x0][0x400] ;  /* 0x00010000ff067b82 */ /* 0x000e240000000800 */
[----:B------:R-:W-:-:S06]  /*08a0*/  IMAD.HI.U32 R5, R5, R7, R4 ;  /* 0x0000000705057227 */ /* 0x000fcc00078e0004 */
[----:B------:R-:W-:-:S05]  /*08b0*/  IMAD.HI.U32 R5, R5, R18, RZ ;  /* 0x0000001205057227 */ /* 0x000fca00078e00ff */
[----:B------:R-:W-:-:S05]  /*08c0*/  IADD3 R5, PT, PT, -R5, RZ, RZ ;  /* 0x000000ff05057210 */ /* 0x000fca0007ffe1ff */
[----:B------:R-:W-:-:S05]  /*08d0*/  IMAD R18, R21, R5, R18 ;  /* 0x0000000515127224 */ /* 0x000fca00078e0212 */
[----:B------:R-:W-:-:S13]  /*08e0*/  ISETP.GT.U32.AND P0, PT, R21, R18, PT ;  /* 0x000000121500720c */ /* 0x000fda0003f04070 */
[----:B------:R-:W-:-:S04]  /*08f0*/  @!P0 IADD3 R18, PT, PT, R18, -R21, RZ ;  /* 0x8000001512128210 */ /* 0x000fc80007ffe0ff */
[----:B------:R-:W-:Y:S01]  /*0900*/  ISETP.GT.U32.AND P0, PT, R21, R18, PT ;  /* 0x000000121500720c */ /* 0x000fe20003f04070 */
[----:B------:R-:W-:Y:S01]  /*0910*/  HFMA2 R17, -RZ, RZ, 0, 0 ;  /* 0x00000000ff117431 */ /* 0x000fe200000001ff */
[----:B------:R-:W-:Y:S02]  /*0920*/  ISETP.NE.AND P4, PT, R34, RZ, PT ;  /* 0x000000ff2200720c */ /* 0x000fe40003f85270 */
[----:B------:R-:W-:-:S03]  /*0930*/  ISETP.GE.AND P2, PT, R30, RZ, PT ;  /* 0x000000ff1e00720c */ /* 0x000fc60003f46270 */
[----:B------:R1:W5:Y:S06]  /*0940*/  @P1 LDG.E R17, desc[UR36][R12.64] ;  /* 0x000000240c111981 */ /* 0x00036c000c1e1900 */
[----:B------:R-:W-:Y:S02]  /*0950*/  @!P0 IADD3 R18, PT, PT, R18, -R21, RZ ;  /* 0x8000001512128210 */ /* 0x000fe40007ffe0ff */
[----:B------:R-:W-:Y:S02]  /*0960*/  ISETP.NE.AND P0, PT, RZ, UR4, PT ;  /* 0x00000004ff007c0c */ /* 0x000fe4000bf05270 */
[----:B------:R-:W-:-:S02]  /*0970*/  ISETP.NE.AND P1, PT, R20, RZ, PT ;  /* 0x000000ff1400720c */ /* 0x000fc40003f25270 */
[----:B0-----:R-:W-:Y:S01]  /*0980*/  ISETP.LT.OR P0, PT, R6, 0x1, P0 ;  /* 0x000000010600780c */ /* 0x001fe20000701670 */
[----:B------:R-:W-:Y:S01]  /*0990*/  BSSY.RECONVERGENT B6, `(.L_x_440) ;  /* 0x000013b000067945 */ /* 0x000fe20003800200 */
[----:B------:R-:W-:Y:S01]  /*09a0*/  @!P2 IADD3 R18, PT, PT, -R18, RZ, RZ ;  /* 0x000000ff1212a210 */ /* 0x000fe20007ffe1ff */
[----:B------:R-:W-:-:S08]  /*09b0*/  IMAD R84, R84, R35, RZ ;  /* 0x0000002354547224 */ /* 0x000fd000078e02ff */
[----:B------:R-:W-:Y:S01]  /*09c0*/  @!P1 LOP3.LUT R18, RZ, R20, RZ, 0x33, !PT ;  /* 0x00000014ff129212 */ /* 0x000fe200078e33ff */
[----:B----4-:R-:W-:Y:S02]  /*09d0*/  @!P4 HFMA2 R25, R25, 1, 1, R23 ;  /* 0x3c003c001919c831 */ /* 0x010fe40000000017 */
[----:B------:R-:W-:-:S04]  /*09e0*/  @!P4 HADD2 R24, R24, R22 ;  /* 0x000000161818c230 */ /* 0x000fc80000000000 */
[----:B------:R-:W-:Y:S02]  /*09f0*/  @!P3 HMUL2 R24, R24, R10 ;  /* 0x0000000a1818b232 */ /* 0x000fe40000000000 */
[----:B------:R-:W-:Y:S02]  /*0a00*/  @!P3 HFMA2 R25, R25, R11, -RZ ;  /* 0x0000000b1919b231 */ /* 0x000fe400001000ff */
[----:B------:R-:W-:Y:S02]  /*0a10*/  HFMA2 R27, R27, 1, 1, R15 ;  /* 0x3c003c001b1b7831 */ /* 0x000fe4000000000f */
[----:B------:R-:W-:Y:S01]  /*0a20*/  HADD2 R26, R26, R14 ;  /* 0x0000000e1a1a7230 */ /* 0x000fe20000000000 */
[----:B-1----:R-:W-:Y:S06]  /*0a30*/  @P0 BRA `(.L_x_441) ;  /* 0x00000004006c0947 */ /* 0x002fec0003800000 */
[----:B------:R-:W-:Y:S05]  /*0a40*/  @P4 BRA `(.L_x_442) ;  /* 0x0000000000d04947 */ /* 0x000fea0003800000 */
[----:B------:R-:W-:-:S13]  /*0a50*/  ISETP.GE.AND P0, PT, R3, R6, PT ;  /* 0x000000060300720c */ /* 0x000fda0003f06270 */
[----:B------:R-:W-:Y:S05]  /*0a60*/  @P0 BRA `(.L_x_443) ;  /* 0x0000001000b40947 */ /* 0x000fea0003800000 */
[----:B------:R-:W-:Y:S01]  /*0a70*/  I2FP.F32.U32 R4, R6 ;  /* 0x0000000600047245 */ /* 0x000fe20000201000 */
[--C-:B------:R-:W-:Y:S01]  /*0a80*/  HADD2.F32 R8, -RZ, R25.reuse.H1_H1 ;  /* 0x30000019ff087230 */ /* 0x100fe20000004100 */
[----:B------:R-:W-:Y:S01]  /*0a90*/  IADD3 R0, PT, PT, R3, 0x2, RZ ;  /* 0x0000000203007810 */ /* 0x000fe20007ffe0ff */
[----:B------:R-:W-:Y:S01]  /*0aa0*/  HADD2.F32 R25, -RZ, R25.H0_H0 ;  /* 0x20000019ff197230 */ /* 0x000fe20000004100 */
[----:B------:R-:W-:Y:S02]  /*0ab0*/  I2FP.F32.U32 R3, R3 ;  /* 0x0000000300037245 */ /* 0x000fe40000201000 */
[----:B------:R-:W0:Y:S01]  /*0ac0*/  MUFU.RCP R4, R4 ;  /* 0x0000000400047308 */ /* 0x000e220000001000 */
[----:B------:R-:W-:-:S05]  /*0ad0*/  I2FP.F32.U32 R0, R0 ;  /* 0x0000000000007245 */ /* 0x000fca0000201000 */
[-C--:B0-----:R-:W-:Y:S01]  /*0ae0*/  FMUL.FTZ R0, R0, R4.reuse ;  /* 0x0000000400007220 */ /* 0x081fe20000410000 */
[----:B------:R-:W-:-:S03]  /*0af0*/  FMUL.FTZ R3, R3, R4 ;  /* 0x0000000403037220 */ /* 0x000fc60000410000 */
[----:B------:R-:W-:Y:S01]  /*0b00*/  FMUL.FTZ R5, R0, 13.28771209716796875 ;  /* 0x41549a7800057820 */ /* 0x000fe20000410000 */
[----:B------:R-:W-:Y:S01]  /*0b10*/  FMUL.FTZ R3, R3, 13.28771209716796875 ;  /* 0x41549a7803037820 */ /* 0x000fe20000410000 */
[----:B-----5:R-:W-:-:S04]  /*0b20*/  IADD3 R0, PT, PT, -R17, R34, RZ ;  /* 0x0000002211007210 */ /* 0x020fc80007ffe1ff */
[----:B------:R-:W0:Y:S01]  /*0b30*/  MUFU.EX2 R5, -R5 ;  /* 0x8000000500057308 */ /* 0x000e220000000800 */
[----:B------:R-:W-:-:S07]  /*0b40*/  I2FP.F32.S32 R0, R0 ;  /* 0x0000000000007245 */ /* 0x000fce0000201400 */
[----:B------:R-:W1:Y:S01]  /*0b50*/  MUFU.EX2 R3, -R3 ;  /* 0x8000000300037308 */ /* 0x000e620000000800 */
[----:B0-----:R-:W-:Y:S01]  /*0b60*/  FMUL.FTZ R4, R0, R5 ;  /* 0x0000000500047220 */ /* 0x001fe20000410000 */
[--C-:B------:R-:W-:Y:S02]  /*0b70*/  HADD2.F32 R5, -RZ, R27.reuse.H1_H1 ;  /* 0x3000001bff057230 */ /* 0x100fe40000004100 */
[----:B------:R-:W-:Y:S02]  /*0b80*/  HADD2.F32 R27, -RZ, R27.H0_H0 ;  /* 0x2000001bff1b7230 */ /* 0x000fe40000004100 */
[----:B------:R-:W-:Y:S01]  /*0b90*/  FMUL.RZ R11, R4, 0.15915493667125701904 ;  /* 0x3e22f983040b7820 */ /* 0x000fe2000040c000 */
[----:B-1----:R-:W-:-:S03]  /*0ba0*/  FMUL.FTZ R0, R0, R3 ;  /* 0x0000000300007220 */ /* 0x002fc60000410000 */
[----:B------:R-:W0:Y:S01]  /*0bb0*/  MUFU.SIN R7, R11 ;  /* 0x0000000b00077308 */ /* 0x000e220000000400 */
[----:B------:R-:W-:-:S07]  /*0bc0*/  FMUL.RZ R9, R0, 0.15915493667125701904 ;  /* 0x3e22f98300097820 */ /* 0x000fce000040c000 */
[----:B------:R1:W2:Y:S08]  /*0bd0*/  MUFU.COS R6, R11 ;  /* 0x0000000b00067308 */ /* 0x0002b00000000000 */
[----:B------:R-:W3:Y:S01]  /*0be0*/  MUFU.SIN R4, R9 ;  /* 0x0000000900047308 */ /* 0x000ee20000000400 */
[C---:B0-----:R-:W-:Y:S01]  /*0bf0*/  FMUL.FTZ R3, R7.reuse, R5 ;  /* 0x0000000507037220 */ /* 0x041fe20000410000 */
[----:B------:R-:W-:Y:S01]  /*0c00*/  FMUL.FTZ R12, R7, R8 ;  /* 0x00000008070c7220 */ /* 0x000fe20000410000 */
[----:B-1----:R-:W-:-:S05]  /*0c10*/  HADD2.F32 R11, -RZ, R24.H1_H1 ;  /* 0x30000018ff0b7230 */ /* 0x002fca0000004100 */
[----:B------:R0:W1:Y:S01]  /*0c20*/  MUFU.COS R0, R9 ;  /* 0x0000000900007308 */ /* 0x0000620000000000 */
[C---:B--2---:R-:W-:Y:S01]  /*0c30*/  FMUL.FTZ R10, R6.reuse, R5 ;  /* 0x00000005060a7220 */ /* 0x044fe20000410000 */
[C---:B------:R-:W-:Y:S01]  /*0c40*/  FMUL.FTZ R14, R6.reuse, R8 ;  /* 0x00000008060e7220 */ /* 0x040fe20000410000 */
[--C-:B------:R-:W-:Y:S02]  /*0c50*/  HADD2.F32 R5, -RZ, R26.reuse.H1_H1 ;  /* 0x3000001aff057230 */ /* 0x100fe40000004100 */
[C---:B------:R-:W-:Y:S01]  /*0c60*/  FFMA.FTZ R8, R6.reuse, R27, -R3 ;  /* 0x0000001b06087223 */ /* 0x040fe20000010803 */
[----:B------:R-:W-:Y:S01]  /*0c70*/  FFMA.FTZ R12, R6, R25, -R12 ;  /* 0x00000019060c7223 */ /* 0x000fe2000001080c */
[C---:B------:R-:W-:Y:S01]  /*0c80*/  FFMA.FTZ R27, R7.reuse, R27, R10 ;  /* 0x0000001b071b7223 */ /* 0x040fe2000001000a */
[----:B------:R-:W-:Y:S01]  /*0c90*/  FFMA.FTZ R25, R7, R25, R14 ;  /* 0x0000001907197223 */ /* 0x000fe2000001000e */
[----:B------:R-:W-:Y:S02]  /*0ca0*/  HADD2.F32 R3, -RZ, R26.H0_H0 ;  /* 0x2000001aff037230 */ /* 0x000fe40000004100 */
[----:B---3--:R-:W-:Y:S01]  /*0cb0*/  FMUL.FTZ R7, R4, R5 ;  /* 0x0000000504077220 */ /* 0x008fe20000410000 */
[----:B0-----:R-:W-:-:S02]  /*0cc0*/  HADD2.F32 R9, -RZ, R24.H0_H0 ;  /* 0x20000018ff097230 */ /* 0x001fc40000004100 */
[----:B------:R-:W-:Y:S01]  /*0cd0*/  FMUL.FTZ R6, R4, R11 ;  /* 0x0000000b04067220 */ /* 0x000fe20000410000 */
[----:B------:R-:W-:Y:S02]  /*0ce0*/  F2FP.F16.F32.PACK_AB R27, R27, R8 ;  /* 0x000000081b1b723e */ /* 0x000fe400000000ff */
[----:B------:R-:W-:Y:S01]  /*0cf0*/  F2FP.F16.F32.PACK_AB R25, R25, R12 ;  /* 0x0000000c1919723e */ /* 0x000fe200000000ff */
[C---:B-1----:R-:W-:Y:S01]  /*0d00*/  FMUL.FTZ R5, R0.reuse, R5 ;  /* 0x0000000500057220 */ /* 0x042fe20000410000 */
        /* <DEDUP_REMOVED lines=8> */
.L_x_442:
        /* <DEDUP_REMOVED lines=8> */
[----:B------:R-:W-:Y:S02]  /*0e10*/  I2FP.F32.U32 R5, R0 ;  /* 0x0000000000057245 */ /* 0x000fe40000201000 */
[----:B-----5:R-:W-:-:S04]  /*0e20*/  IADD3 R34, PT, PT, -R17, R34, RZ ;  /* 0x0000002211227210 */ /* 0x020fc80007ffe1ff */
[----:B------:R-:W-:Y:S01]  /*0e30*/  I2FP.F32.S32 R34, R34 ;  /* 0x0000002200227245 */ /* 0x000fe20000201400 */
[-C--:B0-----:R-:W-:Y:S01]  /*0e40*/  FMUL.FTZ R5, R5, R6.reuse ;  /* 0x0000000605057220 */ /* 0x081fe20000410000 */
[----:B------:R-:W-:-:S03]  /*0e50*/  FMUL.FTZ R3, R3, R6 ;  /* 0x0000000603037220 */ /* 0x000fc60000410000 */
[----:B------:R-:W-:Y:S01]  /*0e60*/  FMUL.FTZ R5, R5, 13.28771209716796875 ;  /* 0x41549a7805057820 */ /* 0x000fe20000410000 */
[----:B------:R-:W-:-:S05]  /*0e70*/  FMUL.FTZ R3, R3, 13.28771209716796875 ;  /* 0x41549a7803037820 */ /* 0x000fca0000410000 */
[----:B------:R-:W0:Y:S08]  /*0e80*/  MUFU.EX2 R5, -R5 ;  /* 0x8000000500057308 */ /* 0x000e300000000800 */
[----:B------:R-:W1:Y:S01]  /*0e90*/  MUFU.EX2 R3, -R3 ;  /* 0x8000000300037308 */ /* 0x000e620000000800 */
[----:B0-----:R-:W-:Y:S01]  /*0ea0*/  FMUL.FTZ R0, R34, R5 ;  /* 0x0000000522007220 */ /* 0x001fe20000410000 */
[----:B------:R-:W-:-:S03]  /*0eb0*/  HADD2.F32 R5, -RZ, R26.H1_H1 ;  /* 0x3000001aff057230 */ /* 0x000fc60000004100 */
[----:B------:R-:W-:Y:S01]  /*0ec0*/  FMUL.RZ R6, R0, 0.15915493667125701904 ;  /* 0x3e22f98300067820 */ /* 0x000fe2000040c000 */
[----:B-1----:R-:W-:-:S03]  /*0ed0*/  FMUL.FTZ R34, R34, R3 ;  /* 0x0000000322227220 */ /* 0x002fc60000410000 */
[----:B------:R-:W0:Y:S01]  /*0ee0*/  MUFU.COS R8, R6 ;  /* 0x0000000600087308 */ /* 0x000e220000000000 */
[----:B------:R-:W-:Y:S02]  /*0ef0*/  HADD2.F32 R3, -RZ, R26.H0_H0 ;  /* 0x2000001aff037230 */ /* 0x000fe40000004100 */
[----:B------:R-:W-:-:S05]  /*0f00*/  FMUL.RZ R34, R34, 0.15915493667125701904 ;  /* 0x3e22f98322227820 */ /* 0x000fca000040c000 */
        /* <DEDUP_REMOVED lines=14> */
.L_x_441:
        /* <DEDUP_REMOVED lines=10> */
[----:B0-----:R-:W-:-:S02]  /*1090*/  IADD3 R4, PT, PT, R0, 0xffffffe, RZ ;  /* 0x0ffffffe00047810 */ /* 0x001fc40007ffe0ff */
[----:B------:R-:W-:-:S04]  /*10a0*/  IADD3 R0, PT, PT, RZ, -R11, RZ ;  /* 0x8000000bff007210 */ /* 0x000fc80007ffe0ff */
[----:B------:R0:W1:Y:S02]  /*10b0*/  F2I.FTZ.U32.TRUNC.NTZ R5, R4 ;  /* 0x0000000400057305 */ /* 0x000064000021f000 */
[----:B0-----:R-:W-:Y:S01]  /*10c0*/  HFMA2 R4, -RZ, RZ, 0, 0 ;  /* 0x00000000ff047431 */ /* 0x001fe200000001ff */
[----:B-1----:R-:W-:-:S05]  /*10d0*/  IADD3 R8, PT, PT, RZ, -R5, RZ ;  /* 0x80000005ff087210 */ /* 0x002fca0007ffe0ff */
[----:B------:R-:W-:Y:S01]  /*10e0*/  IMAD R9, R8, R7, RZ ;  /* 0x0000000708097224 */ /* 0x000fe200078e02ff */
[----:B------:R-:W-:-:S03]  /*10f0*/  MOV R8, R10 ;  /* 0x0000000a00087202 */ /* 0x000fc60000000f00 */
[----:B------:R-:W-:-:S06]  /*1100*/  IMAD.HI.U32 R5, R5, R9, R4 ;  /* 0x0000000905057227 */ /* 0x000fcc00078e0004 */
[----:B------:R-:W-:-:S04]  /*1110*/  IMAD.HI.U32 R5, R5, R8, RZ ;  /* 0x0000000805057227 */ /* 0x000fc800078e00ff */
[----:B------:R-:W-:-:S05]  /*1120*/  IMAD R0, R5, R0, R8 ;  /* 0x0000000005007224 */ /* 0x000fca00078e0208 */
[----:B------:R-:W-:-:S13]  /*1130*/  ISETP.GT.U32.AND P1, PT, R7, R0, PT ;  /* 0x000000000700720c */ /* 0x000fda0003f24070 */
[-C--:B------:R-:W-:Y:S02]  /*1140*/  @!P1 IADD3 R0, PT, PT, R0, -R7.reuse, RZ ;  /* 0x8000000700009210 */ /* 0x080fe40007ffe0ff */
[----:B------:R-:W-:Y:S02]  /*1150*/  @!P1 IADD3 R5, PT, PT, R5, 0x1, RZ ;  /* 0x0000000105059810 */ /* 0x000fe40007ffe0ff */
[----:B------:R-:W-:Y:S02]  /*1160*/  ISETP.GE.U32.AND P0, PT, R0, R7, PT ;  /* 0x000000070000720c */ /* 0x000fe40003f06070 */
[----:B------:R-:W-:Y:S02]  /*1170*/  LOP3.LUT R0, R3, R34, RZ, 0x3c, !PT ;  /* 0x0000002203007212 */ /* 0x000fe400078e3cff */
[----:B------:R-:W-:Y:S02]  /*1180*/  ISETP.NE.AND P1, PT, R34, RZ, PT ;  /* 0x000000ff2200720c */ /* 0x000fe40003f25270 */
[----:B------:R-:W-:-:S07]  /*1190*/  ISETP.GE.AND P2, PT, R0, RZ, PT ;  /* 0x000000ff0000720c */ /* 0x000fce0003f46270 */
[----:B------:R-:W-:Y:S02]  /*11a0*/  @P0 IADD3 R5, PT, PT, R5, 0x1, RZ ;  /* 0x0000000105050810 */ /* 0x000fe40007ffe0ff */
[----:B------:R-:W-:Y:S02]  /*11b0*/  ISETP.GE.AND P0, PT, R3, R6, PT ;  /* 0x000000060300720c */ /* 0x000fe40003f06270 */
[----:B------:R-:W-:-:S04]  /*11c0*/  MOV R35, R5 ;  /* 0x0000000500237202 */ /* 0x000fc80000000f00 */
[----:B------:R-:W-:Y:S02]  /*11d0*/  @!P2 IADD3 R35, PT, PT, -R35, RZ, RZ ;  /* 0x000000ff2323a210 */ /* 0x000fe40007ffe1ff */
        /* <DEDUP_REMOVED lines=9> */
[----:B------:R-:W-:Y:S02]  /*1270*/  MOV R8, 0x53f ;  /* 0x0000053f00087802 */ /* 0x000fe40000000f00 */
[----:B------:R1:W2:Y:S01]  /*1280*/  LDC.64 R14, c[0x4][R0] ;  /* 0x01000000000e7b82 */ /* 0x0002a20000000a00 */
[----:B------:R-:W3:Y:S01]  /*1290*/  LDCU.64 UR6, c[0x4][0xd0] ;  /* 0x01001a00ff0677ac */ /* 0x000ee20008000a00 */
[----:B------:R-:W-:Y:S02]  /*12a0*/  MOV R12, 0x1 ;  /* 0x00000001000c7802 */ /* 0x000fe40000000f00 */
[----:B------:R-:W-:Y:S01]  /*12b0*/  MOV R13, RZ ;  /* 0x000000ff000d7202 */ /* 0x000fe20000000f00 */
[----:B------:R-:W4:Y:S01]  /*12c0*/  LDCU.64 UR8, c[0x4][0xa8] ;  /* 0x01001500ff0877ac */ /* 0x000f220008000a00 */
[----:B0-----:R-:W-:-:S02]  /*12d0*/  MOV R4, UR4 ;  /* 0x0000000400047c02 */ /* 0x001fc40008000f00 */
[----:B------:R-:W-:Y:S02]  /*12e0*/  MOV R5, UR5 ;  /* 0x0000000500057c02 */ /* 0x000fe40008000f00 */
[----:B---3--:R-:W-:Y:S02]  /*12f0*/  MOV R6, UR6 ;  /* 0x0000000600067c02 */ /* 0x008fe40008000f00 */
[----:B------:R-:W-:Y:S02]  /*1300*/  MOV R7, UR7 ;  /* 0x0000000700077c02 */ /* 0x000fe40008000f00 */
[----:B----4-:R-:W-:Y:S02]  /*1310*/  MOV R10, UR8 ;  /* 0x00000008000a7c02 */ /* 0x010fe40008000f00 */
[----:B-1----:R-:W-:-:S07]  /*1320*/  MOV R11, UR9 ;  /* 0x00000009000b7c02 */ /* 0x002fce0008000f00 */
[----:B------:R-:W-:-:S07]  /*1330*/  LEPC R20, `(.L_x_444) ;  /* 0x000000001014794e */ /* 0x000fce0000000000 */
[----:B--2--5:R-:W-:Y:S05]  /*1340*/  CALL.ABS.NOINC R14 ;  /* 0x000000000e007343 */ /* 0x024fea0003c00000 */
.L_x_444:
[----:B------:R-:W0:Y:S01]  /*1350*/  S2R R3, SR_CgaCtaId ;  /* 0x0000000000037919 */ /* 0x000e220000008800 */
[----:B------:R-:W1:Y:S01]  /*1360*/  LDC R9, c[0x0][0x400] ;  /* 0x00010000ff097b82 */ /* 0x000e620000000800 */
[----:B------:R-:W-:Y:S02]  /*1370*/  ISETP.NE.AND P6, PT, R37, RZ, PT ;  /* 0x000000ff2500720c */ /* 0x000fe40003fc5270 */
[----:B------:R-:W-:-:S04]  /*1380*/  MOV R0, 0x400 ;  /* 0x0000040000007802 */ /* 0x000fc80000000f00 */
[----:B------:R-:W-:-:S04]  /*1390*/  IADD3 R0, PT, PT, R0, 0x240, RZ ;  /* 0x0000024000007810 */ /* 0x000fc80007ffe0ff */
[----:B0-----:R-:W-:-:S04]  /*13a0*/  LEA R0, R3, R0, 0x18 ;  /* 0x0000000003007211 */ /* 0x001fc800078ec0ff */
[----:B-1----:R-:W-:Y:S01]  /*13b0*/  LEA R3, R9, R0, 0x1 ;  /* 0x0000000009037211 */ /* 0x002fe200078e08ff */
        /* <DEDUP_REMOVED lines=8> */
.L_x_445:
        /* <DEDUP_REMOVED lines=10> */
[----:B------:R-:W-:Y:S01]  /*14e0*/  LEA R15, R5, R0, 0x1 ;  /* 0x00000000050f7211 */ /* 0x000fe200078e08ff */
[----:B------:R-:W0:Y:S01]  /*14f0*/  LDC R8, c[0x0][0x40c] ;  /* 0x00010300ff087b82 */ /* 0x000e220000000800 */
[----:B------:R-:W-:Y:S02]  /*1500*/  BSSY.RECONVERGENT B1, `(.L_x_448) ;  /* 0x0000072000017945 */ /* 0x000fe40003800200 */
        /* <DEDUP_REMOVED lines=9> */
[----:B------:R-:W-:Y:S02]  /*15a0*/  LEA.HI R5, R5, R5, RZ, 0x1 ;  /* 0x0000000505057211 */ /* 0x000fe400078f08ff */
[----:B------:R-:W-:Y:S01]  /*15b0*/  LEA R20, R34, R21, 0x1 ;  /* 0x0000001522147211 */ /* 0x000fe200078e08ff */
        /* <DEDUP_REMOVED lines=9> */
[----:B------:R-:W-:Y:S01]  /*1650*/  HADD2.F32 R11, -RZ, R25.H1_H1 ;  /* 0x30000019ff0b7230 */ /* 0x000fe20000004100 */
[----:B------:R-:W-:Y:S01]  /*1660*/  IADD3 R4, PT, PT, R7, 0x2, RZ ;  /* 0x0000000207047810 */ /* 0x000fe20007ffe0ff */
[----:B------:R-:W-:Y:S01]  /*1670*/  HADD2.F32 R37, -RZ, R27.H0_H0 ;  /* 0x2000001bff257230 */ /* 0x000fe20000004100 */
[----:B-----5:R-:W-:Y:S01]  /*1680*/  IADD3 R8, PT, PT, -R17, R8, RZ ;  /* 0x0000000811087210 */ /* 0x020fe20007ffe1ff */
[----:B------:R-:W-:Y:S01]  /*1690*/  HADD2.F32 R25, -RZ, R25.H0_H0 ;  /* 0x20000019ff197230 */ /* 0x000fe20000004100 */
[----:B------:R-:W0:Y:S01]  /*16a0*/  MUFU.RCP R5, R5 ;  /* 0x0000000500057308 */ /* 0x000e220000001000 */
[----:B------:R-:W-:Y:S02]  /*16b0*/  I2FP.F32.S32 R4, R4 ;  /* 0x0000000400047245 */ /* 0x000fe40000201400 */
        /* <DEDUP_REMOVED lines=41> */
.L_x_451:
[----:B------:R-:W-:Y:S05]  /*1950*/  BSYNC.RECONVERGENT B2 ;  /* 0x0000000000027941 */ /* 0x000fea0003800200 */
.L_x_450:
[C-C-:B------:R-:W-:Y:S02]  /*1960*/  PRMT R4, R24.reuse, 0x5410, R25.reuse ;  /* 0x0000541018047816 */ /* 0x140fe40000000019 */
[----:B------:R-:W-:-:S03]  /*1970*/  PRMT R5, R24, 0x7632, R25 ;  /* 0x0000763218057816 */ /* 0x000fc60000000019 */
[----:B------:R0:W-:Y:S04]  /*1980*/  STS [R21], R4 ;  /* 0x0000000415007388 */ /* 0x0001e80000000800 */
[----:B------:R0:W-:Y:S01]  /*1990*/  STS [R20], R5 ;  /* 0x0000000514007388 */ /* 0x0001e20000000800 */
[----:B------:R-:W-:Y:S05]  /*19a0*/  BRA `(.L_x_452) ;  /* 0x00000000009c7947 */ /* 0x000fea0003800000 */
.L_x_449:
        /* <DEDUP_REMOVED lines=39> */
.L_x_452:
[----:B------:R-:W-:Y:S05]  /*1c20*/  BSYNC.RECONVERGENT B1 ;  /* 0x0000000000017941 */ /* 0x000fea0003800200 */
.L_x_448:
[C-C-:B0-----:R-:W-:Y:S02]  /*1c30*/  PRMT R4, R26.reuse, 0x5410, R27.reuse ;  /* 0x000054101a047816 */ /* 0x141fe4000000001b */
[----:B------:R-:W-:-:S03]  /*1c40*/  PRMT R5, R26, 0x7632, R27 ;  /* 0x000076321a057816 */ /* 0x000fc6000000001b */
[----:B------:R0:W-:Y:S04]  /*1c50*/  STS [R15], R4 ;  /* 0x000000040f007388 */ /* 0x0001e80000000800 */
[----:B------:R0:W-:Y:S02]  /*1c60*/  STS [R14], R5 ;  /* 0x000000050e007388 */ /* 0x0001e40000000800 */
.L_x_447:
[----:B------:R-:W-:Y:S05]  /*1c70*/  BSYNC.RECONVERGENT B0 ;  /* 0x0000000000007941 */ /* 0x000fea0003800200 */
.L_x_446:
        /* <DEDUP_REMOVED lines=8> */
[----:B------:R-:W-:-:S05]  /*1d00*/  @!P0 LEA R3, R34, R3, 0x1 ;  /* 0x0000000322038211 */ /* 0x000fca00078e08ff */
[----:B------:R3:W2:Y:S02]  /*1d10*/  @!P0 LDS.64 R24, [R3] ;  /* 0x0000000003188984 */ /* 0x0006a40000000a00 */
.L_x_454:
[----:B------:R-:W-:Y:S05]  /*1d20*/  BSYNC.RECONVERGENT B0 ;  /* 0x0000000000007941 */ /* 0x000fea0003800200 */
.L_x_453:
[----:B------:R-:W-:Y:S06]  /*1d30*/  BAR.SYNC.DEFER_BLOCKING 0x0 ;  /* 0x0000000000007b1d */ /* 0x000fec0000010000 */
.L_x_443:
[----:B------:R-:W-:Y:S05]  /*1d40*/  BSYNC.RECONVERGENT B6 ;  /* 0x0000000000067941 */ /* 0x000fea0003800200 */
.L_x_440:
[----:B------:R-:W0:Y:S01]  /*1d50*/  LDCU UR4, c[0x0][0x3f4] ;  /* 0x00007e80ff0477ac */ /* 0x000e220008000800 */
[----:B------:R-:W-:Y:S02]  /*1d60*/  ISETP.GT.U32.AND P0, PT, R29, 0x1f, PT ;  /* 0x0000001f1d00780c */ /* 0x000fe40003f04070 */
[----:B---3--:R-:W-:Y:S02]  /*1d70*/  MOV R0, 0xff7fffff ;  /* 0xff7fffff00007802 */ /* 0x008fe40000000f00 */
[----:B0-----:R-:W-:-:S04]  /*1d80*/  MOV R3, UR4 ;  /* 0x0000000400037c02 */ /* 0x001fc80008000f00 */
[----:B-1----:R-:W-:-:S05]  /*1d90*/  VIADDMNMX R5, R16, -R3, RZ, !PT ;  /* 0x8000000310057246 */ /* 0x002fca00078001ff */
[----:B------:R-:W-:Y:S05]  /*1da0*/  @P0 BRA `(.L_x_455) ;  /* 0x0000000000e40947 */ /* 0x000fea0003800000 */
[----:B------:R-:W0:Y:S01]  /*1db0*/  LDCU UR4, c[0x0][0x40c] ;  /* 0x00008180ff0477ac */ /* 0x000e220008000800 */
[----:B------:R-:W1:Y:S01]  /*1dc0*/  S2R R21, SR_CgaCtaId ;  /* 0x0000000000157919 */ /* 0x000e620000008800 */
[----:B------:R-:W-:Y:S01]  /*1dd0*/  MOV R10, 0x400 ;  /* 0x00000400000a7802 */ /* 0x000fe20000000f00 */
[-C--:B------:R-:W-:Y:S02]  /*1de0*/  IMAD R32, R33, R3.reuse, R32 ;  /* 0x0000000321207224 */ /* 0x080fe400078e0220 */
[----:B--2-4-:R-:W-:Y:S02]  /*1df0*/  HMUL2 R12, R27, R25 ;  /* 0x000000191b0c7232 */ /* 0x014fe40000000000 */
[----:B------:R-:W-:Y:S01]  /*1e00*/  IMAD R31, R31, R3, R18 ;  /* 0x000000031f1f7224 */ /* 0x000fe200078e0212 */
[----:B------:R-:W-:-:S04]  /*1e10*/  IADD3 R4, PT, PT, R10, 0x40, RZ ;  /* 0x000000400a047810 */ /* 0x000fc80007ffe0ff */
[----:B------:R-:W-:Y:S01]  /*1e20*/  LEA R31, R31, R32, 0x3 ;  /* 0x000000201f1f7211 */ /* 0x000fe200078e18ff */
[----:B------:R-:W-:Y:S01]  /*1e30*/  HFMA2 R12, R26, R24, R12 ;  /* 0x000000181a0c7231 */ /* 0x000fe2000000000c */
[----:B0-----:R-:W-:Y:S01]  /*1e40*/  ISETP.NE.AND P1, PT, RZ, UR4, PT ;  /* 0x00000004ff007c0c */ /* 0x001fe2000bf25270 */
[----:B------:R-:W-:-:S03]  /*1e50*/  UMOV UR4, 0xffffffff ;  /* 0xffffffff00047882 */ /* 0x000fc60000000000 */
[--C-:B------:R-:W-:Y:S01]  /*1e60*/  HADD2.F32 R13, -RZ, R12.reuse.H0_H0 ;  /* 0x2000000cff0d7230 */ /* 0x100fe20000004100 */
[----:B------:R-:W-:Y:S01]  /*1e70*/  ISETP.GT.U32.OR P0, PT, R29, 0x13, P1 ;  /* 0x000000131d00780c */ /* 0x000fe20000f04470 */
[----:B------:R-:W-:-:S05]  /*1e80*/  HADD2.F32 R12, -RZ, R12.H1_H1 ;  /* 0x3000000cff0c7230 */ /* 0x000fca0000004100 */
[----:B------:R-:W-:Y:S02]  /*1e90*/  FADD.FTZ R13, R13, R12 ;  /* 0x0000000c0d0d7221 */ /* 0x000fe40000010000 */
[----:B------:R-:W-:Y:S02]  /*1ea0*/  @!P1 IADD3 R8, PT, PT, R10, 0x140, RZ ;  /* 0x000001400a089810 */ /* 0x000fe40007ffe0ff */
[----:B-1----:R-:W-:-:S03]  /*1eb0*/  LEA R4, R21, R4, 0x18 ;  /* 0x0000000415047211 */ /* 0x002fc600078ec0ff */
[----:B------:R-:W0:Y:S01]  /*1ec0*/  @!P0 LDC.64 R6, c[0x0][0x3b8] ;  /* 0x0000ee00ff068b82 */ /* 0x000e220000000a00 */
        /* <DEDUP_REMOVED lines=17> */
.L_x_569:
[----:B------:R-:W-:Y:S01]  /*1fe0*/  ISETP.NE.AND P0, PT, R29, RZ, PT ;  /* 0x000000ff1d00720c */ /* 0x000fe20003f05270 */
[----:B-1----:R-:W-:-:S12]  /*1ff0*/  FADD.FTZ R14, R8, R14 ;  /* 0x0000000e080e7221 */ /* 0x002fd80000010000 */
[----:B------:R-:W-:Y:S05]  /*2000*/  @P0 BRA `(.L_x_455) ;  /* 0x00000000004c0947 */ /* 0x000fea0003800000 */
[----:B------:R-:W1:Y:S02]  /*2010*/  LDCU.64 UR4, c[0x0][0x438] ;  /* 0x00008700ff0477ac */ /* 0x000e640008000a00 */
[----:B-1----:R-:W-:Y:S01]  /*2020*/  ISETP.NE.U32.AND P0, PT, RZ, UR4, PT ;  /* 0x00000004ff007c0c */ /* 0x002fe2000bf05070 */
[----:B------:R-:W1:Y:S03]  /*2030*/  LDCU UR4, c[0x0][0x410] ;  /* 0x00008200ff0477ac */ /* 0x000e660008000800 */
[----:B------:R-:W-:-:S13]  /*2040*/  ISETP.NE.AND.EX P0, PT, RZ, UR5, PT, P0 ;  /* 0x00000005ff007c0c */ /* 0x000fda000bf05300 */
[----:B------:R-:W2:Y:S01]  /*2050*/  @P0 LDC R0, c[0x0][0x440] ;  /* 0x00011000ff000b82 */ /* 0x000ea20000000800 */
[----:B-----5:R-:W-:-:S07]  /*2060*/  @P0 IADD3 R9, PT, PT, R30, -R17, RZ ;  /* 0x800000111e090210 */ /* 0x020fce0007ffe0ff */
[----:B------:R-:W3:Y:S01]  /*2070*/  @P0 LDC.64 R6, c[0x0][0x438] ;  /* 0x00010e00ff060b82 */ /* 0x000ee20000000a00 */
[----:B--2---:R-:W-:-:S04]  /*2080*/  @P0 IMAD R28, R28, R0, R9 ;  /* 0x000000001c1c0224 */ /* 0x004fc800078e0209 */
[----:B------:R-:W-:-:S04]  /*2090*/  @P0 IMAD R9, R28, R0, R9 ;  /* 0x000000001c090224 */ /* 0x000fc800078e0209 */
[----:B---3--:R-:W-:-:S06]  /*20a0*/  @P0 IMAD.WIDE R6, R9, 0x2, R6 ;  /* 0x0000000209060825 */ /* 0x008fcc00078e0206 */
[----:B------:R-:W2:Y:S01]  /*20b0*/  @P0 LDG.E.U16 R6, desc[UR36][R6.64] ;  /* 0x0000002406060981 */ /* 0x000ea2000c1e1500 */
[----:B------:R-:W-:Y:S01]  /*20c0*/  IADD3 R10, PT, PT, R10, 0x240, RZ ;  /* 0x000002400a0a7810 */ /* 0x000fe20007ffe0ff */
[----:B-1----:R-:W-:Y:S01]  /*20d0*/  FMUL.FTZ R0, R14, UR4 ;  /* 0x000000040e007c20 */ /* 0x002fe20008410000 */
[----:B------:R-:W-:Y:S02]  /*20e0*/  IADD3 R4, PT, PT, R16, -R5, RZ ;  /* 0x8000000510047210 */ /* 0x000fe40007ffe0ff */
[----:B------:R-:W-:-:S04]  /*20f0*/  LEA R11, R21, R10, 0x18 ;  /* 0x0000000a150b7211 */ /* 0x000fc800078ec0ff */
[----:B------:R-:W-:Y:S01]  /*2100*/  LEA R11, R4, R11, 0x2 ;  /* 0x0000000b040b7211 */ /* 0x000fe200078e10ff */
[----:B--2---:R-:W-:-:S05]  /*2110*/  @P0 HADD2.F32 R9, -RZ, R6.H0_H0 ;  /* 0x20000006ff090230 */ /* 0x004fca0000004100 */
[----:B------:R-:W-:-:S05]  /*2120*/  @P0 FADD.FTZ R0, R0, R9 ;  /* 0x0000000900000221 */ /* 0x000fca0000010000 */
[----:B------:R1:W-:Y:S02]  /*2130*/  STS [R11+-0x4], R0 ;  /* 0xfffffc000b007388 */ /* 0x0003e40000000800 */
.L_x_455:
[----:B------:R-:W-:Y:S05]  /*2140*/  WARPSYNC.ALL ;  /* 0x0000000000007948 */ /* 0x000fea0003800000 */
[----:B------:R-:W3:Y:S08]  /*2150*/  S2UR UR15, SR_CgaCtaId ;  /* 0x00000000000f79c3 */ /* 0x000ef00000008800 */
[----:B------:R-:W-:Y:S01]  /*2160*/  BAR.SYNC.DEFER_BLOCKING 0x0 ;  /* 0x0000000000007b1d */ /* 0x000fe20000010000 */
[----:B------:R-:W-:-:S04]  /*2170*/  LOP3.LUT R7, RZ, R5, RZ, 0x33, !PT ;  /* 0x00000005ff077212 */ /* 0x000fc800078e33ff */
[----:B------:R-:W-:Y:S01]  /*2180*/  IADD3 R7, PT, PT, R7, 0x1f, R16 ;  /* 0x0000001f07077810 */ /* 0x000fe20007ffe010 */
[----:B------:R-:W-:Y:S01]  /*2190*/  UMOV UR14, 0x400 ;  /* 0x00000400000e7882 */ /* 0x000fe20000000000 */
[----:B------:R-:W0:Y:S01]  /*21a0*/  LDCU UR5, c[0x0][0x40c] ;  /* 0x00008180ff0577ac */ /* 0x000e220008000800 */
[----:B------:R-:W1:Y:S01]  /*21b0*/  S2R R212, SR_TID.X ;  /* 0x0000000000d47919 */ /* 0x000e620000002100 */
[----:B------:R-:W1:Y:S01]  /*21c0*/  S2UR UR16, SR_CTAID.X ;  /* 0x00000000001079c3 */ /* 0x000e620000002500 */
[----:B------:R-:W-:Y:S01]  /*21d0*/  SHF.R.S32.HI R4, RZ, 0x1f, R7 ;  /* 0x0000001fff047819 */ /* 0x000fe20000011407 */
[----:B------:R-:W1:Y:S03]  /*21e0*/  LDCU UR18, c[0x0][0x40c] ;  /* 0x00008180ff1277ac */ /* 0x000e660008000800 */
[----:B------:R-:W-:Y:S01]  /*21f0*/  LEA.HI R4, R4, R7, RZ, 0x5 ;  /* 0x0000000704047211 */ /* 0x000fe200078f28ff */
[----:B------:R-:W1:Y:S02]  /*2200*/  LDCU UR17, c[0x0][0x3f8] ;  /* 0x00007f00ff1177ac */ /* 0x000e640008000800 */
[----:B------:R-:W1:Y:S01]  /*2210*/  LDC R9, c[0x0][0x3f0] ;  /* 0x0000fc00ff097b82 */ /* 0x000e620000000800 */
[----:B------:R-:W-:Y:S01]  /*2220*/  LOP3.LUT R214, R4, 0xffffffe0, RZ, 0xc0, !PT ;  /* 0xffffffe004d67812 */ /* 0x000fe200078ec0ff */
[----:B------:R-:W1:Y:S01]  /*2230*/  LDCU UR20, c[0x0][0x3f4] ;  /* 0x00007e80ff1477ac */ /* 0x000e620008000800 */
[----:B---3--:R-:W-:-:S02]  /*2240*/  ULEA UR4, UR15, UR14, 0x18 ;  /* 0x0000000e0f047291 */ /* 0x008fc4000f8ec0ff */
[----:B0-----:R-:W-:Y:S01]  /*2250*/  UISETP.NE.AND UP0, UPT, UR5, URZ, UPT ;  /* 0x000000ff0500728c */ /* 0x001fe2000bf05270 */
[----:B------:R-:W0:Y:S01]  /*2260*/  LDCU UR19, c[0x0][0x410] ;  /* 0x00008200ff1377ac */ /* 0x000e220008000800 */
[----:B------:R-:W3:Y:S05]  /*2270*/  LDCU.64 UR6, c[0x0][0x3b8] ;  /* 0x00007700ff0677ac */ /* 0x000eea0008000a00 */
[----:B------:R-:W0:Y:S01]  /*2280*/  LDS.128 R20, [UR4+0x40] ;  /* 0x00004004ff147984 */ /* 0x000e220008000c00 */
[----:B------:R-:W0:Y:S03]  /*2290*/  LDCU.64 UR8, c[0x0][0x438] ;  /* 0x00008700ff0877ac */ /* 0x000e260008000a00 */
[----:B--2-4-:R-:W2:Y:S01]  /*22a0*/  LDS.128 R24, [UR4+0x50] ;  /* 0x00005004ff187984 */ /* 0x014ea20008000c00 */
[----:B------:R-:W4:Y:S03]  /*22b0*/  LDCU.64 UR10, c[0x0][0x448] ;  /* 0x00008900ff0a77ac */ /* 0x000f260008000a00 */
[----:B------:R-:W0:Y:S01]  /*22c0*/  LDS.128 R28, [UR4+0x60] ;  /* 0x00006004ff1c7984 */ /* 0x000e220008000c00 */
[----:B-1----:R-:W-:Y:S01]  /*22d0*/  ISETP.GE.AND P0, PT, R212, R214, PT ;  /* 0x000000d6d400720c */ /* 0x002fe20003f06270 */
[----:B------:R-:W-:-:S02]  /*22e0*/  IMAD R4, R84, R9, UR16 ;  /* 0x0000001054047e24 */ /* 0x000fc4000f8e0209 */
[----:B------:R-:W1:Y:S04]  /*22f0*/  LDS.128 R32, [UR4+0x70] ;  /* 0x00007004ff207984 */ /* 0x000e680008000c00 */
        /* <DEDUP_REMOVED lines=29> */
.L_x_457:
[----:B------:R-:W-:Y:S01]  /*24d0*/  BSSY.RECONVERGENT B0, `(.L_x_458) ;  /* 0x000037a000007945 */ /* 0x000fe20003800200 */
[----:B------:R-:W-:-:S03]  /*24e0*/  IMAD R4, R4, 0x50, RZ ;  /* 0x0000005004047824 */ /* 0x000fc600078e02ff */
[----:B------:R-:W-:Y:S05]  /*24f0*/  @P0 BRA `(.L_x_459) ;  /* 0x0000003400dc0947 */ /* 0x000fea0003800000 */
[----:B------:R-:W-:Y:S01]  /*2500*/  IABS R6, R3 ;  /* 0x0000000300067213 */ /* 0x000fe20000000000 */
[----:B------:R-:W1:Y:S01]  /*2510*/  S2UR UR5, SR_CTAID.Y ;  /* 0x00000000000579c3 */ /* 0x000e620000002600 */
[----:B------:R-:W2:Y:S01]  /*2520*/  LDCU.64 UR12, c[0x0][0x420] ;  /* 0x00008400ff0c77ac */ /* 0x000ea20008000a00 */
[-C--:B------:R-:W-:Y:S01]  /*2530*/  IADD3 R12, PT, PT, R212, R5.reuse, RZ ;  /* 0x00000005d40c7210 */ /* 0x080fe20007ffe0ff */
[----:B------:R-:W3:Y:S01]  /*2540*/  I2F.RP R8, R6 ;  /* 0x0000000600087306 */ /* 0x000ee20000209400 */
[----:B------:R-:W-:Y:S01]  /*2550*/  IADD3 R214, PT, PT, R214, R5, RZ ;  /* 0x00000005d6d67210 */ /* 0x000fe20007ffe0ff */
[----:B------:R-:W-:Y:S01]  /*2560*/  UIADD3 UR4, UPT, UPT, UR14, 0x240, URZ ;  /* 0x000002400e047890 */ /* 0x000fe2000fffe0ff */
[----:B------:R-:W-:Y:S02]  /*2570*/  IADD3 R213, PT, PT, R12, 0x1, RZ ;  /* 0x000000010cd57810 */ /* 0x000fe40007ffe0ff */
[----:B------:R-:W4:Y:S01]  /*2580*/  LDC R13, c[0x0][0x440] ;  /* 0x00011000ff0d7b82 */ /* 0x000f220000000800 */
[----:B------:R-:W-:-:S06]  /*2590*/  ULEA UR4, UR15, UR4, 0x18 ;  /* 0x000000040f047291 */ /* 0x000fcc000f8ec0ff */
[----:B------:R-:W-:Y:S01]  /*25a0*/  LEA R212, R212, UR4, 0x2 ;  /* 0x00000004d4d47c11 */ /* 0x000fe2000f8e10ff */
[----:B---3--:R-:W3:Y:S01]  /*25b0*/  MUFU.RCP R8, R8 ;  /* 0x0000000800087308 */ /* 0x008ee20000001000 */
[----:B--2---:R-:W-:-:S04]  /*25c0*/  ISETP.NE.U32.AND P0, PT, RZ, UR12, PT ;  /* 0x0000000cff007c0c */ /* 0x004fc8000bf05070 */
[----:B------:R-:W-:Y:S01]  /*25d0*/  ISETP.NE.AND.EX P0, PT, RZ, UR13, PT, P0 ;  /* 0x0000000dff007c0c */ /* 0x000fe2000bf05300 */
[----:B-1----:R-:W-:-:S05]  /*25e0*/  IMAD R7, R3, UR5, RZ ;  /* 0x0000000503077c24 */ /* 0x002fca000f8e02ff */
[----:B------:R-:W-:Y:S01]  /*25f0*/  SHF.R.S32.HI R9, RZ, 0x1f, R7 ;  /* 0x0000001fff097819 */ /* 0x000fe20000011407 */
[----:B----4-:R-:W-:Y:S01]  /*2600*/  IMAD R3, R13, UR16, R16 ;  /* 0x000000100d037c24 */ /* 0x010fe2000f8e0210 */
[----:B---3--:R-:W-:-:S04]  /*2610*/  IADD3 R10, PT, PT, R8, 0xffffffe, RZ ;  /* 0x0ffffffe080a7810 */ /* 0x008fc80007ffe0ff */
[----:B------:R-:W-:Y:S01]  /*2620*/  IADD3 R3, PT, PT, R3, -0x1, RZ ;  /* 0xffffffff03037810 */ /* 0x000fe20007ffe0ff */
[----:B------:R1:W2:Y:S01]  /*2630*/  F2I.FTZ.U32.TRUNC.NTZ R11, R10 ;  /* 0x0000000a000b7305 */ /* 0x0002a2000021f000 */
[----:B------:R-:W-:-:S04]  /*2640*/  IADD3 R8, P1, P2, R7, UR12, R12 ;  /* 0x0000000c07087c10 */ /* 0x000fc8000fa3e00c */
[----:B------:R-:W-:Y:S01]  /*2650*/  IADD3.X R9, PT, PT, R9, UR13, RZ, P1, P2 ;  /* 0x0000000d09097c10 */ /* 0x000fe20008fe44ff */
[----:B-1----:R-:W-:Y:S01]  /*2660*/  HFMA2 R10, -RZ, RZ, 0, 0 ;  /* 0x00000000ff0a7431 */ /* 0x002fe200000001ff */
[----:B--2---:R-:W-:-:S05]  /*2670*/  IADD3 R15, PT, PT, RZ, -R11, RZ ;  /* 0x8000000bff0f7210 */ /* 0x004fca0007ffe0ff */
[----:B------:R-:W-:-:S04]  /*2680*/  IMAD R15, R15, R6, RZ ;  /* 0x000000060f0f7224 */ /* 0x000fc800078e02ff */
[----:B------:R-:W-:-:S04]  /*2690*/  IMAD.HI.U32 R7, R11, R15, R10 ;  /* 0x0000000f0b077227 */ /* 0x000fc800078e000a */
[----:B------:R-:W-:-:S07]  /*26a0*/  IMAD R11, R3, R13, R12 ;  /* 0x0000000d030b7224 */ /* 0x000fce00078e020c */
.L_x_494:
[----:B------:R-:W2:Y:S01]  /*26b0*/  @P0 LDG.E.U8 R211, desc[UR36][R8.64] ;  /* 0x0000002408d30981 */ /* 0x000ea2000c1e1100 */
[----:B------:R-:W-:Y:S01]  /*26c0*/  IADD3 R10, PT, PT, R213, -0x1, RZ ;  /* 0xffffffffd50a7810 */ /* 0x000fe20007ffe0ff */
[----:B------:R-:W-:Y:S01]  /*26d0*/  BSSY.RECONVERGENT B1, `(.L_x_460) ;  /* 0x000003d000017945 */ /* 0x000fe20003800200 */
[----:B------:R-:W-:Y:S02]  /*26e0*/  MOV R3, UR20 ;  /* 0x0000001400037c02 */ /* 0x000fe40008000f00 */
[----:B------:R-:W-:Y:S02]  /*26f0*/  IABS R210, R10 ;  /* 0x0000000a00d27213 */ /* 0x000fe40000000000 */
[----:B------:R-:W-:Y:S01]  /*2700*/  IABS R216, R3 ;  /* 0x0000000300d87213 */ /* 0x000fe20000000000 */
[----:B------:R-:W-:Y:S01]  /*2710*/  IMAD R215, R3, 0x50, RZ ;  /* 0x0000005003d77824 */ /* 0x000fe200078e02ff */
[----:B------:R-:W-:Y:S01]  /*2720*/  ISETP.GE.AND P2, PT, R10, RZ, PT ;  /* 0x000000ff0a00720c */ /* 0x000fe20003f46270 */
[----:B------:R-:W-:Y:S01]  /*2730*/  IMAD.HI.U32 R208, R7, R210, RZ ;  /* 0x000000d207d07227 */ /* 0x000fe200078e00ff */
[----:B------:R-:W-:-:S04]  /*2740*/  ISETP.NE.AND P4, PT, R3, RZ, PT ;  /* 0x000000ff0300720c */ /* 0x000fc80003f85270 */
[----:B------:R-:W-:-:S05]  /*2750*/  IADD3 R209, PT, PT, -R208, RZ, RZ ;  /* 0x000000ffd0d17210 */ /* 0x000fca0007ffe1ff */
[----:B------:R-:W-:-:S05]  /*2760*/  IMAD R209, R216, R209, R210 ;  /* 0x000000d1d8d17224 */ /* 0x000fca00078e02d2 */
[----:B------:R-:W-:-:S13]  /*2770*/  ISETP.GT.U32.AND P1, PT, R6, R209, PT ;  /* 0x000000d10600720c */ /* 0x000fda0003f24070 */
[----:B------:R-:W-:-:S04]  /*2780*/  @!P1 IADD3 R209, PT, PT, R209, -R216, RZ ;  /* 0x800000d8d1d19210 */ /* 0x000fc80007ffe0ff */
[----:B------:R-:W-:-:S13]  /*2790*/  ISETP.GT.U32.AND P1, PT, R6, R209, PT ;  /* 0x000000d10600720c */ /* 0x000fda0003f24070 */
[----:B------:R-:W-:-:S04]  /*27a0*/  @!P1 IADD3 R209, PT, PT, R209, -R216, RZ ;  /* 0x800000d8d1d19210 */ /* 0x000fc80007ffe0ff */
[----:B------:R-:W-:Y:S02]  /*27b0*/  MOV R220, R209 ;  /* 0x000000d100dc7202 */ /* 0x000fe40000000f00 */
[----:B------:R-:W-:Y:S02]  /*27c0*/  IADD3 R209, PT, PT, R16, -0x1, RZ ;  /* 0xffffffff10d17810 */ /* 0x000fe40007ffe0ff */
[----:B------:R-:W-:Y:S02]  /*27d0*/  @!P2 IADD3 R220, PT, PT, -R220, RZ, RZ ;  /* 0x000000ffdcdca210 */ /* 0x000fe40007ffe1ff */
[----:B------:R-:W-:Y:S02]  /*27e0*/  ISETP.GE.AND P1, PT, R10, R209, PT ;  /* 0x000000d10a00720c */ /* 0x000fe40003f26270 */
[----:B------:R-:W-:-:S04]  /*27f0*/  @!P4 LOP3.LUT R220, RZ, R3, RZ, 0x33, !PT ;  /* 0x00000003ffdcc212 */ /* 0x000fc800078e33ff */
[----:B------:R-:W-:Y:S02]  /*2800*/  SHF.L.U32 R216, R220, 0x3, RZ ;  /* 0x00000003dcd87819 */ /* 0x000fe400000006ff */
[----:B--2---:R-:W-:-:S05]  /*2810*/  ISETP.NE.AND P3, PT, R211, RZ, P0 ;  /* 0x000000ffd300720c */ /* 0x004fca0000765270 */
[----:B-----5:R-:W-:Y:S08]  /*2820*/  @P1 BRA `(.L_x_461) ;  /* 0x00000000009c1947 */ /* 0x020ff00003800000 */
[----:B------:R-:W-:Y:S02]  /*2830*/  ISETP.GE.AND P2, PT, R216, R215, PT ;  /* 0x000000d7d800720c */ /* 0x000fe40003f46270 */
[----:B------:R-:W-:-:S11]  /*2840*/  CS2R R150, SRZ ;  /* 0x0000000000967805 */ /* 0x000fd6000001ff00 */
[----:B------:R-:W1:Y:S01]  /*2850*/  @!P2 LDC.64 R208, c[0x0][0x3b8] ;  /* 0x0000ee00ffd0ab82 */ /* 0x000e620000000a00 */
[----:B------:R-:W-:-:S05]  /*2860*/  @!P2 IMAD R149, R4, R3, RZ ;  /* 0x000000030495a224 */ /* 0x000fca00078e02ff */
[----:B------:R-:W-:-:S04]  /*2870*/  @!P2 IADD3 R148, P4, PT, R216, R149, RZ ;  /* 0x00000095d894a210 */ /* 0x000fc80007f9e0ff */
[----:B------:R-:W-:Y:S02]  /*2880*/  @!P2 LEA.HI.X.SX32 R149, R149, RZ, 0x1, P4 ;  /* 0x000000ff9595a211 */ /* 0x000fe400020f0eff */
[----:B-1----:R-:W-:-:S04]  /*2890*/  @!P2 LEA R208, P4, R148, R208, 0x1 ;  /* 0x000000d094d0a211 */ /* 0x002fc800078808ff */
[----:B------:R-:W-:Y:S02]  /*28a0*/  @!P2 LEA.HI.X R209, R148, R209, R149, 0x1, P4 ;  /* 0x000000d194d1a211 */ /* 0x000fe400020f0c95 */
[----:B------:R-:W-:-:S06]  /*28b0*/  CS2R R148, SRZ ;  /* 0x0000000000947805 */ /* 0x000fcc000001ff00 */
[----:B------:R1:W5:Y:S01]  /*28c0*/  @!P2 LDG.E.128 R148, desc[UR36][R208.64] ;  /* 0x00000024d094a981 */ /* 0x000362000c1e1d00 */
[----:B------:R-:W-:-:S09]  /*28d0*/  UISETP.NE.AND UP0, UPT, UR18, URZ, UPT ;  /* 0x000000ff1200728c */ /* 0x000fd2000bf05270 */
[----:B-1----:R-:W-:Y:S05]  /*28e0*/  BRA.U UP0, `(.L_x_461) ;  /* 0x00000001006c7547 */ /* 0x002fea000b800000 */
[----:B------:R-:W-:-:S13]  /*28f0*/  ISETP.NE.AND P5, PT, R19, RZ, PT ;  /* 0x000000ff1300720c */ /* 0x000fda0003fa5270 */
[----:B------:R-:W1:Y:S01]  /*2900*/  @P5 S2R R211, SR_CTAID.X ;  /* 0x0000000000d35919 */ /* 0x000e620000002500 */
[----:B------:R-:W1:Y:S08]  /*2910*/  @P5 LDC R210, c[0x0][0x3f8] ;  /* 0x0000fe00ffd25b82 */ /* 0x000e700000000800 */
[----:B------:R-:W2:Y:S01]  /*2920*/  @P5 LDC.64 R208, c[0x0][0x450] ;  /* 0x00011400ffd05b82 */ /* 0x000ea20000000a00 */
[----:B-1----:R-:W-:-:S04]  /*2930*/  @P5 IMAD R210, R2, R210, R211 ;  /* 0x000000d202d25224 */ /* 0x002fc800078e02d3 */
[----:B------:R-:W-:-:S04]  /*2940*/  @P5 IMAD R211, R210, 0x50, RZ ;  /* 0x00000050d2d35824 */ /* 0x000fc800078e02ff */
[----:B--2---:R-:W-:-:S06]  /*2950*/  @P5 IMAD.WIDE R208, R211, 0x2, R208 ;  /* 0x00000002d3d05825 */ /* 0x004fcc00078e02d0 */
[----:B------:R-:W2:Y:S01]  /*2960*/  @P5 LDG.E.128 R208, desc[UR36][R208.64] ;  /* 0x00000024d0d05981 */ /* 0x000ea2000c1e1d00 */
[----:B-----5:R-:W-:Y:S02]  /*2970*/  HFMA2 R149, R149, 1, 1, R85 ;  /* 0x3c003c0095957831 */ /* 0x020fe40000000055 */
[----:B------:R-:W-:Y:S02]  /*2980*/  HADD2 R148, R148, R84 ;  /* 0x0000005494947230 */ /* 0x000fe40000000000 */
[----:B------:R-:W-:Y:S02]  /*2990*/  HFMA2 R151, R151, 1, 1, R87 ;  /* 0x3c003c0097977831 */ /* 0x000fe40000000057 */
[----:B------:R-:W-:Y:S02]  /*29a0*/  HADD2 R150, R150, R86 ;  /* 0x0000005696967230 */ /* 0x000fe40000000000 */
[----:B--2---:R-:W-:Y:S02]  /*29b0*/  @P5 HFMA2 R149, R149, R209, -RZ ;  /* 0x000000d195955231 */ /* 0x004fe400001000ff */
[----:B------:R-:W-:-:S02]  /*29c0*/  @P5 HMUL2 R148, R148, R208 ;  /* 0x000000d094945232 */ /* 0x000fc40000000000 */
[----:B------:R-:W-:Y:S02]  /*29d0*/  @P5 HFMA2 R151, R151, R211, -RZ ;  /* 0x000000d397975231 */ /* 0x000fe400001000ff */
[----:B------:R-:W-:Y:S01]  /*29e0*/  @P5 HMUL2 R150, R150, R210 ;  /* 0x000000d296965232 */ /* 0x000fe20000000000 */
[----:B------:R-:W-:Y:S06]  /*29f0*/  @P2 BRA `(.L_x_461) ;  /* 0x0000000000282947 */ /* 0x000fec0003800000 */
[----:B------:R-:W-:Y:S08]  /*2a00*/  S2UR UR4, SR_CTAID.Y ;  /* 0x00000000000479c3 */ /* 0x000ff00000002600 */
[----:B------:R-:W1:Y:S02]  /*2a10*/  S2UR UR5, SR_CTAID.X ;  /* 0x00000000000579c3 */ /* 0x000e640000002500 */
[----:B-1----:R-:W-:-:S06]  /*2a20*/  UIMAD UR4, UR4, UR17, UR5 ;  /* 0x00000011040472a4 */ /* 0x002fcc000f8e0205 */
[----:B------:R-:W-:-:S04]  /*2a30*/  IMAD R208, R3, UR4, RZ ;  /* 0x0000000403d07c24 */ /* 0x000fc8000f8e02ff */
[----:B------:R-:W-:-:S05]  /*2a40*/  IMAD R209, R208, 0x50, RZ ;  /* 0x00000050d0d17824 */ /* 0x000fca00078e02ff */
[----:B------:R-:W-:-:S04]  /*2a50*/  IADD3 R210, P2, PT, R216, R209, RZ ;  /* 0x000000d1d8d27210 */ /* 0x000fc80007f5e0ff */
[----:B------:R-:W-:Y:S02]  /*2a60*/  LEA.HI.X.SX32 R209, R209, RZ, 0x1, P2 ;  /* 0x000000ffd1d17211 */ /* 0x000fe400010f0eff */
[----:B------:R-:W-:-:S04]  /*2a70*/  LEA R208, P2, R210, UR6, 0x1 ;  /* 0x00000006d2d07c11 */ /* 0x000fc8000f8408ff */
[----:B------:R-:W-:-:S05]  /*2a80*/  LEA.HI.X R209, R210, UR7, R209, 0x1, P2 ;  /* 0x00000007d2d17c11 */ /* 0x000fca00090f0cd1 */
[----:B------:R1:W-:Y:S04]  /*2a90*/  STG.E.128 desc[UR36][R208.64], R148 ;  /* 0x00000094d0007986 */ /* 0x0003e8000c101d24 */
.L_x_461:
[----:B0-----:R-:W-:Y:S05]  /*2aa0*/  BSYNC.RECONVERGENT B1 ;  /* 0x0000000000017941 */ /* 0x001fea0003800200 */
.L_x_460:
[----:B------:R-:W-:Y:S01]  /*2ab0*/  BSSY.RECONVERGENT B1, `(.L_x_462) ;  /* 0x000005a000017945 */ /* 0x000fe20003800200 */
[----:B------:R-:W-:-:S03]  /*2ac0*/  IADD3 R220, PT, PT, R220, R3, RZ ;  /* 0x00000003dcdc7210 */ /* 0x000fc60007ffe0ff */
[----:B------:R-:W-:Y:S05]  /*2ad0*/  @P1 BRA `(.L_x_463) ;  /* 0x00000004005c1947 */ /* 0x000fea0003800000 */
[----:B------:R-:W-:Y:S01]  /*2ae0*/  SHF.L.U32 R224, R220, 0x3, RZ ;  /* 0x00000003dce07819 */ /* 0x000fe200000006ff */
[----:B------:R-:W-:Y:S01]  /*2af0*/  UISETP.NE.AND UP0, UPT, UR18, URZ, UPT ;  /* 0x000000ff1200728c */ /* 0x000fe2000bf05270 */
[----:B------:R-:W-:Y:S02]  /*2b00*/  LEA R222, R3, R216, 0x4 ;  /* 0x000000d803de7211 */ /* 0x000fe400078e20ff */
[----:B------:R-:W-:Y:S02]  /*2b10*/  CS2R R154, SRZ ;  /* 0x00000000009a7805 */ /* 0x000fe4000001ff00 */
[-C--:B------:R-:W-:Y:S02]  /*2b20*/  ISETP.GE.AND P2, PT, R224, R215.reuse, PT ;  /* 0x000000d7e000720c */ /* 0x080fe40003f46270 */
[----:B------:R-:W-:Y:S02]  /*2b30*/  CS2R R152, SRZ ;  /* 0x0000000000987805 */ /* 0x000fe4000001ff00 */
[----:B------:R-:W-:-:S09]  /*2b40*/  ISETP.GE.AND P4, PT, R222, R215, PT ;  /* 0x000000d7de00720c */ /* 0x000fd20003f86270 */
[----:B-1----:R-:W0:Y:S01]  /*2b50*/  @!P2 LDC.64 R208, c[0x0][0x3b8] ;  /* 0x0000ee00ffd0ab82 */ /* 0x002e220000000a00 */
[----:B------:R-:W-:Y:S01]  /*2b60*/  @!P2 IMAD R15, R4, R3, RZ ;  /* 0x00000003040fa224 */ /* 0x000fe200078e02ff */
[----:B------:R-:W-:-:S04]  /*2b70*/  @!P2 SHF.R.S32.HI R12, RZ, 0x1f, R224 ;  /* 0x0000001fff0ca819 */ /* 0x000fc800000114e0 */
[C---:B------:R-:W-:Y:S02]  /*2b80*/  @!P2 IADD3 R13, P5, PT, R15.reuse, R224, RZ ;  /* 0x000000e00f0da210 */ /* 0x040fe40007fbe0ff */
[----:B------:R-:W1:Y:S02]  /*2b90*/  @!P4 LDC.64 R218, c[0x0][0x3b8] ;  /* 0x0000ee00ffdacb82 */ /* 0x000e640000000a00 */
[----:B------:R-:W-:Y:S01]  /*2ba0*/  @!P2 LEA.HI.X.SX32 R12, R15, R12, 0x1, P5 ;  /* 0x0000000c0f0ca211 */ /* 0x000fe200028f0eff */
[----:B------:R-:W-:Y:S01]  /*2bb0*/  @!P4 IMAD R15, R4, R3, RZ ;  /* 0x00000003040fc224 */ /* 0x000fe200078e02ff */
[----:B0-----:R-:W-:-:S04]  /*2bc0*/  @!P2 LEA R208, P5, R13, R208, 0x1 ;  /* 0x000000d00dd0a211 */ /* 0x001fc800078a08ff */
[----:B------:R-:W-:Y:S02]  /*2bd0*/  @!P2 LEA.HI.X R209, R13, R209, R12, 0x1, P5 ;  /* 0x000000d10dd1a211 */ /* 0x000fe400028f0c0c */
[----:B------:R-:W-:Y:S02]  /*2be0*/  @!P4 SHF.R.S32.HI R12, RZ, 0x1f, R222 ;  /* 0x0000001fff0cc819 */ /* 0x000fe400000114de */
[----:B------:R-:W-:-:S04]  /*2bf0*/  @!P4 IADD3 R13, P5, PT, R15, R222, RZ ;  /* 0x000000de0f0dc210 */ /* 0x000fc80007fbe0ff */
[----:B------:R-:W-:Y:S02]  /*2c00*/  @!P4 LEA.HI.X.SX32 R12, R15, R12, 0x1, P5 ;  /* 0x0000000c0f0cc211 */ /* 0x000fe400028f0eff */
[----:B------:R-:W-:Y:S02]  /*2c10*/  CS2R R14, SRZ ;  /* 0x00000000000e7805 */ /* 0x000fe4000001ff00 */
[----:B-1----:R-:W-:-:S04]  /*2c20*/  @!P4 LEA R218, P5, R13, R218, 0x1 ;  /* 0x000000da0ddac211 */ /* 0x002fc800078a08ff */
[----:B------:R-:W-:Y:S02]  /*2c30*/  @!P4 LEA.HI.X R219, R13, R219, R12, 0x1, P5 ;  /* 0x000000db0ddbc211 */ /* 0x000fe400028f0c0c */
[----:B------:R-:W-:-:S06]  /*2c40*/  CS2R R12, SRZ ;  /* 0x00000000000c7805 */ /* 0x000fcc000001ff00 */
[----:B------:R0:W5:Y:S01]  /*2c50*/  @!P2 LDG.E.128 R12, desc[UR36][R208.64] ;  /* 0x00000024d00ca981 */ /* 0x000162000c1e1d00 */
[----:B------:R-:W-:Y:S05]  /*2c60*/  BRA.U UP0, `(.L_x_464) ;  /* 0x0000000100787547 */ /* 0x000fea000b800000 */
[----:B------:R-:W-:-:S13]  /*2c70*/  ISETP.NE.AND P6, PT, R19, RZ, PT ;  /* 0x000000ff1300720c */ /* 0x000fda0003fc5270 */
[----:B------:R-:W1:Y:S01]  /*2c80*/  @P6 S2R R211, SR_CTAID.X ;  /* 0x0000000000d36919 */ /* 0x000e620000002500 */
[----:B------:R-:W1:Y:S08]  /*2c90*/  @P6 LDC R210, c[0x0][0x3f8] ;  /* 0x0000fe00ffd26b82 */ /* 0x000e700000000800 */
[----:B0-----:R-:W0:Y:S01]  /*2ca0*/  @P6 LDC.64 R208, c[0x0][0x450] ;  /* 0x00011400ffd06b82 */ /* 0x001e220000000a00 */
[----:B-1----:R-:W-:-:S04]  /*2cb0*/  @P6 IMAD R210, R2, R210, R211 ;  /* 0x000000d202d26224 */ /* 0x002fc800078e02d3 */
[----:B------:R-:W-:-:S04]  /*2cc0*/  @P6 IMAD R211, R210, 0x50, RZ ;  /* 0x00000050d2d36824 */ /* 0x000fc800078e02ff */
[----:B0-----:R-:W-:-:S06]  /*2cd0*/  @P6 IMAD.WIDE R208, R211, 0x2, R208 ;  /* 0x00000002d3d06825 */ /* 0x001fcc00078e02d0 */
[----:B------:R-:W2:Y:S01]  /*2ce0*/  @P6 LDG.E.128 R208, desc[UR36][R208.64+0x10] ;  /* 0x00001024d0d06981 */ /* 0x000ea2000c1e1d00 */
[----:B-----5:R-:W-:Y:S02]  /*2cf0*/  HFMA2 R13, R13, 1, 1, R89 ;  /* 0x3c003c000d0d7831 */ /* 0x020fe40000000059 */
[----:B------:R-:W-:Y:S02]  /*2d00*/  HADD2 R12, R12, R88 ;  /* 0x000000580c0c7230 */ /* 0x000fe40000000000 */
[----:B------:R-:W-:Y:S02]  /*2d10*/  HFMA2 R15, R15, 1, 1, R91 ;  /* 0x3c003c000f0f7831 */ /* 0x000fe4000000005b */
[----:B------:R-:W-:Y:S01]  /*2d20*/  HADD2 R14, R14, R90 ;  /* 0x0000005a0e0e7230 */ /* 0x000fe20000000000 */
[----:B------:R-:W-:Y:S01]  /*2d30*/  BSSY.RECONVERGENT B2, `(.L_x_464) ;  /* 0x0000011000027945 */ /* 0x000fe20003800200 */
[----:B--2---:R-:W-:Y:S02]  /*2d40*/  @P6 HFMA2 R13, R13, R209, -RZ ;  /* 0x000000d10d0d6231 */ /* 0x004fe400001000ff */
[----:B------:R-:W-:-:S02]  /*2d50*/  @P6 HMUL2 R12, R12, R208 ;  /* 0x000000d00c0c6232 */ /* 0x000fc40000000000 */
[----:B------:R-:W-:Y:S02]  /*2d60*/  @P6 HFMA2 R15, R15, R211, -RZ ;  /* 0x000000d30f0f6231 */ /* 0x000fe400001000ff */
[----:B------:R-:W-:Y:S01]  /*2d70*/  @P6 HMUL2 R14, R14, R210 ;  /* 0x000000d20e0e6232 */ /* 0x000fe20000000000 */
[----:B------:R-:W-:Y:S06]  /*2d80*/  @P2 BRA `(.L_x_465) ;  /* 0x00000000002c2947 */ /* 0x000fec0003800000 */
[----:B------:R-:W-:Y:S01]  /*2d90*/  S2UR UR4, SR_CTAID.Y ;  /* 0x00000000000479c3 */ /* 0x000fe20000002600 */
[----:B------:R-:W-:-:S07]  /*2da0*/  SHF.R.S32.HI R209, RZ, 0x1f, R224 ;  /* 0x0000001fffd17819 */ /* 0x000fce00000114e0 */
[----:B------:R-:W0:Y:S02]  /*2db0*/  S2UR UR5, SR_CTAID.X ;  /* 0x00000000000579c3 */ /* 0x000e240000002500 */
[----:B0-----:R-:W-:-:S06]  /*2dc0*/  UIMAD UR4, UR4, UR17, UR5 ;  /* 0x00000011040472a4 */ /* 0x001fcc000f8e0205 */
[----:B------:R-:W-:-:S04]  /*2dd0*/  IMAD R208, R3, UR4, RZ ;  /* 0x0000000403d07c24 */ /* 0x000fc8000f8e02ff */
[----:B------:R-:W-:-:S05]  /*2de0*/  IMAD R208, R208, 0x50, RZ ;  /* 0x00000050d0d07824 */ /* 0x000fca00078e02ff */
[----:B------:R-:W-:-:S04]  /*2df0*/  IADD3 R224, P2, PT, R208, R224, RZ ;  /* 0x000000e0d0e07210 */ /* 0x000fc80007f5e0ff */
[----:B------:R-:W-:Y:S02]  /*2e00*/  LEA.HI.X.SX32 R209, R208, R209, 0x1, P2 ;  /* 0x000000d1d0d17211 */ /* 0x000fe400010f0eff */
[----:B------:R-:W-:-:S04]  /*2e10*/  LEA R208, P2, R224, UR6, 0x1 ;  /* 0x00000006e0d07c11 */ /* 0x000fc8000f8408ff */
[----:B------:R-:W-:-:S05]  /*2e20*/  LEA.HI.X R209, R224, UR7, R209, 0x1, P2 ;  /* 0x00000007e0d17c11 */ /* 0x000fca00090f0cd1 */
[----:B------:R0:W-:Y:S04]  /*2e30*/  STG.E.128 desc[UR36][R208.64], R12 ;  /* 0x0000000cd0007986 */ /* 0x0001e8000c101d24 */
.L_x_465:
[----:B------:R-:W-:Y:S05]  /*2e40*/  BSYNC.RECONVERGENT B2 ;  /* 0x0000000000027941 */ /* 0x000fea0003800200 */
.L_x_464:
[----:B------:R2:W5:Y:S01]  /*2e50*/  @!P4 LDG.E.128 R152, desc[UR36][R218.64] ;  /* 0x00000024da98c981 */ /* 0x000562000c1e1d00 */
[----:B------:R-:W-:-:S09]  /*2e60*/  UISETP.NE.AND UP0, UPT, UR18, URZ, UPT ;  /* 0x000000ff1200728c */ /* 0x000fd2000bf05270 */
[----:B--2---:R-:W-:Y:S05]  /*2e70*/  BRA.U UP0, `(.L_x_463) ;  /* 0x0000000100747547 */ /* 0x004fea000b800000 */
        /* <DEDUP_REMOVED lines=8> */
[----:B------:R-:W-:Y:S01]  /*2f00*/  ISETP.GE.AND P2, PT, R222, R215, PT ;  /* 0x000000d7de00720c */ /* 0x000fe20003f46270 */
[----:B-----5:R-:W-:Y:S02]  /*2f10*/  HFMA2 R153, R153, 1, 1, R93 ;  /* 0x3c003c0099997831 */ /* 0x020fe4000000005d */
[----:B------:R-:W-:Y:S02]  /*2f20*/  HADD2 R152, R152, R92 ;  /* 0x0000005c98987230 */ /* 0x000fe40000000000 */
[----:B------:R-:W-:Y:S02]  /*2f30*/  HFMA2 R155, R155, 1, 1, R95 ;  /* 0x3c003c009b9b7831 */ /* 0x000fe4000000005f */
[----:B------:R-:W-:Y:S02]  /*2f40*/  HADD2 R154, R154, R94 ;  /* 0x0000005e9a9a7230 */ /* 0x000fe40000000000 */
[----:B--2---:R-:W-:-:S02]  /*2f50*/  @P5 HFMA2 R153, R153, R209, -RZ ;  /* 0x000000d199995231 */ /* 0x004fc400001000ff */
[----:B------:R-:W-:Y:S02]  /*2f60*/  @P5 HMUL2 R152, R152, R208 ;  /* 0x000000d098985232 */ /* 0x000fe40000000000 */
[----:B------:R-:W-:Y:S02]  /*2f70*/  @P5 HFMA2 R155, R155, R211, -RZ ;  /* 0x000000d39b9b5231 */ /* 0x000fe400001000ff */
[----:B------:R-:W-:Y:S01]  /*2f80*/  @P5 HMUL2 R154, R154, R210 ;  /* 0x000000d29a9a5232 */ /* 0x000fe20000000000 */
[----:B------:R-:W-:Y:S06]  /*2f90*/  @P2 BRA `(.L_x_463) ;  /* 0x00000000002c2947 */ /* 0x000fec0003800000 */
[----:B------:R-:W-:Y:S08]  /*2fa0*/  S2UR UR4, SR_CTAID.Y ;  /* 0x00000000000479c3 */ /* 0x000ff00000002600 */
[----:B------:R-:W0:Y:S02]  /*2fb0*/  S2UR UR5, SR_CTAID.X ;  /* 0x00000000000579c3 */ /* 0x000e240000002500 */
[----:B0-----:R-:W-:-:S06]  /*2fc0*/  UIMAD UR4, UR4, UR17, UR5 ;  /* 0x00000011040472a4 */ /* 0x001fcc000f8e0205 */
[----:B------:R-:W-:-:S04]  /*2fd0*/  IMAD R208, R3, UR4, RZ ;  /* 0x0000000403d07c24 */ /* 0x000fc8000f8e02ff */
[----:B------:R-:W-:Y:S01]  /*2fe0*/  IMAD R209, R208, 0x50, RZ ;  /* 0x00000050d0d17824 */ /* 0x000fe200078e02ff */
[----:B------:R-:W-:-:S04]  /*2ff0*/  SHF.R.S32.HI R208, RZ, 0x1f, R222 ;  /* 0x0000001fffd07819 */ /* 0x000fc800000114de */
[----:B------:R-:W-:-:S04]  /*3000*/  IADD3 R222, P2, PT, R209, R222, RZ ;  /* 0x000000ded1de7210 */ /* 0x000fc80007f5e0ff */
[----:B------:R-:W-:Y:S02]  /*3010*/  LEA.HI.X.SX32 R209, R209, R208, 0x1, P2 ;  /* 0x000000d0d1d17211 */ /* 0x000fe400010f0eff */
[----:B------:R-:W-:-:S04]  /*3020*/  LEA R208, P2, R222, UR6, 0x1 ;  /* 0x00000006ded07c11 */ /* 0x000fc8000f8408ff */
[----:B------:R-:W-:-:S05]  /*3030*/  LEA.HI.X R209, R222, UR7, R209, 0x1, P2 ;  /* 0x00000007ded17c11 */ /* 0x000fca00090f0cd1 */
[----:B------:R2:W-:Y:S04]  /*3040*/  STG.E.128 desc[UR36][R208.64], R152 ;  /* 0x00000098d0007986 */ /* 0x0005e8000c101d24 */
.L_x_463:
[----:B------:R-:W-:Y:S05]  /*3050*/  BSYNC.RECONVERGENT B1 ;  /* 0x0000000000017941 */ /* 0x000fea0003800200 */
.L_x_462:
[----:B------:R-:W-:Y:S04]  /*3060*/  BSSY.RECONVERGENT B1, `(.L_x_466) ;  /* 0x000005c000017945 */ /* 0x000fe80003800200 */
[----:B------:R-:W-:Y:S05]  /*3070*/  @P1 BRA `(.L_x_467) ;  /* 0x0000000400681947 */ /* 0x000fea0003800000 */
[----:B------:R-:W-:-:S04]  /*3080*/  LEA R156, R3, R220, 0x1 ;  /* 0x000000dc039c7211 */ /* 0x000fc800078e08ff */
[----:B------:R-:W-:-:S04]  /*3090*/  SHF.L.U32 R218, R156, 0x3, RZ ;  /* 0x000000039cda7819 */ /* 0x000fc800000006ff */
[----:B------:R-:W-:-:S13]  /*30a0*/  ISETP.GE.AND P2, PT, R218, R215, PT ;  /* 0x000000d7da00720c */ /* 0x000fda0003f46270 */
[----:B012---:R-:W0:Y:S01]  /*30b0*/  @!P2 LDC.64 R208, c[0x0][0x3b8] ;  /* 0x0000ee00ffd0ab82 */ /* 0x007e220000000a00 */
[----:B------:R-:W-:Y:S01]  /*30c0*/  @!P2 IMAD R159, R4, R3, RZ ;  /* 0x00000003049fa224 */ /* 0x000fe200078e02ff */
[----:B------:R-:W-:-:S04]  /*30d0*/  @!P2 SHF.R.S32.HI R156, RZ, 0x1f, R218 ;  /* 0x0000001fff9ca819 */ /* 0x000fc800000114da */
        /* <DEDUP_REMOVED lines=9> */
[----:B------:R-:W-:-:S13]  /*3170*/  ISETP.NE.AND P5, PT, R19, RZ, PT ;  /* 0x000000ff1300720c */ /* 0x000fda0003fa5270 */
[----:B------:R-:W0:Y:S01]  /*3180*/  @P5 S2R R211, SR_CTAID.X ;  /* 0x0000000000d35919 */ /* 0x000e220000002500 */
[----:B------:R-:W0:Y:S08]  /*3190*/  @P5 LDC R210, c[0x0][0x3f8] ;  /* 0x0000fe00ffd25b82 */ /* 0x000e300000000800 */
[----:B------:R-:W1:Y:S01]  /*31a0*/  @P5 LDC.64 R208, c[0x0][0x450] ;  /* 0x00011400ffd05b82 */ /* 0x000e620000000a00 */
[----:B0-----:R-:W-:-:S04]  /*31b0*/  @P5 IMAD R210, R2, R210, R211 ;  /* 0x000000d202d25224 */ /* 0x001fc800078e02d3 */
[----:B------:R-:W-:-:S04]  /*31c0*/  @P5 IMAD R211, R210, 0x50, RZ ;  /* 0x00000050d2d35824 */ /* 0x000fc800078e02ff */
[----:B-1----:R-:W-:-:S06]  /*31d0*/  @P5 IMAD.WIDE R208, R211, 0x2, R208 ;  /* 0x00000002d3d05825 */ /* 0x002fcc00078e02d0 */
[----:B------:R-:W2:Y:S01]  /*31e0*/  @P5 LDG.E.128 R208, desc[UR36][R208.64+0x30] ;  /* 0x00003024d0d05981 */ /* 0x000ea2000c1e1d00 */
[----:B------:R-:W-:Y:S01]  /*31f0*/  ISETP.GE.AND P2, PT, R218, R215, PT ;  /* 0x000000d7da00720c */ /* 0x000fe20003f46270 */
[----:B-----5:R-:W-:Y:S02]  /*3200*/  HFMA2 R157, R157, 1, 1, R97 ;  /* 0x3c003c009d9d7831 */ /* 0x020fe40000000061 */
[----:B------:R-:W-:Y:S02]  /*3210*/  HADD2 R156, R156, R96 ;  /* 0x000000609c9c7230 */ /* 0x000fe40000000000 */
[----:B------:R-:W-:Y:S02]  /*3220*/  HFMA2 R159, R159, 1, 1, R99 ;  /* 0x3c003c009f9f7831 */ /* 0x000fe40000000063 */
[----:B------:R-:W-:Y:S01]  /*3230*/  HADD2 R158, R158, R98 ;  /* 0x000000629e9e7230 */ /* 0x000fe20000000000 */
[----:B------:R-:W-:Y:S01]  /*3240*/  BSSY.RECONVERGENT B2, `(.L_x_468) ;  /* 0x0000011000027945 */ /* 0x000fe20003800200 */
        /* <DEDUP_REMOVED lines=16> */
.L_x_469:
[----:B------:R-:W-:Y:S05]  /*3350*/  BSYNC.RECONVERGENT B2 ;  /* 0x0000000000027941 */ /* 0x000fea0003800200 */
.L_x_468:
[----:B------:R-:W-:Y:S05]  /*3360*/  @P1 BRA `(.L_x_467) ;  /* 0x0000000000ac1947 */ /* 0x000fea0003800000 */
[----:B------:R-:W-:-:S04]  /*3370*/  LEA R218, R3, R216, 0x5 ;  /* 0x000000d803da7211 */ /* 0x000fc800078e28ff */
[----:B------:R-:W-:-:S13]  /*3380*/  ISETP.GE.AND P2, PT, R218, R215, PT ;  /* 0x000000d7da00720c */ /* 0x000fda0003f46270 */
[----:B0-----:R-:W0:Y:S01]  /*3390*/  @!P2 LDC.64 R208, c[0x0][0x3b8] ;  /* 0x0000ee00ffd0ab82 */ /* 0x001e220000000a00 */
        /* <DEDUP_REMOVED lines=10> */
[----:B---3--:R-:W-:Y:S05]  /*3440*/  BRA.U UP0, `(.L_x_467) ;  /* 0x0000000100747547 */ /* 0x008fea000b800000 */
        /* <DEDUP_REMOVED lines=29> */
.L_x_467:
[----:B------:R-:W-:Y:S05]  /*3620*/  BSYNC.RECONVERGENT B1 ;  /* 0x0000000000017941 */ /* 0x000fea0003800200 */
.L_x_466:
[----:B------:R-:W-:Y:S01]  /*3630*/  BSSY.RECONVERGENT B1, `(.L_x_470) ;  /* 0x000002d000017945 */ /* 0x000fe20003800200 */
[----:B------:R-:W-:-:S03]  /*3640*/  LEA R220, R3, R220, 0x2 ;  /* 0x000000dc03dc7211 */ /* 0x000fc600078e10ff */
[----:B------:R-:W-:Y:S05]  /*3650*/  @P1 BRA `(.L_x_471) ;  /* 0x0000000000a81947 */ /* 0x000fea0003800000 */
[----:B------:R-:W-:-:S04]  /*3660*/  SHF.L.U32 R218, R220, 0x3, RZ ;  /* 0x00000003dcda7819 */ /* 0x000fc800000006ff */
[----:B------:R-:W-:-:S13]  /*3670*/  ISETP.GE.AND P2, PT, R218, R215, PT ;  /* 0x000000d7da00720c */ /* 0x000fda0003f46270 */
[----:B0123--:R-:W0:Y:S01]  /*3680*/  @!P2 LDC.64 R208, c[0x0][0x3b8] ;  /* 0x0000ee00ffd0ab82 */ /* 0x00fe220000000a00 */
        /* <DEDUP_REMOVED lines=39> */
.L_x_471:
[----:B------:R-:W-:Y:S05]  /*3900*/  BSYNC.RECONVERGENT B1 ;  /* 0x0000000000017941 */ /* 0x000fea0003800200 */
.L_x_470:
[----:B------:R-:W-:Y:S01]  /*3910*/  BSSY.RECONVERGENT B1, `(.L_x_472) ;  /* 0x000002d000017945 */ /* 0x000fe20003800200 */
[----:B------:R-:W-:-:S03]  /*3920*/  IADD3 R220, PT, PT, R220, R3, RZ ;  /* 0x00000003dcdc7210 */ /* 0x000fc60007ffe0ff */
[----:B------:R-:W-:Y:S05]  /*3930*/  @P1 BRA `(.L_x_473) ;  /* 0x0000000000a81947 */ /* 0x000fea0003800000 */
[----:B------:R-:W-:-:S04]  /*3940*/  SHF.L.U32 R218, R220, 0x3, RZ ;  /* 0x00000003dcda7819 */ /* 0x000fc800000006ff */
[----:B------:R-:W-:-:S13]  /*3950*/  ISETP.GE.AND P2, PT, R218, R215, PT ;  /* 0x000000d7da00720c */ /* 0x000fda0003f46270 */
[----:B01234-:R-:W0:Y:S01]  /*3960*/  @!P2 LDC.64 R208, c[0x0][0x3b8] ;  /* 0x0000ee00ffd0ab82 */ /* 0x01fe220000000a00 */
        /* <DEDUP_REMOVED lines=39> */
.L_x_473:
[----:B------:R-:W-:Y:S05]  /*3be0*/  BSYNC.RECONVERGENT B1 ;  /* 0x0000000000017941 */ /* 0x000fea0003800200 */
.L_x_472:
        /* <DEDUP_REMOVED lines=45> */
.L_x_475:
[----:B------:R-:W-:Y:S05]  /*3ec0*/  BSYNC.RECONVERGENT B1 ;  /* 0x0000000000017941 */ /* 0x000fea0003800200 */
.L_x_474:
[----:B------:R-:W-:Y:S01]  /*3ed0*/  BSSY.RECONVERGENT B1, `(.L_x_476) ;  /* 0x000002c000017945 */ /* 0x000fe20003800200 */
[----:B------:R-:W-:-:S03]  /*3ee0*/  LEA R216, R3, R216, 0x6 ;  /* 0x000000d803d87211 */ /* 0x000fc600078e30ff */
[----:B------:R-:W-:Y:S05]  /*3ef0*/  @P1 BRA `(.L_x_477) ;  /* 0x0000000000a41947 */ /* 0x000fea0003800000 */
        /* <DEDUP_REMOVED lines=41> */
.L_x_477:
[----:B------:R-:W-:Y:S05]  /*4190*/  BSYNC.RECONVERGENT B1 ;  /* 0x0000000000017941 */ /* 0x000fea0003800200 */
.L_x_476:
[----:B------:R-:W-:Y:S01]  /*41a0*/  BSSY.RECONVERGENT B1, `(.L_x_478) ;  /* 0x000002d000017945 */ /* 0x000fe20003800200 */
[----:B------:R-:W-:-:S03]  /*41b0*/  LEA R218, R3, R218, 0x1 ;  /* 0x000000da03da7211 */ /* 0x000fc600078e08ff */
        /* <DEDUP_REMOVED lines=43> */
.L_x_479:
[----:B------:R-:W-:Y:S05]  /*4470*/  BSYNC.RECONVERGENT B1 ;  /* 0x0000000000017941 */ /* 0x000fea0003800200 */
.L_x_478:
        /* <DEDUP_REMOVED lines=45> */
.L_x_481:
[----:B------:R-:W-:Y:S05]  /*4750*/  BSYNC.RECONVERGENT B1 ;  /* 0x0000000000017941 */ /* 0x000fea0003800200 */
.L_x_480:
        /* <DEDUP_REMOVED lines=45> */
.L_x_483:
[----:B------:R-:W-:Y:S05]  /*4a30*/  BSYNC.RECONVERGENT B1 ;  /* 0x0000000000017941 */ /* 0x000fea0003800200 */
.L_x_482:
        /* <DEDUP_REMOVED lines=45> */
.L_x_485:
[----:B------:R-:W-:Y:S05]  /*4d10*/  BSYNC.RECONVERGENT B1 ;  /* 0x0000000000017941 */ /* 0x000fea0003800200 */
.L_x_484:
        /* <DEDUP_REMOVED lines=45> */
.L_x_487:
[----:B------:R-:W-:Y:S05]  /*4ff0*/  BSYNC.RECONVERGENT B1 ;  /* 0x0000000000017941 */ /* 0x000fea0003800200 */
.L_x_486:
        /* <DEDUP_REMOVED lines=45> */
.L_x_489:
[----:B------:R-:W-:Y:S05]  /*52d0*/  BSYNC.RECONVERGENT B1 ;  /* 0x0000000000017941 */ /* 0x000fea0003800200 */
.L_x_488:
[----:B------:R-:W-:Y:S04]  /*52e0*/  BSSY.RECONVERGENT B1, `(.L_x_490) ;  /* 0x000002e000017945 */ /* 0x000fe80003800200 */
[----:B------:R-:W-:Y:S05]  /*52f0*/  @P1 BRA `(.L_x_491) ;  /* 0x0000000000b01947 */ /* 0x000fea0003800000 */
[----:B------:R-:W-:-:S04]  /*5300*/  IADD3 R204, PT, PT, R218, R3, RZ ;  /* 0x00000003dacc7210 */ /* 0x000fc80007ffe0ff */
        /* <DEDUP_REMOVED lines=15> */
[----:B------:R-:W0:Y:S01]  /*5400*/  @!P2 S2R R215, SR_CTAID.Y ;  /* 0x0000000000d7a919 */ /* 0x000e220000002600 */
[----:B------:R-:W0:Y:S01]  /*5410*/  @!P2 LDC R219, c[0x0][0x3f8] ;  /* 0x0000fe00ffdbab82 */ /* 0x000e220000000800 */
[----:B------:R-:W0:Y:S07]  /*5420*/  @!P2 S2R R220, SR_CTAID.X ;  /* 0x0000000000dca919 */ /* 0x000e2e0000002500 */
[----:B------:R-:W1:Y:S03]  /*5430*/  @!P2 LDC.64 R216, c[0x0][0x3b8] ;  /* 0x0000ee00ffd8ab82 */ /* 0x000e660000000a00 */
[----:B------:R-:W2:Y:S05]  /*5440*/  @P5 S2R R211, SR_CTAID.X ;  /* 0x0000000000d35919 */ /* 0x000eaa0000002500 */
[----:B------:R-:W2:Y:S08]  /*5450*/  @P5 LDC R210, c[0x0][0x3f8] ;  /* 0x0000fe00ffd25b82 */ /* 0x000eb00000000800 */
[----:B------:R-:W3:Y:S01]  /*5460*/  @P5 LDC.64 R208, c[0x0][0x450] ;  /* 0x00011400ffd05b82 */ /* 0x000ee20000000a00 */
[----:B--2---:R-:W-:-:S04]  /*5470*/  @P5 IMAD R210, R2, R210, R211 ;  /* 0x000000d202d25224 */ /* 0x004fc800078e02d3 */
[----:B------:R-:W-:-:S04]  /*5480*/  @P5 IMAD R211, R210, 0x50, RZ ;  /* 0x00000050d2d35824 */ /* 0x000fc800078e02ff */
[----:B---3--:R-:W-:-:S06]  /*5490*/  @P5 IMAD.WIDE R208, R211, 0x2, R208 ;  /* 0x00000002d3d05825 */ /* 0x008fcc00078e02d0 */
[----:B------:R-:W2:Y:S01]  /*54a0*/  @P5 LDG.E.128 R208, desc[UR36][R208.64+0xf0] ;  /* 0x0000f024d0d05981 */ /* 0x000ea2000c1e1d00 */
[----:B0-----:R-:W-:Y:S02]  /*54b0*/  @!P2 IMAD R220, R215, R219, R220 ;  /* 0x000000dbd7dca224 */ /* 0x001fe400078e02dc */
[----:B-----5:R-:W-:Y:S01]  /*54c0*/  HFMA2 R205, R205, 1, 1, R145 ;  /* 0x3c003c00cdcd7831 */ /* 0x020fe20000000091 */
[----:B------:R-:W-:Y:S01]  /*54d0*/  @!P2 SHF.R.S32.HI R219, RZ, 0x1f, R218 ;  /* 0x0000001fffdba819 */ /* 0x000fe200000114da */
[----:B------:R-:W-:Y:S02]  /*54e0*/  HFMA2 R207, R207, 1, 1, R147 ;  /* 0x3c003c00cfcf7831 */ /* 0x000fe40000000093 */
[----:B------:R-:W-:Y:S02]  /*54f0*/  @!P2 IMAD R220, R220, R3, RZ ;  /* 0x00000003dcdca224 */ /* 0x000fe400078e02ff */
[----:B------:R-:W-:Y:S02]  /*5500*/  HADD2 R204, R204, R144 ;  /* 0x00000090cccc7230 */ /* 0x000fe40000000000 */
[----:B------:R-:W-:-:S02]  /*5510*/  HADD2 R206, R206, R146 ;  /* 0x00000092cece7230 */ /* 0x000fc40000000000 */
[----:B------:R-:W-:-:S05]  /*5520*/  @!P2 IMAD R220, R220, 0x50, RZ ;  /* 0x00000050dcdca824 */ /* 0x000fca00078e02ff */
[----:B------:R-:W-:-:S04]  /*5530*/  @!P2 IADD3 R215, P4, PT, R220, R218, RZ ;  /* 0x000000dadcd7a210 */ /* 0x000fc80007f9e0ff */
[----:B------:R-:W-:Y:S02]  /*5540*/  @!P2 LEA.HI.X.SX32 R218, R220, R219, 0x1, P4 ;  /* 0x000000dbdcdaa211 */ /* 0x000fe400020f0eff */
[----:B-1----:R-:W-:-:S04]  /*5550*/  @!P2 LEA R216, P4, R215, R216, 0x1 ;  /* 0x000000d8d7d8a211 */ /* 0x002fc800078808ff */
[----:B------:R-:W-:Y:S01]  /*5560*/  @!P2 LEA.HI.X R217, R215, R217, R218, 0x1, P4 ;  /* 0x000000d9d7d9a211 */ /* 0x000fe200020f0cda */
[----:B--2---:R-:W-:Y:S02]  /*5570*/  @P5 HFMA2 R205, R205, R209, -RZ ;  /* 0x000000d1cdcd5231 */ /* 0x004fe400001000ff */
[----:B------:R-:W-:Y:S02]  /*5580*/  @P5 HMUL2 R204, R204, R208 ;  /* 0x000000d0cccc5232 */ /* 0x000fe40000000000 */
[----:B------:R-:W-:Y:S02]  /*5590*/  @P5 HFMA2 R207, R207, R211, -RZ ;  /* 0x000000d3cfcf5231 */ /* 0x000fe400001000ff */
[----:B------:R-:W-:-:S05]  /*55a0*/  @P5 HMUL2 R206, R206, R210 ;  /* 0x000000d2cece5232 */ /* 0x000fca0000000000 */
[----:B------:R0:W-:Y:S02]  /*55b0*/  @!P2 STG.E.128 desc[UR36][R216.64], R204 ;  /* 0x000000ccd800a986 */ /* 0x0001e4000c101d24 */
.L_x_491:
[----:B------:R-:W-:Y:S05]  /*55c0*/  BSYNC.RECONVERGENT B1 ;  /* 0x0000000000017941 */ /* 0x000fea0003800200 */
.L_x_490:
[----:B------:R-:W-:Y:S04]  /*55d0*/  BSSY.RECONVERGENT B1, `(.L_x_492) ;  /* 0x0000061000017945 */ /* 0x000fe80003800200 */
[----:B------:R-:W-:Y:S05]  /*55e0*/  @P1 BRA `(.L_x_493) ;  /* 0x00000004007c1947 */ /* 0x000fea0003800000 */
[----:B------:R-:W-:Y:S02]  /*55f0*/  ISETP.NE.U32.AND P1, PT, RZ, UR10, PT ;  /* 0x0000000aff007c0c */ /* 0x000fe4000bf25070 */
[----:B------:R-:W-:Y:S02]  /*5600*/  ISETP.NE.U32.AND P2, PT, RZ, UR8, PT ;  /* 0x00000008ff007c0c */ /* 0x000fe4000bf45070 */
[----:B------:R-:W-:Y:S02]  /*5610*/  ISETP.NE.AND.EX P1, PT, RZ, UR11, PT, P1 ;  /* 0x0000000bff007c0c */ /* 0x000fe4000bf25310 */
[----:B------:R-:W-:-:S11]  /*5620*/  ISETP.NE.AND.EX P2, PT, RZ, UR9, PT, P2 ;  /* 0x00000009ff007c0c */ /* 0x000fd6000bf45320 */
[----:B01234-:R-:W0:Y:S01]  /*5630*/  @P1 S2R R209, SR_CTAID.X ;  /* 0x0000000000d11919 */ /* 0x01fe220000002500 */
[----:B------:R-:W0:Y:S08]  /*5640*/  @P1 LDC.64 R216, c[0x0][0x448] ;  /* 0x00011200ffd81b82 */ /* 0x000e300000000a00 */
[----:B------:R-:W1:Y:S01]  /*5650*/  @P2 LDC.64 R210, c[0x0][0x438] ;  /* 0x00010e00ffd22b82 */ /* 0x000e620000000a00 */
[----:B0-----:R-:W-:-:S04]  /*5660*/  @P1 IMAD.WIDE.U32 R216, R209, 0x2, R216 ;  /* 0x00000002d1d81825 */ /* 0x001fc800078e00d8 */
[----:B-1----:R-:W-:Y:S01]  /*5670*/  @P2 IMAD.WIDE R210, R11, 0x2, R210 ;  /* 0x000000020bd22825 */ /* 0x002fe200078e02d2 */
[----:B------:R-:W2:Y:S04]  /*5680*/  @P1 LDG.E.U16 R209, desc[UR36][R216.64] ;  /* 0x00000024d8d11981 */ /* 0x000ea8000c1e1500 */
[----:B------:R0:W3:Y:S01]  /*5690*/  @P2 LDG.E.U16 R208, desc[UR36][R210.64] ;  /* 0x00000024d2d02981 */ /* 0x0000e2000c1e1500 */
[----:B-----5:R-:W-:Y:S02]  /*56a0*/  HFMA2 R215, R21, R149, -RZ ;  /* 0x0000009515d77231 */ /* 0x020fe400001000ff */
[----:B0-----:R-:W-:Y:S01]  /*56b0*/  HMUL2 R211, R20, R148 ;  /* 0x0000009414d37232 */ /* 0x001fe20000000000 */
[----:B------:R-:W0:Y:S01]  /*56c0*/  @P1 LDC R210, c[0x0][0x408] ;  /* 0x00010200ffd21b82 */ /* 0x000e220000000800 */
[----:B------:R-:W-:-:S04]  /*56d0*/  HFMA2 R215, R25, R13, R215 ;  /* 0x0000000d19d77231 */ /* 0x000fc800000000d7 */
[----:B------:R-:W-:Y:S02]  /*56e0*/  HFMA2 R215, R29, R153, R215 ;  /* 0x000000991dd77231 */ /* 0x000fe400000000d7 */
[----:B------:R-:W-:Y:S02]  /*56f0*/  HFMA2 R218, R24, R12, R211 ;  /* 0x0000000c18da7231 */ /* 0x000fe400000000d3 */
[----:B------:R-:W-:Y:S02]  /*5700*/  HMUL2 R211, R23, R151 ;  /* 0x0000009717d37232 */ /* 0x000fe40000000000 */
[----:B------:R-:W-:Y:S02]  /*5710*/  HFMA2 R216, R33, R157, R215 ;  /* 0x0000009d21d87231 */ /* 0x000fe400000000d7 */
[----:B------:R-:W-:-:S04]  /*5720*/  HFMA2 R211, R27, R15, R211 ;  /* 0x0000000f1bd37231 */ /* 0x000fc800000000d3 */
[----:B------:R-:W-:Y:S02]  /*5730*/  HFMA2 R215, R31, R155, R211 ;  /* 0x0000009b1fd77231 */ /* 0x000fe400000000d3 */
[----:B------:R-:W-:Y:S01]  /*5740*/  HMUL2 R217, R22, R150 ;  /* 0x0000009616d97232 */ /* 0x000fe20000000000 */
[----:B------:R-:W0:Y:S01]  /*5750*/  @P1 LDC R211, c[0x0][0x430] ;  /* 0x00010c00ffd31b82 */ /* 0x000e220000000800 */
        /* <DEDUP_REMOVED lines=52> */
[----:B------:R-:W-:Y:S02]  /*5aa0*/  HADD2 R216, R218, R216 ;  /* 0x000000d8dad87230 */ /* 0x000fe40000000000 */
[----:B------:R-:W-:Y:S02]  /*5ab0*/  HFMA2 R217, R82, R206, R217 ;  /* 0x000000ce52d97231 */ /* 0x000fe400000000d9 */
[----:B------:R-:W-:Y:S02]  /*5ac0*/  HFMA2 R215, R83, R207, R215 ;  /* 0x000000cf53d77231 */ /* 0x000fe400000000d7 */
[----:B------:R-:W-:Y:S01]  /*5ad0*/  HADD2 R216, R216, R217 ;  /* 0x000000d9d8d87230 */ /* 0x000fe20000000000 */
[----:B0-----:R-:W-:-:S03]  /*5ae0*/  @P1 IADD3 R211, PT, PT, R210, R211, RZ ;  /* 0x000000d3d2d31210 */ /* 0x001fc60007ffe0ff */
[----:B------:R-:W-:Y:S01]  /*5af0*/  HFMA2 R215, R216, 1, 1, R215 ;  /* 0x3c003c00d8d77831 */ /* 0x000fe200000000d7 */
[----:B------:R-:W-:-:S04]  /*5b00*/  @P1 ISETP.GE.AND P4, PT, R10, R211, PT ;  /* 0x000000d30a00120c */ /* 0x000fc80003f86270 */
[----:B------:R-:W-:Y:S01]  /*5b10*/  @P1 SEL R210, R17, RZ, !P4 ;  /* 0x000000ff11d21207 */ /* 0x000fe20006000000 */
[--C-:B------:R-:W-:Y:S02]  /*5b20*/  HADD2.F32 R10, -RZ, R215.reuse.H0_H0 ;  /* 0x200000d7ff0a7230 */ /* 0x100fe40000004100 */
[----:B------:R-:W-:Y:S01]  /*5b30*/  HADD2.F32 R215, -RZ, R215.H1_H1 ;  /* 0x300000d7ffd77230 */ /* 0x000fe20000004100 */
[----:B------:R-:W-:-:S04]  /*5b40*/  @P1 IADD3 R210, PT, PT, R213, R210, -R16 ;  /* 0x000000d2d5d21210 */ /* 0x000fc80007ffe810 */
[----:B------:R-:W-:Y:S01]  /*5b50*/  FADD.FTZ R10, R10, R215 ;  /* 0x000000d70a0a7221 */ /* 0x000fe20000010000 */
[----:B------:R-:W-:-:S03]  /*5b60*/  @P1 I2FP.F32.S32 R210, R210 ;  /* 0x000000d200d21245 */ /* 0x000fc60000201400 */
[----:B------:R-:W-:Y:S01]  /*5b70*/  FMUL.FTZ R211, R10, UR19 ;  /* 0x000000130ad37c20 */ /* 0x000fe20008410000 */
[----:B--2---:R-:W-:Y:S02]  /*5b80*/  @P1 HADD2.F32 R209, -RZ, R209.H0_H0 ;  /* 0x200000d1ffd11230 */ /* 0x004fe40000004100 */
[----:B---3--:R-:W-:-:S05]  /*5b90*/  @P2 HADD2.F32 R208, -RZ, R208.H0_H0 ;  /* 0x200000d0ffd02230 */ /* 0x008fca0000004100 */
[----:B------:R-:W-:-:S04]  /*5ba0*/  @P2 FADD.FTZ R211, R211, R208 ;  /* 0x000000d0d3d32221 */ /* 0x000fc80000010000 */
[----:B------:R-:W-:-:S05]  /*5bb0*/  @P1 FFMA.FTZ R211, R210, R209, R211 ;  /* 0x000000d1d2d31223 */ /* 0x000fca00000100d3 */
[----:B------:R0:W-:Y:S01]  /*5bc0*/  STS [R212], R211 ;  /* 0x000000d3d4007388 */ /* 0x0001e20000000800 */
[----:B------:R-:W-:-:S07]  /*5bd0*/  @!P3 FMNMX.FTZ R0, R0, R211, !PT ;  /* 0x000000d30000b209 */ /* 0x000fce0007810000 */
.L_x_493:
[----:B------:R-:W-:Y:S05]  /*5be0*/  BSYNC.RECONVERGENT B1 ;  /* 0x0000000000017941 */ /* 0x000fea0003800200 */
.L_x_492:
[----:B01234-:R-:W-:Y:S02]  /*5bf0*/  IADD3 R209, PT, PT, R213, 0xff, RZ ;  /* 0x000000ffd5d17810 */ /* 0x01ffe40007ffe0ff */
[----:B------:R-:W-:Y:S02]  /*5c00*/  IADD3 R8, P2, PT, R8, 0x100, RZ ;  /* 0x0000010008087810 */ /* 0x000fe40007f5e0ff */
[----:B------:R-:W-:Y:S02]  /*5c10*/  ISETP.GE.AND P1, PT, R209, R214, PT ;  /* 0x000000d6d100720c */ /* 0x000fe40003f26270 */
[----:B------:R-:W-:Y:S02]  /*5c20*/  IADD3 R213, PT, PT, R213, 0x100, RZ ;  /* 0x00000100d5d57810 */ /* 0x000fe40007ffe0ff */
[----:B------:R-:W-:Y:S02]  /*5c30*/  IADD3 R212, PT, PT, R212, 0x400, RZ ;  /* 0x00000400d4d47810 */ /* 0x000fe40007ffe0ff */
[----:B------:R-:W-:-:S02]  /*5c40*/  IADD3 R11, PT, PT, R11, 0x100, RZ ;  /* 0x000001000b0b7810 */ /* 0x000fc40007ffe0ff */
[----:B------:R-:W-:-:S05]  /*5c50*/  IADD3.X R9, PT, PT, RZ, R9, RZ, P2, !PT ;  /* 0x00000009ff097210 */ /* 0x000fca00017fe4ff */
[----:B------:R-:W-:Y:S05]  /*5c60*/  @!P1 BRA `(.L_x_494) ;  /* 0xffffffc800909947 */ /* 0x000fea000383ffff */
.L_x_459:
[----:B0-----:R-:W-:Y:S05]  /*5c70*/  BSYNC.RECONVERGENT B0 ;  /* 0x0000000000007941 */ /* 0x001fea0003800200 */
.L_x_458:
[----:B------:R-:W0:Y:S01]  /*5c80*/  SHFL.BFLY PT, R7, R0, 0x10, 0x1f ;  /* 0x0e001f0000077f89 */ /* 0x000e2200000e0000 */
[----:B-----5:R-:W-:Y:S01]  /*5c90*/  MOV R17, 0x400 ;  /* 0x0000040000117802 */ /* 0x020fe20000000f00 */
[----:B------:R-:W-:Y:S01]  /*5ca0*/  BSSY.RECONVERGENT B0, `(.L_x_495) ;  /* 0x0000168000007945 */ /* 0x000fe20003800200 */
[----:B------:R-:W-:Y:S01]  /*5cb0*/  HFMA2 R14, -RZ, RZ, 0, 0 ;  /* 0x00000000ff0e7431 */ /* 0x000fe200000001ff */
[----:B------:R-:W1:Y:S01]  /*5cc0*/  S2R R22, SR_CgaCtaId ;  /* 0x0000000000167919 */ /* 0x000e620000008800 */
[----:B0-----:R-:W-:-:S05]  /*5cd0*/  FMNMX.FTZ R7, R7, R0, !PT ;  /* 0x0000000007077209 */ /* 0x001fca0007810000 */
[----:B------:R-:W0:Y:S02]  /*5ce0*/  SHFL.BFLY PT, R6, R7, 0x8, 0x1f ;  /* 0x0d001f0007067f89 */ /* 0x000e2400000e0000 */
[----:B0-----:R-:W-:Y:S02]  /*5cf0*/  FMNMX.FTZ R9, R7, R6, !PT ;  /* 0x0000000607097209 */ /* 0x001fe40007810000 */
[----:B-1----:R-:W-:-:S03]  /*5d00*/  LEA R7, R22, R17, 0x18 ;  /* 0x0000001116077211 */ /* 0x002fc600078ec0ff */
[----:B------:R-:W0:Y:S02]  /*5d10*/  SHFL.BFLY PT, R6, R9, 0x4, 0x1f ;  /* 0x0c801f0009067f89 */ /* 0x000e2400000e0000 */
[----:B0-----:R-:W-:Y:S02]  /*5d20*/  FMNMX.FTZ R10, R9, R6, !PT ;  /* 0x00000006090a7209 */ /* 0x001fe40007810000 */
[----:B------:R-:W0:Y:S03]  /*5d30*/  S2R R6, SR_TID.X ;  /* 0x0000000000067919 */ /* 0x000e260000002100 */
[----:B------:R-:W1:Y:S02]  /*5d40*/  SHFL.BFLY PT, R11, R10, 0x2, 0x1f ;  /* 0x0c401f000a0b7f89 */ /* 0x000e6400000e0000 */
[----:B-1----:R-:W-:Y:S02]  /*5d50*/  FMNMX.FTZ R11, R10, R11, !PT ;  /* 0x0000000b0a0b7209 */ /* 0x002fe40007810000 */
[----:B------:R-:W-:-:S02]  /*5d60*/  MOV R10, 0xff7fffff ;  /* 0xff7fffff000a7802 */ /* 0x000fc40000000f00 */
[C---:B0-----:R-:W-:Y:S01]  /*5d70*/  LOP3.LUT P0, R8, R6.reuse, 0x1f, RZ, 0xc0, !PT ;  /* 0x0000001f06087812 */ /* 0x041fe2000780c0ff */
[----:B------:R-:W0:Y:S01]  /*5d80*/  SHFL.BFLY PT, R12, R11, 0x1, 0x1f ;  /* 0x0c201f000b0c7f89 */ /* 0x000e2200000e0000 */
[-C--:B------:R-:W-:Y:S02]  /*5d90*/  LEA.HI R0, R6, R7.reuse, RZ, 0x1d ;  /* 0x0000000706007211 */ /* 0x080fe400078fe8ff */
[C---:B------:R-:W-:Y:S02]  /*5da0*/  ISETP.GT.U32.AND P1, PT, R8.reuse, 0x7, PT ;  /* 0x000000070800780c */ /* 0x040fe40003f24070 */
[----:B------:R-:W-:Y:S02]  /*5db0*/  LEA R9, R8, R7, 0x2 ;  /* 0x0000000708097211 */ /* 0x000fe400078e10ff */
[----:B0-----:R-:W-:-:S05]  /*5dc0*/  FMNMX.FTZ R15, R11, R12, !PT ;  /* 0x0000000c0b0f7209 */ /* 0x001fca0007810000 */
[----:B------:R-:W-:Y:S01]  /*5dd0*/  @!P0 STS [R0], R15 ;  /* 0x0000000f00008388 */ /* 0x000fe20000000800 */
[----:B------:R-:W-:Y:S06]  /*5de0*/  BAR.SYNC.DEFER_BLOCKING 0x0 ;  /* 0x0000000000007b1d */ /* 0x000fec0000010000 */
[----:B------:R-:W0:Y:S04]  /*5df0*/  @!P1 LDS R10, [R9] ;  /* 0x00000000090a9984 */ /* 0x000e280000000800 */
[----:B0-----:R-:W0:Y:S02]  /*5e00*/  SHFL.BFLY PT, R7, R10, 0x4, 0x1f ;  /* 0x0c801f000a077f89 */ /* 0x001e2400000e0000 */
[----:B0-----:R-:W-:-:S05]  /*5e10*/  FMNMX.FTZ R11, R7, R10, !PT ;  /* 0x0000000a070b7209 */ /* 0x001fca0007810000 */
[----:B------:R-:W0:Y:S02]  /*5e20*/  SHFL.BFLY PT, R12, R11, 0x2, 0x1f ;  /* 0x0c401f000b0c7f89 */ /* 0x000e2400000e0000 */
[----:B0-----:R-:W-:-:S05]  /*5e30*/  FMNMX.FTZ R12, R11, R12, !PT ;  /* 0x0000000c0b0c7209 */ /* 0x001fca0007810000 */
[----:B------:R-:W0:Y:S02]  /*5e40*/  SHFL.BFLY PT, R7, R12, 0x1, 0x1f ;  /* 0x0c201f000c077f89 */ /* 0x000e2400000e0000 */
[----:B0-----:R-:W-:Y:S02]  /*5e50*/  FMNMX.FTZ R13, R12, R7, !PT ;  /* 0x000000070c0d7209 */ /* 0x001fe40007810000 */
[----:B------:R-:W-:-:S03]  /*5e60*/  IADD3 R7, PT, PT, R6, R5, RZ ;  /* 0x0000000506077210 */ /* 0x000fc60007ffe0ff */
[----:B------:R0:W1:Y:S01]  /*5e70*/  SHFL.IDX PT, R42, R13, RZ, 0x1f ;  /* 0x00001fff0d2a7589 */ /* 0x00006200000e0000 */
[----:B------:R-:W-:-:S13]  /*5e80*/  ISETP.GE.AND P0, PT, R7, R16, PT ;  /* 0x000000100700720c */ /* 0x000fda0003f06270 */
[----:B0-----:R-:W-:Y:S05]  /*5e90*/  @P0 BRA `(.L_x_496) ;  /* 0x0000001400200947 */ /* 0x001fea0003800000 */
[----:B------:R-:W0:Y:S02]  /*5ea0*/  LDC.64 R10, c[0x0][0x420] ;  /* 0x00010800ff0a7b82 */ /* 0x000e240000000a00 */
[----:B0-----:R-:W-:-:S04]  /*5eb0*/  ISETP.NE.U32.AND P0, PT, R10, RZ, PT ;  /* 0x000000ff0a00720c */ /* 0x001fc80003f05070 */
[----:B------:R-:W-:-:S13]  /*5ec0*/  ISETP.NE.AND.EX P0, PT, R11, RZ, PT, P0 ;  /* 0x000000ff0b00720c */ /* 0x000fda0003f05300 */
[----:B------:R-:W-:Y:S05]  /*5ed0*/  @P0 BRA `(.L_x_497) ;  /* 0x0000000c008c0947 */ /* 0x000fea0003800000 */
[----:B------:R-:W-:Y:S01]  /*5ee0*/  VIADDMNMX R10, R7, 0x100, R16, !PT ;  /* 0x00000100070a7846 */ /* 0x000fe20007800110 */
[----:B------:R-:W-:Y:S01]  /*5ef0*/  BSSY.RECONVERGENT B1, `(.L_x_498) ;  /* 0x000001c000017945 */ /* 0x000fe20003800200 */
[----:B------:R-:W-:Y:S02]  /*5f00*/  LOP3.LUT R3, RZ, R6, RZ, 0x33, !PT ;  /* 0x00000006ff037212 */ /* 0x000fe400078e33ff */
[----:B------:R-:W-:Y:S02]  /*5f10*/  MOV R14, RZ ;  /* 0x000000ff000e7202 */ /* 0x000fe40000000f00 */
[----:B------:R-:W-:-:S04]  /*5f20*/  IADD3 R10, PT, PT, -R5, R10, R3 ;  /* 0x0000000a050a7210 */ /* 0x000fc80007ffe103 */
[C---:B------:R-:W-:Y:S02]  /*5f30*/  LOP3.LUT R3, R10.reuse, 0x300, RZ, 0xc0, !PT ;  /* 0x000003000a037812 */ /* 0x040fe400078ec0ff */
[----:B------:R-:W-:Y:S02]  /*5f40*/  ISETP.GE.U32.AND P1, PT, R10, 0x300, PT ;  /* 0x000003000a00780c */ /* 0x000fe40003f26070 */
[----:B------:R-:W-:Y:S02]  /*5f50*/  ISETP.NE.AND P0, PT, R3, 0x300, PT ;  /* 0x000003000300780c */ /* 0x000fe40003f05270 */
[----:B------:R-:W-:-:S11]  /*5f60*/  MOV R3, R7 ;  /* 0x0000000700037202 */ /* 0x000fd60000000f00 */
[----:B------:R-:W-:Y:S05]  /*5f70*/  @!P0 BRA `(.L_x_499) ;  /* 0x00000000004c8947 */ /* 0x000fea0003800000 */
[----:B------:R-:W-:Y:S01]  /*5f80*/  IADD3 R11, PT, PT, R17, 0x240, RZ ;  /* 0x00000240110b7810 */ /* 0x000fe20007ffe0ff */
[----:B------:R-:W-:Y:S01]  /*5f90*/  HFMA2 R14, -RZ, RZ, 0, 0 ;  /* 0x00000000ff0e7431 */ /* 0x000fe200000001ff */
[----:B------:R-:W-:Y:S02]  /*5fa0*/  LEA.HI R3, R10, 0x1, RZ, 0x18 ;  /* 0x000000010a037811 */ /* 0x000fe400078fc0ff */
[----:B------:R-:W-:Y:S02]  /*5fb0*/  LEA R11, R22, R11, 0x18 ;  /* 0x0000000b160b7211 */ /* 0x000fe400078ec0ff */
[----:B------:R-:W-:Y:S02]  /*5fc0*/  LOP3.LUT R10, R3, 0x3, RZ, 0xc0, !PT ;  /* 0x00000003030a7812 */ /* 0x000fe400078ec0ff */
[----:B------:R-:W-:Y:S02]  /*5fd0*/  MOV R3, R7 ;  /* 0x0000000700037202 */ /* 0x000fe40000000f00 */
[----:B------:R-:W-:-:S02]  /*5fe0*/  LEA R11, R6, R11, 0x2 ;  /* 0x0000000b060b7211 */ /* 0x000fc400078e10ff */
[----:B------:R-:W-:-:S07]  /*5ff0*/  IADD3 R10, PT, PT, -R10, RZ, RZ ;  /* 0x000000ff0a0a7210 */ /* 0x000fce0007ffe1ff */
.L_x_500:
[----:B------:R-:W1:Y:S01]  /*6000*/  LDS R12, [R11] ;  /* 0x000000000b0c7984 */ /* 0x000e620000000800 */
[----:B------:R-:W-:Y:S02]  /*6010*/  IADD3 R10, PT, PT, R10, 0x1, RZ ;  /* 0x000000010a0a7810 */ /* 0x000fe40007ffe0ff */
[----:B------:R-:W-:Y:S02]  /*6020*/  IADD3 R3, PT, PT, R3, 0x100, RZ ;  /* 0x0000010003037810 */ /* 0x000fe40007ffe0ff */
        /* <DEDUP_REMOVED lines=8> */
.L_x_499:
[----:B------:R-:W-:Y:S05]  /*60b0*/  BSYNC.RECONVERGENT B1 ;  /* 0x0000000000017941 */ /* 0x000fea0003800200 */
.L_x_498:
[----:B------:R-:W-:Y:S05]  /*60c0*/  @!P1 BRA `(.L_x_496) ;  /* 0x0000001000949947 */ /* 0x000fea0003800000 */
[----:B------:R-:W-:Y:S01]  /*60d0*/  IADD3 R11, PT, PT, R16, -R3, RZ ;  /* 0x80000003100b7210 */ /* 0x000fe20007ffe0ff */
[----:B------:R-:W-:Y:S01]  /*60e0*/  BSSY.RECONVERGENT B1, `(.L_x_501) ;  /* 0x000006f000017945 */ /* 0x000fe20003800200 */
[----:B------:R-:W-:Y:S02]  /*60f0*/  IADD3 R17, PT, PT, R17, 0x240, RZ ;  /* 0x0000024011117810 */ /* 0x000fe40007ffe0ff */
[----:B------:R-:W-:Y:S02]  /*6100*/  ISETP.GT.AND P1, PT, R11, 0xc00, PT ;  /* 0x00000c000b00780c */ /* 0x000fe40003f24270 */
[----:B------:R-:W-:Y:S02]  /*6110*/  SHF.L.U32 R10, R5, 0x2, RZ ;  /* 0x00000002050a7819 */ /* 0x000fe400000006ff */
[----:B------:R-:W-:Y:S02]  /*6120*/  LEA R17, R22, R17, 0x18 ;  /* 0x0000001116117211 */ /* 0x000fe400078ec0ff */
[----:B------:R-:W-:-:S02]  /*6130*/  LEA R10, R3, -R10, 0x2 ;  /* 0x8000000a030a7211 */ /* 0x000fc400078e10ff */
[----:B------:R-:W-:Y:S02]  /*6140*/  PLOP3.LUT P0, PT, PT, PT, PT, 0x80, 0x8 ;  /* 0x000000000008781c */ /* 0x000fe40003f0f070 */
[----:B------:R-:W-:-:S03]  /*6150*/  IADD3 R10, PT, PT, R10, 0x800, R17 ;  /* 0x000008000a0a7810 */ /* 0x000fc60007ffe011 */
[----:B------:R-:W-:Y:S08]  /*6160*/  @!P1 BRA `(.L_x_502) ;  /* 0x0000000400989947 */ /* 0x000ff00003800000 */
[----:B------:R-:W-:Y:S02]  /*6170*/  PLOP3.LUT P0, PT, PT, PT, PT, 0x8, 0x80 ;  /* 0x000000000080781c */ /* 0x000fe40003f0e170 */
[----:B------:R-:W-:-:S11]  /*6180*/  IADD3 R40, PT, PT, R16, -0xc00, RZ ;  /* 0xfffff40010287810 */ /* 0x000fd60007ffe0ff */
.L_x_503:
[----:B------:R-:W1:Y:S01]  /*6190*/  LDS R11, [R10+-0x800] ;  /* 0xfff800000a0b7984 */ /* 0x000e620000000800 */
[----:B------:R-:W-:-:S03]  /*61a0*/  IADD3 R3, PT, PT, R3, 0x1000, RZ ;  /* 0x0000100003037810 */ /* 0x000fc60007ffe0ff */
[----:B------:R-:W0:Y:S01]  /*61b0*/  LDS R12, [R10+-0x400] ;  /* 0xfffc00000a0c7984 */ /* 0x000e220000000800 */
[----:B------:R-:W-:-:S03]  /*61c0*/  ISETP.GE.AND P1, PT, R3, R40, PT ;  /* 0x000000280300720c */ /* 0x000fc60003f26270 */
[----:B------:R-:W2:Y:S04]  /*61d0*/  LDS R13, [R10] ;  /* 0x000000000a0d7984 */ /* 0x000ea80000000800 */
[----:B------:R-:W3:Y:S04]  /*61e0*/  LDS R20, [R10+0x800] ;  /* 0x000800000a147984 */ /* 0x000ee80000000800 */
[----:B------:R-:W4:Y:S04]  /*61f0*/  LDS R17, [R10+0x400] ;  /* 0x000400000a117984 */ /* 0x000f280000000800 */
[----:B------:R-:W-:Y:S04]  /*6200*/  LDS R21, [R10+0xc00] ;  /* 0x000c00000a157984 */ /* 0x000fe80000000800 */
[----:B------:R-:W5:Y:S04]  /*6210*/  LDS R22, [R10+0x1000] ;  /* 0x001000000a167984 */ /* 0x000f680000000800 */
[----:B------:R-:W5:Y:S04]  /*6220*/  LDS R24, [R10+0x1400] ;  /* 0x001400000a187984 */ /* 0x000f680000000800 */
[----:B------:R-:W5:Y:S04]  /*6230*/  LDS R26, [R10+0x1800] ;  /* 0x001800000a1a7984 */ /* 0x000f680000000800 */
[----:B------:R-:W5:Y:S01]  /*6240*/  LDS R28, [R10+0x1c00] ;  /* 0x001c00000a1c7984 */ /* 0x000f620000000800 */
[----:B-1----:R-:W-:-:S03]  /*6250*/  FADD.FTZ R11, -R42, R11 ;  /* 0x0000000b2a0b7221 */ /* 0x002fc60000010100 */
[----:B------:R-:W1:Y:S01]  /*6260*/  LDS R30, [R10+0x2000] ;  /* 0x002000000a1e7984 */ /* 0x000e620000000800 */
[----:B------:R-:W-:Y:S01]  /*6270*/  FMUL.FTZ R11, R11, 1.4426950216293334961 ;  /* 0x3fb8aa3b0b0b7820 */ /* 0x000fe20000410000 */
[C---:B0-----:R-:W-:Y:S02]  /*6280*/  FADD.FTZ R12, -R42.reuse, R12 ;  /* 0x0000000c2a0c7221 */ /* 0x041fe40000010100 */
[----:B------:R-:W0:Y:S01]  /*6290*/  LDS R32, [R10+0x2400] ;  /* 0x002400000a207984 */ /* 0x000e220000000800 */
[----:B--2---:R-:W-:Y:S01]  /*62a0*/  FADD.FTZ R15, -R42, R13 ;  /* 0x0000000d2a0f7221 */ /* 0x004fe20000010100 */
[----:B------:R-:W-:Y:S01]  /*62b0*/  FMUL.FTZ R12, R12, 1.4426950216293334961 ;  /* 0x3fb8aa3b0c0c7820 */ /* 0x000fe20000410000 */
[----:B------:R-:W2:Y:S01]  /*62c0*/  MUFU.EX2 R11, R11 ;  /* 0x0000000b000b7308 */ /* 0x000ea20000000800 */
[----:B------:R-:W0:Y:S01]  /*62d0*/  LDS R34, [R10+0x2800] ;  /* 0x002800000a227984 */ /* 0x000e220000000800 */
[----:B---3--:R-:W-:Y:S01]  /*62e0*/  FADD.FTZ R20, -R42, R20 ;  /* 0x000000142a147221 */ /* 0x008fe20000010100 */
[----:B------:R-:W-:-:S02]  /*62f0*/  FMUL.FTZ R15, R15, 1.4426950216293334961 ;  /* 0x3fb8aa3b0f0f7820 */ /* 0x000fc40000410000 */
[----:B------:R-:W3:Y:S01]  /*6300*/  LDS R36, [R10+0x2c00] ;  /* 0x002c00000a247984 */ /* 0x000ee20000000800 */
[----:B----4-:R-:W-:Y:S01]  /*6310*/  FADD.FTZ R17, -R42, R17 ;  /* 0x000000112a117221 */ /* 0x010fe20000010100 */
[----:B------:R-:W-:Y:S01]  /*6320*/  FMUL.FTZ R20, R20, 1.4426950216293334961 ;  /* 0x3fb8aa3b14147820 */ /* 0x000fe20000410000 */
[----:B------:R4:W2:Y:S01]  /*6330*/  MUFU.EX2 R13, R12 ;  /* 0x0000000c000d7308 */ /* 0x0008a20000000800 */
[----:B------:R-:W3:Y:S01]  /*6340*/  LDS R38, [R10+0x3000] ;  /* 0x003000000a267984 */ /* 0x000ee20000000800 */
[----:B------:R-:W-:Y:S01]  /*6350*/  FMUL.FTZ R17, R17, 1.4426950216293334961 ;  /* 0x3fb8aa3b11117820 */ /* 0x000fe20000410000 */
[----:B-----5:R-:W-:-:S05]  /*6360*/  FADD.FTZ R22, -R42, R22 ;  /* 0x000000162a167221 */ /* 0x020fca0000010100 */
[----:B------:R-:W5:Y:S01]  /*6370*/  MUFU.EX2 R15, R15 ;  /* 0x0000000f000f7308 */ /* 0x000f620000000800 */
[----:B----4-:R-:W-:Y:S01]  /*6380*/  FADD.FTZ R12, -R42, R21 ;  /* 0x000000152a0c7221 */ /* 0x010fe20000010100 */
[----:B--2---:R-:W-:Y:S01]  /*6390*/  FADD.FTZ R14, R11, R14 ;  /* 0x0000000e0b0e7221 */ /* 0x004fe20000010000 */
[----:B------:R-:W-:Y:S01]  /*63a0*/  FMUL.FTZ R22, R22, 1.4426950216293334961 ;  /* 0x3fb8aa3b16167820 */ /* 0x000fe20000410000 */
[----:B------:R-:W-:Y:S01]  /*63b0*/  FADD.FTZ R24, -R42, R24 ;  /* 0x000000182a187221 */ /* 0x000fe20000010100 */
[----:B------:R-:W-:Y:S01]  /*63c0*/  FMUL.FTZ R12, R12, 1.4426950216293334961 ;  /* 0x3fb8aa3b0c0c7820 */ /* 0x000fe20000410000 */
[----:B------:R-:W-:Y:S01]  /*63d0*/  FADD.FTZ R26, -R42, R26 ;  /* 0x0000001a2a1a7221 */ /* 0x000fe20000010100 */
[----:B------:R-:W-:Y:S01]  /*63e0*/  STS [R10+-0x800], R11 ;  /* 0xfff8000b0a007388 */ /* 0x000fe20000000800 */
[----:B------:R2:W4:Y:S01]  /*63f0*/  MUFU.EX2 R21, R20 ;  /* 0x0000001400157308 */ /* 0x0005220000000800 */
[----:B------:R-:W-:Y:S01]  /*6400*/  FADD.FTZ R14, R14, R13 ;  /* 0x0000000d0e0e7221 */ /* 0x000fe20000010000 */
[----:B------:R-:W-:Y:S01]  /*6410*/  FMUL.FTZ R24, R24, 1.4426950216293334961 ;  /* 0x3fb8aa3b18187820 */ /* 0x000fe20000410000 */
[----:B------:R-:W-:Y:S01]  /*6420*/  FMUL.FTZ R26, R26, 1.4426950216293334961 ;  /* 0x3fb8aa3b1a1a7820 */ /* 0x000fe20000410000 */
[C---:B------:R-:W-:Y:S01]  /*6430*/  FADD.FTZ R28, -R42.reuse, R28 ;  /* 0x0000001c2a1c7221 */ /* 0x040fe20000010100 */
[----:B------:R-:W-:Y:S01]  /*6440*/  STS [R10+-0x400], R13 ;  /* 0xfffc000d0a007388 */ /* 0x000fe20000000800 */
[----:B-1----:R-:W-:-:S02]  /*6450*/  FADD.FTZ R30, -R42, R30 ;  /* 0x0000001e2a1e7221 */ /* 0x002fc40000010100 */
[----:B------:R-:W1:Y:S01]  /*6460*/  MUFU.EX2 R17, R17 ;  /* 0x0000001100117308 */ /* 0x000e620000000800 */
[----:B--2---:R-:W2:Y:S01]  /*6470*/  LDS R20, [R10+0x3400] ;  /* 0x003400000a147984 */ /* 0x004ea20000000800 */
[----:B-----5:R-:W-:Y:S01]  /*6480*/  FADD.FTZ R14, R14, R15 ;  /* 0x0000000f0e0e7221 */ /* 0x020fe20000010000 */
[----:B------:R-:W-:Y:S01]  /*6490*/  FMUL.FTZ R28, R28, 1.4426950216293334961 ;  /* 0x3fb8aa3b1c1c7820 */ /* 0x000fe20000410000 */
[----:B------:R-:W-:Y:S01]  /*64a0*/  FMUL.FTZ R30, R30, 1.4426950216293334961 ;  /* 0x3fb8aa3b1e1e7820 */ /* 0x000fe20000410000 */
[----:B0-----:R-:W-:Y:S01]  /*64b0*/  FADD.FTZ R32, -R42, R32 ;  /* 0x000000202a207221 */ /* 0x001fe20000010100 */
[----:B------:R-:W-:Y:S02]  /*64c0*/  STS [R10], R15 ;  /* 0x0000000f0a007388 */ /* 0x000fe40000000800 */
[----:B------:R-:W0:Y:S01]  /*64d0*/  MUFU.EX2 R23, R12 ;  /* 0x0000000c00177308 */ /* 0x000e220000000800 */
[----:B------:R-:W-:Y:S01]  /*64e0*/  FMUL.FTZ R32, R32, 1.4426950216293334961 ;  /* 0x3fb8aa3b20207820 */ /* 0x000fe20000410000 */
[C---:B------:R-:W-:Y:S01]  /*64f0*/  FADD.FTZ R34, -R42.reuse, R34 ;  /* 0x000000222a227221 */ /* 0x040fe20000010100 */
[----:B----4-:R-:W-:Y:S01]  /*6500*/  STS [R10+0x800], R21 ;  /* 0x000800150a007388 */ /* 0x010fe20000000800 */
[----:B---3--:R-:W-:-:S02]  /*6510*/  FADD.FTZ R36, -R42, R36 ;  /* 0x000000242a247221 */ /* 0x008fc40000010100 */
[----:B------:R-:W-:Y:S02]  /*6520*/  FMUL.FTZ R34, R34, 1.4426950216293334961 ;  /* 0x3fb8aa3b22227820 */ /* 0x000fe40000410000 */
[----:B------:R-:W3:Y:S01]  /*6530*/  MUFU.EX2 R25, R22 ;  /* 0x0000001600197308 */ /* 0x000ee20000000800 */
[----:B-1----:R-:W-:Y:S01]  /*6540*/  FADD.FTZ R14, R14, R17 ;  /* 0x000000110e0e7221 */ /* 0x002fe20000010000 */
[----:B------:R-:W-:Y:S01]  /*6550*/  FMUL.FTZ R36, R36, 1.4426950216293334961 ;  /* 0x3fb8aa3b24247820 */ /* 0x000fe20000410000 */
[----:B------:R-:W-:Y:S01]  /*6560*/  FADD.FTZ R38, -R42, R38 ;  /* 0x000000262a267221 */ /* 0x000fe20000010100 */
[----:B------:R-:W-:Y:S01]  /*6570*/  STS [R10+0x400], R17 ;  /* 0x000400110a007388 */ /* 0x000fe20000000800 */
[----:B------:R-:W-:Y:S02]  /*6580*/  FADD.FTZ R14, R14, R21 ;  /* 0x000000150e0e7221 */ /* 0x000fe40000010000 */
[----:B------:R-:W-:Y:S01]  /*6590*/  FMUL.FTZ R38, R38, 1.4426950216293334961 ;  /* 0x3fb8aa3b26267820 */ /* 0x000fe20000410000 */
[----:B------:R-:W1:Y:S01]  /*65a0*/  MUFU.EX2 R27, R24 ;  /* 0x00000018001b7308 */ /* 0x000e620000000800 */
[----:B0-----:R-:W-:Y:S01]  /*65b0*/  FADD.FTZ R14, R14, R23 ;  /* 0x000000170e0e7221 */ /* 0x001fe20000010000 */
[----:B------:R-:W-:Y:S06]  /*65c0*/  STS [R10+0xc00], R23 ;  /* 0x000c00170a007388 */ /* 0x000fec0000000800 */
[----:B------:R-:W0:Y:S01]  /*65d0*/  MUFU.EX2 R29, R26 ;  /* 0x0000001a001d7308 */ /* 0x000e220000000800 */
[----:B---3--:R-:W-:Y:S01]  /*65e0*/  FADD.FTZ R14, R14, R25 ;  /* 0x000000190e0e7221 */ /* 0x008fe20000010000 */
[----:B------:R-:W-:Y:S06]  /*65f0*/  STS [R10+0x1000], R25 ;  /* 0x001000190a007388 */ /* 0x000fec0000000800 */
[----:B------:R-:W3:Y:S01]  /*6600*/  MUFU.EX2 R31, R28 ;  /* 0x0000001c001f7308 */ /* 0x000ee20000000800 */
[----:B-1----:R-:W-:Y:S01]  /*6610*/  FADD.FTZ R14, R14, R27 ;  /* 0x0000001b0e0e7221 */ /* 0x002fe20000010000 */
[----:B--2---:R-:W-:Y:S01]  /*6620*/  FADD.FTZ R20, -R42, R20 ;  /* 0x000000142a147221 */ /* 0x004fe20000010100 */
[----:B------:R-:W-:Y:S03]  /*6630*/  STS [R10+0x1400], R27 ;  /* 0x0014001b0a007388 */ /* 0x000fe60000000800 */
[----:B------:R-:W-:-:S02]  /*6640*/  FMUL.FTZ R20, R20, 1.4426950216293334961 ;  /* 0x3fb8aa3b14147820 */ /* 0x000fc40000410000 */
[----:B------:R-:W1:Y:S01]  /*6650*/  MUFU.EX2 R33, R30 ;  /* 0x0000001e00217308 */ /* 0x000e620000000800 */
[----:B0-----:R-:W-:Y:S01]  /*6660*/  FADD.FTZ R14, R14, R29 ;  /* 0x0000001d0e0e7221 */ /* 0x001fe20000010000 */
[----:B------:R-:W-:Y:S06]  /*6670*/  STS [R10+0x1800], R29 ;  /* 0x0018001d0a007388 */ /* 0x000fec0000000800 */
[----:B------:R-:W0:Y:S01]  /*6680*/  MUFU.EX2 R35, R32 ;  /* 0x0000002000237308 */ /* 0x000e220000000800 */
[----:B---3--:R-:W-:Y:S01]  /*6690*/  FADD.FTZ R14, R14, R31 ;  /* 0x0000001f0e0e7221 */ /* 0x008fe20000010000 */
[----:B------:R-:W-:Y:S06]  /*66a0*/  STS [R10+0x1c00], R31 ;  /* 0x001c001f0a007388 */ /* 0x000fec0000000800 */
[----:B------:R-:W2:Y:S01]  /*66b0*/  MUFU.EX2 R37, R34 ;  /* 0x0000002200257308 */ /* 0x000ea20000000800 */
[----:B-1----:R-:W-:Y:S01]  /*66c0*/  FADD.FTZ R14, R14, R33 ;  /* 0x000000210e0e7221 */ /* 0x002fe20000010000 */
[----:B------:R-:W-:Y:S06]  /*66d0*/  STS [R10+0x2000], R33 ;  /* 0x002000210a007388 */ /* 0x000fec0000000800 */
[----:B------:R-:W1:Y:S01]  /*66e0*/  MUFU.EX2 R39, R36 ;  /* 0x0000002400277308 */ /* 0x000e620000000800 */
[----:B0-----:R-:W-:Y:S01]  /*66f0*/  FADD.FTZ R14, R14, R35 ;  /* 0x000000230e0e7221 */ /* 0x001fe20000010000 */
[----:B------:R-:W-:Y:S06]  /*6700*/  STS [R10+0x2400], R35 ;  /* 0x002400230a007388 */ /* 0x000fec0000000800 */
[----:B------:R-:W0:Y:S01]  /*6710*/  MUFU.EX2 R41, R38 ;  /* 0x0000002600297308 */ /* 0x000e220000000800 */
[----:B--2---:R-:W-:Y:S01]  /*6720*/  FADD.FTZ R14, R14, R37 ;  /* 0x000000250e0e7221 */ /* 0x004fe20000010000 */
[----:B------:R-:W-:Y:S06]  /*6730*/  STS [R10+0x2800], R37 ;  /* 0x002800250a007388 */ /* 0x000fec0000000800 */
[----:B------:R-:W2:Y:S01]  /*6740*/  MUFU.EX2 R43, R20 ;  /* 0x00000014002b7308 */ /* 0x000ea20000000800 */
[----:B-1----:R-:W-:Y:S01]  /*6750*/  FADD.FTZ R14, R14, R39 ;  /* 0x000000270e0e7221 */ /* 0x002fe20000010000 */
[----:B------:R-:W-:Y:S03]  /*6760*/  STS [R10+0x2c00], R39 ;  /* 0x002c00270a007388 */ /* 0x000fe60000000800 */
[----:B0-----:R-:W-:Y:S01]  /*6770*/  FADD.FTZ R14, R14, R41 ;  /* 0x000000290e0e7221 */ /* 0x001fe20000010000 */
[----:B------:R-:W-:Y:S04]  /*6780*/  STS [R10+0x3000], R41 ;  /* 0x003000290a007388 */ /* 0x000fe80000000800 */
[----:B--2---:R0:W-:Y:S01]  /*6790*/  STS [R10+0x3400], R43 ;  /* 0x0034002b0a007388 */ /* 0x0041e20000000800 */
[----:B------:R-:W-:Y:S01]  /*67a0*/  FADD.FTZ R14, R14, R43 ;  /* 0x0000002b0e0e7221 */ /* 0x000fe20000010000 */
[----:B0-----:R-:W-:Y:S01]  /*67b0*/  IADD3 R10, PT, PT, R10, 0x4000, RZ ;  /* 0x000040000a0a7810 */ /* 0x001fe20007ffe0ff */
[----:B------:R-:W-:Y:S06]  /*67c0*/  @!P1 BRA `(.L_x_503) ;  /* 0xfffffff800709947 */ /* 0x000fec000383ffff */
.L_x_502:
[----:B------:R-:W-:Y:S05]  /*67d0*/  BSYNC.RECONVERGENT B1 ;  /* 0x0000000000017941 */ /* 0x000fea0003800200 */
.L_x_501:
[----:B------:R-:W-:Y:S01]  /*67e0*/  IADD3 R11, PT, PT, R16, -R3, RZ ;  /* 0x80000003100b7210 */ /* 0x000fe20007ffe0ff */
[----:B------:R-:W-:Y:S03]  /*67f0*/  BSSY.RECONVERGENT B1, `(.L_x_504) ;  /* 0x0000036000017945 */ /* 0x000fe60003800200 */
[----:B------:R-:W-:-:S13]  /*6800*/  ISETP.GT.AND P1, PT, R11, 0x400, PT ;  /* 0x000004000b00780c */ /* 0x000fda0003f24270 */
[----:B------:R-:W-:Y:S05]  /*6810*/  @!P1 BRA `(.L_x_505) ;  /* 0x0000000000cc9947 */ /* 0x000fea0003800000 */
[----:B------:R-:W1:Y:S01]  /*6820*/  LDS R11, [R10+-0x800] ;  /* 0xfff800000a0b7984 */ /* 0x000e620000000800 */
[----:B------:R-:W-:Y:S02]  /*6830*/  PLOP3.LUT P0, PT, PT, PT, PT, 0x8, 0x80 ;  /* 0x000000000080781c */ /* 0x000fe40003f0e170 */
[----:B------:R-:W-:Y:S01]  /*6840*/  IADD3 R3, PT, PT, R3, 0x800, RZ ;  /* 0x0000080003037810 */ /* 0x000fe20007ffe0ff */
[----:B------:R-:W0:Y:S04]  /*6850*/  LDS R12, [R10+-0x400] ;  /* 0xfffc00000a0c7984 */ /* 0x000e280000000800 */
[----:B------:R-:W2:Y:S04]  /*6860*/  LDS R13, [R10] ;  /* 0x000000000a0d7984 */ /* 0x000ea80000000800 */
[----:B------:R-:W3:Y:S04]  /*6870*/  LDS R17, [R10+0x400] ;  /* 0x000400000a117984 */ /* 0x000ee80000000800 */
[----:B------:R-:W4:Y:S04]  /*6880*/  LDS R20, [R10+0x800] ;  /* 0x000800000a147984 */ /* 0x000f280000000800 */
[----:B------:R-:W5:Y:S04]  /*6890*/  LDS R21, [R10+0xc00] ;  /* 0x000c00000a157984 */ /* 0x000f680000000800 */
[----:B------:R-:W5:Y:S04]  /*68a0*/  LDS R23, [R10+0x1000] ;  /* 0x001000000a177984 */ /* 0x000f680000000800 */
[----:B------:R-:W5:Y:S01]  /*68b0*/  LDS R24, [R10+0x1400] ;  /* 0x001400000a187984 */ /* 0x000f620000000800 */
        /* <DEDUP_REMOVED lines=10> */
[----:B------:R1:W2:Y:S01]  /*6960*/  MUFU.EX2 R13, R12 ;  /* 0x0000000c000d7308 */ /* 0x0002a20000000800 */
[----:B------:R-:W-:Y:S01]  /*6970*/  FMUL.FTZ R20, R20, 1.4426950216293334961 ;  /* 0x3fb8aa3b14147820 */ /* 0x000fe20000410000 */
[----:B-----5:R-:W-:-:S04]  /*6980*/  FADD.FTZ R22, -R42, R21 ;  /* 0x000000152a167221 */ /* 0x020fc80000010100 */
[----:B------:R-:W-:Y:S02]  /*6990*/  FMUL.FTZ R22, R22, 1.4426950216293334961 ;  /* 0x3fb8aa3b16167820 */ /* 0x000fe40000410000 */
[----:B------:R-:W3:Y:S01]  /*69a0*/  MUFU.EX2 R15, R15 ;  /* 0x0000000f000f7308 */ /* 0x000ee20000000800 */
[----:B-1----:R-:W-:Y:S01]  /*69b0*/  FADD.FTZ R12, -R42, R23 ;  /* 0x000000172a0c7221 */ /* 0x002fe20000010100 */
[----:B0-----:R-:W-:Y:S01]  /*69c0*/  FADD.FTZ R14, R14, R11 ;  /* 0x0000000b0e0e7221 */ /* 0x001fe20000010000 */
[----:B------:R-:W-:Y:S01]  /*69d0*/  FADD.FTZ R24, -R42, R24 ;  /* 0x000000182a187221 */ /* 0x000fe20000010100 */
[----:B------:R-:W-:Y:S01]  /*69e0*/  STS [R10+-0x800], R11 ;  /* 0xfff8000b0a007388 */ /* 0x000fe20000000800 */
[----:B------:R-:W-:Y:S02]  /*69f0*/  FMUL.FTZ R12, R12, 1.4426950216293334961 ;  /* 0x3fb8aa3b0c0c7820 */ /* 0x000fe40000410000 */
[----:B------:R-:W-:Y:S01]  /*6a00*/  FMUL.FTZ R24, R24, 1.4426950216293334961 ;  /* 0x3fb8aa3b18187820 */ /* 0x000fe20000410000 */
[----:B------:R-:W0:Y:S01]  /*6a10*/  MUFU.EX2 R17, R17 ;  /* 0x0000001100117308 */ /* 0x000e220000000800 */
[----:B--2---:R-:W-:Y:S01]  /*6a20*/  FADD.FTZ R14, R14, R13 ;  /* 0x0000000d0e0e7221 */ /* 0x004fe20000010000 */
[----:B------:R-:W-:Y:S06]  /*6a30*/  STS [R10+-0x400], R13 ;  /* 0xfffc000d0a007388 */ /* 0x000fec0000000800 */
[----:B------:R-:W1:Y:S01]  /*6a40*/  MUFU.EX2 R21, R20 ;  /* 0x0000001400157308 */ /* 0x000e620000000800 */
[----:B---3--:R-:W-:Y:S01]  /*6a50*/  FADD.FTZ R14, R14, R15 ;  /* 0x0000000f0e0e7221 */ /* 0x008fe20000010000 */
        /* <DEDUP_REMOVED lines=15> */
.L_x_505:
[----:B------:R-:W-:Y:S05]  /*6b50*/  BSYNC.RECONVERGENT B1 ;  /* 0x0000000000017941 */ /* 0x000fea0003800200 */
.L_x_504:
[----:B------:R-:W-:-:S13]  /*6b60*/  ISETP.LT.OR P0, PT, R3, R16, P0 ;  /* 0x000000100300720c */ /* 0x000fda0000701670 */
[----:B------:R-:W-:Y:S05]  /*6b70*/  @!P0 BRA `(.L_x_496) ;  /* 0x0000000400e88947 */ /* 0x000fea0003800000 */
[----:B------:R-:W1:Y:S04]  /*6b80*/  LDS R3, [R10+-0x800] ;  /* 0xfff800000a037984 */ /* 0x000e680000000800 */
[----:B------:R-:W0:Y:S04]  /*6b90*/  LDS R11, [R10+-0x400] ;  /* 0xfffc00000a0b7984 */ /* 0x000e280000000800 */
[----:B------:R-:W2:Y:S04]  /*6ba0*/  LDS R13, [R10+0x400] ;  /* 0x000400000a0d7984 */ /* 0x000ea80000000800 */
[----:B------:R-:W3:Y:S01]  /*6bb0*/  LDS R12, [R10] ;  /* 0x000000000a0c7984 */ /* 0x000ee20000000800 */
[C---:B-1----:R-:W-:Y:S01]  /*6bc0*/  FADD.FTZ R3, -R42.reuse, R3 ;  /* 0x000000032a037221 */ /* 0x042fe20000010100 */
[----:B0-----:R-:W-:-:S03]  /*6bd0*/  FADD.FTZ R11, -R42, R11 ;  /* 0x0000000b2a0b7221 */ /* 0x001fc60000010100 */
        /* <DEDUP_REMOVED lines=11> */
[----:B------:R-:W3:Y:S01]  /*6c90*/  MUFU.EX2 R15, R15 ;  /* 0x0000000f000f7308 */ /* 0x000ee20000000800 */
[----:B-1----:R0:W-:Y:S01]  /*6ca0*/  STS [R10+-0x400], R11 ;  /* 0xfffc000b0a007388 */ /* 0x0021e20000000800 */
[----:B------:R-:W-:-:S03]  /*6cb0*/  FADD.FTZ R14, R14, R11 ;  /* 0x0000000b0e0e7221 */ /* 0x000fc60000010000 */
[----:B--2---:R0:W-:Y:S01]  /*6cc0*/  STS [R10], R13 ;  /* 0x0000000d0a007388 */ /* 0x0041e20000000800 */
[----:B------:R-:W-:-:S03]  /*6cd0*/  FADD.FTZ R14, R14, R13 ;  /* 0x0000000d0e0e7221 */ /* 0x000fc60000010000 */
[----:B---3--:R0:W-:Y:S01]  /*6ce0*/  STS [R10+0x400], R15 ;  /* 0x0004000f0a007388 */ /* 0x0081e20000000800 */
[----:B------:R-:W-:Y:S01]  /*6cf0*/  FADD.FTZ R14, R14, R15 ;  /* 0x0000000f0e0e7221 */ /* 0x000fe20000010000 */
[----:B------:R-:W-:Y:S06]  /*6d00*/  BRA `(.L_x_496) ;  /* 0x0000000400847947 */ /* 0x000fec0003800000 */
.L_x_497:
[----:B------:R-:W0:Y:S01]  /*6d10*/  S2UR UR4, SR_CTAID.Y ;  /* 0x00000000000479c3 */ /* 0x000e220000002600 */
[----:B------:R-:W-:Y:S01]  /*6d20*/  VIADDMNMX R12, R7, 0x100, R16, !PT ;  /* 0x00000100070c7846 */ /* 0x000fe20007800110 */
[----:B------:R-:W-:Y:S01]  /*6d30*/  BSSY.RECONVERGENT B1, `(.L_x_506) ;  /* 0x0000026000017945 */ /* 0x000fe20003800200 */
[----:B------:R-:W-:Y:S01]  /*6d40*/  LOP3.LUT R13, RZ, R6, RZ, 0x33, !PT ;  /* 0x00000006ff0d7212 */ /* 0x000fe200078e33ff */
[----:B------:R-:W-:-:S03]  /*6d50*/  HFMA2 R14, -RZ, RZ, 0, 0 ;  /* 0x00000000ff0e7431 */ /* 0x000fc600000001ff */
[----:B------:R-:W-:-:S04]  /*6d60*/  IADD3 R12, PT, PT, -R5, R12, R13 ;  /* 0x0000000c050c7210 */ /* 0x000fc80007ffe10d */
[C---:B------:R-:W-:Y:S02]  /*6d70*/  LOP3.LUT R13, R12.reuse, 0x300, RZ, 0xc0, !PT ;  /* 0x000003000c0d7812 */ /* 0x040fe400078ec0ff */
[----:B------:R-:W-:Y:S02]  /*6d80*/  ISETP.GE.U32.AND P0, PT, R12, 0x300, PT ;  /* 0x000003000c00780c */ /* 0x000fe40003f06070 */
[----:B------:R-:W-:Y:S01]  /*6d90*/  ISETP.NE.AND P1, PT, R13, 0x300, PT ;  /* 0x000003000d00780c */ /* 0x000fe20003f25270 */
[----:B0-----:R-:W-:Y:S01]  /*6da0*/  IMAD R24, R3, UR4, RZ ;  /* 0x0000000403187c24 */ /* 0x001fe2000f8e02ff */
[----:B------:R-:W-:-:S04]  /*6db0*/  MOV R3, R7 ;  /* 0x0000000700037202 */ /* 0x000fc80000000f00 */
[----:B------:R-:W-:-:S07]  /*6dc0*/  SHF.R.S32.HI R26, RZ, 0x1f, R24 ;  /* 0x0000001fff1a7819 */ /* 0x000fce0000011418 */
[----:B------:R-:W-:Y:S05]  /*6dd0*/  @!P1 BRA `(.L_x_507) ;  /* 0x00000000006c9947 */ /* 0x000fea0003800000 */
[----:B------:R-:W-:Y:S02]  /*6de0*/  IADD3 R17, PT, PT, R17, 0x240, RZ ;  /* 0x0000024011117810 */ /* 0x000fe40007ffe0ff */
[----:B------:R-:W-:Y:S02]  /*6df0*/  LEA.HI R3, R12, 0x1, RZ, 0x18 ;  /* 0x000000010c037811 */ /* 0x000fe400078fc0ff */
[----:B------:R-:W-:Y:S02]  /*6e00*/  IADD3 R20, P1, P2, R24, R10, R7 ;  /* 0x0000000a18147210 */ /* 0x000fe40007a3e007 */
[----:B------:R-:W-:Y:S02]  /*6e10*/  LEA R17, R22, R17, 0x18 ;  /* 0x0000001116117211 */ /* 0x000fe400078ec0ff */
[----:B------:R-:W-:Y:S02]  /*6e20*/  LOP3.LUT R10, R3, 0x3, RZ, 0xc0, !PT ;  /* 0x00000003030a7812 */ /* 0x000fe400078ec0ff */
[----:B------:R-:W-:-:S02]  /*6e30*/  IADD3.X R11, PT, PT, R26, R11, RZ, P1, P2 ;  /* 0x0000000b1a0b7210 */ /* 0x000fc40000fe44ff */
[----:B------:R-:W-:Y:S02]  /*6e40*/  MOV R14, RZ ;  /* 0x000000ff000e7202 */ /* 0x000fe40000000f00 */
[----:B------:R-:W-:Y:S02]  /*6e50*/  MOV R3, R7 ;  /* 0x0000000700037202 */ /* 0x000fe40000000f00 */
[----:B------:R-:W-:Y:S02]  /*6e60*/  LEA R12, R6, R17, 0x2 ;  /* 0x00000011060c7211 */ /* 0x000fe400078e10ff */
[----:B------:R-:W-:-:S07]  /*6e70*/  IADD3 R13, PT, PT, -R10, RZ, RZ ;  /* 0x000000ff0a0d7210 */ /* 0x000fce0007ffe1ff */
.L_x_508:
[----:B------:R-:W-:-:S06]  /*6e80*/  MOV R10, R20 ;  /* 0x00000014000a7202 */ /* 0x000fcc0000000f00 */
[----:B------:R0:W2:Y:S01]  /*6e90*/  LDG.E.U8 R10, desc[UR36][R10.64] ;  /* 0x000000240a0a7981 */ /* 0x0000a2000c1e1100 */
[----:B------:R-:W-:Y:S02]  /*6ea0*/  IADD3 R13, PT, PT, R13, 0x1, RZ ;  /* 0x000000010d0d7810 */ /* 0x000fe40007ffe0ff */
[----:B------:R-:W-:Y:S02]  /*6eb0*/  IADD3 R20, P2, PT, R20, 0x100, RZ ;  /* 0x0000010014147810 */ /* 0x000fe40007f5e0ff */
[----:B------:R-:W-:Y:S02]  /*6ec0*/  IADD3 R3, PT, PT, R3, 0x100, RZ ;  /* 0x0000010003037810 */ /* 0x000fe40007ffe0ff */
[----:B0-----:R-:W-:Y:S02]  /*6ed0*/  IADD3.X R11, PT, PT, RZ, R11, RZ, P2, !PT ;  /* 0x0000000bff0b7210 */ /* 0x001fe400017fe4ff */
[----:B--2---:R-:W-:-:S13]  /*6ee0*/  ISETP.NE.AND P1, PT, R10, RZ, PT ;  /* 0x000000ff0a00720c */ /* 0x004fda0003f25270 */
[----:B------:R-:W1:Y:S02]  /*6ef0*/  @!P1 LDS R15, [R12] ;  /* 0x000000000c0f9984 */ /* 0x000e640000000800 */
[----:B-1----:R-:W-:Y:S01]  /*6f00*/  @!P1 FADD.FTZ R17, -R42, R15 ;  /* 0x0000000f2a119221 */ /* 0x002fe20000010100 */
[----:B------:R-:W-:-:S03]  /*6f10*/  HFMA2 R15, -RZ, RZ, 0, 0 ;  /* 0x00000000ff0f7431 */ /* 0x000fc600000001ff */
[----:B------:R-:W-:-:S04]  /*6f20*/  @!P1 FMUL.FTZ R17, R17, 1.4426950216293334961 ;  /* 0x3fb8aa3b11119820 */ /* 0x000fc80000410000 */
[----:B------:R-:W0:Y:S01]  /*6f30*/  @!P1 MUFU.EX2 R15, R17 ;  /* 0x00000011000f9308 */ /* 0x000e220000000800 */
[----:B------:R-:W-:Y:S01]  /*6f40*/  ISETP.NE.AND P1, PT, R13, RZ, PT ;  /* 0x000000ff0d00720c */ /* 0x000fe20003f25270 */
[----:B0-----:R0:W-:Y:S01]  /*6f50*/  STS [R12], R15 ;  /* 0x0000000f0c007388 */ /* 0x0011e20000000800 */
[----:B------:R-:W-:Y:S01]  /*6f60*/  FADD.FTZ R14, R15, R14 ;  /* 0x0000000e0f0e7221 */ /* 0x000fe20000010000 */
[----:B0-----:R-:W-:-:S10]  /*6f70*/  IADD3 R12, PT, PT, R12, 0x400, RZ ;  /* 0x000004000c0c7810 */ /* 0x001fd40007ffe0ff */
[----:B------:R-:W-:Y:S05]  /*6f80*/  @P1 BRA `(.L_x_508) ;  /* 0xfffffffc00bc1947 */ /* 0x000fea000383ffff */
.L_x_507:
[----:B------:R-:W-:Y:S05]  /*6f90*/  BSYNC.RECONVERGENT B1 ;  /* 0x0000000000017941 */ /* 0x000fea0003800200 */
.L_x_506:
[----:B------:R-:W-:Y:S05]  /*6fa0*/  @!P0 BRA `(.L_x_496) ;  /* 0x0000000000dc8947 */ /* 0x000fea0003800000 */
[----:B------:R-:W0:Y:S01]  /*6fb0*/  S2R R12, SR_CgaCtaId ;  /* 0x00000000000c7919 */ /* 0x000e220000008800 */
[----:B------:R-:W2:Y:S01]  /*6fc0*/  LDCU.64 UR4, c[0x0][0x420] ;  /* 0x00008400ff0477ac */ /* 0x000ea20008000a00 */
[----:B------:R-:W-:Y:S02]  /*6fd0*/  MOV R11, 0x400 ;  /* 0x00000400000b7802 */ /* 0x000fe40000000f00 */
[----:B------:R-:W-:Y:S02]  /*6fe0*/  SHF.L.U32 R10, R5, 0x2, RZ ;  /* 0x00000002050a7819 */ /* 0x000fe400000006ff */
[----:B------:R-:W-:Y:S02]  /*6ff0*/  IADD3 R11, PT, PT, R11, 0x240, RZ ;  /* 0x000002400b0b7810 */ /* 0x000fe40007ffe0ff */
[----:B------:R-:W-:Y:S02]  /*7000*/  LEA R10, R3, -R10, 0x2 ;  /* 0x8000000a030a7211 */ /* 0x000fe400078e10ff */
[----:B--2---:R-:W-:-:S04]  /*7010*/  IADD3 R15, P0, P1, R24, UR4, R3 ;  /* 0x00000004180f7c10 */ /* 0x004fc8000f91e003 */
[----:B------:R-:W-:Y:S02]  /*7020*/  IADD3 R15, P2, PT, R15, 0x200, RZ ;  /* 0x000002000f0f7810 */ /* 0x000fe40007f5e0ff */
[----:B0-----:R-:W-:Y:S02]  /*7030*/  LEA R13, R12, R11, 0x18 ;  /* 0x0000000b0c0d7211 */ /* 0x001fe400078ec0ff */
[----:B------:R-:W-:Y:S02]  /*7040*/  IADD3.X R11, PT, PT, R26, UR5, RZ, P0, P1 ;  /* 0x000000051a0b7c10 */ /* 0x000fe400087e24ff */
[----:B------:R-:W-:Y:S02]  /*7050*/  IADD3 R12, PT, PT, R10, 0x800, R13 ;  /* 0x000008000a0c7810 */ /* 0x000fe40007ffe00d */
[----:B------:R-:W-:-:S07]  /*7060*/  IADD3.X R11, PT, PT, RZ, R11, RZ, P2, !PT ;  /* 0x0000000bff0b7210 */ /* 0x000fce00017fe4ff */
.L_x_509:
[----:B------:R-:W-:-:S05]  /*7070*/  MOV R10, R15 ;  /* 0x0000000f000a7202 */ /* 0x000fca0000000f00 */
[----:B------:R-:W2:Y:S04]  /*7080*/  LDG.E.U8 R17, desc[UR36][R10.64+-0x200] ;  /* 0xfffe00240a117981 */ /* 0x000ea8000c1e1100 */
[----:B------:R-:W3:Y:S04]  /*7090*/  LDG.E.U8 R13, desc[UR36][R10.64+-0x100] ;  /* 0xffff00240a0d7981 */ /* 0x000ee8000c1e1100 */
[----:B------:R-:W4:Y:S04]  /*70a0*/  LDG.E.U8 R15, desc[UR36][R10.64] ;  /* 0x000000240a0f7981 */ /* 0x000f28000c1e1100 */
[----:B------:R-:W5:Y:S01]  /*70b0*/  LDG.E.U8 R20, desc[UR36][R10.64+0x100] ;  /* 0x000100240a147981 */ /* 0x000f62000c1e1100 */
[----:B------:R-:W-:-:S02]  /*70c0*/  IADD3 R3, PT, PT, R3, 0x400, RZ ;  /* 0x0000040003037810 */ /* 0x000fc40007ffe0ff */
[----:B--2---:R-:W-:Y:S02]  /*70d0*/  ISETP.NE.AND P0, PT, R17, RZ, PT ;  /* 0x000000ff1100720c */ /* 0x004fe40003f05270 */
[----:B---3--:R-:W-:Y:S02]  /*70e0*/  ISETP.NE.AND P1, PT, R13, RZ, PT ;  /* 0x000000ff0d00720c */ /* 0x008fe40003f25270 */
[----:B----4-:R-:W-:Y:S02]  /*70f0*/  ISETP.NE.AND P2, PT, R15, RZ, PT ;  /* 0x000000ff0f00720c */ /* 0x010fe40003f45270 */
[----:B-----5:R-:W-:-:S07]  /*7100*/  ISETP.NE.AND P3, PT, R20, RZ, PT ;  /* 0x000000ff1400720c */ /* 0x020fce0003f65270 */
[----:B------:R-:W1:Y:S04]  /*7110*/  @!P0 LDS R13, [R12+-0x800] ;  /* 0xfff800000c0d8984 */ /* 0x000e680000000800 */
[----:B------:R-:W0:Y:S04]  /*7120*/  @!P1 LDS R17, [R12+-0x400] ;  /* 0xfffc00000c119984 */ /* 0x000e280000000800 */
[----:B------:R-:W2:Y:S04]  /*7130*/  @!P2 LDS R21, [R12] ;  /* 0x000000000c15a984 */ /* 0x000ea80000000800 */
[----:B------:R-:W3:Y:S01]  /*7140*/  @!P3 LDS R23, [R12+0x400] ;  /* 0x000400000c17b984 */ /* 0x000ee20000000800 */
[----:B-1----:R-:W-:Y:S01]  /*7150*/  @!P0 FADD.FTZ R15, -R42, R13 ;  /* 0x0000000d2a0f8221 */ /* 0x002fe20000010100 */
[----:B------:R-:W-:-:S03]  /*7160*/  HFMA2 R13, -RZ, RZ, 0, 0 ;  /* 0x00000000ff0d7431 */ /* 0x000fc600000001ff */
[----:B------:R-:W-:Y:S01]  /*7170*/  @!P0 FMUL.FTZ R15, R15, 1.4426950216293334961 ;  /* 0x3fb8aa3b0f0f8820 */ /* 0x000fe20000410000 */
[C---:B0-----:R-:W-:Y:S01]  /*7180*/  @!P1 FADD.FTZ R20, -R42.reuse, R17 ;  /* 0x000000112a149221 */ /* 0x041fe20000010100 */
[----:B------:R-:W-:Y:S01]  /*7190*/  MOV R17, RZ ;  /* 0x000000ff00117202 */ /* 0x000fe20000000f00 */
[----:B--2---:R-:W-:Y:S01]  /*71a0*/  @!P2 FADD.FTZ R22, -R42, R21 ;  /* 0x000000152a16a221 */ /* 0x004fe20000010100 */
[----:B------:R-:W-:Y:S02]  /*71b0*/  HFMA2 R21, -RZ, RZ, 0, 0 ;  /* 0x00000000ff157431 */ /* 0x000fe400000001ff */
[----:B------:R-:W-:Y:S01]  /*71c0*/  @!P1 FMUL.FTZ R20, R20, 1.4426950216293334961 ;  /* 0x3fb8aa3b14149820 */ /* 0x000fe20000410000 */
[----:B------:R0:W1:Y:S01]  /*71d0*/  @!P0 MUFU.EX2 R13, R15 ;  /* 0x0000000f000d8308 */ /* 0x0000620000000800 */
[----:B---3--:R-:W-:Y:S01]  /*71e0*/  @!P3 FADD.FTZ R24, -R42, R23 ;  /* 0x000000172a18b221 */ /* 0x008fe20000010100 */
[----:B------:R-:W-:Y:S01]  /*71f0*/  @!P2 FMUL.FTZ R22, R22, 1.4426950216293334961 ;  /* 0x3fb8aa3b1616a820 */ /* 0x000fe20000410000 */
[----:B------:R-:W-:-:S02]  /*7200*/  MOV R23, RZ ;  /* 0x000000ff00177202 */ /* 0x000fc40000000f00 */
[----:B------:R-:W-:Y:S01]  /*7210*/  @!P3 FMUL.FTZ R24, R24, 1.4426950216293334961 ;  /* 0x3fb8aa3b1818b820 */ /* 0x000fe20000410000 */
[----:B------:R-:W-:Y:S02]  /*7220*/  ISETP.GE.AND P0, PT, R3, R16, PT ;  /* 0x000000100300720c */ /* 0x000fe40003f06270 */
        /* <DEDUP_REMOVED lines=13> */
[----:B0-----:R-:W-:Y:S01]  /*7300*/  IADD3 R12, PT, PT, R12, 0x1000, RZ ;  /* 0x000010000c0c7810 */ /* 0x001fe20007ffe0ff */
[----:B------:R-:W-:Y:S06]  /*7310*/  @!P0 BRA `(.L_x_509) ;  /* 0xfffffffc00548947 */ /* 0x000fec000383ffff */
.L_x_496:
[----:B------:R-:W-:Y:S05]  /*7320*/  BSYNC.RECONVERGENT B0 ;  /* 0x0000000000007941 */ /* 0x000fea0003800200 */
.L_x_495:
        /* <DEDUP_REMOVED lines=23> */
[----:B------:R-:W-:-:S03]  /*74a0*/  ISETP.GE.AND P1, PT, R7, R16, PT ;  /* 0x000000100700720c */ /* 0x000fc60003f26270 */
[----:B0-----:R-:W0:Y:S02]  /*74b0*/  SHFL.BFLY PT, R8, R13, 0x4, 0x1f ;  /* 0x0c801f000d087f89 */ /* 0x001e2400000e0000 */
[----:B0-----:R-:W-:-:S05]  /*74c0*/  FADD.FTZ R8, R8, R13 ;  /* 0x0000000d08087221 */ /* 0x001fca0000010000 */
[----:B------:R-:W0:Y:S02]  /*74d0*/  SHFL.BFLY PT, R3, R8, 0x2, 0x1f ;  /* 0x0c401f0008037f89 */ /* 0x000e2400000e0000 */
[----:B0-----:R-:W-:Y:S01]  /*74e0*/  FADD.FTZ R10, R8, R3 ;  /* 0x00000003080a7221 */ /* 0x001fe20000010000 */
[----:B------:R-:W-:-:S04]  /*74f0*/  CS2R R8, SRZ ;  /* 0x0000000000087805 */ /* 0x000fc8000001ff00 */
[----:B------:R-:W0:Y:S02]  /*7500*/  SHFL.BFLY PT, R3, R10, 0x1, 0x1f ;  /* 0x0c201f000a037f89 */ /* 0x000e2400000e0000 */
[----:B0-----:R-:W-:Y:S02]  /*7510*/  FADD.FTZ R11, R10, R3 ;  /* 0x000000030a0b7221 */ /* 0x001fe40000010000 */
[----:B------:R-:W0:Y:S04]  /*7520*/  S2R R3, SR_CTAID.X ;  /* 0x0000000000037919 */ /* 0x000e280000002500 */
[----:B------:R-:W2:Y:S02]  /*7530*/  SHFL.IDX PT, R11, R11, RZ, 0x1f ;  /* 0x00001fff0b0b7589 */ /* 0x000ea400000e0000 */
[----:B--2---:R-:W-:-:S04]  /*7540*/  FADD.FTZ R0, R11, 9.9999999747524270788e-07 ;  /* 0x358637bd0b007421 */ /* 0x004fc80000010000 */
[----:B------:R2:W3:Y:S01]  /*7550*/  MUFU.RCP R17, R0 ;  /* 0x0000000000117308 */ /* 0x0004e20000001000 */
[----:B0-----:R-:W-:Y:S05]  /*7560*/  @!P0 BRA `(.L_x_510) ;  /* 0x0000000000248947 */ /* 0x001fea0003800000 */
[----:B------:R-:W0:Y:S01]  /*7570*/  S2R R8, SR_CTAID.Y ;  /* 0x0000000000087919 */ /* 0x000e220000002600 */
[----:B------:R-:W0:Y:S08]  /*7580*/  LDC R9, c[0x0][0x3f8] ;  /* 0x0000fe00ff097b82 */ /* 0x000e300000000800 */
[----:B--2---:R-:W2:Y:S08]  /*7590*/  LDC R0, c[0x0][0x488] ;  /* 0x00012200ff007b82 */ /* 0x004eb00000000800 */
[----:B------:R-:W2:Y:S08]  /*75a0*/  LDC R10, c[0x0][0x40c] ;  /* 0x00010300ff0a7b82 */ /* 0x000eb00000000800 */
[----:B------:R-:W4:Y:S01]  /*75b0*/  LDC R11, c[0x0][0x3f4] ;  /* 0x0000fd00ff0b7b82 */ /* 0x000f220000000800 */
[----:B0-----:R-:W-:-:S04]  /*75c0*/  IMAD R9, R8, R9, R3 ;  /* 0x0000000908097224 */ /* 0x001fc800078e0203 */
[----:B--2---:R-:W-:-:S04]  /*75d0*/  IMAD R0, R9, R0, R10 ;  /* 0x0000000009007224 */ /* 0x004fc800078e020a */
[----:B----4-:R-:W-:-:S05]  /*75e0*/  IMAD R8, R0, R11, RZ ;  /* 0x0000000b00087224 */ /* 0x010fca00078e02ff */
[----:B------:R-:W-:-:S07]  /*75f0*/  SHF.R.S32.HI R9, RZ, 0x1f, R8 ;  /* 0x0000001fff097819 */ /* 0x000fce0000011408 */
.L_x_510:
[----:B------:R-:W-:Y:S04]  /*7600*/  BSSY.RECONVERGENT B0, `(.L_x_511) ;  /* 0x0000061000007945 */ /* 0x000fe80003800200 */
[----:B------:R-:W-:Y:S05]  /*7610*/  @P1 BRA `(.L_x_512) ;  /* 0x00000004007c1947 */ /* 0x000fea0003800000 */
[----:B--2---:R-:W-:Y:S01]  /*7620*/  VIADDMNMX R0, R7, 0x100, R16, !PT ;  /* 0x0000010007007846 */ /* 0x004fe20007800110 */
        /* <DEDUP_REMOVED lines=12> */
[----:B------:R-:W-:Y:S01]  /*76f0*/  SHF.L.U32 R10, R0, 0x8, RZ ;  /* 0x00000008000a7819 */ /* 0x000fe200000006ff */
[----:B------:R-:W-:Y:S01]  /*7700*/  UIADD3 UR4, UPT, UPT, UR4, 0x240, URZ ;  /* 0x0000024004047890 */ /* 0x000fe2000fffe0ff */
[----:B------:R-:W-:Y:S02]  /*7710*/  IADD3.X R20, PT, PT, RZ, R9, RZ, P2, !PT ;  /* 0x00000009ff147210 */ /* 0x000fe400017fe4ff */
[----:B------:R-:W-:-:S02]  /*7720*/  LOP3.LUT R12, R10, 0x300, RZ, 0xc0, !PT ;  /* 0x000003000a0c7812 */ /* 0x000fc400078ec0ff */
[----:B------:R-:W-:Y:S02]  /*7730*/  LOP3.LUT R0, R0, 0x3, RZ, 0xc0, !PT ;  /* 0x0000000300007812 */ /* 0x000fe400078ec0ff */
[----:B------:R-:W-:Y:S02]  /*7740*/  LEA R10, R6, UR5, 0x1 ;  /* 0x00000005060a7c11 */ /* 0x000fe4000f8e08ff */
[----:B------:R-:W-:Y:S02]  /*7750*/  IADD3 R7, PT, PT, R7, R12, RZ ;  /* 0x0000000c07077210 */ /* 0x000fe40007ffe0ff */
[----:B------:R-:W-:Y:S02]  /*7760*/  IADD3 R13, PT, PT, -R0, RZ, RZ ;  /* 0x000000ff000d7210 */ /* 0x000fe40007ffe1ff */
[----:B--2---:R-:W-:Y:S01]  /*7770*/  LEA R14, P2, R15, UR8, 0x2 ;  /* 0x000000080f0e7c11 */ /* 0x004fe2000f8410ff */
[----:B0-----:R-:W-:-:S03]  /*7780*/  ULEA UR4, UR6, UR4, 0x18 ;  /* 0x0000000406047291 */ /* 0x001fc6000f8ec0ff */
[----:B------:R-:W-:-:S03]  /*7790*/  LEA.HI.X R15, R15, UR9, R20, 0x2, P2 ;  /* 0x000000090f0f7c11 */ /* 0x000fc600090f1414 */
[----:B------:R-:W-:Y:S02]  /*77a0*/  IADD3 R0, PT, PT, R10, UR4, RZ ;  /* 0x000000040a007c10 */ /* 0x000fe4000fffe0ff */
[----:B------:R-:W-:-:S07]  /*77b0*/  LEA R12, R6, UR4, 0x2 ;  /* 0x00000004060c7c11 */ /* 0x000fce000f8e10ff */
.L_x_515:
[----:B--2---:R0:W3:Y:S01]  /*77c0*/  LDS R10, [R12] ;  /* 0x000000000c0a7984 */ /* 0x0040e20000000800 */
[----:B------:R-:W-:Y:S02]  /*77d0*/  @P0 MOV R11, R15 ;  /* 0x0000000f000b0202 */ /* 0x000fe40000000f00 */
[----:B------:R-:W-:-:S04]  /*77e0*/  IADD3 R13, PT, PT, R13, 0x1, RZ ;  /* 0x000000010d0d7810 */ /* 0x000fc80007ffe0ff */
[----:B------:R-:W-:Y:S02]  /*77f0*/  ISETP.NE.AND P3, PT, R13, RZ, PT ;  /* 0x000000ff0d00720c */ /* 0x000fe40003f65270 */
[----:B0-----:R-:W-:Y:S01]  /*7800*/  IADD3 R12, PT, PT, R12, 0x400, RZ ;  /* 0x000004000c0c7810 */ /* 0x001fe20007ffe0ff */
[----:B---3--:R-:W-:-:S05]  /*7810*/  FMUL.FTZ R21, R10, R17 ;  /* 0x000000110a157220 */ /* 0x008fca0000410000 */
[----:B------:R-:W-:-:S04]  /*7820*/  F2FP.F16.F32.PACK_AB R10, RZ, R21 ;  /* 0x00000015ff0a723e */ /* 0x000fc800000000ff */
[----:B------:R-:W-:Y:S02]  /*7830*/  PRMT R20, R10, 0x7610, R20 ;  /* 0x000076100a147816 */ /* 0x000fe40000000014 */
[----:B------:R-:W-:Y:S02]  /*7840*/  @P0 MOV R10, R14 ;  /* 0x0000000e000a0202 */ /* 0x000fe40000000f00 */
[----:B------:R-:W-:Y:S01]  /*7850*/  IADD3 R14, P2, PT, R14, 0x400, RZ ;  /* 0x000004000e0e7810 */ /* 0x000fe20007f5e0ff */
[----:B------:R0:W-:Y:S03]  /*7860*/  STS.U16 [R0], R20 ;  /* 0x0000001400007388 */ /* 0x0001e60000000400 */
[----:B------:R-:W-:Y:S01]  /*7870*/  IADD3.X R15, PT, PT, RZ, R15, RZ, P2, !PT ;  /* 0x0000000fff0f7210 */ /* 0x000fe200017fe4ff */
[----:B------:R2:W-:Y:S01]  /*7880*/  @P0 STG.E desc[UR36][R10.64], R21 ;  /* 0x000000150a000986 */ /* 0x0005e2000c101924 */
[----:B0-----:R-:W-:Y:S01]  /*7890*/  IADD3 R0, PT, PT, R0, 0x200, RZ ;  /* 0x0000020000007810 */ /* 0x001fe20007ffe0ff */
[----:B------:R-:W-:Y:S06]  /*78a0*/  @P3 BRA `(.L_x_515) ;  /* 0xfffffffc00c43947 */ /* 0x000fec000383ffff */
.L_x_514:
[----:B------:R-:W-:Y:S05]  /*78b0*/  BSYNC.RECONVERGENT B1 ;  /* 0x0000000000017941 */ /* 0x000fea0003800200 */
.L_x_513:
[----:B------:R-:W-:Y:S05]  /*78c0*/  @!P1 BRA `(.L_x_512) ;  /* 0x0000000000d09947 */ /* 0x000fea0003800000 */
[----:B--2---:R-:W0:Y:S01]  /*78d0*/  S2R R11, SR_CgaCtaId ;  /* 0x00000000000b7919 */ /* 0x004e220000008800 */
[----:B------:R-:W2:Y:S01]  /*78e0*/  LDCU.64 UR8, c[0x0][0x480] ;  /* 0x00009000ff0877ac */ /* 0x000ea20008000a00 */
[----:B------:R-:W-:Y:S02]  /*78f0*/  MOV R0, 0x400 ;  /* 0x0000040000007802 */ /* 0x000fe40000000f00 */
[C---:B------:R-:W-:Y:S01]  /*7900*/  IADD3 R10, P0, PT, R7.reuse, R8, RZ ;  /* 0x00000008070a7210 */ /* 0x040fe20007f1e0ff */
[----:B------:R-:W-:Y:S01]  /*7910*/  UISETP.NE.AND UP0, UPT, UR7, URZ, UPT ;  /* 0x000000ff0700728c */ /* 0x000fe2000bf05270 */
[----:B------:R-:W-:Y:S02]  /*7920*/  IADD3 R0, PT, PT, R0, 0x240, RZ ;  /* 0x0000024000007810 */ /* 0x000fe40007ffe0ff */
[----:B------:R-:W-:Y:S02]  /*7930*/  LEA R8, R7, UR5, 0x1 ;  /* 0x0000000507087c11 */ /* 0x000fe4000f8e08ff */
[----:B------:R-:W-:-:S02]  /*7940*/  IADD3.X R9, PT, PT, RZ, R9, RZ, P0, !PT ;  /* 0x00000009ff097210 */ /* 0x000fc400007fe4ff */
[----:B------:R-:W-:Y:S01]  /*7950*/  ISETP.NE.AND P1, PT, RZ, UR7, PT ;  /* 0x00000007ff007c0c */ /* 0x000fe2000bf25270 */
[----:B------:R-:W-:Y:S01]  /*7960*/  IMAD R8, R5, -0x2, R8 ;  /* 0xfffffffe05087824 */ /* 0x000fe200078e0208 */
[----:B------:R-:W-:Y:S02]  /*7970*/  PLOP3.LUT P0, PT, PT, PT, UP0, 0x80, 0x8 ;  /* 0x000000000008781c */ /* 0x000fe40003f0f008 */
[----:B--2---:R-:W-:-:S04]  /*7980*/  LEA R12, P3, R10, UR8, 0x2 ;  /* 0x000000080a0c7c11 */ /* 0x004fc8000f8610ff */
[----:B------:R-:W-:Y:S02]  /*7990*/  IADD3 R12, P2, PT, R12, 0x800, RZ ;  /* 0x000008000c0c7810 */ /* 0x000fe40007f5e0ff */
[----:B------:R-:W-:-:S04]  /*79a0*/  LEA.HI.X R9, R10, UR9, R9, 0x2, P3 ;  /* 0x000000090a097c11 */ /* 0x000fc800098f1409 */
[----:B------:R-:W-:Y:S02]  /*79b0*/  IADD3.X R13, PT, PT, RZ, R9, RZ, P2, !PT ;  /* 0x00000009ff0d7210 */ /* 0x000fe400017fe4ff */
[----:B0-----:R-:W-:Y:S02]  /*79c0*/  LEA R11, R11, R0, 0x18 ;  /* 0x000000000b0b7211 */ /* 0x001fe400078ec0ff */
[----:B------:R-:W-:Y:S02]  /*79d0*/  SHF.L.U32 R0, R5, 0x2, RZ ;  /* 0x0000000205007819 */ /* 0x000fe400000006ff */
[----:B------:R-:W-:Y:S02]  /*79e0*/  IADD3 R10, PT, PT, R8, 0x400, R11 ;  /* 0x00000400080a7810 */ /* 0x000fe40007ffe00b */
[----:B------:R-:W-:-:S04]  /*79f0*/  LEA R0, R7, -R0, 0x2 ;  /* 0x8000000007007211 */ /* 0x000fc800078e10ff */
[----:B------:R-:W-:-:S07]  /*7a00*/  IADD3 R0, PT, PT, R0, 0x800, R11 ;  /* 0x0000080000007810 */ /* 0x000fce0007ffe00b */
.L_x_516:
[----:B------:R-:W3:Y:S01]  /*7a10*/  LDS R8, [R0+-0x800] ;  /* 0xfff8000000087984 */ /* 0x000ee20000000800 */
[----:B------:R-:W-:-:S04]  /*7a20*/  IADD3 R7, PT, PT, R7, 0x400, RZ ;  /* 0x0000040007077810 */ /* 0x000fc80007ffe0ff */
[----:B------:R-:W-:Y:S01]  /*7a30*/  ISETP.GE.AND P2, PT, R7, R16, PT ;  /* 0x000000100700720c */ /* 0x000fe20003f46270 */
[----:B---3--:R-:W-:-:S05]  /*7a40*/  FMUL.FTZ R15, R8, R17 ;  /* 0x00000011080f7220 */ /* 0x008fca0000410000 */
[----:B------:R-:W-:-:S04]  /*7a50*/  F2FP.F16.F32.PACK_AB R8, RZ, R15 ;  /* 0x0000000fff08723e */ /* 0x000fc800000000ff */
[----:B------:R-:W-:-:S05]  /*7a60*/  PRMT R9, R8, 0x7610, R9 ;  /* 0x0000761008097816 */ /* 0x000fca0000000009 */
[----:B------:R0:W-:Y:S04]  /*7a70*/  STS.U16 [R10+-0x400], R9 ;  /* 0xfffc00090a007388 */ /* 0x0001e80000000400 */
[----:B------:R-:W2:Y:S01]  /*7a80*/  LDS R8, [R0+-0x400] ;  /* 0xfffc000000087984 */ /* 0x000ea20000000800 */
[----:B0-----:R-:W-:Y:S01]  /*7a90*/  MOV R9, R13 ;  /* 0x0000000d00097202 */ /* 0x001fe20000000f00 */
[----:B--2---:R-:W-:-:S05]  /*7aa0*/  FMUL.FTZ R21, R8, R17 ;  /* 0x0000001108157220 */ /* 0x004fca0000410000 */
        /* <DEDUP_REMOVED lines=8> */
[----:B0-----:R-:W-:Y:S02]  /*7b30*/  MOV R8, R12 ;  /* 0x0000000c00087202 */ /* 0x001fe40000000f00 */
[----:B--2---:R-:W-:Y:S02]  /*7b40*/  IADD3 R0, PT, PT, R0, 0x1000, RZ ;  /* 0x0000100000007810 */ /* 0x004fe40007ffe0ff */
[----:B------:R-:W-:Y:S01]  /*7b50*/  IADD3 R12, P3, PT, R8, 0x1000, RZ ;  /* 0x00001000080c7810 */ /* 0x000fe20007f7e0ff */
[----:B------:R-:W-:Y:S01]  /*7b60*/  @P0 STG.E desc[UR36][R8.64+-0x800], R15 ;  /* 0xfff8000f08000986 */ /* 0x000fe2000c101924 */
[----:B------:R-:W-:-:S02]  /*7b70*/  PLOP3.LUT P0, PT, P1, PT, PT, 0x80, 0x8 ;  /* 0x000000000008781c */ /* 0x000fc40000f0f070 */
[----:B------:R-:W-:-:S11]  /*7b80*/  IADD3.X R13, PT, PT, RZ, R9, RZ, P3, !PT ;  /* 0x00000009ff0d7210 */ /* 0x000fd60001ffe4ff */
        /* <DEDUP_REMOVED lines=8> */
.L_x_512:
[----:B------:R-:W-:Y:S05]  /*7c10*/  BSYNC.RECONVERGENT B0 ;  /* 0x0000000000007941 */ /* 0x000fea0003800200 */
.L_x_511:
[----:B------:R-:W-:Y:S01]  /*7c20*/  IADD3 R26, PT, PT, R16, -0x1, RZ ;  /* 0xffffffff101a7810 */ /* 0x000fe20007ffe0ff */
[----:B------:R-:W0:Y:S01]  /*7c30*/  S2R R30, SR_CgaCtaId ;  /* 0x00000000001e7919 */ /* 0x000e220000008800 */
[----:B------:R-:W4:Y:S01]  /*7c40*/  LDCU UR9, c[0x0][0x40c] ;  /* 0x00008180ff0977ac */ /* 0x000f220008000800 */
[----:B------:R-:W3:Y:S01]  /*7c50*/  S2UR UR4, SR_CTAID.Y ;  /* 0x00000000000479c3 */ /* 0x000ee20000002600 */
[----:B------:R-:W-:Y:S01]  /*7c60*/  SHF.R.S32.HI R7, RZ, 0x1f, R26 ;  /* 0x0000001fff077819 */ /* 0x000fe2000001141a */
[----:B------:R-:W-:Y:S01]  /*7c70*/  BSSY.RECONVERGENT B0, `(.L_x_517) ;  /* 0x0000023000007945 */ /* 0x000fe20003800200 */
[----:B--2---:R-:W-:Y:S01]  /*7c80*/  SHF.L.U32 R0, R6, 0x3, RZ ;  /* 0x0000000306007819 */ /* 0x004fe200000006ff */
[----:B------:R-:W2:Y:S01]  /*7c90*/  LDCU UR8, c[0x0][0x3f4] ;  /* 0x00007e80ff0877ac */ /* 0x000ea20008000800 */
[----:B------:R-:W-:Y:S02]  /*7ca0*/  LEA.HI R7, R7, R26, RZ, 0x4 ;  /* 0x0000001a07077211 */ /* 0x000fe400078f20ff */
[----:B------:R-:W-:-:S02]  /*7cb0*/  CS2R R10, SRZ ;  /* 0x00000000000a7805 */ /* 0x000fc4000001ff00 */
[----:B------:R-:W-:Y:S01]  /*7cc0*/  LOP3.LUT R0, R0, 0x78, RZ, 0xc0, !PT ;  /* 0x0000007800007812 */ /* 0x000fe200078ec0ff */
[----:B------:R-:W3:Y:S01]  /*7cd0*/  LDC R32, c[0x0][0x3f8] ;  /* 0x0000fe00ff207b82 */ /* 0x000ee20000000800 */
[----:B------:R-:W-:Y:S02]  /*7ce0*/  LOP3.LUT R9, R7, 0xfffffff0, RZ, 0xc0, !PT ;  /* 0xfffffff007097812 */ /* 0x000fe400078ec0ff */
[----:B------:R-:W-:Y:S02]  /*7cf0*/  SHF.R.U32.HI R7, RZ, 0x4, R6 ;  /* 0x00000004ff077819 */ /* 0x000fe40000011606 */
[----:B------:R-:W-:Y:S02]  /*7d00*/  IADD3 R28, PT, PT, R26, -R9, RZ ;  /* 0x800000091a1c7210 */ /* 0x000fe40007ffe0ff */
[----:B------:R-:W-:Y:S02]  /*7d10*/  MOV R12, 0x400 ;  /* 0x00000400000c7802 */ /* 0x000fe40000000f00 */
[----:B------:R-:W-:-:S02]  /*7d20*/  ISETP.NE.AND P0, PT, R7, R28, PT ;  /* 0x0000001c0700720c */ /* 0x000fc40003f05270 */
[----:B------:R-:W-:Y:S02]  /*7d30*/  SHF.L.U32 R8, R6, 0x4, RZ ;  /* 0x0000000406087819 */ /* 0x000fe400000006ff */
[----:B----4-:R-:W-:Y:S01]  /*7d40*/  ISETP.NE.OR P0, PT, RZ, UR9, P0 ;  /* 0x00000009ff007c0c */ /* 0x010fe20008705670 */
[----:B--2---:R-:W-:Y:S01]  /*7d50*/  IMAD R37, R4, UR8, R0 ;  /* 0x0000000804257c24 */ /* 0x004fe2000f8e0200 */
[----:B------:R-:W-:Y:S02]  /*7d60*/  IADD3 R9, PT, PT, R12, 0x140, RZ ;  /* 0x000001400c097810 */ /* 0x000fe40007ffe0ff */
[----:B------:R-:W-:Y:S02]  /*7d70*/  ISETP.GT.U32.OR P0, PT, R0, 0x4f, P0 ;  /* 0x0000004f0000780c */ /* 0x000fe40000704470 */
[----:B------:R-:W-:Y:S02]  /*7d80*/  LOP3.LUT R8, R8, 0xf0, RZ, 0xc0, !PT ;  /* 0x000000f008087812 */ /* 0x000fe400078ec0ff */
[----:B0-----:R-:W-:Y:S01]  /*7d90*/  LEA R9, R30, R9, 0x18 ;  /* 0x000000091e097211 */ /* 0x001fe200078ec0ff */
[----:B---3--:R-:W-:-:S03]  /*7da0*/  IMAD R17, R32, UR4, R3 ;  /* 0x0000000420117c24 */ /* 0x008fc6000f8e0203 */
[----:B------:R-:W-:Y:S02]  /*7db0*/  IADD3 R29, PT, PT, R9, R8, RZ ;  /* 0x00000008091d7210 */ /* 0x000fe40007ffe0ff */
[----:B------:R-:W-:Y:S01]  /*7dc0*/  CS2R R8, SRZ ;  /* 0x0000000000087805 */ /* 0x000fe2000001ff00 */
[----:B------:R-:W-:-:S04]  /*7dd0*/  IMAD R17, R17, 0x50, RZ ;  /* 0x0000005011117824 */ /* 0x000fc800078e02ff */
[----:B------:R-:W-:Y:S01]  /*7de0*/  IMAD R35, R17, UR8, R0 ;  /* 0x0000000811237c24 */ /* 0x000fe2000f8e0200 */
[----:B------:R-:W-:Y:S06]  /*7df0*/  @P0 BRA `(.L_x_518) ;  /* 0x0000000000280947 */ /* 0x000fec0003800000 */
[----:B------:R-:W0:Y:S01]  /*7e00*/  LDCU.64 UR6, c[0x0][0x3b0] ;  /* 0x00007600ff0677ac */ /* 0x000e220008000a00 */
[----:B------:R-:W-:Y:S01]  /*7e10*/  HFMA2 R11, -RZ, RZ, 0, 0 ;  /* 0x00000000ff0b7431 */ /* 0x000fe200000001ff */
[----:B0-----:R-:W-:-:S04]  /*7e20*/  UISETP.NE.U32.AND UP0, UPT, UR6, URZ, UPT ;  /* 0x000000ff0600728c */ /* 0x001fc8000bf05070 */
[----:B------:R-:W-:-:S09]  /*7e30*/  UISETP.NE.AND.EX UP0, UPT, UR7, URZ, UPT, UP0 ;  /* 0x000000ff0700728c */ /* 0x000fd2000bf05300 */
[----:B------:R-:W-:Y:S05]  /*7e40*/  BRA.U !UP0, `(.L_x_519) ;  /* 0x0000000108107547 */ /* 0x000fea000b800000 */
[----:B------:R-:W0:Y:S01]  /*7e50*/  LDC.64 R8, c[0x0][0x3b0] ;  /* 0x0000ec00ff087b82 */ /* 0x000e220000000a00 */
[----:B------:R-:W-:-:S04]  /*7e60*/  IMAD R11, R3, 0x50, R0 ;  /* 0x00000050030b7824 */ /* 0x000fc800078e0200 */
[----:B0-----:R-:W-:-:S06]  /*7e70*/  IMAD.WIDE.U32 R8, R11, 0x2, R8 ;  /* 0x000000020b087825 */ /* 0x001fcc00078e0008 */
[----:B------:R-:W5:Y:S02]  /*7e80*/  LDG.E.128 R8, desc[UR36][R8.64] ;  /* 0x0000002408087981 */ /* 0x000f64000c1e1d00 */
.L_x_519:
[----:B-----5:R0:W-:Y:S02]  /*7e90*/  STS.128 [R29], R8 ;  /* 0x000000081d007388 */ /* 0x0201e40000000c00 */
.L_x_518:
[----:B------:R-:W-:Y:S05]  /*7ea0*/  BSYNC.RECONVERGENT B0 ;  /* 0x0000000000007941 */ /* 0x000fea0003800200 */
.L_x_517:
[----:B------:R-:W-:Y:S01]  /*7eb0*/  ISETP.GT.U32.AND P0, PT, R0, 0x4f, PT ;  /* 0x0000004f0000780c */ /* 0x000fe20003f04070 */
[----:B------:R-:W-:Y:S01]  /*7ec0*/  BAR.SYNC.DEFER_BLOCKING 0x0 ;  /* 0x0000000000007b1d */ /* 0x000fe20000010000 */
[----:B------:R-:W-:Y:S01]  /*7ed0*/  HFMA2 R27, -RZ, RZ, 0, 0 ;  /* 0x00000000ff1b7431 */ /* 0x000fe200000001ff */
[----:B------:R-:W-:Y:S02]  /*7ee0*/  MOV R4, RZ ;  /* 0x000000ff00047202 */ /* 0x000fe40000000f00 */
[----:B------:R-:W-:Y:S02]  /*7ef0*/  CS2R R20, SRZ ;  /* 0x0000000000147805 */ /* 0x000fe4000001ff00 */
[----:B------:R-:W-:Y:S02]  /*7f00*/  CS2R R22, SRZ ;  /* 0x0000000000167805 */ /* 0x000fe4000001ff00 */
[----:B------:R-:W-:Y:S01]  /*7f10*/  CS2R R24, SRZ ;  /* 0x0000000000187805 */ /* 0x000fe2000001ff00 */
[----:B------:R-:W2:Y:S01]  /*7f20*/  LDCU UR10, c[0x0][0x40c] ;  /* 0x00008180ff0a77ac */ /* 0x000ea20008000800 */
[----:B------:R-:W-:Y:S04]  /*7f30*/  BSSY.RECONVERGENT B0, `(.L_x_520) ;  /* 0x0000209000007945 */ /* 0x000fe80003800200 */
[----:B------:R-:W-:Y:S05]  /*7f40*/  @P0 BRA `(.L_x_521) ;  /* 0x00000020001c0947 */ /* 0x000fea0003800000 */
[----:B------:R-:W3:Y:S01]  /*7f50*/  LDC.64 R14, c[0x0][0x3c0] ;  /* 0x0000f000ff0e7b82 */ /* 0x000ee20000000a00 */
[----:B-1----:R-:W-:Y:S01]  /*7f60*/  VIMNMX R42, PT, PT, R26, UR8, PT ;  /* 0x000000081a2a7c48 */ /* 0x002fe2000bfe0100 */
[----:B------:R-:W-:Y:S01]  /*7f70*/  BSSY.RECONVERGENT B1, `(.L_x_522) ;  /* 0x00000f1000017945 */ /* 0x000fe20003800200 */
[----:B------:R-:W-:Y:S02]  /*7f80*/  IADD3 R43, PT, PT, R7, R5, RZ ;  /* 0x00000005072b7210 */ /* 0x000fe40007ffe0ff */
[----:B------:R-:W-:Y:S02]  /*7f90*/  IADD3 R31, PT, PT, R12, 0x240, RZ ;  /* 0x000002400c1f7810 */ /* 0x000fe40007ffe0ff */
[----:B------:R-:W-:Y:S02]  /*7fa0*/  ISETP.GE.AND P0, PT, R43, R42, PT ;  /* 0x0000002a2b00720c */ /* 0x000fe40003f06270 */
[----:B------:R-:W-:Y:S02]  /*7fb0*/  LEA R31, R30, R31, 0x18 ;  /* 0x0000001f1e1f7211 */ /* 0x000fe400078ec0ff */
[----:B------:R-:W-:-:S02]  /*7fc0*/  MOV R4, RZ ;  /* 0x000000ff00047202 */ /* 0x000fc40000000f00 */
[----:B------:R-:W-:Y:S01]  /*7fd0*/  IADD3 R30, PT, PT, R31, UR5, RZ ;  /* 0x000000051f1e7c10 */ /* 0x000fe2000fffe0ff */
[----:B---3--:R-:W-:-:S04]  /*7fe0*/  IMAD.WIDE R12, R35, 0x2, R14 ;  /* 0x00000002230c7825 */ /* 0x008fc800078e020e */
[----:B------:R-:W-:Y:S02]  /*7ff0*/  IMAD.WIDE R14, R37, 0x2, R14 ;  /* 0x00000002250e7825 */ /* 0x000fe400078e020e */
[----:B------:R-:W-:Y:S05]  /*8000*/  @P0 BRA `(.L_x_523) ;  /* 0x0000000c009c0947 */ /* 0x000fea0003800000 */
[----:B------:R-:W-:Y:S01]  /*8010*/  VIADDMNMX R4, R43, 0x10, R42, !PT ;  /* 0x000000102b047846 */ /* 0x000fe2000780012a */
[----:B------:R-:W1:Y:S01]  /*8020*/  LDC.64 R40, c[0x0][0x458] ;  /* 0x00011600ff287b82 */ /* 0x000e620000000a00 */
[----:B------:R-:W-:Y:S01]  /*8030*/  LOP3.LUT R36, RZ, R5, RZ, 0x33, !PT ;  /* 0x00000005ff247212 */ /* 0x000fe200078e33ff */
[----:B------:R-:W-:Y:S01]  /*8040*/  IMAD R21, R2, R32, R3 ;  /* 0x0000002002157224 */ /* 0x000fe200078e0203 */
[----:B------:R-:W-:Y:S01]  /*8050*/  BSSY.RECONVERGENT B2, `(.L_x_524) ;  /* 0x000004b000027945 */ /* 0x000fe20003800200 */
[----:B------:R-:W-:Y:S02]  /*8060*/  MOV R27, RZ ;  /* 0x000000ff001b7202 */ /* 0x000fe40000000f00 */
[----:B------:R-:W-:Y:S02]  /*8070*/  CS2R R24, SRZ ;  /* 0x0000000000187805 */ /* 0x000fe4000001ff00 */
[----:B------:R-:W-:Y:S01]  /*8080*/  IADD3 R36, PT, PT, -R7, R4, R36 ;  /* 0x0000000407247210 */ /* 0x000fe20007ffe124 */
[----:B------:R-:W-:Y:S01]  /*8090*/  IMAD R21, R21, 0x50, R0 ;  /* 0x0000005015157824 */ /* 0x000fe200078e0200 */
[----:B------:R-:W-:-:S02]  /*80a0*/  MOV R52, R43 ;  /* 0x0000002b00347202 */ /* 0x000fc40000000f00 */
[----:B------:R-:W-:Y:S02]  /*80b0*/  CS2R R22, SRZ ;  /* 0x0000000000167805 */ /* 0x000fe4000001ff00 */
[----:B------:R-:W-:-:S04]  /*80c0*/  LOP3.LUT R4, R36, 0x30, RZ, 0xc0, !PT ;  /* 0x0000003024047812 */ /* 0x000fc800078ec0ff */
[----:B------:R-:W-:Y:S01]  /*80d0*/  ISETP.NE.AND P0, PT, R4, 0x30, PT ;  /* 0x000000300400780c */ /* 0x000fe20003f05270 */
[----:B------:R-:W-:Y:S02]  /*80e0*/  HFMA2 R4, -RZ, RZ, 0, 0 ;  /* 0x00000000ff047431 */ /* 0x000fe400000001ff */
[----:B-1----:R-:W-:Y:S01]  /*80f0*/  IMAD.WIDE R40, R21, 0x2, R40 ;  /* 0x0000000215287825 */ /* 0x002fe200078e0228 */
[----:B------:R-:W-:-:S09]  /*8100*/  CS2R R20, SRZ ;  /* 0x0000000000147805 */ /* 0x000fd2000001ff00 */
[----:B------:R-:W-:Y:S05]  /*8110*/  @!P0 BRA `(.L_x_525) ;  /* 0x0000000000f88947 */ /* 0x000fea0003800000 */
[----:B------:R-:W1:Y:S01]  /*8120*/  LDCU.64 UR6, c[0x0][0x3c0] ;  /* 0x00007800ff0677ac */ /* 0x000e620008000a00 */
[----:B------:R-:W-:Y:S01]  /*8130*/  IMAD R32, R43, 0x50, RZ ;  /* 0x000000502b207824 */ /* 0x000fe200078e02ff */
[----:B------:R-:W-:Y:S02]  /*8140*/  LEA.HI R27, R36, 0x1, RZ, 0x1c ;  /* 0x00000001241b7811 */ /* 0x000fe400078fe0ff */
[----:B------:R-:W-:Y:S01]  /*8150*/  MOV R52, R43 ;  /* 0x0000002b00347202 */ /* 0x000fe20000000f00 */
[----:B------:R-:W-:-:S04]  /*8160*/  IMAD.WIDE.U32 R32, R32, 0x2, RZ ;  /* 0x0000000220207825 */ /* 0x000fc800078e00ff */
[----:B------:R-:W-:-:S04]  /*8170*/  IMAD.WIDE R34, R35, 0x2, R32 ;  /* 0x0000000223227825 */ /* 0x000fc800078e0220 */
[----:B------:R-:W-:Y:S01]  /*8180*/  IMAD.WIDE R32, R37, 0x2, R32 ;  /* 0x0000000225207825 */ /* 0x000fe200078e0220 */
[----:B-1----:R-:W-:Y:S02]  /*8190*/  IADD3 R55, P0, PT, R34, UR6, RZ ;  /* 0x0000000622377c10 */ /* 0x002fe4000ff1e0ff */
[----:B------:R-:W-:Y:S02]  /*81a0*/  IADD3 R53, P1, PT, R32, UR6, RZ ;  /* 0x0000000620357c10 */ /* 0x000fe4000ff3e0ff */
[----:B------:R-:W-:Y:S02]  /*81b0*/  LEA R32, R7, UR5, 0x1 ;  /* 0x0000000507207c11 */ /* 0x000fe4000f8e08ff */
[----:B------:R-:W-:Y:S02]  /*81c0*/  IADD3.X R54, PT, PT, R33, UR7, RZ, P1, !PT ;  /* 0x0000000721367c10 */ /* 0x000fe40008ffe4ff */
[----:B------:R-:W-:Y:S02]  /*81d0*/  LOP3.LUT R33, R27, 0x3, RZ, 0xc0, !PT ;  /* 0x000000031b217812 */ /* 0x000fe400078ec0ff */
[----:B------:R-:W-:-:S02]  /*81e0*/  IADD3.X R60, PT, PT, R35, UR7, RZ, P0, !PT ;  /* 0x00000007233c7c10 */ /* 0x000fc400087fe4ff */
[----:B------:R-:W-:Y:S02]  /*81f0*/  MOV R27, RZ ;  /* 0x000000ff001b7202 */ /* 0x000fe40000000f00 */
[----:B------:R-:W-:Y:S02]  /*8200*/  IADD3 R34, PT, PT, R31, R32, RZ ;  /* 0x000000201f227210 */ /* 0x000fe40007ffe0ff */
[----:B------:R-:W-:-:S07]  /*8210*/  IADD3 R35, PT, PT, -R33, RZ, RZ ;  /* 0x000000ff21237210 */ /* 0x000fce0007ffe1ff */
.L_x_527:
[----:B------:R-:W-:Y:S01]  /*8220*/  MOV R32, R53 ;  /* 0x0000003500207202 */ /* 0x000fe20000000f00 */
[----:B------:R-:W1:Y:S01]  /*8230*/  LDS.U16 R37, [R34] ;  /* 0x0000000022257984 */ /* 0x000e620000000400 */
[----:B------:R-:W-:-:S05]  /*8240*/  MOV R33, R54 ;  /* 0x0000003600217202 */ /* 0x000fca0000000f00 */
[----:B------:R3:W5:Y:S01]  /*8250*/  LDG.E.128 R44, desc[UR36][R32.64] ;  /* 0x00000024202c7981 */ /* 0x000762000c1e1d00 */
[----:B------:R-:W-:Y:S01]  /*8260*/  UISETP.NE.AND UP0, UPT, UR9, URZ, UPT ;  /* 0x000000ff0900728c */ /* 0x000fe2000bf05270 */
[----:B-1----:R-:W-:-:S08]  /*8270*/  HADD2.F32 R38, -RZ, R37.H0_H0 ;  /* 0x20000025ff267230 */ /* 0x002fd00000004100 */
[----:B---3--:R-:W-:Y:S05]  /*8280*/  BRA.U UP0, `(.L_x_526) ;  /* 0x0000000100387547 */ /* 0x008fea000b800000 */
[----:B------:R-:W-:Y:S01]  /*8290*/  ISETP.NE.AND P0, PT, R19, RZ, PT ;  /* 0x000000ff1300720c */ /* 0x000fe20003f05270 */
[----:B------:R-:W1:-:S12]  /*82a0*/  LDS.128 R48, [R29] ;  /* 0x000000001d307984 */ /* 0x000e580000000c00 */
[----:B------:R-:W3:Y:S01]  /*82b0*/  @P0 LDG.E.128 R56, desc[UR36][R40.64] ;  /* 0x0000002428380981 */ /* 0x000ee2000c1e1d00 */
[----:B------:R-:W-:Y:S02]  /*82c0*/  MOV R32, R55 ;  /* 0x0000003700207202 */ /* 0x000fe40000000f00 */
[----:B------:R-:W-:Y:S01]  /*82d0*/  MOV R33, R60 ;  /* 0x0000003c00217202 */ /* 0x000fe20000000f00 */
[----:B-1---5:R-:W-:Y:S02]  /*82e0*/  HFMA2 R44, R44, 1, 1, R48 ;  /* 0x3c003c002c2c7831 */ /* 0x022fe40000000030 */
[----:B------:R-:W-:Y:S02]  /*82f0*/  HADD2 R45, R45, R49 ;  /* 0x000000312d2d7230 */ /* 0x000fe40000000000 */
[----:B------:R-:W-:Y:S02]  /*8300*/  HFMA2 R46, R46, 1, 1, R50 ;  /* 0x3c003c002e2e7831 */ /* 0x000fe40000000032 */
[----:B------:R-:W-:-:S02]  /*8310*/  HADD2 R47, R47, R51 ;  /* 0x000000332f2f7230 */ /* 0x000fc40000000000 */
[----:B---3--:R-:W-:Y:S02]  /*8320*/  @P0 HFMA2 R45, R45, R57, -RZ ;  /* 0x000000392d2d0231 */ /* 0x008fe400001000ff */
[----:B------:R-:W-:Y:S02]  /*8330*/  @P0 HMUL2 R44, R44, R56 ;  /* 0x000000382c2c0232 */ /* 0x000fe40000000000 */
[----:B------:R-:W-:Y:S02]  /*8340*/  @P0 HFMA2 R47, R47, R59, -RZ ;  /* 0x0000003b2f2f0231 */ /* 0x000fe400001000ff */
[----:B------:R-:W-:-:S05]  /*8350*/  @P0 HMUL2 R46, R46, R58 ;  /* 0x0000003a2e2e0232 */ /* 0x000fca0000000000 */
[----:B------:R1:W-:Y:S02]  /*8360*/  STG.E.128 desc[UR36][R32.64], R44 ;  /* 0x0000002c20007986 */ /* 0x0003e4000c101d24 */
.L_x_526:
[----:B------:R-:W-:Y:S01]  /*8370*/  IADD3 R35, PT, PT, R35, 0x1, RZ ;  /* 0x0000000123237810 */ /* 0x000fe20007ffe0ff */
[--C-:B-1---5:R-:W-:Y:S01]  /*8380*/  HADD2.F32 R32, -RZ, R44.reuse.H0_H0 ;  /* 0x2000002cff207230 */ /* 0x122fe20000004100 */
[----:B------:R-:W-:Y:S01]  /*8390*/  IADD3 R53, P2, PT, R53, 0xa00, RZ ;  /* 0x00000a0035357810 */ /* 0x000fe20007f5e0ff */
[----:B------:R-:W-:Y:S01]  /*83a0*/  HADD2.F32 R33, -RZ, R44.H1_H1 ;  /* 0x3000002cff217230 */ /* 0x000fe20000004100 */
[----:B------:R-:W-:Y:S01]  /*83b0*/  ISETP.NE.AND P0, PT, R35, RZ, PT ;  /* 0x000000ff2300720c */ /* 0x000fe20003f05270 */
[----:B------:R-:W-:Y:S01]  /*83c0*/  HADD2.F32 R44, -RZ, R45.H0_H0 ;  /* 0x2000002dff2c7230 */ /* 0x000fe20000004100 */
[----:B------:R-:W-:Y:S01]  /*83d0*/  IADD3 R55, P1, PT, R55, 0xa00, RZ ;  /* 0x00000a0037377810 */ /* 0x000fe20007f3e0ff */
[----:B------:R-:W-:Y:S02]  /*83e0*/  HADD2.F32 R39, -RZ, R47.H0_H0 ;  /* 0x2000002fff277230 */ /* 0x000fe40000004100 */
        /* <DEDUP_REMOVED lines=9> */
[C---:B------:R-:W-:Y:S01]  /*8480*/  FFMA.FTZ R21, R38.reuse, R39, R21 ;  /* 0x0000002726157223 */ /* 0x040fe20000010015 */
[----:B------:R-:W-:Y:S01]  /*8490*/  FFMA.FTZ R20, R38, R37, R20 ;  /* 0x0000002526147223 */ /* 0x000fe20000010014 */
[----:B------:R-:W-:Y:S01]  /*84a0*/  IADD3 R52, PT, PT, R52, 0x10, RZ ;  /* 0x0000001034347810 */ /* 0x000fe20007ffe0ff */
[----:B------:R-:W-:Y:S01]  /*84b0*/  FFMA.FTZ R4, R38, R47, R4 ;  /* 0x0000002f26047223 */ /* 0x000fe20000010004 */
[----:B------:R-:W-:-:S02]  /*84c0*/  IADD3 R34, PT, PT, R34, 0x20, RZ ;  /* 0x0000002022227810 */ /* 0x000fc40007ffe0ff */
[----:B------:R-:W-:Y:S02]  /*84d0*/  IADD3.X R54, PT, PT, RZ, R54, RZ, P2, !PT ;  /* 0x00000036ff367210 */ /* 0x000fe400017fe4ff */
[----:B------:R-:W-:Y:S01]  /*84e0*/  IADD3.X R60, PT, PT, RZ, R60, RZ, P1, !PT ;  /* 0x0000003cff3c7210 */ /* 0x000fe20000ffe4ff */
[----:B------:R-:W-:Y:S06]  /*84f0*/  @P0 BRA `(.L_x_527) ;  /* 0xfffffffc00480947 */ /* 0x000fec000383ffff */
.L_x_525:
[----:B--2---:R-:W-:Y:S05]  /*8500*/  BSYNC.RECONVERGENT B2 ;  /* 0x0000000000027941 */ /* 0x004fea0003800200 */
.L_x_524:
[----:B------:R-:W-:-:S13]  /*8510*/  ISETP.GE.U32.AND P0, PT, R36, 0x30, PT ;  /* 0x000000302400780c */ /* 0x000fda0003f06070 */
[----:B------:R-:W-:Y:S05]  /*8520*/  @!P0 BRA `(.L_x_523) ;  /* 0x0000000800548947 */ /* 0x000fea0003800000 */
[----:B------:R-:W1:Y:S02]  /*8530*/  LDCU UR4, c[0x0][0x40c] ;  /* 0x00008180ff0477ac */ /* 0x000e640008000800 */
[----:B-1----:R-:W-:-:S06]  /*8540*/  UISETP.NE.AND UP0, UPT, UR4, URZ, UPT ;  /* 0x000000ff0400728c */ /* 0x002fcc000bf05270 */
[----:B------:R-:W-:-:S13]  /*8550*/  PLOP3.LUT P1, PT, PT, PT, UP0, 0x80, 0x8 ;  /* 0x000000000008781c */ /* 0x000fda0003f2f008 */
.L_x_533:
[----:B------:R-:W-:Y:S01]  /*8560*/  IMAD R45, R52, 0x50, RZ ;  /* 0x00000050342d7824 */ /* 0x000fe200078e02ff */
[----:B------:R-:W-:-:S03]  /*8570*/  ISETP.NE.AND P0, PT, R19, RZ, PT ;  /* 0x000000ff1300720c */ /* 0x000fc60003f05270 */
[----:B------:R-:W-:-:S06]  /*8580*/  IMAD.WIDE.U32 R48, R45, 0x2, R14 ;  /* 0x000000022d307825 */ /* 0x000fcc00078e000e */
[----:B------:R-:W5:Y:S01]  /*8590*/  LDG.E.128 R48, desc[UR36][R48.64] ;  /* 0x0000002430307981 */ /* 0x000f62000c1e1d00 */
[----:B------:R-:W-:Y:S04]  /*85a0*/  BSSY.RECONVERGENT B2, `(.L_x_528) ;  /* 0x000000e000027945 */ /* 0x000fe80003800200 */
[----:B------:R-:W-:Y:S05]  /*85b0*/  @P1 BRA `(.L_x_529) ;  /* 0x0000000000301947 */ /* 0x000fea0003800000 */
[----:B------:R-:W2:Y:S04]  /*85c0*/  @P0 LDG.E.128 R36, desc[UR36][R40.64] ;  /* 0x0000002428240981 */ /* 0x000ea8000c1e1d00 */
[----:B------:R-:W1:Y:S02]  /*85d0*/  LDS.128 R32, [R29] ;  /* 0x000000001d207984 */ /* 0x000e640000000c00 */
[----:B-1---5:R-:W-:Y:S02]  /*85e0*/  HFMA2 R48, R48, 1, 1, R32 ;  /* 0x3c003c0030307831 */ /* 0x022fe40000000020 */
[----:B------:R-:W-:Y:S02]  /*85f0*/  HADD2 R49, R49, R33 ;  /* 0x0000002131317230 */ /* 0x000fe40000000000 */
[----:B------:R-:W-:-:S02]  /*8600*/  HFMA2 R50, R50, 1, 1, R34 ;  /* 0x3c003c0032327831 */ /* 0x000fc40000000022 */
[----:B------:R-:W-:Y:S02]  /*8610*/  HADD2 R51, R51, R35 ;  /* 0x0000002333337230 */ /* 0x000fe40000000000 */
[----:B------:R-:W-:-:S04]  /*8620*/  IMAD.WIDE.U32 R32, R45, 0x2, R12 ;  /* 0x000000022d207825 */ /* 0x000fc800078e000c */
[----:B--2---:R-:W-:Y:S02]  /*8630*/  @P0 HFMA2 R49, R49, R37, -RZ ;  /* 0x0000002531310231 */ /* 0x004fe400001000ff */
[----:B------:R-:W-:Y:S02]  /*8640*/  @P0 HMUL2 R48, R48, R36 ;  /* 0x0000002430300232 */ /* 0x000fe40000000000 */
[----:B------:R-:W-:Y:S02]  /*8650*/  @P0 HFMA2 R51, R51, R39, -RZ ;  /* 0x0000002733330231 */ /* 0x000fe400001000ff */
[----:B------:R-:W-:-:S05]  /*8660*/  @P0 HMUL2 R50, R50, R38 ;  /* 0x0000002632320232 */ /* 0x000fca0000000000 */
[----:B------:R1:W-:Y:S02]  /*8670*/  STG.E.128 desc[UR36][R32.64], R48 ;  /* 0x0000003020007986 */ /* 0x0003e4000c101d24 */
.L_x_529:
[----:B------:R-:W-:Y:S05]  /*8680*/  BSYNC.RECONVERGENT B2 ;  /* 0x0000000000027941 */ /* 0x000fea0003800200 */
.L_x_528:
[C---:B-1----:R-:W-:Y:S01]  /*8690*/  IADD3 R33, PT, PT, R45.reuse, 0x500, RZ ;  /* 0x000005002d217810 */ /* 0x042fe20007ffe0ff */
[----:B------:R-:W-:Y:S01]  /*86a0*/  UISETP.NE.AND UP0, UPT, UR10, URZ, UPT ;  /* 0x000000ff0a00728c */ /* 0x000fe2000bf05270 */
[C---:B------:R-:W-:Y:S02]  /*86b0*/  IADD3 R37, PT, PT, R45.reuse, 0xa00, RZ ;  /* 0x00000a002d257810 */ /* 0x040fe40007ffe0ff */
[----:B------:R-:W-:Y:S01]  /*86c0*/  IADD3 R61, PT, PT, R45, 0xf00, RZ ;  /* 0x00000f002d3d7810 */ /* 0x000fe20007ffe0ff */
[--C-:B------:R-:W-:Y:S02]  /*86d0*/  IMAD.WIDE.U32 R44, R33, 0x2, R14.reuse ;  /* 0x00000002212c7825 */ /* 0x100fe400078e000e */
[----:B------:R-:W-:Y:S02]  /*86e0*/  PLOP3.LUT P1, PT, PT, PT, UP0, 0x80, 0x8 ;  /* 0x000000000008781c */ /* 0x000fe40003f2f008 */
[--C-:B------:R-:W-:Y:S02]  /*86f0*/  IMAD.WIDE.U32 R34, R37, 0x2, R14.reuse ;  /* 0x0000000225227825 */ /* 0x100fe400078e000e */
[----:B------:R-:W5:Y:S02]  /*8700*/  LDG.E.128 R44, desc[UR36][R44.64] ;  /* 0x000000242c2c7981 */ /* 0x000f64000c1e1d00 */
[----:B------:R-:W-:-:S07]  /*8710*/  IMAD.WIDE.U32 R38, R61, 0x2, R14 ;  /* 0x000000023d267825 */ /* 0x000fce00078e000e */
[----:B------:R-:W-:Y:S05]  /*8720*/  @P1 BRA `(.L_x_530) ;  /* 0x0000000000301947 */ /* 0x000fea0003800000 */
[----:B------:R-:W2:Y:S01]  /*8730*/  @P0 LDG.E.128 R56, desc[UR36][R40.64] ;  /* 0x0000002428380981 */ /* 0x000ea2000c1e1d00 */
[----:B------:R-:W-:-:S03]  /*8740*/  IMAD.WIDE.U32 R32, R33, 0x2, R12 ;  /* 0x0000000221207825 */ /* 0x000fc600078e000c */
[----:B------:R-:W1:Y:S02]  /*8750*/  LDS.128 R64, [R29] ;  /* 0x000000001d407984 */ /* 0x000e640000000c00 */
[----:B-1---5:R-:W-:Y:S02]  /*8760*/  HFMA2 R45, R45, 1, 1, R65 ;  /* 0x3c003c002d2d7831 */ /* 0x022fe40000000041 */
[----:B------:R-:W-:Y:S02]  /*8770*/  HADD2 R44, R44, R64 ;  /* 0x000000402c2c7230 */ /* 0x000fe40000000000 */
[----:B------:R-:W-:Y:S02]  /*8780*/  HFMA2 R47, R47, 1, 1, R67 ;  /* 0x3c003c002f2f7831 */ /* 0x000fe40000000043 */
[----:B------:R-:W-:Y:S02]  /*8790*/  HADD2 R46, R46, R66 ;  /* 0x000000422e2e7230 */ /* 0x000fe40000000000 */
[----:B--2---:R-:W-:-:S02]  /*87a0*/  @P0 HFMA2 R45, R45, R57, -RZ ;  /* 0x000000392d2d0231 */ /* 0x004fc400001000ff */
[----:B------:R-:W-:Y:S02]  /*87b0*/  @P0 HMUL2 R44, R44, R56 ;  /* 0x000000382c2c0232 */ /* 0x000fe40000000000 */
[----:B------:R-:W-:Y:S02]  /*87c0*/  @P0 HFMA2 R47, R47, R59, -RZ ;  /* 0x0000003b2f2f0231 */ /* 0x000fe400001000ff */
[----:B------:R-:W-:-:S05]  /*87d0*/  @P0 HMUL2 R46, R46, R58 ;  /* 0x0000003a2e2e0232 */ /* 0x000fca0000000000 */
[----:B------:R1:W-:Y:S02]  /*87e0*/  STG.E.128 desc[UR36][R32.64], R44 ;  /* 0x0000002c20007986 */ /* 0x0003e4000c101d24 */
.L_x_530:
[----:B-1----:R-:W5:Y:S01]  /*87f0*/  LDG.E.128 R32, desc[UR36][R34.64] ;  /* 0x0000002422207981 */ /* 0x002f62000c1e1d00 */
        /* <DEDUP_REMOVED lines=13> */
.L_x_531:
[----:B-1----:R-:W5:Y:S01]  /*88d0*/  LDG.E.128 R36, desc[UR36][R38.64] ;  /* 0x0000002426247981 */ /* 0x002f62000c1e1d00 */
[----:B------:R-:W-:Y:S01]  /*88e0*/  IADD3 R53, PT, PT, R52, -R5, RZ ;  /* 0x8000000534357210 */ /* 0x000fe20007ffe0ff */
[--C-:B-----5:R-:W-:Y:S02]  /*88f0*/  HADD2.F32 R56, -RZ, R50.reuse.H0_H0 ;  /* 0x20000032ff387230 */ /* 0x120fe40000004100 */
[----:B------:R-:W-:Y:S01]  /*8900*/  HADD2.F32 R57, -RZ, R50.H1_H1 ;  /* 0x30000032ff397230 */ /* 0x000fe20000004100 */
[----:B------:R-:W-:Y:S01]  /*8910*/  LEA R60, R53, R30, 0x1 ;  /* 0x0000001e353c7211 */ /* 0x000fe200078e08ff */
[--C-:B------:R-:W-:Y:S02]  /*8920*/  HADD2.F32 R50, -RZ, R51.reuse.H0_H0 ;  /* 0x20000033ff327230 */ /* 0x100fe40000004100 */
[----:B------:R-:W-:Y:S02]  /*8930*/  HADD2.F32 R55, -RZ, R48.H1_H1 ;  /* 0x30000030ff377230 */ /* 0x000fe40000004100 */
[----:B------:R-:W1:Y:S01]  /*8940*/  LDS.U16 R53, [R60] ;  /* 0x000000003c357984 */ /* 0x000e620000000400 */
[----:B------:R-:W-:-:S03]  /*8950*/  HADD2.F32 R51, -RZ, R51.H1_H1 ;  /* 0x30000033ff337230 */ /* 0x000fc60000004100 */
[----:B------:R-:W2:Y:S04]  /*8960*/  LDS.U16 R58, [R60+0x20] ;  /* 0x000020003c3a7984 */ /* 0x000ea80000000400 */
[----:B------:R-:W3:Y:S01]  /*8970*/  LDS.U16 R59, [R60+0x40] ;  /* 0x000040003c3b7984 */ /* 0x000ee20000000400 */
[----:B-1----:R-:W-:Y:S02]  /*8980*/  HADD2.F32 R54, -RZ, R53.H0_H0 ;  /* 0x20000035ff367230 */ /* 0x002fe40000004100 */
[----:B------:R-:W-:Y:S02]  /*8990*/  HADD2.F32 R53, -RZ, R48.H0_H0 ;  /* 0x20000030ff357230 */ /* 0x000fe40000004100 */
[--C-:B------:R-:W-:Y:S02]  /*89a0*/  HADD2.F32 R48, -RZ, R49.reuse.H0_H0 ;  /* 0x20000031ff307230 */ /* 0x100fe40000004100 */
[----:B------:R-:W-:Y:S01]  /*89b0*/  FFMA.FTZ R4, R54, R51, R4 ;  /* 0x0000003336047223 */ /* 0x000fe20000010004 */
[----:B------:R-:W-:-:S02]  /*89c0*/  HADD2.F32 R49, -RZ, R49.H1_H1 ;  /* 0x30000031ff317230 */ /* 0x000fc40000004100 */
[C---:B------:R-:W-:Y:S01]  /*89d0*/  FFMA.FTZ R56, R54.reuse, R56, R23 ;  /* 0x0000003836387223 */ /* 0x040fe20000010017 */
[----:B------:R-:W-:Y:S02]  /*89e0*/  HADD2.F32 R51, -RZ, R47.H0_H0 ;  /* 0x2000002fff337230 */ /* 0x000fe40000004100 */
[C---:B------:R-:W-:Y:S01]  /*89f0*/  FFMA.FTZ R48, R54.reuse, R48, R25 ;  /* 0x0000003036307223 */ /* 0x040fe20000010019 */
[----:B--2---:R-:W-:Y:S02]  /*8a00*/  HADD2.F32 R58, -RZ, R58.H0_H0 ;  /* 0x2000003aff3a7230 */ /* 0x004fe40000004100 */
[C---:B------:R-:W-:Y:S01]  /*8a10*/  FFMA.FTZ R22, R54.reuse, R49, R22 ;  /* 0x0000003136167223 */ /* 0x040fe20000010016 */
[----:B------:R-:W-:Y:S02]  /*8a20*/  HADD2.F32 R23, -RZ, R44.H1_H1 ;  /* 0x3000002cff177230 */ /* 0x000fe40000004100 */
[----:B------:R-:W-:Y:S01]  /*8a30*/  FFMA.FTZ R24, R54, R55, R24 ;  /* 0x0000003736187223 */ /* 0x000fe20000010018 */
[----:B------:R-:W-:-:S02]  /*8a40*/  HADD2.F32 R25, -RZ, R45.H0_H0 ;  /* 0x2000002dff197230 */ /* 0x000fc40000004100 */
[C---:B------:R-:W-:Y:S01]  /*8a50*/  FFMA.FTZ R50, R54.reuse, R50, R21 ;  /* 0x0000003236327223 */ /* 0x040fe20000010015 */
[----:B------:R-:W-:Y:S02]  /*8a60*/  HADD2.F32 R47, -RZ, R47.H1_H1 ;  /* 0x3000002fff2f7230 */ /* 0x000fe40000004100 */
[C---:B------:R-:W-:Y:S01]  /*8a70*/  FFMA.FTZ R53, R54.reuse, R53, R27 ;  /* 0x0000003536357223 */ /* 0x040fe2000001001b */
[----:B------:R-:W-:Y:S02]  /*8a80*/  HADD2.F32 R45, -RZ, R45.H1_H1 ;  /* 0x3000002dff2d7230 */ /* 0x000fe40000004100 */
[----:B------:R-:W-:Y:S01]  /*8a90*/  FFMA.FTZ R20, R54, R57, R20 ;  /* 0x0000003936147223 */ /* 0x000fe20000010014 */
[----:B------:R-:W-:Y:S02]  /*8aa0*/  HADD2.F32 R49, -RZ, R46.H1_H1 ;  /* 0x3000002eff317230 */ /* 0x000fe40000004100 */
[----:B------:R-:W-:Y:S01]  /*8ab0*/  FFMA.FTZ R23, R58, R23, R24 ;  /* 0x000000173a177223 */ /* 0x000fe20000010018 */
[----:B------:R-:W-:-:S02]  /*8ac0*/  HADD2.F32 R21, -RZ, R44.H0_H0 ;  /* 0x2000002cff157230 */ /* 0x000fc40000004100 */
[C---:B------:R-:W-:Y:S01]  /*8ad0*/  FFMA.FTZ R47, R58.reuse, R47, R4 ;  /* 0x0000002f3a2f7223 */ /* 0x040fe20000010004 */
[----:B------:R-:W-:Y:S02]  /*8ae0*/  HADD2.F32 R27, -RZ, R46.H0_H0 ;  /* 0x2000002eff1b7230 */ /* 0x000fe40000004100 */
[C---:B------:R-:W-:Y:S01]  /*8af0*/  FFMA.FTZ R45, R58.reuse, R45, R22 ;  /* 0x0000002d3a2d7223 */ /* 0x040fe20000010016 */
[C---:B------:R-:W-:Y:S01]  /*8b00*/  FFMA.FTZ R49, R58.reuse, R49, R20 ;  /* 0x000000313a317223 */ /* 0x040fe20000010014 */
[----:B---3--:R-:W-:Y:S02]  /*8b10*/  HADD2.F32 R59, -RZ, R59.H0_H0 ;  /* 0x2000003bff3b7230 */ /* 0x008fe40000004100 */
[C---:B------:R-:W-:Y:S01]  /*8b20*/  FFMA.FTZ R54, R58.reuse, R21, R53 ;  /* 0x000000153a367223 */ /* 0x040fe20000010035 */
[----:B------:R-:W-:Y:S02]  /*8b30*/  HADD2.F32 R4, -RZ, R32.H0_H0 ;  /* 0x20000020ff047230 */ /* 0x000fe40000004100 */
[----:B------:R-:W-:Y:S01]  /*8b40*/  FFMA.FTZ R25, R58, R25, R48 ;  /* 0x000000193a197223 */ /* 0x000fe20000010030 */
[----:B------:R-:W-:-:S02]  /*8b50*/  HADD2.F32 R24, -RZ, R34.H0_H0 ;  /* 0x20000022ff187230 */ /* 0x000fc40000004100 */
[C---:B------:R-:W-:Y:S01]  /*8b60*/  FFMA.FTZ R27, R58.reuse, R27, R56 ;  /* 0x0000001b3a1b7223 */ /* 0x040fe20000010038 */
[----:B------:R-:W-:Y:S02]  /*8b70*/  HADD2.F32 R32, -RZ, R32.H1_H1 ;  /* 0x30000020ff207230 */ /* 0x000fe40000004100 */
[----:B------:R-:W-:Y:S01]  /*8b80*/  FFMA.FTZ R51, R58, R51, R50 ;  /* 0x000000333a337223 */ /* 0x000fe20000010032 */
[--C-:B------:R-:W-:Y:S02]  /*8b90*/  HADD2.F32 R20, -RZ, R33.reuse.H0_H0 ;  /* 0x20000021ff147230 */ /* 0x100fe40000004100 */
        /* <DEDUP_REMOVED lines=9> */
[C---:B------:R-:W-:Y:S01]  /*8c30*/  FFMA.FTZ R34, R59.reuse, R34, R49 ;  /* 0x000000223b227223 */ /* 0x040fe20000010031 */
[C---:B------:R-:W-:Y:S01]  /*8c40*/  FFMA.FTZ R44, R59.reuse, R44, R51 ;  /* 0x0000002c3b2c7223 */ /* 0x040fe20000010033 */
[----:B------:R-:W-:Y:S01]  /*8c50*/  FFMA.FTZ R46, R59, R46, R47 ;  /* 0x0000002e3b2e7223 */ /* 0x000fe2000001002f */
[----:B------:R-:W-:Y:S06]  /*8c60*/  @P1 BRA `(.L_x_532) ;  /* 0x0000000000301947 */ /* 0x000fec0003800000 */
[----:B------:R-:W2:Y:S04]  /*8c70*/  @P0 LDG.E.128 R20, desc[UR36][R40.64] ;  /* 0x0000002428140981 */ /* 0x000ea8000c1e1d00 */
[----:B------:R-:W1:Y:S02]  /*8c80*/  LDS.128 R56, [R29] ;  /* 0x000000001d387984 */ /* 0x000e640000000c00 */
[----:B-1----:R-:W-:Y:S02]  /*8c90*/  HFMA2 R36, R36, 1, 1, R56 ;  /* 0x3c003c0024247831 */ /* 0x002fe40000000038 */
        /* <DEDUP_REMOVED lines=9> */
.L_x_532:
[----:B------:R-:W2:Y:S01]  /*8d30*/  LDS.U16 R4, [R60+0x60] ;  /* 0x000060003c047984 */ /* 0x000ea20000000400 */
[----:B------:R-:W-:Y:S01]  /*8d40*/  IADD3 R52, PT, PT, R52, 0x40, RZ ;  /* 0x0000004034347810 */ /* 0x000fe20007ffe0ff */
[--C-:B-1----:R-:W-:Y:S02]  /*8d50*/  HADD2.F32 R21, -RZ, R36.reuse.H1_H1 ;  /* 0x30000024ff157230 */ /* 0x102fe40000004100 */
[--C-:B------:R-:W-:Y:S01]  /*8d60*/  HADD2.F32 R25, -RZ, R37.reuse.H0_H0 ;  /* 0x20000025ff197230 */ /* 0x100fe20000004100 */
[----:B------:R-:W-:Y:S01]  /*8d70*/  ISETP.GE.AND P0, PT, R52, R42, PT ;  /* 0x0000002a3400720c */ /* 0x000fe20003f06270 */
[----:B------:R-:W-:Y:S02]  /*8d80*/  HADD2.F32 R27, -RZ, R36.H0_H0 ;  /* 0x20000024ff1b7230 */ /* 0x000fe40000004100 */
[----:B------:R-:W-:Y:S02]  /*8d90*/  HADD2.F32 R37, -RZ, R37.H1_H1 ;  /* 0x30000025ff257230 */ /* 0x000fe40000004100 */
[----:B------:R-:W-:-:S02]  /*8da0*/  HADD2.F32 R23, -RZ, R38.H0_H0 ;  /* 0x20000026ff177230 */ /* 0x000fc40000004100 */
        /* <DEDUP_REMOVED lines=13> */
.L_x_523:
[----:B--2---:R-:W-:Y:S05]  /*8e80*/  BSYNC.RECONVERGENT B1 ;  /* 0x0000000000017941 */ /* 0x004fea0003800200 */
.L_x_522:
[----:B------:R-:W-:Y:S01]  /*8e90*/  ISETP.GE.AND P0, PT, R43, R26, PT ;  /* 0x0000001a2b00720c */ /* 0x000fe20003f06270 */
[----:B------:R-:W-:-:S12]  /*8ea0*/  BSSY.RECONVERGENT B1, `(.L_x_534) ;  /* 0x00000e0000017945 */ /* 0x000fd80003800200 */
[----:B------:R-:W-:Y:S05]  /*8eb0*/  @P0 BRA `(.L_x_535) ;  /* 0x0000000c00780947 */ /* 0x000fea0003800000 */
[----:B------:R-:W-:Y:S01]  /*8ec0*/  IADD3 R37, PT, PT, R43, 0x10, RZ ;  /* 0x000000102b257810 */ /* 0x000fe20007ffe0ff */
[----:B------:R-:W1:Y:S01]  /*8ed0*/  LDCU UR4, c[0x0][0x3f8] ;  /* 0x00007f00ff0477ac */ /* 0x000e620008000800 */
[----:B------:R-:W2:Y:S01]  /*8ee0*/  LDC.64 R32, c[0x0][0x458] ;  /* 0x00011600ff207b82 */ /* 0x000ea20000000a00 */
[----:B------:R-:W-:Y:S01]  /*8ef0*/  LOP3.LUT R36, RZ, R5, RZ, 0x33, !PT ;  /* 0x00000005ff247212 */ /* 0x000fe200078e33ff */
[----:B------:R-:W-:Y:S01]  /*8f00*/  BSSY.RECONVERGENT B2, `(.L_x_536) ;  /* 0x000004b000027945 */ /* 0x000fe20003800200 */
[----:B------:R-:W-:-:S04]  /*8f10*/  VIMNMX R34, PT, PT, R26, R37, !PT ;  /* 0x000000251a227248 */ /* 0x000fc80007fe0100 */
[----:B------:R-:W-:Y:S02]  /*8f20*/  IADD3 R36, PT, PT, -R7, R34, R36 ;  /* 0x0000002207247210 */ /* 0x000fe40007ffe124 */
[----:B------:R-:W-:Y:S02]  /*8f30*/  MOV R34, R43 ;  /* 0x0000002b00227202 */ /* 0x000fe40000000f00 */
[----:B------:R-:W-:Y:S01]  /*8f40*/  LOP3.LUT P0, RZ, R36, 0x10, RZ, 0xc0, !PT ;  /* 0x0000001024ff7812 */ /* 0x000fe2000780c0ff */
[----:B-1----:R-:W-:-:S04]  /*8f50*/  IMAD R35, R2, UR4, R3 ;  /* 0x0000000402237c24 */ /* 0x002fc8000f8e0203 */
[----:B------:R-:W-:-:S04]  /*8f60*/  IMAD R35, R35, 0x50, R0 ;  /* 0x0000005023237824 */ /* 0x000fc800078e0200 */
[----:B--2---:R-:W-:-:S04]  /*8f70*/  IMAD.WIDE R32, R35, 0x2, R32 ;  /* 0x0000000223207825 */ /* 0x004fc800078e0220 */
[----:B------:R-:W-:Y:S05]  /*8f80*/  @P0 BRA `(.L_x_537) ;  /* 0x0000000400080947 */ /* 0x000fea0003800000 */
[----:B------:R-:W1:Y:S01]  /*8f90*/  LDC R38, c[0x0][0x3f4] ;  /* 0x0000fd00ff267b82 */ /* 0x000e620000000800 */
[----:B------:R-:W-:Y:S02]  /*8fa0*/  MOV R34, R37 ;  /* 0x0000002500227202 */ /* 0x000fe40000000f00 */
[----:B-1----:R-:W-:-:S13]  /*8fb0*/  ISETP.GE.AND P0, PT, R43, R38, PT ;  /* 0x000000262b00720c */ /* 0x002fda0003f06270 */
[----:B------:R-:W-:Y:S05]  /*8fc0*/  @!P0 BRA `(.L_x_537) ;  /* 0x0000000000f88947 */ /* 0x000fea0003800000 */
[----:B------:R-:W-:Y:S01]  /*8fd0*/  IABS R39, R38 ;  /* 0x0000002600277213 */ /* 0x000fe20000000000 */
[----:B------:R-:W1:Y:S01]  /*8fe0*/  LDCU UR4, c[0x0][0x40c] ;  /* 0x00008180ff0477ac */ /* 0x000e620008000800 */
[----:B------:R-:W-:Y:S02]  /*8ff0*/  IABS R42, R43 ;  /* 0x0000002b002a7213 */ /* 0x000fe40000000000 */
[----:B------:R-:W2:Y:S01]  /*9000*/  I2F.RP R40, R39 ;  /* 0x0000002700287306 */ /* 0x000ea20000209400 */
[----:B------:R-:W-:Y:S02]  /*9010*/  ISETP.GE.AND P1, PT, R43, RZ, PT ;  /* 0x000000ff2b00720c */ /* 0x000fe40003f26270 */
[----:B------:R-:W-:-:S05]  /*9020*/  ISETP.NE.AND P2, PT, R38, RZ, PT ;  /* 0x000000ff2600720c */ /* 0x000fca0003f45270 */
[----:B--2---:R-:W2:Y:S02]  /*9030*/  MUFU.RCP R40, R40 ;  /* 0x0000002800287308 */ /* 0x004ea40000001000 */
[----:B--2---:R-:W-:-:S06]  /*9040*/  IADD3 R41, PT, PT, R40, 0xffffffe, RZ ;  /* 0x0ffffffe28297810 */ /* 0x004fcc0007ffe0ff */
[----:B------:R-:W2:Y:S02]  /*9050*/  F2I.FTZ.U32.TRUNC.NTZ R35, R41 ;  /* 0x0000002900237305 */ /* 0x000ea4000021f000 */
[----:B--2---:R-:W-:-:S05]  /*9060*/  IADD3 R34, PT, PT, RZ, -R35, RZ ;  /* 0x80000023ff227210 */ /* 0x004fca0007ffe0ff */
[----:B------:R-:W-:Y:S02]  /*9070*/  IMAD R45, R34, R39, RZ ;  /* 0x00000027222d7224 */ /* 0x000fe400078e02ff */
[----:B------:R-:W-:-:S05]  /*9080*/  HFMA2 R34, -RZ, RZ, 0, 0 ;  /* 0x00000000ff227431 */ /* 0x000fca00000001ff */
[----:B------:R-:W-:Y:S01]  /*9090*/  IMAD.HI.U32 R34, R35, R45, R34 ;  /* 0x0000002d23227227 */ /* 0x000fe200078e0022 */
[----:B------:R-:W-:-:S05]  /*90a0*/  MOV R35, R42 ;  /* 0x0000002a00237202 */ /* 0x000fca0000000f00 */
[----:B------:R-:W-:-:S05]  /*90b0*/  IMAD.HI.U32 R34, R34, R35, RZ ;  /* 0x0000002322227227 */ /* 0x000fca00078e00ff */
[----:B------:R-:W-:-:S05]  /*90c0*/  IADD3 R34, PT, PT, -R34, RZ, RZ ;  /* 0x000000ff22227210 */ /* 0x000fca0007ffe1ff */
[----:B------:R-:W-:-:S05]  /*90d0*/  IMAD R34, R39, R34, R35 ;  /* 0x0000002227227224 */ /* 0x000fca00078e0223 */
[----:B------:R-:W-:-:S13]  /*90e0*/  ISETP.GT.U32.AND P0, PT, R39, R34, PT ;  /* 0x000000222700720c */ /* 0x000fda0003f04070 */
[----:B------:R-:W-:-:S04]  /*90f0*/  @!P0 IADD3 R34, PT, PT, R34, -R39, RZ ;  /* 0x8000002722228210 */ /* 0x000fc80007ffe0ff */
[----:B------:R-:W-:-:S13]  /*9100*/  ISETP.GT.U32.AND P0, PT, R39, R34, PT ;  /* 0x000000222700720c */ /* 0x000fda0003f04070 */
[----:B------:R-:W-:-:S04]  /*9110*/  @!P0 IADD3 R34, PT, PT, R34, -R39, RZ ;  /* 0x8000002722228210 */ /* 0x000fc80007ffe0ff */
[----:B------:R-:W-:Y:S02]  /*9120*/  @!P1 IADD3 R34, PT, PT, -R34, RZ, RZ ;  /* 0x000000ff22229210 */ /* 0x000fe40007ffe1ff */
[----:B------:R-:W-:-:S05]  /*9130*/  @!P2 LOP3.LUT R34, RZ, R38, RZ, 0x33, !PT ;  /* 0x00000026ff22a212 */ /* 0x000fca00078e33ff */
[----:B------:R-:W-:-:S04]  /*9140*/  IMAD R35, R34, 0x50, RZ ;  /* 0x0000005022237824 */ /* 0x000fc800078e02ff */
[----:B------:R-:W-:-:S05]  /*9150*/  IMAD.WIDE.U32 R34, R35, 0x2, R14 ;  /* 0x0000000223227825 */ /* 0x000fca00078e000e */
[----:B------:R2:W5:Y:S01]  /*9160*/  LDG.E.128 R44, desc[UR36][R34.64] ;  /* 0x00000024222c7981 */ /* 0x000562000c1e1d00 */
[----:B------:R-:W-:Y:S01]  /*9170*/  LEA R38, R7, R30, 0x1 ;  /* 0x0000001e07267211 */ /* 0x000fe200078e08ff */
[----:B-1----:R-:W-:-:S05]  /*9180*/  UISETP.NE.AND UP0, UPT, UR4, URZ, UPT ;  /* 0x000000ff0400728c */ /* 0x002fca000bf05270 */
[----:B------:R-:W1:Y:S02]  /*9190*/  LDS.U16 R38, [R38] ;  /* 0x0000000026267984 */ /* 0x000e640000000400 */
[----:B-1----:R-:W-:Y:S02]  /*91a0*/  HADD2.F32 R40, -RZ, R38.H0_H0 ;  /* 0x20000026ff287230 */ /* 0x002fe40000004100 */
[----:B--2---:R-:W-:Y:S05]  /*91b0*/  BRA.U UP0, `(.L_x_538) ;  /* 0x0000000100387547 */ /* 0x004fea000b800000 */
[----:B------:R-:W-:Y:S01]  /*91c0*/  ISETP.NE.AND P3, PT, R19, RZ, PT ;  /* 0x000000ff1300720c */ /* 0x000fe20003f65270 */
[----:B------:R-:W1:-:S12]  /*91d0*/  LDS.128 R52, [R29] ;  /* 0x000000001d347984 */ /* 0x000e580000000c00 */
[----:B------:R-:W2:Y:S01]  /*91e0*/  @P3 LDG.E.128 R48, desc[UR36][R32.64] ;  /* 0x0000002420303981 */ /* 0x000ea2000c1e1d00 */
[----:B------:R-:W-:-:S04]  /*91f0*/  IMAD R35, R43, 0x50, RZ ;  /* 0x000000502b237824 */ /* 0x000fc800078e02ff */
        /* <DEDUP_REMOVED lines=10> */
.L_x_538:
[--C-:B-1---5:R-:W-:Y:S02]  /*92a0*/  HADD2.F32 R34, -RZ, R44.reuse.H0_H0 ;  /* 0x2000002cff227230 */ /* 0x122fe40000004100 */
[----:B------:R-:W-:Y:S02]  /*92b0*/  HADD2.F32 R35, -RZ, R44.H1_H1 ;  /* 0x3000002cff237230 */ /* 0x000fe40000004100 */
[----:B------:R-:W-:Y:S02]  /*92c0*/  HADD2.F32 R38, -RZ, R45.H0_H0 ;  /* 0x2000002dff267230 */ /* 0x000fe40000004100 */
[C---:B------:R-:W-:Y:S01]  /*92d0*/  FFMA.FTZ R27, R40.reuse, R34, R27 ;  /* 0x00000022281b7223 */ /* 0x040fe2000001001b */
        /* <DEDUP_REMOVED lines=10> */
[----:B------:R-:W-:Y:S01]  /*9380*/  MOV R34, R37 ;  /* 0x0000002500227202 */ /* 0x000fe20000000f00 */
[C---:B------:R-:W-:Y:S01]  /*9390*/  FFMA.FTZ R20, R40.reuse, R39, R20 ;  /* 0x0000002728147223 */ /* 0x040fe20000010014 */
[----:B------:R-:W-:-:S07]  /*93a0*/  FFMA.FTZ R4, R40, R47, R4 ;  /* 0x0000002f28047223 */ /* 0x000fce0000010004 */
.L_x_537:
[----:B------:R-:W-:Y:S05]  /*93b0*/  BSYNC.RECONVERGENT B2 ;  /* 0x0000000000027941 */ /* 0x000fea0003800200 */
.L_x_536:
[----:B------:R-:W-:-:S13]  /*93c0*/  ISETP.GE.U32.AND P0, PT, R36, 0x10, PT ;  /* 0x000000102400780c */ /* 0x000fda0003f06070 */
[----:B------:R-:W-:Y:S05]  /*93d0*/  @!P0 BRA `(.L_x_535) ;  /* 0x0000000800308947 */ /* 0x000fea0003800000 */
[C---:B------:R-:W-:Y:S01]  /*93e0*/  LEA R36, R34.reuse, UR5, 0x1 ;  /* 0x0000000522247c11 */ /* 0x040fe2000f8e08ff */
[C---:B------:R-:W-:Y:S01]  /*93f0*/  IMAD R39, R34.reuse, 0x50, RZ ;  /* 0x0000005022277824 */ /* 0x040fe200078e02ff */
[----:B------:R-:W-:-:S03]  /*9400*/  IADD3 R37, PT, PT, R34, 0x10, RZ ;  /* 0x0000001022257810 */ /* 0x000fc60007ffe0ff */
[----:B------:R-:W-:-:S05]  /*9410*/  IMAD R36, R5, -0x2, R36 ;  /* 0xfffffffe05247824 */ /* 0x000fca00078e0224 */
[----:B------:R-:W-:-:S07]  /*9420*/  IADD3 R31, PT, PT, R36, 0x20, R31 ;  /* 0x00000020241f7810 */ /* 0x000fce0007ffe01f */
.L_x_545:
[----:B------:R-:W1:Y:S01]  /*9430*/  LDC R52, c[0x0][0x3f4] ;  /* 0x0000fd00ff347b82 */ /* 0x000e620000000800 */
[----:B------:R-:W-:Y:S01]  /*9440*/  IADD3 R36, PT, PT, R37, -0x10, RZ ;  /* 0xfffffff025247810 */ /* 0x000fe20007ffe0ff */
[----:B------:R-:W-:Y:S03]  /*9450*/  BSSY.RECONVERGENT B2, `(.L_x_539) ;  /* 0x000003e000027945 */ /* 0x000fe60003800200 */
[----:B-1----:R-:W-:-:S13]  /*9460*/  ISETP.GE.AND P0, PT, R36, R52, PT ;  /* 0x000000342400720c */ /* 0x002fda0003f06270 */
[----:B------:R-:W-:Y:S05]  /*9470*/  @!P0 BRA `(.L_x_540) ;  /* 0x0000000000ec8947 */ /* 0x000fea0003800000 */
[----:B------:R-:W-:Y:S01]  /*9480*/  IABS R41, R52 ;  /* 0x0000003400297213 */ /* 0x000fe20000000000 */
[----:B------:R-:W1:Y:S01]  /*9490*/  LDCU UR4, c[0x0][0x40c] ;  /* 0x00008180ff0477ac */ /* 0x000e620008000800 */
[----:B------:R-:W-:Y:S02]  /*94a0*/  IABS R42, R36 ;  /* 0x00000024002a7213 */ /* 0x000fe40000000000 */
[----:B------:R-:W2:Y:S01]  /*94b0*/  I2F.RP R38, R41 ;  /* 0x0000002900267306 */ /* 0x000ea20000209400 */
[----:B------:R-:W-:Y:S02]  /*94c0*/  ISETP.GE.AND P1, PT, R36, RZ, PT ;  /* 0x000000ff2400720c */ /* 0x000fe40003f26270 */
[----:B------:R-:W-:Y:S01]  /*94d0*/  ISETP.NE.AND P2, PT, R52, RZ, PT ;  /* 0x000000ff3400720c */ /* 0x000fe20003f45270 */
[----:B------:R-:W3:Y:S04]  /*94e0*/  LDS.U16 R36, [R31+-0x20] ;  /* 0xffffe0001f247984 */ /* 0x000ee80000000400 */
[----:B--2---:R-:W2:Y:S02]  /*94f0*/  MUFU.RCP R38, R38 ;  /* 0x0000002600267308 */ /* 0x004ea40000001000 */
[----:B--2---:R-:W-:-:S06]  /*9500*/  IADD3 R40, PT, PT, R38, 0xffffffe, RZ ;  /* 0x0ffffffe26287810 */ /* 0x004fcc0007ffe0ff */
[----:B------:R-:W2:Y:S02]  /*9510*/  F2I.FTZ.U32.TRUNC.NTZ R35, R40 ;  /* 0x0000002800237305 */ /* 0x000ea4000021f000 */
[----:B--2---:R-:W-:-:S05]  /*9520*/  IADD3 R34, PT, PT, RZ, -R35, RZ ;  /* 0x80000023ff227210 */ /* 0x004fca0007ffe0ff */
[----:B------:R-:W-:Y:S01]  /*9530*/  IMAD R43, R34, R41, RZ ;  /* 0x00000029222b7224 */ /* 0x000fe200078e02ff */
[----:B------:R-:W-:-:S05]  /*9540*/  MOV R34, RZ ;  /* 0x000000ff00227202 */ /* 0x000fca0000000f00 */
        /* <DEDUP_REMOVED lines=14> */
[----:B-1----:R-:W-:Y:S01]  /*9630*/  UISETP.NE.AND UP0, UPT, UR4, URZ, UPT ;  /* 0x000000ff0400728c */ /* 0x002fe2000bf05270 */
[----:B---3--:R-:W-:-:S08]  /*9640*/  HADD2.F32 R36, -RZ, R36.H0_H0 ;  /* 0x20000024ff247230 */ /* 0x008fd00000004100 */
[----:B--2---:R-:W-:Y:S05]  /*9650*/  BRA.U UP0, `(.L_x_541) ;  /* 0x0000000100347547 */ /* 0x004fea000b800000 */
[----:B------:R-:W-:Y:S01]  /*9660*/  ISETP.NE.AND P3, PT, R19, RZ, PT ;  /* 0x000000ff1300720c */ /* 0x000fe20003f65270 */
[----:B------:R-:W1:-:S12]  /*9670*/  LDS.128 R44, [R29] ;  /* 0x000000001d2c7984 */ /* 0x000e580000000c00 */
[----:B------:R-:W2:Y:S01]  /*9680*/  @P3 LDG.E.128 R48, desc[UR36][R32.64] ;  /* 0x0000002420303981 */ /* 0x000ea2000c1e1d00 */
        /* <DEDUP_REMOVED lines=10> */
.L_x_541:
[--C-:B-1---5:R-:W-:Y:S02]  /*9730*/  HADD2.F32 R34, -RZ, R40.reuse.H0_H0 ;  /* 0x20000028ff227230 */ /* 0x122fe40000004100 */
[----:B------:R-:W-:Y:S02]  /*9740*/  HADD2.F32 R35, -RZ, R40.H1_H1 ;  /* 0x30000028ff237230 */ /* 0x000fe40000004100 */
[--C-:B------:R-:W-:Y:S02]  /*9750*/  HADD2.F32 R40, -RZ, R42.reuse.H0_H0 ;  /* 0x2000002aff287230 */ /* 0x100fe40000004100 */
[C---:B------:R-:W-:Y:S01]  /*9760*/  FFMA.FTZ R27, R36.reuse, R34, R27 ;  /* 0x00000022241b7223 */ /* 0x040fe2000001001b */
[----:B------:R-:W-:Y:S02]  /*9770*/  HADD2.F32 R45, -RZ, R42.H1_H1 ;  /* 0x3000002aff2d7230 */ /* 0x000fe40000004100 */
[----:B------:R-:W-:Y:S01]  /*9780*/  FFMA.FTZ R24, R36, R35, R24 ;  /* 0x0000002324187223 */ /* 0x000fe20000010018 */
[----:B------:R-:W-:-:S02]  /*9790*/  HADD2.F32 R38, -RZ, R41.H0_H0 ;  /* 0x20000029ff267230 */ /* 0x000fc40000004100 */
[C---:B------:R-:W-:Y:S01]  /*97a0*/  FFMA.FTZ R23, R36.reuse, R40, R23 ;  /* 0x0000002824177223 */ /* 0x040fe20000010017 */
[----:B------:R-:W-:Y:S02]  /*97b0*/  HADD2.F32 R42, -RZ, R43.H0_H0 ;  /* 0x2000002bff2a7230 */ /* 0x000fe40000004100 */
[C---:B------:R-:W-:Y:S01]  /*97c0*/  FFMA.FTZ R20, R36.reuse, R45, R20 ;  /* 0x0000002d24147223 */ /* 0x040fe20000010014 */
[----:B------:R-:W-:Y:S02]  /*97d0*/  HADD2.F32 R41, -RZ, R41.H1_H1 ;  /* 0x30000029ff297230 */ /* 0x000fe40000004100 */
[C---:B------:R-:W-:Y:S01]  /*97e0*/  FFMA.FTZ R25, R36.reuse, R38, R25 ;  /* 0x0000002624197223 */ /* 0x040fe20000010019 */
[----:B------:R-:W-:Y:S02]  /*97f0*/  HADD2.F32 R43, -RZ, R43.H1_H1 ;  /* 0x3000002bff2b7230 */ /* 0x000fe40000004100 */
[C---:B------:R-:W-:Y:S01]  /*9800*/  FFMA.FTZ R21, R36.reuse, R42, R21 ;  /* 0x0000002a24157223 */ /* 0x040fe20000010015 */
[----:B------:R-:W-:-:S02]  /*9810*/  FFMA.FTZ R22, R36, R41, R22 ;  /* 0x0000002924167223 */ /* 0x000fc40000010016 */
[----:B------:R-:W-:-:S07]  /*9820*/  FFMA.FTZ R4, R36, R43, R4 ;  /* 0x0000002b24047223 */ /* 0x000fce0000010004 */
.L_x_540:
[----:B------:R-:W-:Y:S05]  /*9830*/  BSYNC.RECONVERGENT B2 ;  /* 0x0000000000027941 */ /* 0x000fea0003800200 */
.L_x_539:
[----:B------:R-:W-:Y:S01]  /*9840*/  ISETP.GE.AND P0, PT, R37, R52, PT ;  /* 0x000000342500720c */ /* 0x000fe20003f06270 */
[----:B------:R-:W-:-:S12]  /*9850*/  BSSY.RECONVERGENT B2, `(.L_x_542) ;  /* 0x000003e000027945 */ /* 0x000fd80003800200 */
        /* <DEDUP_REMOVED lines=8> */
[----:B--2---:R-:W-:Y:S02]  /*98e0*/  IADD3 R38, PT, PT, R36, 0xffffffe, RZ ;  /* 0x0ffffffe24267810 */ /* 0x004fe40007ffe0ff */
[----:B------:R-:W2:Y:S04]  /*98f0*/  LDS.U16 R36, [R31] ;  /* 0x000000001f247984 */ /* 0x000ea80000000400 */
[----:B------:R-:W3:Y:S02]  /*9900*/  F2I.FTZ.U32.TRUNC.NTZ R35, R38 ;  /* 0x0000002600237305 */ /* 0x000ee4000021f000 */
[----:B---3--:R-:W-:-:S05]  /*9910*/  IADD3 R34, PT, PT, RZ, -R35, RZ ;  /* 0x80000023ff227210 */ /* 0x008fca0007ffe0ff */
        /* <DEDUP_REMOVED lines=17> */
[----:B--2---:R-:W-:-:S08]  /*9a30*/  HADD2.F32 R36, -RZ, R36.H0_H0 ;  /* 0x20000024ff247230 */ /* 0x004fd00000004100 */
[----:B---3--:R-:W-:Y:S05]  /*9a40*/  BRA.U UP0, `(.L_x_544) ;  /* 0x0000000100387547 */ /* 0x008fea000b800000 */
[----:B------:R-:W-:Y:S01]  /*9a50*/  ISETP.NE.AND P3, PT, R19, RZ, PT ;  /* 0x000000ff1300720c */ /* 0x000fe20003f65270 */
[----:B------:R-:W1:-:S12]  /*9a60*/  LDS.128 R48, [R29] ;  /* 0x000000001d307984 */ /* 0x000e580000000c00 */
[----:B------:R-:W2:Y:S01]  /*9a70*/  @P3 LDG.E.128 R44, desc[UR36][R32.64] ;  /* 0x00000024202c3981 */ /* 0x000ea2000c1e1d00 */
        /* <DEDUP_REMOVED lines=11> */
.L_x_544:
        /* <DEDUP_REMOVED lines=16> */
.L_x_543:
[----:B------:R-:W-:Y:S05]  /*9c30*/  BSYNC.RECONVERGENT B2 ;  /* 0x0000000000027941 */ /* 0x000fea0003800200 */
.L_x_542:
[C---:B------:R-:W-:Y:S02]  /*9c40*/  IADD3 R35, PT, PT, R37.reuse, 0x10, RZ ;  /* 0x0000001025237810 */ /* 0x040fe40007ffe0ff */
[----:B------:R-:W-:Y:S02]  /*9c50*/  IADD3 R37, PT, PT, R37, 0x20, RZ ;  /* 0x0000002025257810 */ /* 0x000fe40007ffe0ff */
[----:B------:R-:W-:Y:S02]  /*9c60*/  ISETP.GE.AND P0, PT, R35, R26, PT ;  /* 0x0000001a2300720c */ /* 0x000fe40003f06270 */
[----:B------:R-:W-:Y:S02]  /*9c70*/  IADD3 R39, PT, PT, R39, 0xa00, RZ ;  /* 0x00000a0027277810 */ /* 0x000fe40007ffe0ff */
[----:B------:R-:W-:-:S09]  /*9c80*/  IADD3 R31, PT, PT, R31, 0x40, RZ ;  /* 0x000000401f1f7810 */ /* 0x000fd20007ffe0ff */
[----:B------:R-:W-:Y:S05]  /*9c90*/  @!P0 BRA `(.L_x_545) ;  /* 0xfffffff400e48947 */ /* 0x000fea000383ffff */
.L_x_535:
[----:B------:R-:W-:Y:S05]  /*9ca0*/  BSYNC.RECONVERGENT B1 ;  /* 0x0000000000017941 */ /* 0x000fea0003800200 */
.L_x_534:
[----:B------:R-:W-:-:S13]  /*9cb0*/  ISETP.NE.AND P0, PT, R7, R28, PT ;  /* 0x0000001c0700720c */ /* 0x000fda0003f05270 */
[----:B------:R-:W-:Y:S05]  /*9cc0*/  @P0 BRA `(.L_x_521) ;  /* 0x0000000000bc0947 */ /* 0x000fea0003800000 */
[----:B------:R-:W-:Y:S01]  /*9cd0*/  MOV R15, 0x50 ;  /* 0x00000050000f7802 */ /* 0x000fe20000000f00 */
[----:B------:R-:W1:Y:S04]  /*9ce0*/  LDCU UR4, c[0x0][0x40c] ;  /* 0x00008180ff0477ac */ /* 0x000e680008000800 */
[----:B------:R-:W-:-:S04]  /*9cf0*/  IMAD R15, R16, R15, -0x50 ;  /* 0xffffffb0100f7424 */ /* 0x000fc800078e020f */
[----:B------:R-:W-:-:S05]  /*9d00*/  IMAD.WIDE R14, R15, 0x2, R12 ;  /* 0x000000020f0e7825 */ /* 0x000fca00078e020c */
[----:B------:R2:W5:Y:S01]  /*9d10*/  LDG.E.128 R32, desc[UR36][R14.64] ;  /* 0x000000240e207981 */ /* 0x000562000c1e1d00 */
[----:B------:R-:W-:-:S04]  /*9d20*/  IADD3 R5, PT, PT, R16, -R5, RZ ;  /* 0x8000000510057210 */ /* 0x000fc80007ffe0ff */
[----:B------:R-:W-:Y:S01]  /*9d30*/  LEA R30, R5, R30, 0x1 ;  /* 0x0000001e051e7211 */ /* 0x000fe200078e08ff */
[----:B-1----:R-:W-:-:S05]  /*9d40*/  UISETP.NE.AND UP0, UPT, UR4, URZ, UPT ;  /* 0x000000ff0400728c */ /* 0x002fca000bf05270 */
[----:B------:R-:W1:Y:S02]  /*9d50*/  LDS.U16 R30, [R30+-0x2] ;  /* 0xfffffe001e1e7984 */ /* 0x000e640000000400 */
[----:B-1----:R-:W-:Y:S02]  /*9d60*/  HADD2.F32 R16, -RZ, R30.H0_H0 ;  /* 0x2000001eff107230 */ /* 0x002fe40000004100 */
[----:B--2---:R-:W-:Y:S05]  /*9d70*/  BRA.U UP0, `(.L_x_546) ;  /* 0x0000000100507547 */ /* 0x004fea000b800000 */
[----:B------:R-:W1:Y:S02]  /*9d80*/  LDCU.64 UR6, c[0x0][0x460] ;  /* 0x00008c00ff0677ac */ /* 0x000e640008000a00 */
[----:B-1----:R-:W-:-:S04]  /*9d90*/  ISETP.NE.U32.AND P0, PT, RZ, UR6, PT ;  /* 0x00000006ff007c0c */ /* 0x002fc8000bf05070 */
[----:B------:R-:W-:-:S13]  /*9da0*/  ISETP.NE.AND.EX P0, PT, RZ, UR7, PT, P0 ;  /* 0x00000007ff007c0c */ /* 0x000fda000bf05300 */
[----:B------:R-:W1:Y:S08]  /*9db0*/  @P0 LDC R5, c[0x0][0x3f8] ;  /* 0x0000fe00ff050b82 */ /* 0x000e700000000800 */
[----:B------:R-:W2:Y:S01]  /*9dc0*/  @P0 LDC.64 R14, c[0x0][0x458] ;  /* 0x00011600ff0e0b82 */ /* 0x000ea20000000a00 */
[----:B-1----:R-:W-:-:S04]  /*9dd0*/  @P0 IMAD R5, R2, R5, R3 ;  /* 0x0000000502050224 */ /* 0x002fc800078e0203 */
[----:B------:R-:W-:-:S04]  /*9de0*/  @P0 IMAD R5, R5, 0x50, R0 ;  /* 0x0000005005050824 */ /* 0x000fc800078e0200 */
[----:B--2---:R-:W-:-:S05]  /*9df0*/  @P0 IMAD.WIDE R14, R5, 0x2, R14 ;  /* 0x00000002050e0825 */ /* 0x004fca00078e020e */
[----:B0-----:R-:W2:Y:S01]  /*9e00*/  @P0 LDG.E.128 R28, desc[UR36][R14.64] ;  /* 0x000000240e1c0981 */ /* 0x001ea2000c1e1d00 */
[----:B-----5:R-:W-:Y:S02]  /*9e10*/  HFMA2 R32, R32, 1, 1, R8 ;  /* 0x3c003c0020207831 */ /* 0x020fe40000000008 */
[----:B------:R-:W-:Y:S02]  /*9e20*/  HADD2 R33, R33, R9 ;  /* 0x0000000921217230 */ /* 0x000fe40000000000 */
[----:B------:R-:W-:Y:S02]  /*9e30*/  HFMA2 R34, R34, 1, 1, R10 ;  /* 0x3c003c0022227831 */ /* 0x000fe4000000000a */
[----:B------:R-:W-:Y:S02]  /*9e40*/  HADD2 R35, R35, R11 ;  /* 0x0000000b23237230 */ /* 0x000fe40000000000 */
[----:B------:R-:W-:-:S04]  /*9e50*/  IMAD R3, R18, 0x50, RZ ;  /* 0x0000005012037824 */ /* 0x000fc800078e02ff */
[----:B------:R-:W-:-:S04]  /*9e60*/  IMAD.WIDE R12, R3, 0x2, R12 ;  /* 0x00000002030c7825 */ /* 0x000fc800078e020c */
[----:B--2---:R-:W-:Y:S02]  /*9e70*/  @P0 HFMA2 R33, R33, R29, -RZ ;  /* 0x0000001d21210231 */ /* 0x004fe400001000ff */
[----:B------:R-:W-:Y:S02]  /*9e80*/  @P0 HMUL2 R32, R32, R28 ;  /* 0x0000001c20200232 */ /* 0x000fe40000000000 */
[----:B------:R-:W-:Y:S02]  /*9e90*/  @P0 HFMA2 R35, R35, R31, -RZ ;  /* 0x0000001f23230231 */ /* 0x000fe400001000ff */
[----:B------:R-:W-:-:S05]  /*9ea0*/  @P0 HMUL2 R34, R34, R30 ;  /* 0x0000001e22220232 */ /* 0x000fca0000000000 */
[----:B------:R1:W-:Y:S02]  /*9eb0*/  STG.E.128 desc[UR36][R12.64], R32 ;  /* 0x000000200c007986 */ /* 0x0003e4000c101d24 */
.L_x_546:
[----:B0----5:R-:W-:Y:S02]  /*9ec0*/  HADD2.F32 R8, -RZ, R33.H0_H0 ;  /* 0x20000021ff087230 */ /* 0x021fe40000004100 */
[----:B-1----:R-:W-:Y:S02]  /*9ed0*/  HADD2.F32 R12, -RZ, R35.H0_H0 ;  /* 0x20000023ff0c7230 */ /* 0x002fe40000004100 */
        /* <DEDUP_REMOVED lines=13> */
[----:B------:R-:W-:-:S07]  /*9fb0*/  FFMA.FTZ R4, R16, R35, R4 ;  /* 0x0000002310047223 */ /* 0x000fce0000010004 */
.L_x_521:
[----:B--2---:R-:W-:Y:S05]  /*9fc0*/  BSYNC.RECONVERGENT B0 ;  /* 0x0000000000007941 */ /* 0x004fea0003800200 */
.L_x_520:
[----:B------:R-:W-:Y:S01]  /*9fd0*/  BAR.SYNC.DEFER_BLOCKING 0x0 ;  /* 0x0000000000007b1d */ /* 0x000fe20000010000 */
[----:B------:R-:W-:-:S13]  /*9fe0*/  ISETP.GT.U32.AND P5, PT, R0, 0x4f, PT ;  /* 0x0000004f0000780c */ /* 0x000fda0003fa4070 */
[----:B------:R-:W-:Y:S05]  /*9ff0*/  @P5 BRA `(.L_x_547) ;  /* 0x00000008002c5947 */ /* 0x000fea0003800000 */
[----:B------:R-:W2:Y:S01]  /*a000*/  S2UR UR5, SR_CgaCtaId ;  /* 0x00000000000579c3 */ /* 0x000ea20000008800 */
        /* <DEDUP_REMOVED lines=15> */
[----:B--2---:R-:W-:-:S06]  /*a100*/  ULEA UR4, UR5, UR4, 0x18 ;  /* 0x0000000405047291 */ /* 0x004fcc000f8ec0ff */
[----:B------:R-:W-:Y:S01]  /*a110*/  LEA R7, R7, UR4, 0x1 ;  /* 0x0000000407077c11 */ /* 0x000fe2000f8e08ff */
[----:B------:R-:W-:Y:S06]  /*a120*/  @P6 BRA `(.L_x_548) ;  /* 0x0000000000146947 */ /* 0x000fec0003800000 */
[----:B0-----:R-:W-:Y:S02]  /*a130*/  F2FP.F16.F32.PACK_AB R8, R24, R27 ;  /* 0x0000001b1808723e */ /* 0x001fe400000000ff */
[----:B------:R-:W-:Y:S02]  /*a140*/  F2FP.F16.F32.PACK_AB R9, R22, R25 ;  /* 0x000000191609723e */ /* 0x000fe400000000ff */
[----:B------:R-:W-:Y:S02]  /*a150*/  F2FP.F16.F32.PACK_AB R10, R20, R23 ;  /* 0x00000017140a723e */ /* 0x000fe400000000ff */
[----:B------:R-:W-:-:S05]  /*a160*/  F2FP.F16.F32.PACK_AB R11, R4, R21 ;  /* 0x00000015040b723e */ /* 0x000fca00000000ff */
[----:B------:R2:W-:Y:S02]  /*a170*/  STS.128 [R7+-0x500], R8 ;  /* 0xfffb000807007388 */ /* 0x0005e40000000c00 */
.L_x_548:
[----:B------:R-:W-:Y:S05]  /*a180*/  WARPSYNC.ALL ;  /* 0x0000000000007948 */ /* 0x000fea0003800000 */
[----:B------:R-:W-:Y:S01]  /*a190*/  BAR.SYNC.DEFER_BLOCKING 0x0 ;  /* 0x0000000000007b1d */ /* 0x000fe20000010000 */
[----:B------:R-:W-:-:S05]  /*a1a0*/  ISETP.GT.U32.AND P6, PT, R6, 0xf, PT ;  /* 0x0000000f0600780c */ /* 0x000fca0003fc4070 */
[----:B------:R-:W-:Y:S04]  /*a1b0*/  BSSY.RECONVERGENT B0, `(.L_x_549) ;  /* 0x0000013000007945 */ /* 0x000fe80003800200 */
[----:B------:R-:W-:Y:S05]  /*a1c0*/  @P1 BRA `(.L_x_550) ;  /* 0x0000000000441947 */ /* 0x000fea0003800000 */
[----:B0-2---:R-:W0:Y:S02]  /*a1d0*/  LDS.128 R8, [R7] ;  /* 0x0000000007087984 */ /* 0x005e240000000c00 */
[--C-:B0-----:R-:W-:Y:S02]  /*a1e0*/  HADD2.F32 R2, -RZ, R8.reuse.H0_H0 ;  /* 0x20000008ff027230 */ /* 0x101fe40000004100 */
[----:B------:R-:W-:Y:S02]  /*a1f0*/  HADD2.F32 R3, -RZ, R8.H1_H1 ;  /* 0x30000008ff037230 */ /* 0x000fe40000004100 */
[--C-:B------:R-:W-:Y:S02]  /*a200*/  HADD2.F32 R12, -RZ, R10.reuse.H0_H0 ;  /* 0x2000000aff0c7230 */ /* 0x100fe40000004100 */
[----:B------:R-:W-:Y:S01]  /*a210*/  FADD.FTZ R27, R27, R2 ;  /* 0x000000021b1b7221 */ /* 0x000fe20000010000 */
[----:B------:R-:W-:Y:S02]  /*a220*/  HADD2.F32 R5, -RZ, R10.H1_H1 ;  /* 0x3000000aff057230 */ /* 0x000fe40000004100 */
[----:B------:R-:W-:Y:S01]  /*a230*/  FADD.FTZ R24, R24, R3 ;  /* 0x0000000318187221 */ /* 0x000fe20000010000 */
[----:B------:R-:W-:-:S02]  /*a240*/  HADD2.F32 R8, -RZ, R9.H0_H0 ;  /* 0x20000009ff087230 */ /* 0x000fc40000004100 */
[----:B------:R-:W-:Y:S01]  /*a250*/  FADD.FTZ R23, R23, R12 ;  /* 0x0000000c17177221 */ /* 0x000fe20000010000 */
[----:B------:R-:W-:Y:S02]  /*a260*/  HADD2.F32 R10, -RZ, R11.H0_H0 ;  /* 0x2000000bff0a7230 */ /* 0x000fe40000004100 */
[----:B------:R-:W-:Y:S01]  /*a270*/  FADD.FTZ R20, R20, R5 ;  /* 0x0000000514147221 */ /* 0x000fe20000010000 */
[----:B------:R-:W-:Y:S02]  /*a280*/  HADD2.F32 R9, -RZ, R9.H1_H1 ;  /* 0x30000009ff097230 */ /* 0x000fe40000004100 */
[----:B------:R-:W-:Y:S01]  /*a290*/  FADD.FTZ R25, R25, R8 ;  /* 0x0000000819197221 */ /* 0x000fe20000010000 */
[----:B------:R-:W-:Y:S02]  /*a2a0*/  HADD2.F32 R11, -RZ, R11.H1_H1 ;  /* 0x3000000bff0b7230 */ /* 0x000fe40000004100 */
[----:B------:R-:W-:Y:S01]  /*a2b0*/  FADD.FTZ R21, R21, R10 ;  /* 0x0000000a15157221 */ /* 0x000fe20000010000 */
[----:B------:R-:W-:-:S02]  /*a2c0*/  FADD.FTZ R22, R22, R9 ;  /* 0x0000000916167221 */ /* 0x000fc40000010000 */
[----:B------:R-:W-:-:S07]  /*a2d0*/  FADD.FTZ R4, R4, R11 ;  /* 0x0000000b04047221 */ /* 0x000fce0000010000 */
.L_x_550:
[----:B------:R-:W-:Y:S05]  /*a2e0*/  BSYNC.RECONVERGENT B0 ;  /* 0x0000000000007941 */ /* 0x000fea0003800200 */
.L_x_549:
[----:B------:R-:W-:Y:S06]  /*a2f0*/  BAR.SYNC.DEFER_BLOCKING 0x0 ;  /* 0x0000000000007b1d */ /* 0x000fec0000010000 */
[----:B------:R-:W-:Y:S04]  /*a300*/  BSSY.RECONVERGENT B0, `(.L_x_551) ;  /* 0x0000007000007945 */ /* 0x000fe80003800200 */
[----:B------:R-:W-:Y:S05]  /*a310*/  @P4 BRA `(.L_x_552) ;  /* 0x0000000000144947 */ /* 0x000fea0003800000 */
[----:B0-2---:R-:W-:Y:S02]  /*a320*/  F2FP.F16.F32.PACK_AB R8, R24, R27 ;  /* 0x0000001b1808723e */ /* 0x005fe400000000ff */
[----:B------:R-:W-:Y:S02]  /*a330*/  F2FP.F16.F32.PACK_AB R9, R22, R25 ;  /* 0x000000191609723e */ /* 0x000fe400000000ff */
[----:B------:R-:W-:Y:S02]  /*a340*/  F2FP.F16.F32.PACK_AB R10, R20, R23 ;  /* 0x00000017140a723e */ /* 0x000fe400000000ff */
[----:B------:R-:W-:-:S05]  /*a350*/  F2FP.F16.F32.PACK_AB R11, R4, R21 ;  /* 0x00000015040b723e */ /* 0x000fca00000000ff */
[----:B------:R3:W-:Y:S02]  /*a360*/  STS.128 [R7+-0x280], R8 ;  /* 0xfffd800807007388 */ /* 0x0007e40000000c00 */
.L_x_552:
[----:B------:R-:W-:Y:S05]  /*a370*/  BSYNC.RECONVERGENT B0 ;  /* 0x0000000000007941 */ /* 0x000fea0003800200 */
.L_x_551:
[----:B------:R-:W-:Y:S01]  /*a380*/  BAR.SYNC.DEFER_BLOCKING 0x0 ;  /* 0x0000000000007b1d */ /* 0x000fe20000010000 */
[----:B------:R-:W-:-:S05]  /*a390*/  ISETP.GT.U32.AND P1, PT, R6, 0x3f, PT ;  /* 0x0000003f0600780c */ /* 0x000fca0003f24070 */
[----:B------:R-:W-:Y:S08]  /*a3a0*/  BSSY.RECONVERGENT B0, `(.L_x_553) ;  /* 0x0000013000007945 */ /* 0x000ff00003800200 */
[----:B------:R-:W-:Y:S05]  /*a3b0*/  @P1 BRA `(.L_x_554) ;  /* 0x0000000000441947 */ /* 0x000fea0003800000 */
[----:B0-23--:R-:W0:Y:S02]  /*a3c0*/  LDS.128 R8, [R7] ;  /* 0x0000000007087984 */ /* 0x00de240000000c00 */
        /* <DEDUP_REMOVED lines=16> */
.L_x_554:
[----:B------:R-:W-:Y:S05]  /*a4d0*/  BSYNC.RECONVERGENT B0 ;  /* 0x0000000000007941 */ /* 0x000fea0003800200 */
.L_x_553:
[----:B------:R-:W-:Y:S06]  /*a4e0*/  BAR.SYNC.DEFER_BLOCKING 0x0 ;  /* 0x0000000000007b1d */ /* 0x000fec0000010000 */
[----:B------:R-:W-:Y:S04]  /*a4f0*/  BSSY.RECONVERGENT B0, `(.L_x_555) ;  /* 0x0000007000007945 */ /* 0x000fe80003800200 */
[----:B------:R-:W-:Y:S05]  /*a500*/  @P3 BRA `(.L_x_556) ;  /* 0x0000000000143947 */ /* 0x000fea0003800000 */
[----:B0-23--:R-:W-:Y:S02]  /*a510*/  F2FP.F16.F32.PACK_AB R8, R24, R27 ;  /* 0x0000001b1808723e */ /* 0x00dfe400000000ff */
[----:B------:R-:W-:Y:S02]  /*a520*/  F2FP.F16.F32.PACK_AB R9, R22, R25 ;  /* 0x000000191609723e */ /* 0x000fe400000000ff */
[----:B------:R-:W-:Y:S02]  /*a530*/  F2FP.F16.F32.PACK_AB R10, R20, R23 ;  /* 0x00000017140a723e */ /* 0x000fe400000000ff */
[----:B------:R-:W-:-:S05]  /*a540*/  F2FP.F16.F32.PACK_AB R11, R4, R21 ;  /* 0x00000015040b723e */ /* 0x000fca00000000ff */
[----:B------:R4:W-:Y:S02]  /*a550*/  STS.128 [R7+-0x140], R8 ;  /* 0xfffec00807007388 */ /* 0x0009e40000000c00 */
.L_x_556:
[----:B------:R-:W-:Y:S05]  /*a560*/  BSYNC.RECONVERGENT B0 ;  /* 0x0000000000007941 */ /* 0x000fea0003800200 */
.L_x_555:
[----:B------:R-:W-:Y:S06]  /*a570*/  BAR.SYNC.DEFER_BLOCKING 0x0 ;  /* 0x0000000000007b1d */ /* 0x000fec0000010000 */
[----:B------:R-:W-:Y:S04]  /*a580*/  BSSY.RECONVERGENT B0, `(.L_x_557) ;  /* 0x0000013000007945 */ /* 0x000fe80003800200 */
[----:B------:R-:W-:Y:S05]  /*a590*/  @P0 BRA `(.L_x_558) ;  /* 0x0000000000440947 */ /* 0x000fea0003800000 */
[----:B0-234-:R-:W0:Y:S02]  /*a5a0*/  LDS.128 R8, [R7] ;  /* 0x0000000007087984 */ /* 0x01de240000000c00 */
        /* <DEDUP_REMOVED lines=16> */
.L_x_558:
[----:B------:R-:W-:Y:S05]  /*a6b0*/  BSYNC.RECONVERGENT B0 ;  /* 0x0000000000007941 */ /* 0x000fea0003800200 */
.L_x_557:
[----:B------:R-:W-:Y:S06]  /*a6c0*/  BAR.SYNC.DEFER_BLOCKING 0x0 ;  /* 0x0000000000007b1d */ /* 0x000fec0000010000 */
[----:B------:R-:W-:Y:S04]  /*a6d0*/  BSSY.RECONVERGENT B0, `(.L_x_559) ;  /* 0x0000007000007945 */ /* 0x000fe80003800200 */
[----:B------:R-:W-:Y:S05]  /*a6e0*/  @P2 BRA `(.L_x_560) ;  /* 0x0000000000142947 */ /* 0x000fea0003800000 */
[----:B0-234-:R-:W-:Y:S02]  /*a6f0*/  F2FP.F16.F32.PACK_AB R8, R24, R27 ;  /* 0x0000001b1808723e */ /* 0x01dfe400000000ff */
[----:B------:R-:W-:Y:S02]  /*a700*/  F2FP.F16.F32.PACK_AB R9, R22, R25 ;  /* 0x000000191609723e */ /* 0x000fe400000000ff */
[----:B------:R-:W-:Y:S02]  /*a710*/  F2FP.F16.F32.PACK_AB R10, R20, R23 ;  /* 0x00000017140a723e */ /* 0x000fe400000000ff */
[----:B------:R-:W-:-:S05]  /*a720*/  F2FP.F16.F32.PACK_AB R11, R4, R21 ;  /* 0x00000015040b723e */ /* 0x000fca00000000ff */
[----:B------:R0:W-:Y:S02]  /*a730*/  STS.128 [R7+-0xa0], R8 ;  /* 0xffff600807007388 */ /* 0x0001e40000000c00 */
.L_x_560:
[----:B------:R-:W-:Y:S05]  /*a740*/  BSYNC.RECONVERGENT B0 ;  /* 0x0000000000007941 */ /* 0x000fea0003800200 */
.L_x_559:
        /* <DEDUP_REMOVED lines=20> */
.L_x_562:
[----:B------:R-:W-:Y:S05]  /*a890*/  BSYNC.RECONVERGENT B0 ;  /* 0x0000000000007941 */ /* 0x000fea0003800200 */
.L_x_561:
[----:B------:R-:W-:Y:S06]  /*a8a0*/  BAR.SYNC.DEFER_BLOCKING 0x0 ;  /* 0x0000000000007b1d */ /* 0x000fec0000010000 */
.L_x_547:
[----:B------:R-:W-:-:S13]  /*a8b0*/  ISETP.GT.U32.OR P5, PT, R6, 0xf, P5 ;  /* 0x0000000f0600780c */ /* 0x000fda0002fa4470 */
[----:B------:R-:W-:Y:S05]  /*a8c0*/  @P5 EXIT ;  /* 0x000000000000594d */ /* 0x000fea0003800000 */
[----:B------:R-:W5:Y:S02]  /*a8d0*/  LDCU UR4, c[0x0][0x478] ;  /* 0x00008f00ff0477ac */ /* 0x000f640008000800 */
[----:B-----5:R-:W-:-:S09]  /*a8e0*/  UISETP.NE.AND UP0, UPT, UR4, 0x2, UPT ;  /* 0x000000020400788c */ /* 0x020fd2000bf05270 */
[----:B------:R-:W-:Y:S05]  /*a8f0*/  BRA.U UP0, `(.L_x_563) ;  /* 0x0000000100e07547 */ /* 0x000fea000b800000 */
[----:B------:R-:W5:Y:S01]  /*a900*/  LDC.64 R2, c[0x0][0x470] ;  /* 0x00011c00ff027b82 */ /* 0x000f620000000a00 */
[----:B------:R-:W-:Y:S01]  /*a910*/  IADD3 R17, PT, PT, R17, R0, RZ ;  /* 0x0000000011117210 */ /* 0x000fe20007ffe0ff */
[----:B------:R-:W0:Y:S01]  /*a920*/  LDCU.64 UR4, c[0x0][0x380] ;  /* 0x00007000ff0477ac */ /* 0x000e220008000a00 */
[----:B-----5:R-:W5:Y:S02]  /*a930*/  LDG.E R2, desc[UR36][R2.64] ;  /* 0x0000002402027981 */ /* 0x020f64000c1e1900 */
[----:B0-234-:R-:W-:Y:S01]  /*a940*/  IADD3 R8, P0, PT, R17, UR4, RZ ;  /* 0x0000000411087c10 */ /* 0x01dfe2000ff1e0ff */
[C---:B-----5:R-:W-:Y:S01]  /*a950*/  FMUL.FTZ R21, R2.reuse, R21 ;  /* 0x0000001502157220 */ /* 0x060fe20000410000 */
        /* <DEDUP_REMOVED lines=14> */
[----:B------:R-:W-:Y:S02]  /*aa40*/  SHF.L.U32 R5, R3, 0x10, RZ ;  /* 0x0000001003057819 */ /* 0x000fe400000006ff */
[----:B------:R-:W-:Y:S02]  /*aa50*/  PRMT R3, R6, 0x7710, RZ ;  /* 0x0000771006037816 */ /* 0x000fe400000000ff */
[----:B------:R-:W-:Y:S02]  /*aa60*/  LOP3.LUT R4, R5, 0xff0000, RZ, 0xc0, !PT ;  /* 0x00ff000005047812 */ /* 0x000fe400078ec0ff */
[----:B0-----:R-:W-:Y:S01]  /*aa70*/  PRMT R20, R20, 0x8880, RZ ;  /* 0x0000888014147816 */ /* 0x001fe200000000ff */
[----:B------:R-:W0:Y:S01]  /*aa80*/  F2I.S8.NTZ R24, R24 ;  /* 0x0000001800187305 */ /* 0x000e220000202100 */
[----:B------:R-:W-:Y:S02]  /*aa90*/  PRMT R3, R4, 0x4210, R3 ;  /* 0x0000421004037816 */ /* 0x000fe40000000003 */
[----:B------:R-:W-:-:S04]  /*aaa0*/  PRMT R0, R20, 0x7710, RZ ;  /* 0x0000771014007816 */ /* 0x000fc800000000ff */
[----:B------:R-:W-:Y:S01]  /*aab0*/  SHF.L.U32 R0, R0, 0x8, RZ ;  /* 0x0000000800007819 */ /* 0x000fe200000006ff */
[----:B------:R-:W3:Y:S01]  /*aac0*/  F2I.S8.NTZ R25, R25 ;  /* 0x0000001900197305 */ /* 0x000ee20000202100 */
[----:B--2---:R-:W-:Y:S02]  /*aad0*/  PRMT R4, R22, 0x8880, RZ ;  /* 0x0000888016047816 */ /* 0x004fe400000000ff */
[----:B------:R-:W-:Y:S02]  /*aae0*/  LOP3.LUT R9, R3, 0xff00, R0, 0xf8, !PT ;  /* 0x0000ff0003097812 */ /* 0x000fe400078ef800 */
[----:B------:R-:W-:Y:S02]  /*aaf0*/  PRMT R4, R4, 0x7710, RZ ;  /* 0x0000771004047816 */ /* 0x000fe400000000ff */
[----:B0-----:R-:W-:Y:S01]  /*ab00*/  PRMT R24, R24, 0x8880, RZ ;  /* 0x0000888018187816 */ /* 0x001fe200000000ff */
[----:B------:R-:W0:Y:S01]  /*ab10*/  F2I.S8.NTZ R23, R23 ;  /* 0x0000001700177305 */ /* 0x000e220000202100 */
[----:B------:R-:W-:-:S02]  /*ab20*/  LOP3.LUT R4, R4, 0xff, RZ, 0xc0, !PT ;  /* 0x000000ff04047812 */ /* 0x000fc400078ec0ff */
[----:B------:R-:W-:Y:S02]  /*ab30*/  PRMT R0, R24, 0x7710, RZ ;  /* 0x0000771018007816 */ /* 0x000fe400000000ff */
[----:B---3--:R-:W-:-:S03]  /*ab40*/  PRMT R25, R25, 0x8880, RZ ;  /* 0x0000888019197816 */ /* 0x008fc600000000ff */
[----:B------:R-:W2:Y:S01]  /*ab50*/  F2I.S8.NTZ R2, R2 ;  /* 0x0000000200027305 */ /* 0x000ea20000202100 */
[----:B------:R-:W-:Y:S02]  /*ab60*/  LOP3.LUT R6, R0, 0xff, RZ, 0xc0, !PT ;  /* 0x000000ff00067812 */ /* 0x000fe400078ec0ff */
[----:B------:R-:W-:-:S03]  /*ab70*/  PRMT R3, R25, 0x7710, RZ ;  /* 0x0000771019037816 */ /* 0x000fc600000000ff */
[----:B------:R-:W-:Y:S01]  /*ab80*/  IMAD.WIDE.U32 R6, R6, 0x100, RZ ;  /* 0x0000010006067825 */ /* 0x000fe200078e00ff */
[----:B0-----:R-:W-:Y:S02]  /*ab90*/  PRMT R23, R23, 0x8880, RZ ;  /* 0x0000888017177816 */ /* 0x001fe400000000ff */
[----:B------:R-:W-:Y:S02]  /*aba0*/  LOP3.LUT R5, R3, 0xff, RZ, 0xc0, !PT ;  /* 0x000000ff03057812 */ /* 0x000fe400078ec0ff */
[----:B------:R-:W-:Y:S02]  /*abb0*/  PRMT R0, R23, 0x7710, RZ ;  /* 0x0000771017007816 */ /* 0x000fe400000000ff */
[----:B--2---:R-:W-:Y:S01]  /*abc0*/  PRMT R10, R2, 0x8880, RZ ;  /* 0x00008880020a7816 */ /* 0x004fe200000000ff */
[----:B------:R-:W-:Y:S01]  /*abd0*/  IMAD.WIDE.U32 R2, R4, 0x1000000, RZ ;  /* 0x0100000004027825 */ /* 0x000fe200078e00ff */
[----:B------:R-:W-:Y:S02]  /*abe0*/  LOP3.LUT R9, R9, 0xff, R0, 0xf8, !PT ;  /* 0x000000ff09097812 */ /* 0x000fe400078ef800 */
[----:B------:R-:W-:Y:S01]  /*abf0*/  PRMT R0, R10, 0x7710, RZ ;  /* 0x000077100a007816 */ /* 0x000fe200000000ff */
[----:B------:R-:W-:-:S03]  /*ac00*/  IMAD.WIDE.U32 R4, R5, 0x10000, RZ ;  /* 0x0001000005047825 */ /* 0x000fc600078e00ff */
[----:B------:R-:W-:Y:S02]  /*ac10*/  LOP3.LUT R11, R6, R2, R4, 0xfe, !PT ;  /* 0x00000002060b7212 */ /* 0x000fe400078efe04 */
[----:B------:R-:W-:Y:S02]  /*ac20*/  LOP3.LUT R3, R5, R9, R3, 0xfe, !PT ;  /* 0x0000000905037212 */ /* 0x000fe400078efe03 */
[----:B------:R-:W-:Y:S02]  /*ac30*/  LEA.HI.X.SX32 R9, R17, UR5, 0x1, P0 ;  /* 0x0000000511097c11 */ /* 0x000fe400080f0eff */
[----:B------:R-:W-:Y:S02]  /*ac40*/  LOP3.LUT R2, R11, 0xff, R0, 0xf8, !PT ;  /* 0x000000ff0b027812 */ /* 0x000fe400078ef800 */
[----:B------:R-:W-:-:S05]  /*ac50*/  LOP3.LUT R3, R3, R7, RZ, 0xfc, !PT ;  /* 0x0000000703037212 */ /* 0x000fca00078efcff */
[----:B------:R-:W-:Y:S01]  /*ac60*/  STG.E.64 desc[UR36][R8.64], R2 ;  /* 0x0000000208007986 */ /* 0x000fe2000c101b24 */
[----:B------:R-:W-:Y:S05]  /*ac70*/  EXIT ;  /* 0x000000000000794d */ /* 0x000fea0003800000 */
.L_x_563:
[----:B------:R-:W5:Y:S01]  /*ac80*/  LDC.64 R2, c[0x0][0x380] ;  /* 0x0000e000ff027b82 */ /* 0x000f620000000a00 */
[----:B------:R-:W-:Y:S02]  /*ac90*/  IADD3 R17, PT, PT, R17, R0, RZ ;  /* 0x0000000011117210 */ /* 0x000fe40007ffe0ff */
        /* <DEDUP_REMOVED lines=10> */
.L_x_456:
[----:B------:R-:W-:Y:S02]  /*ad40*/  MOV R12, 0x10 ;  /* 0x00000010000c7802 */ /* 0x000fe40000000f00 */
[----:B------:R-:W-:Y:S02]  /*ad50*/  MOV R11, 0x1f ;  /* 0x0000001f000b7802 */ /* 0x000fe40000000f00 */
[----:B------:R-:W-:-:S07]  /*ad60*/  MOV R15, 0xffffffff ;  /* 0xffffffff000f7802 */ /* 0x000fce0000000f00 */
[----:B-1---5:R-:W-:Y:S05]  /*ad70*/  WARPSYNC.COLLECTIVE R15, `(.L_x_564) ;  /* 0x000000000f087348 */ /* 0x022fea0003c00000 */
[----:B------:R0:W2:Y:S02]  /*ad80*/  SHFL.BFLY P6, R14, R13, R12, R11 ;  /* 0x0c00000c0d0e7389 */ /* 0x0000a400000c000b */
[----:B012--5:R-:W-:Y:S05]  /*ad90*/  ENDCOLLECTIVE ;  /* 0x000000000000791b */ /* 0x027fea0003800000 */
.L_x_564:
[----:B------:R-:W-:Y:S01]  /*ada0*/  MOV R12, 0x8 ;  /* 0x00000008000c7802 */ /* 0x000fe20000000f00 */
[----:B------:R-:W-:-:S05]  /*adb0*/  FADD.FTZ R4, R13, R14 ;  /* 0x0000000e0d047221 */ /* 0x000fca0000010000 */
[----:B------:R-:W-:-:S07]  /*adc0*/  MOV R13, R4 ;  /* 0x00000004000d7202 */ /* 0x000fce0000000f00 */
[----:B------:R-:W-:Y:S05]  /*add0*/  WARPSYNC.COLLECTIVE R15, `(.L_x_565) ;  /* 0x000000000f087348 */ /* 0x000fea0003c00000 */
[----:B------:R0:W1:Y:S02]  /*ade0*/  SHFL.BFLY P6, R14, R13, R12, R11 ;  /* 0x0c00000c0d0e7389 */ /* 0x00006400000c000b */
[----:B01----:R-:W-:Y:S05]  /*adf0*/  ENDCOLLECTIVE ;  /* 0x000000000000791b */ /* 0x003fea0003800000 */
.L_x_565:
[----:B------:R-:W-:Y:S01]  /*ae00*/  MOV R12, 0x4 ;  /* 0x00000004000c7802 */ /* 0x000fe20000000f00 */
[----:B------:R-:W-:-:S05]  /*ae10*/  FADD.FTZ R6, R4, R14 ;  /* 0x0000000e04067221 */ /* 0x000fca0000010000 */
[----:B------:R-:W-:-:S07]  /*ae20*/  MOV R13, R6 ;  /* 0x00000006000d7202 */ /* 0x000fce0000000f00 */
[----:B------:R-:W-:Y:S05]  /*ae30*/  WARPSYNC.COLLECTIVE R15, `(.L_x_566) ;  /* 0x000000000f087348 */ /* 0x000fea0003c00000 */
[----:B------:R0:W1:Y:S02]  /*ae40*/  SHFL.BFLY P6, R14, R13, R12, R11 ;  /* 0x0c00000c0d0e7389 */ /* 0x00006400000c000b */
[----:B01----:R-:W-:Y:S05]  /*ae50*/  ENDCOLLECTIVE ;  /* 0x000000000000791b */ /* 0x003fea0003800000 */
.L_x_566:
[----:B------:R-:W-:Y:S01]  /*ae60*/  MOV R12, 0x2 ;  /* 0x00000002000c7802 */ /* 0x000fe20000000f00 */
[----:B------:R-:W-:-:S05]  /*ae70*/  FADD.FTZ R7, R6, R14 ;  /* 0x0000000e06077221 */ /* 0x000fca0000010000 */
[----:B------:R-:W-:-:S07]  /*ae80*/  MOV R13, R7 ;  /* 0x00000007000d7202 */ /* 0x000fce0000000f00 */
[----:B------:R-:W-:Y:S05]  /*ae90*/  WARPSYNC.COLLECTIVE R15, `(.L_x_567) ;  /* 0x000000000f087348 */ /* 0x000fea0003c00000 */
[----:B------:R0:W1:Y:S02]  /*aea0*/  SHFL.BFLY P6, R14, R13, R12, R11 ;  /* 0x0c00000c0d0e7389 */ /* 0x00006400000c000b */
[----:B01----:R-:W-:Y:S05]  /*aeb0*/  ENDCOLLECTIVE ;  /* 0x000000000000791b */ /* 0x003fea0003800000 */
.L_x_567:
[----:B------:R-:W-:Y:S01]  /*aec0*/  MOV R12, 0x1 ;  /* 0x00000001000c7802 */ /* 0x000fe20000000f00 */
[----:B------:R-:W-:-:S05]  /*aed0*/  FADD.FTZ R8, R7, R14 ;  /* 0x0000000e07087221 */ /* 0x000fca0000010000 */
[----:B------:R-:W-:-:S07]  /*aee0*/  MOV R13, R8 ;  /* 0x00000008000d7202 */ /* 0x000fce0000000f00 */
[----:B------:R-:W-:Y:S05]  /*aef0*/  WARPSYNC.COLLECTIVE R15, `(.L_x_568) ;  /* 0x000000000f087348 */ /* 0x000fea0003c00000 */
[----:B------:R0:W1:Y:S02]  /*af00*/  SHFL.BFLY P6, R14, R13, R12, R11 ;  /* 0x0c00000c0d0e7389 */ /* 0x00006400000c000b */
[----:B01----:R-:W-:Y:S05]  /*af10*/  ENDCOLLECTIVE ;  /* 0x000000000000791b */ /* 0x003fea0003800000 */
.L_x_568:
[----:B------:R-:W-:Y:S05]  /*af20*/  BRA `(.L_x_569) ;  /* 0xffffff70002c7947 */ /* 0x000fea000383ffff */
.L_x_570:
        /* <DEDUP_REMOVED lines=13> */
.L_x_4056:


//--------------------- .text._ZN4mmha33masked_multihead_attention_kernelItLi80ELi128ELi2ELi16ELi128ELb1ELb0EEEv26Multihead_attention_paramsIT_XT5_EE --------------------------
	.section	.text._ZN4mmha33masked_multihead_attention_kernelItLi80ELi128ELi2ELi16ELi128ELb1ELb0EEEv26Multihead_attention_paramsIT_XT5_EE,"ax",@progbits
	.align	128
        .global         _ZN4mmha33masked_multihead_attention_kernelItLi80ELi128ELi2ELi16ELi128ELb1ELb0EEEv26Multihead_attention_paramsIT_XT5_EE
        .type           _ZN4mmha33masked_multihead_attention_kernelItLi80ELi128ELi2ELi16ELi128ELb1ELb0EEEv26Multihead_attention_paramsIT_XT5_EE,@function
        .size           _ZN4mmha33masked_multihead_attention_kernelItLi80ELi128ELi2ELi16ELi128ELb1ELb0EEEv26Multihead_attention_paramsIT_XT5_EE,(.L_x_4057 - _ZN4mmha33masked_multihead_attention_kernelItLi80ELi128ELi2ELi16ELi128ELb1ELb0EEEv26Multihead_attention_paramsIT_XT5_EE)
        .other          _ZN4mmha33masked_multihead_attention_kernelItLi80ELi128ELi2ELi16ELi128ELb1ELb0EEEv26Multihead_attention_paramsIT_XT5_EE,@"STO_CUDA_ENTRY STV_DEFAULT"
_ZN4mmha33masked_multihead_attention_kernelItLi80ELi128ELi2ELi16ELi128ELb1ELb0EEEv26Multihead_attention_paramsIT_XT5_EE:
.text._ZN4mmha33masked_multihead_attention_kernelItLi80ELi128ELi2ELi16ELi128ELb1ELb0EEEv26Multihead_attention_paramsIT_XT5_EE:
        /* <DEDUP_REMOVED lines=14> */
.L_x_571:
[----:B------:R-:W1:Y:S01]  /*00e0*/  LDCU.64 UR4, c[0x0][0x498] ;  /* 0x00009300ff0477ac */ /* 0x000e620008000a00 */
[----:B------:R-:W2:Y:S01]  /*00f0*/  S2R R6, SR_CTAID.Y ;  /* 0x0000000000067919 */ /* 0x000ea20000002600 */
[----:B------:R-:W3:Y:S01]  /*0100*/  LDCU UR8, c[0x0][0x3f0] ;  /* 0x00007e00ff0877ac */ /* 0x000ee20008000800 */
[----:B------:R-:W4:Y:S01]  /*0110*/  LDCU UR9, c[0x0][0x40c] ;  /* 0x00008180ff0977ac */ /* 0x000f220008000800 */
[----:B------:R-:W0:Y:S08]  /*0120*/  S2UR UR45, SR_CTAID.X ;  /* 0x00000000002d79c3 */ /* 0x000e300000002500 */
[----:B------:R-:W0:Y:S01]  /*0130*/  LDC.64 R26, c[0x0][0x418] ;  /* 0x00010600ff1a7b82 */ /* 0x000e220000000a00 */
[----:B-1----:R-:W-:Y:S01]  /*0140*/  UIMAD.WIDE.U32 UR4, UR7, 0x4, UR4 ;  /* 0x00000004070478a5 */ /* 0x002fe2000f8e0004 */
[----:B---3--:R-:W-:-:S05]  /*0150*/  MOV R0, UR8 ;  /* 0x0000000800007c02 */ /* 0x008fca0008000f00 */
[----:B------:R-:W-:Y:S01]  /*0160*/  MOV R2, UR4 ;  /* 0x0000000400027c02 */ /* 0x000fe20008000f00 */
[----:B------:R-:W-:Y:S01]  /*0170*/  IMAD.U32 R3, RZ, RZ, UR5 ;  /* 0x00000005ff037e24 */ /* 0x000fe2000f8e00ff */
[----:B------:R-:W-:-:S04]  /*0180*/  IABS R7, R0 ;  /* 0x0000000000077213 */ /* 0x000fc80000000000 */
[----:B------:R1:W3:Y:S01]  /*0190*/  LDG.E R10, desc[UR36][R2.64] ;  /* 0x00000024020a7981 */ /* 0x0002e2000c1e1900 */
[----:B------:R-:W4:Y:S08]  /*01a0*/  I2F.RP R0, R7 ;  /* 0x0000000700007306 */ /* 0x000f300000209400 */
[----:B----4-:R-:W4:Y:S02]  /*01b0*/  MUFU.RCP R0, R0 ;  /* 0x0000000000007308 */ /* 0x010f240000001000 */
[----:B----4-:R-:W-:-:S06]  /*01c0*/  VIADD R4, R0, 0xffffffe ;  /* 0x0ffffffe00047836 */ /* 0x010fcc0000000000 */
[----:B------:R4:W1:Y:S01]  /*01d0*/  F2I.FTZ.U32.TRUNC.NTZ R5, R4 ;  /* 0x0000000400057305 */ /* 0x000862000021f000 */
[----:B--2---:R-:W-:Y:S01]  /*01e0*/  IABS R0, R6 ;  /* 0x0000000600007213 */ /* 0x004fe20000000000 */
[----:B----4-:R-:W-:Y:S01]  /*01f0*/  IMAD.MOV.U32 R4, RZ, RZ, RZ ;  /* 0x000000ffff047224 */ /* 0x010fe200078e00ff */
[----:B-1----:R-:W-:-:S05]  /*0200*/  IADD3 R8, PT, PT, RZ, -R5, RZ ;  /* 0x80000005ff087210 */ /* 0x002fca0007ffe0ff */
[----:B------:R-:W-:-:S04]  /*0210*/  IMAD R9, R8, R7, RZ ;  /* 0x0000000708097224 */ /* 0x000fc800078e02ff */
[----:B------:R-:W-:-:S06]  /*0220*/  IMAD.HI.U32 R5, R5, R9, R4 ;  /* 0x0000000905057227 */ /* 0x000fcc00078e0004 */
[----:B------:R-:W-:-:S05]  /*0230*/  IMAD.HI.U32 R5, R5, R0, RZ ;  /* 0x0000000005057227 */ /* 0x000fca00078e00ff */
[----:B------:R-:W-:-:S13]  /*0240*/  R2UR UR6, R5 ;  /* 0x00000000050672ca */ /* 0x000fda00000e0000 */
[----:B------:R-:W-:-:S05]  /*0250*/  IADD3 R4, PT, PT, RZ, -UR6, RZ ;  /* 0x80000006ff047c10 */ /* 0x000fca000fffe0ff */
[C---:B------:R-:W-:Y:S02]  /*0260*/  IMAD R0, R7.reuse, R4, R0 ;  /* 0x0000000407007224 */ /* 0x040fe400078e0200 */
[----:B------:R-:W-:Y:S01]  /*0270*/  IMAD.U32 R2, RZ, RZ, UR6 ;  /* 0x00000006ff027e24 */ /* 0x000fe2000f8e00ff */
[----:B------:R-:W-:Y:S01]  /*0280*/  ULOP3.LUT UR4, UR7, UR8, URZ, 0x3c, !UPT ;  /* 0x0000000807047292 */ /* 0x000fe2000f8e3cff */
[----:B------:R-:W1:Y:S01]  /*0290*/  LDC.64 R4, c[0x0][0x460] ;  /* 0x00011800ff047b82 */ /* 0x000e620000000a00 */
        /* <DEDUP_REMOVED lines=11> */
[----:B-1----:R-:W-:Y:S01]  /*0350*/  ISETP.NE.U32.AND P0, PT, R4, RZ, PT ;  /* 0x000000ff0400720c */ /* 0x002fe20003f05070 */
[----:B------:R-:W-:Y:S02]  /*0360*/  @!UP1 UIADD3 UR41, UPT, UPT, -UR41, URZ, URZ ;  /* 0x000000ff29299290 */ /* 0x000fe4000fffe1ff */
[----:B------:R-:W-:Y:S01]  /*0370*/  @!UP0 ULOP3.LUT UR41, URZ, UR8, URZ, 0x33, !UPT ;  /* 0x00000008ff298292 */ /* 0x000fe2000f8e33ff */
[----:B------:R-:W1:Y:S01]  /*0380*/  LDCU UR8, c[0x0][0x3f4] ;  /* 0x00007e80ff0877ac */ /* 0x000e620008000800 */
[----:B------:R-:W0:Y:S01]  /*0390*/  LDCU UR6, c[0x0][0x3f8] ;  /* 0x00007f00ff0677ac */ /* 0x000e220008000800 */
[----:B-1----:R-:W-:-:S04]  /*03a0*/  MOV R21, UR8 ;  /* 0x0000000800157c02 */ /* 0x002fc80008000f00 */
[----:B------:R-:W-:-:S04]  /*03b0*/  IABS R6, R21 ;  /* 0x0000001500067213 */ /* 0x000fc80000000000 */
[----:B------:R-:W1:Y:S08]  /*03c0*/  I2F.RP R0, R6 ;  /* 0x0000000600007306 */ /* 0x000e700000209400 */
[----:B-1----:R-:W1:Y:S01]  /*03d0*/  MUFU.RCP R0, R0 ;  /* 0x0000000000007308 */ /* 0x002e620000001000 */
[----:B------:R-:W-:-:S04]  /*03e0*/  ISETP.NE.AND.EX P0, PT, R5, RZ, PT, P0 ;  /* 0x000000ff0500720c */ /* 0x000fc80003f05300 */
[----:B------:R-:W-:Y:S01]  /*03f0*/  ISETP.EQ.AND P4, PT, RZ, UR9, P0 ;  /* 0x00000009ff007c0c */ /* 0x000fe20008782270 */
[----:B-1----:R-:W-:-:S04]  /*0400*/  VIADD R4, R0, 0xffffffe ;  /* 0x0ffffffe00047836 */ /* 0x002fc80000000000 */
[----:B------:R1:W2:Y:S08]  /*0410*/  F2I.FTZ.U32.TRUNC.NTZ R5, R4 ;  /* 0x0000000400057305 */ /* 0x0002b0000021f000 */
[----:B------:R-:W-:-:S05]  /*0420*/  VOTEU.ANY UP2, P4 ;  /* 0x0000000000ff7886 */ /* 0x000fca0002040100 */
[----:B------:R-:W4:Y:S01]  /*0430*/  @UP2 LDCU.64 UR4, c[0x0][0x460] ;  /* 0x00008c00ff0427ac */ /* 0x000f220008000a00 */
[----:B-1----:R-:W-:Y:S01]  /*0440*/  HFMA2 R4, -RZ, RZ, 0, 0 ;  /* 0x00000000ff047431 */ /* 0x002fe200000001ff */
[----:B--2---:R-:W-:-:S05]  /*0450*/  IADD3 R7, PT, PT, RZ, -R5, RZ ;  /* 0x80000005ff077210 */ /* 0x004fca0007ffe0ff */
[----:B------:R-:W-:-:S04]  /*0460*/  IMAD R7, R7, R6, RZ ;  /* 0x0000000607077224 */ /* 0x000fc800078e02ff */
[----:B------:R-:W-:Y:S01]  /*0470*/  IMAD.HI.U32 R5, R5, R7, R4 ;  /* 0x0000000705057227 */ /* 0x000fe200078e0004 */
[----:B------:R-:W-:Y:S01]  /*0480*/  PLOP3.LUT P0, PT, PT, PT, UP2, 0x80, 0x8 ;  /* 0x000000000008781c */ /* 0x000fe20003f0f028 */
[----:B----4-:R-:W-:-:S06]  /*0490*/  @UP2 UIMAD.WIDE UR4, UR41, 0x4, UR4 ;  /* 0x00000004290428a5 */ /* 0x010fcc000f8e0204 */
[----:B------:R-:W-:Y:S01]  /*04a0*/  IMAD.U32 R3, RZ, RZ, UR5 ;  /* 0x00000005ff037e24 */ /* 0x000fe2000f8e00ff */
[----:B------:R-:W-:-:S04]  /*04b0*/  MOV R2, UR4 ;  /* 0x0000000400027c02 */ /* 0x000fc80008000f00 */
[----:B------:R-:W1:Y:S01]  /*04c0*/  LDCU UR4, c[0x0][0x3e8] ;  /* 0x00007d00ff0477ac */ /* 0x000e620008000800 */
[----:B------:R2:W5:Y:S01]  /*04d0*/  @P0 LDG.E R3, desc[UR36][R2.64] ;  /* 0x0000002402030981 */ /* 0x000562000c1e1900 */
[----:B---3--:R-:W-:-:S13]  /*04e0*/  R2UR UR44, R10 ;  /* 0x000000000a2c72ca */ /* 0x008fda00000e0000 */
[----:B------:R-:W-:-:S06]  /*04f0*/  UIADD3 UR46, UPT, UPT, UR44, -0x1, URZ ;  /* 0xffffffff2c2e7890 */ /* 0x000fcc000fffe0ff */
[----:B------:R-:W-:-:S05]  /*0500*/  IMAD.U32 R23, RZ, RZ, UR46 ;  /* 0x0000002eff177e24 */ /* 0x000fca000f8e00ff */
[----:B------:R-:W-:-:S05]  /*0510*/  IABS R0, R23 ;  /* 0x0000001700007213 */ /* 0x000fca0000000000 */
[----:B------:R-:W-:-:S04]  /*0520*/  IMAD.HI.U32 R5, R5, R0, RZ ;  /* 0x0000000005057227 */ /* 0x000fc800078e00ff */
[----:B------:R-:W-:-:S04]  /*0530*/  IMAD.MOV R5, RZ, RZ, -R5 ;  /* 0x000000ffff057224 */ /* 0x000fc800078e0a05 */
[----:B------:R-:W-:-:S05]  /*0540*/  IMAD R5, R6, R5, R0 ;  /* 0x0000000506057224 */ /* 0x000fca00078e0200 */
[----:B------:R-:W-:-:S13]  /*0550*/  R2UR UR40, R5 ;  /* 0x00000000052872ca */ /* 0x000fda00000e0000 */
[----:B------:R-:W-:Y:S01]  /*0560*/  ISETP.GT.U32.AND P0, PT, R6, UR40, PT ;  /* 0x0000002806007c0c */ /* 0x000fe2000bf04070 */
[----:B--2---:R-:W2:-:S12]  /*0570*/  S2R R2, SR_TID.X ;  /* 0x0000000000027919 */ /* 0x004e980000002100 */
[----:B------:R-:W-:-:S04]  /*0580*/  @!P0 IADD3 R0, PT, PT, -R6, UR40, RZ ;  /* 0x0000002806008c10 */ /* 0x000fc8000fffe1ff */
[----:B------:R-:W-:-:S13]  /*0590*/  @!P0 R2UR UR40, R0 ;  /* 0x00000000002882ca */ /* 0x000fda00000e0000 */
[----:B------:R-:W-:Y:S01]  /*05a0*/  ISETP.GT.U32.AND P0, PT, R6, UR40, PT ;  /* 0x0000002806007c0c */ /* 0x000fe2000bf04070 */
[----:B-1----:R-:W-:Y:S02]  /*05b0*/  UISETP.NE.AND UP1, UPT, UR4, URZ, UPT ;  /* 0x000000ff0400728c */ /* 0x002fe4000bf25270 */
[----:B------:R-:W-:Y:S01]  /*05c0*/  UP2UR UR43, UPR, URZ, 0x4 ;  /* 0x00000004ff2b7883 */ /* 0x000fe20008000000 */
[----:B--2---:R-:W-:Y:S01]  /*05d0*/  ISETP.GT.U32.AND P3, PT, R2, 0x13, PT ;  /* 0x000000130200780c */ /* 0x004fe20003f64070 */
[----:B------:R-:W-:-:S08]  /*05e0*/  UISETP.GE.AND UP2, UPT, UR46, URZ, UPT ;  /* 0x000000ff2e00728c */ /* 0x000fd0000bf46270 */
[----:B------:R-:W-:Y:S01]  /*05f0*/  @!P0 IADD3 R6, PT, PT, -R6, UR40, RZ ;  /* 0x0000002806068c10 */ /* 0x000fe2000fffe1ff */
[----:B------:R-:W-:-:S03]  /*0600*/  UISETP.NE.AND UP0, UPT, UR8, URZ, UPT ;  /* 0x000000ff0800728c */ /* 0x000fc6000bf05270 */
[----:B------:R-:W-:Y:S01]  /*0610*/  @!P0 R2UR UR40, R6 ;  /* 0x00000000062882ca */ /* 0x000fe200000e0000 */
[----:B0-----:R-:W-:Y:S02]  /*0620*/  UIMAD UR42, UR7, UR6, UR45 ;  /* 0x00000006072a72a4 */ /* 0x001fe4000f8e022d */
        /* <DEDUP_REMOVED lines=9> */
[----:B------:R-:W-:Y:S02]  /*06c0*/  CS2R R24, SRZ ;  /* 0x0000000000187805 */ /* 0x000fe4000001ff00 */
[----:B------:R-:W-:Y:S01]  /*06d0*/  SHF.L.U32 R0, R2, 0x2, RZ ;  /* 0x0000000202007819 */ /* 0x000fe200000006ff */
[----:B------:R-:W-:Y:S06]  /*06e0*/  @P3 BRA `(.L_x_573) ;  /* 0x0000000000583947 */ /* 0x000fec0003800000 */
[----:B------:R-:W0:Y:S01]  /*06f0*/  LDC R4, c[0x0][0x478] ;  /* 0x00011e00ff047b82 */ /* 0x000e220000000800 */
[----:B------:R-:W-:Y:S01]  /*0700*/  VIADD R19, R0, UR5 ;  /* 0x0000000500137c36 */ /* 0x000fe20008000000 */
        /* <DEDUP_REMOVED lines=20> */
.L_x_573:
[----:B------:R-:W-:Y:S05]  /*0850*/  BSYNC.RECONVERGENT B0 ;  /* 0x0000000000007941 */ /* 0x000fea0003800200 */
.L_x_572:
[----:B------:R-:W1:Y:S01]  /*0860*/  LDCU.64 UR10, c[0x0][0x3a0] ;  /* 0x00007400ff0a77ac */ /* 0x000e620008000a00 */
[----:B------:R-:W-:Y:S01]  /*0870*/  ISETP.NE.U32.AND P0, PT, R26, RZ, PT ;  /* 0x000000ff1a00720c */ /* 0x000fe20003f05070 */
[----:B------:R-:W2:Y:S01]  /*0880*/  @!P3 LDC.64 R4, c[0x0][0x3b8] ;  /* 0x0000ee00ff04bb82 */ /* 0x000ea20000000a00 */
[----:B------:R-:W-:Y:S01]  /*0890*/  R2UR UR12, R27 ;  /* 0x000000001b0c72ca */ /* 0x000fe200000e0000 */
[----:B------:R-:W3:Y:S01]  /*08a0*/  LDCU.64 UR4, c[0x0][0x390] ;  /* 0x00007200ff0477ac */ /* 0x000ee20008000a00 */
[----:B------:R-:W-:Y:S02]  /*08b0*/  LOP3.LUT R84, R0, 0x4, RZ, 0xc0, !PT ;  /* 0x0000000400547812 */ /* 0x000fe400078ec0ff */
[----:B------:R-:W-:Y:S01]  /*08c0*/  SHF.R.U32.HI R82, RZ, 0x1, R2 ;  /* 0x00000001ff527819 */ /* 0x000fe20000011602 */
[----:B------:R-:W-:Y:S01]  /*08d0*/  VOTEU.ANY UP1, P4 ;  /* 0x0000000000ff7886 */ /* 0x000fe20002020100 */
[----:B------:R-:W-:Y:S01]  /*08e0*/  PLOP3.LUT P4, PT, PT, PT, UP1, 0x80, 0x8 ;  /* 0x000000000008781c */ /* 0x000fe20003f8f018 */
[----:B------:R-:W-:Y:S01]  /*08f0*/  UIMAD UR42, UR42, 0x50, URZ ;  /* 0x000000502a2a78a4 */ /* 0x000fe2000f8e02ff */
[----:B------:R-:W-:Y:S01]  /*0900*/  MOV R13, UR45 ;  /* 0x0000002d000d7c02 */ /* 0x000fe20008000f00 */
[----:B------:R-:W-:-:S02]  /*0910*/  @!P3 IMAD R12, R82, UR8, R23 ;  /* 0x00000008520cbc24 */ /* 0x000fc4000f8e0217 */
[----:B------:R-:W-:Y:S01]  /*0920*/  VOTEU.ANY UP0, P0 ;  /* 0x0000000000ff7886 */ /* 0x000fe20000000100 */
[----:B------:R-:W-:Y:S01]  /*0930*/  PLOP3.LUT P0, PT, PT, PT, UP1, 0x40, 0x4 ;  /* 0x000000000004781c */ /* 0x000fe20003f0e818 */
[----:B------:R-:W-:Y:S01]  /*0940*/  UISETP.NE.AND.EX UP0, UPT, UR12, URZ, UPT, UP0 ;  /* 0x000000ff0c00728c */ /* 0x000fe2000bf05300 */
[----:B-1----:R-:W-:Y:S02]  /*0950*/  ISETP.NE.U32.AND P2, PT, RZ, UR10, PT ;  /* 0x0000000aff007c0c */ /* 0x002fe4000bf45070 */
[C---:B------:R-:W-:Y:S02]  /*0960*/  ISETP.GT.U32.OR P0, PT, R2.reuse, 0x1f, P0 ;  /* 0x0000001f0200780c */ /* 0x040fe40000704470 */
[----:B------:R-:W-:Y:S02]  /*0970*/  ISETP.NE.AND.EX P2, PT, RZ, UR11, PT, P2 ;  /* 0x0000000bff007c0c */ /* 0x000fe4000bf45320 */
[----:B---3--:R-:W-:Y:S02]  /*0980*/  ISETP.NE.U32.AND P1, PT, RZ, UR4, PT ;  /* 0x00000004ff007c0c */ /* 0x008fe4000bf25070 */
[----:B------:R-:W-:-:S02]  /*0990*/  ISETP.GT.U32.OR P2, PT, R2, 0x13, !P2 ;  /* 0x000000130200780c */ /* 0x000fc40005744470 */
[----:B------:R-:W-:Y:S01]  /*09a0*/  ISETP.NE.AND.EX P1, PT, RZ, UR5, PT, P1 ;  /* 0x00000005ff007c0c */ /* 0x000fe2000bf25310 */
[----:B------:R-:W1:Y:S01]  /*09b0*/  @UP0 LDCU.64 UR4, c[0x0][0x418] ;  /* 0x00008300ff0407ac */ /* 0x000e620008000a00 */
[----:B------:R-:W-:Y:S02]  /*09c0*/  ISETP.NE.OR P2, PT, RZ, UR9, P2 ;  /* 0x00000009ff007c0c */ /* 0x000fe40009745670 */
[----:B------:R-:W-:Y:S01]  /*09d0*/  ISETP.GT.U32.OR P1, PT, R2, 0x13, !P1 ;  /* 0x000000130200780c */ /* 0x000fe20004f24470 */
[----:B------:R-:W3:Y:S01]  /*09e0*/  @!P0 LDC.64 R10, c[0x0][0x450] ;  /* 0x00011400ff0a8b82 */ /* 0x000ee20000000a00 */
[----:B-----5:R-:W-:Y:S01]  /*09f0*/  @P4 R2UR UR38, R3 ;  /* 0x00000000032642ca */ /* 0x020fe200000e0000 */
[----:B------:R-:W-:Y:S01]  /*0a00*/  VOTEU.ALL UP1, P0 ;  /* 0x0000000000ff7886 */ /* 0x000fe20000020000 */
[----:B------:R-:W-:Y:S01]  /*0a10*/  @!P3 IMAD R3, R21, UR42, R84 ;  /* 0x0000002a1503bc24 */ /* 0x000fe2000f8e0254 */
[----:B------:R-:W-:-:S03]  /*0a20*/  PLOP3.LUT P4, PT, PT, PT, UP0, 0x80, 0x8 ;  /* 0x000000000008781c */ /* 0x000fc60003f8f008 */
[----:B------:R-:W-:Y:S02]  /*0a30*/  @!P3 IMAD R15, R12, 0x8, R3 ;  /* 0x000000080c0fb824 */ /* 0x000fe400078e0203 */
[----:B------:R-:W-:Y:S01]  /*0a40*/  IMAD R3, R13, 0x50, R0 ;  /* 0x000000500d037824 */ /* 0x000fe200078e0200 */
[----:B------:R-:W4:Y:S01]  /*0a50*/  @!P2 LDC.64 R8, c[0x0][0x3a0] ;  /* 0x0000e800ff08ab82 */ /* 0x000f220000000a00 */
[----:B------:R-:W-:Y:S02]  /*0a60*/  CS2R R22, SRZ ;  /* 0x0000000000167805 */ /* 0x000fe4000001ff00 */
[----:B------:R-:W-:Y:S01]  /*0a70*/  CS2R R18, SRZ ;  /* 0x0000000000127805 */ /* 0x000fe2000001ff00 */
[----:B--2---:R-:W-:Y:S01]  /*0a80*/  @!P3 IMAD.WIDE R4, R15, 0x2, R4 ;  /* 0x000000020f04b825 */ /* 0x004fe200078e0204 */
[----:B------:R-:W-:Y:S02]  /*0a90*/  @!UP1 UIMAD UR6, UR38, UR6, URZ ;  /* 0x00000006260692a4 */ /* 0x000fe4000f8e02ff */
[----:B-1----:R-:W-:Y:S01]  /*0aa0*/  @UP0 UIMAD.WIDE.U32 UR4, UR7, 0x4, UR4 ;  /* 0x00000004070408a5 */ /* 0x002fe2000f8e0004 */
[----:B0-----:R-:W0:Y:S01]  /*0ab0*/  @!P1 LDC.64 R6, c[0x0][0x390] ;  /* 0x0000e400ff069b82 */ /* 0x001e220000000a00 */
[----:B------:R-:W2:Y:S02]  /*0ac0*/  @!P3 LDG.E.64 R22, desc[UR36][R4.64] ;  /* 0x000000240416b981 */ /* 0x000ea4000c1e1b00 */
[----:B------:R-:W-:-:S02]  /*0ad0*/  MOV R14, UR6 ;  /* 0x00000006000e7c02 */ /* 0x000fc40008000f00 */
[----:B------:R-:W-:Y:S01]  /*0ae0*/  IMAD.U32 R12, RZ, RZ, UR4 ;  /* 0x00000004ff0c7e24 */ /* 0x000fe2000f8e00ff */
[----:B------:R-:W-:Y:S02]  /*0af0*/  MOV R13, UR5 ;  /* 0x00000005000d7c02 */ /* 0x000fe40008000f00 */
[----:B------:R-:W-:Y:S01]  /*0b00*/  @!P0 IMAD R17, R14, 0x50, R3 ;  /* 0x000000500e118824 */ /* 0x000fe200078e0203 */
[----:B------:R-:W-:Y:S01]  /*0b10*/  CS2R R14, SRZ ;  /* 0x00000000000e7805 */ /* 0x000fe2000001ff00 */
[----:B------:R-:W1:Y:S01]  /*0b20*/  LDCU.U8 UR4, c[0x0][0x404] ;  /* 0x00008080ff0477ac */ /* 0x000e620008000000 */
[----:B------:R3:W2:Y:S01]  /*0b30*/  @P4 LDG.E R12, desc[UR36][R12.64] ;  /* 0x000000240c0c4981 */ /* 0x0006a2000c1e1900 */
[----:B----4-:R-:W-:-:S04]  /*0b40*/  @!P2 IMAD.WIDE.U32 R8, R3, 0x2, R8 ;  /* 0x000000020308a825 */ /* 0x010fc800078e0008 */
[----:B---3--:R-:W-:Y:S01]  /*0b50*/  @!P0 IMAD.WIDE R10, R17, 0x2, R10 ;  /* 0x00000002110a8825 */ /* 0x008fe200078e020a */
[----:B------:R-:W3:Y:S01]  /*0b60*/  @!P2 LDG.E.64 R18, desc[UR36][R8.64] ;  /* 0x000000240812a981 */ /* 0x000ee2000c1e1b00 */
[----:B------:R-:W4:Y:S02]  /*0b70*/  LDC R13, c[0x0][0x400] ;  /* 0x00010000ff0d7b82 */ /* 0x000f240000000800 */
[----:B0-----:R-:W-:Y:S02]  /*0b80*/  @!P1 IMAD.WIDE.U32 R6, R3, 0x2, R6 ;  /* 0x0000000203069825 */ /* 0x001fe400078e0006 */
[----:B------:R-:W3:Y:S04]  /*0b90*/  @!P0 LDG.E.64 R10, desc[UR36][R10.64] ;  /* 0x000000240a0a8981 */ /* 0x000ee8000c1e1b00 */
[----:B------:R-:W3:Y:S01]  /*0ba0*/  @!P1 LDG.E.64 R14, desc[UR36][R6.64] ;  /* 0x00000024060e9981 */ /* 0x000ee2000c1e1b00 */
[----:B------:R-:W-:-:S02]  /*0bb0*/  ISETP.NE.AND P2, PT, RZ, UR9, PT ;  /* 0x00000009ff007c0c */ /* 0x000fc4000bf45270 */
[----:B-1----:R-:W-:Y:S01]  /*0bc0*/  ISETP.NE.AND P1, PT, RZ, UR4, PT ;  /* 0x00000004ff007c0c */ /* 0x002fe2000bf25270 */
[----:B------:R-:W-:-:S03]  /*0bd0*/  UMOV UR39, URZ ;  /* 0x000000ff00277c82 */ /* 0x000fc60008000000 */
[----:B----4-:R-:W-:Y:S01]  /*0be0*/  ISETP.LT.OR P1, PT, R13, 0x1, P1 ;  /* 0x000000010d00780c */ /* 0x010fe20000f21670 */
[----:B------:R-:W-:Y:S01]  /*0bf0*/  BSSY.RECONVERGENT B6, `(.L_x_574) ;  /* 0x0000137000067945 */ /* 0x000fe20003800200 */
[----:B--2---:R-:W-:-:S05]  /*0c00*/  @P4 R2UR UR39, R12 ;  /* 0x000000000c2742ca */ /* 0x004fca00000e0000 */
[----:B---3--:R-:W-:Y:S02]  /*0c10*/  @!P2 HFMA2 R22, R22, 1, 1, R18 ;  /* 0x3c003c001616a831 */ /* 0x008fe40000000012 */
[----:B------:R-:W-:-:S04]  /*0c20*/  @!P2 HADD2 R23, R23, R19 ;  /* 0x000000131717a230 */ /* 0x000fc80000000000 */
[----:B------:R-:W-:Y:S02]  /*0c30*/  @!P0 HFMA2 R23, R23, R11, -RZ ;  /* 0x0000000b17178231 */ /* 0x000fe400001000ff */
[----:B------:R-:W-:Y:S02]  /*0c40*/  HFMA2 R24, R24, 1, 1, R14 ;  /* 0x3c003c0018187831 */ /* 0x000fe4000000000e */
[----:B------:R-:W-:Y:S02]  /*0c50*/  HADD2 R25, R25, R15 ;  /* 0x0000000f19197230 */ /* 0x000fe40000000000 */
[----:B------:R-:W-:Y:S01]  /*0c60*/  @!P0 HMUL2 R22, R22, R10 ;  /* 0x0000000a16168232 */ /* 0x000fe20000000000 */
[----:B------:R-:W-:Y:S06]  /*0c70*/  @P1 BRA `(.L_x_575) ;  /* 0x00000004006c1947 */ /* 0x000fec0003800000 */
[----:B------:R-:W-:Y:S05]  /*0c80*/  @P2 BRA `(.L_x_576) ;  /* 0x0000000000d02947 */ /* 0x000fea0003800000 */
        /* <DEDUP_REMOVED lines=9> */
[----:B------:R-:W-:-:S04]  /*0d20*/  HADD2.F32 R23, -RZ, R23.H0_H0 ;  /* 0x20000017ff177230 */ /* 0x000fc80000004100 */
[-C--:B0-----:R-:W-:Y:S01]  /*0d30*/  FMUL.FTZ R4, R4, R3.reuse ;  /* 0x0000000304047220 */ /* 0x081fe20000410000 */
[----:B------:R-:W-:-:S03]  /*0d40*/  FMUL.FTZ R0, R0, R3 ;  /* 0x0000000300007220 */ /* 0x000fc60000410000 */
[----:B------:R-:W-:Y:S01]  /*0d50*/  FMUL.FTZ R5, R4, 13.28771209716796875 ;  /* 0x41549a7804057820 */ /* 0x000fe20000410000 */
[----:B------:R-:W-:Y:S01]  /*0d60*/  FMUL.FTZ R4, R0, 13.28771209716796875 ;  /* 0x41549a7800047820 */ /* 0x000fe20000410000 */
[----:B------:R-:W-:-:S03]  /*0d70*/  I2FP.F32.S32 R0, UR4 ;  /* 0x0000000400007c45 */ /* 0x000fc60008201400 */
[----:B------:R-:W-:Y:S08]  /*0d80*/  MUFU.EX2 R9, -R4 ;  /* 0x8000000400097308 */ /* 0x000ff00000000800 */
[----:B------:R-:W0:Y:S02]  /*0d90*/  MUFU.EX2 R5, -R5 ;  /* 0x8000000500057308 */ /* 0x000e240000000800 */
[C---:B0-----:R-:W-:Y:S01]  /*0da0*/  FMUL.FTZ R3, R0.reuse, R5 ;  /* 0x0000000500037220 */ /* 0x041fe20000410000 */
[----:B------:R-:W-:Y:S01]  /*0db0*/  FMUL.FTZ R0, R0, R9 ;  /* 0x0000000900007220 */ /* 0x000fe20000410000 */
[----:B------:R-:W-:-:S02]  /*0dc0*/  HADD2.F32 R5, -RZ, R25.H1_H1 ;  /* 0x30000019ff057230 */ /* 0x000fc40000004100 */
[----:B------:R-:W-:Y:S01]  /*0dd0*/  FMUL.RZ R10, R3, 0.15915493667125701904 ;  /* 0x3e22f983030a7820 */ /* 0x000fe2000040c000 */
[----:B------:R-:W-:Y:S01]  /*0de0*/  FMUL.RZ R11, R0, 0.15915493667125701904 ;  /* 0x3e22f983000b7820 */ /* 0x000fe2000040c000 */
[----:B------:R-:W-:Y:S02]  /*0df0*/  HADD2.F32 R25, -RZ, R25.H0_H0 ;  /* 0x20000019ff197230 */ /* 0x000fe40000004100 */
[----:B------:R-:W0:Y:S08]  /*0e00*/  MUFU.SIN R7, R10 ;  /* 0x0000000a00077308 */ /* 0x000e300000000400 */
        /* <DEDUP_REMOVED lines=28> */
.L_x_576:
[----:B------:R-:W-:-:S13]  /*0fd0*/  ISETP.GE.AND P0, PT, R0, R13, PT ;  /* 0x0000000d0000720c */ /* 0x000fda0003f06270 */
[----:B------:R-:W-:Y:S05]  /*0fe0*/  @P0 BRA `(.L_x_577) ;  /* 0x0000000c00dc0947 */ /* 0x000fea0003800000 */
[----:B------:R-:W-:Y:S01]  /*0ff0*/  I2FP.F32.U32 R13, R13 ;  /* 0x0000000d000d7245 */ /* 0x000fe20000201000 */
[----:B------:R-:W-:Y:S01]  /*1000*/  UIADD3 UR4, UPT, UPT, -UR39, UR9, URZ ;  /* 0x0000000927047290 */ /* 0x000fe2000fffe1ff */
[----:B------:R-:W-:Y:S01]  /*1010*/  IADD3 R3, PT, PT, R0, 0x2, RZ ;  /* 0x0000000200037810 */ /* 0x000fe20007ffe0ff */
[--C-:B------:R-:W-:Y:S01]  /*1020*/  HADD2.F32 R7, -RZ, R25.reuse.H1_H1 ;  /* 0x30000019ff077230 */ /* 0x100fe20000004100 */
[----:B------:R-:W-:Y:S01]  /*1030*/  I2FP.F32.U32 R0, R0 ;  /* 0x0000000000007245 */ /* 0x000fe20000201000 */
[----:B------:R-:W-:Y:S01]  /*1040*/  HADD2.F32 R25, -RZ, R25.H0_H0 ;  /* 0x20000019ff197230 */ /* 0x000fe20000004100 */
[----:B------:R-:W0:Y:S01]  /*1050*/  MUFU.RCP R13, R13 ;  /* 0x0000000d000d7308 */ /* 0x000e220000001000 */
[----:B------:R-:W-:Y:S02]  /*1060*/  I2FP.F32.U32 R4, R3 ;  /* 0x0000000300047245 */ /* 0x000fe40000201000 */
[----:B0-----:R-:W-:-:S03]  /*1070*/  FMUL.FTZ R0, R0, R13 ;  /* 0x0000000d00007220 */ /* 0x001fc60000410000 */
[----:B------:R-:W-:Y:S01]  /*1080*/  FMUL.FTZ R4, R4, R13 ;  /* 0x0000000d04047220 */ /* 0x000fe20000410000 */
[----:B------:R-:W-:-:S03]  /*1090*/  FMUL.FTZ R3, R0, 13.28771209716796875 ;  /* 0x41549a7800037820 */ /* 0x000fc60000410000 */
[----:B------:R-:W-:Y:S01]  /*10a0*/  FMUL.FTZ R4, R4, 13.28771209716796875 ;  /* 0x41549a7804047820 */ /* 0x000fe20000410000 */
[----:B------:R-:W-:-:S03]  /*10b0*/  I2FP.F32.S32 R0, UR4 ;  /* 0x0000000400007c45 */ /* 0x000fc60008201400 */
        /* <DEDUP_REMOVED lines=23> */
.L_x_575:
        /* <DEDUP_REMOVED lines=15> */
[----:B------:R-:W-:-:S04]  /*1320*/  IMAD R7, R7, R6, RZ ;  /* 0x0000000607077224 */ /* 0x000fc800078e02ff */
[----:B------:R-:W-:-:S06]  /*1330*/  IMAD.HI.U32 R5, R5, R7, R4 ;  /* 0x0000000705057227 */ /* 0x000fcc00078e0004 */
        /* <DEDUP_REMOVED lines=34> */
[----:B--2---:R-:W-:Y:S05]  /*1560*/  CALL.ABS.NOINC R14 ;  /* 0x000000000e007343 */ /* 0x004fea0003c00000 */
.L_x_578:
        /* <DEDUP_REMOVED lines=15> */
.L_x_579:
        /* <DEDUP_REMOVED lines=81> */
.L_x_585:
[----:B------:R-:W-:Y:S05]  /*1b70*/  BSYNC.RECONVERGENT B2 ;  /* 0x0000000000027941 */ /* 0x000fea0003800200 */
.L_x_584:
[C-C-:B------:R-:W-:Y:S02]  /*1b80*/  PRMT R4, R22.reuse, 0x5410, R23.reuse ;  /* 0x0000541016047816 */ /* 0x140fe40000000017 */
[----:B------:R-:W-:-:S03]  /*1b90*/  PRMT R5, R22, 0x7632, R23 ;  /* 0x0000763216057816 */ /* 0x000fc60000000017 */
[----:B------:R0:W-:Y:S04]  /*1ba0*/  STS [R15], R4 ;  /* 0x000000040f007388 */ /* 0x0001e80000000800 */
[----:B------:R0:W-:Y:S01]  /*1bb0*/  STS [R28], R5 ;  /* 0x000000051c007388 */ /* 0x0001e20000000800 */
[----:B------:R-:W-:Y:S05]  /*1bc0*/  BRA `(.L_x_586) ;  /* 0x00000000009c7947 */ /* 0x000fea0003800000 */
.L_x_583:
[----:B------:R-:W-:-:S04]  /*1bd0*/  LEA.HI R5, R5, R5, RZ, 0x1 ;  /* 0x0000000505057211 */ /* 0x000fc800078f08ff */
[----:B------:R-:W-:-:S04]  /*1be0*/  SHF.L.U32 R5, R5, 0x1, RZ ;  /* 0x0000000105057819 */ /* 0x000fc800000006ff */
[----:B------:R-:W-:-:S04]  /*1bf0*/  LOP3.LUT R6, R5, 0xfffffffc, RZ, 0xc0, !PT ;  /* 0xfffffffc05067812 */ /* 0x000fc800078ec0ff */
[----:B------:R-:W-:-:S13]  /*1c00*/  ISETP.GE.AND P0, PT, R6, R9, PT ;  /* 0x000000090600720c */ /* 0x000fda0003f06270 */
[----:B------:R-:W-:Y:S05]  /*1c10*/  @P0 BRA `(.L_x_586) ;  /* 0x0000000000880947 */ /* 0x000fea0003800000 */
[----:B------:R-:W-:Y:S01]  /*1c20*/  I2FP.F32.S32 R9, R9 ;  /* 0x0000000900097245 */ /* 0x000fe20000201400 */
[----:B------:R-:W-:Y:S02]  /*1c30*/  VIADD R4, R6, 0x2 ;  /* 0x0000000206047836 */ /* 0x000fe40000000000 */
[--C-:B------:R-:W-:Y:S02]  /*1c40*/  HADD2.F32 R10, -RZ, R25.reuse.H1_H1 ;  /* 0x30000019ff0a7230 */ /* 0x100fe40000004100 */
[--C-:B------:R-:W-:Y:S01]  /*1c50*/  HADD2.F32 R13, -RZ, R24.reuse.H1_H1 ;  /* 0x30000018ff0d7230 */ /* 0x100fe20000004100 */
[----:B------:R-:W0:Y:S01]  /*1c60*/  MUFU.RCP R9, R9 ;  /* 0x0000000900097308 */ /* 0x000e220000001000 */
[----:B------:R-:W-:Y:S01]  /*1c70*/  I2FP.F32.S32 R4, R4 ;  /* 0x0000000400047245 */ /* 0x000fe20000201400 */
[----:B------:R-:W-:Y:S02]  /*1c80*/  HADD2.F32 R24, -RZ, R24.H0_H0 ;  /* 0x20000018ff187230 */ /* 0x000fe40000004100 */
[----:B------:R-:W-:-:S02]  /*1c90*/  HADD2.F32 R28, -RZ, R25.H0_H0 ;  /* 0x20000019ff1c7230 */ /* 0x000fc40000004100 */
        /* <DEDUP_REMOVED lines=26> */
.L_x_586:
[----:B------:R-:W-:Y:S05]  /*1e40*/  BSYNC.RECONVERGENT B1 ;  /* 0x0000000000017941 */ /* 0x000fea0003800200 */
.L_x_582:
[C-C-:B0-----:R-:W-:Y:S02]  /*1e50*/  PRMT R4, R24.reuse, 0x5410, R25.reuse ;  /* 0x0000541018047816 */ /* 0x141fe40000000019 */
[----:B------:R-:W-:-:S03]  /*1e60*/  PRMT R5, R24, 0x7632, R25 ;  /* 0x0000763218057816 */ /* 0x000fc60000000019 */
[----:B------:R0:W-:Y:S04]  /*1e70*/  STS [R14], R4 ;  /* 0x000000040e007388 */ /* 0x0001e80000000800 */
[----:B------:R0:W-:Y:S02]  /*1e80*/  STS [R20], R5 ;  /* 0x0000000514007388 */ /* 0x0001e40000000800 */
.L_x_581:
[----:B------:R-:W-:Y:S05]  /*1e90*/  BSYNC.RECONVERGENT B0 ;  /* 0x0000000000007941 */ /* 0x000fea0003800200 */
.L_x_580:
        /* <DEDUP_REMOVED lines=10> */
.L_x_588:
[----:B------:R-:W-:Y:S05]  /*1f40*/  BSYNC.RECONVERGENT B0 ;  /* 0x0000000000007941 */ /* 0x000fea0003800200 */
.L_x_587:
[----:B------:R-:W-:Y:S06]  /*1f50*/  BAR.SYNC.DEFER_BLOCKING 0x0 ;  /* 0x0000000000007b1d */ /* 0x000fec0000010000 */
.L_x_577:
[----:B------:R-:W-:Y:S05]  /*1f60*/  BSYNC.RECONVERGENT B6 ;  /* 0x0000000000067941 */ /* 0x000fea0003800200 */
.L_x_574:
[----:B------:R-:W3:Y:S01]  /*1f70*/  LDCU UR4, c[0x0][0x3f4] ;  /* 0x00007e80ff0477ac */ /* 0x000ee20008000800 */
[----:B------:R-:W-:Y:S02]  /*1f80*/  ISETP.GT.U32.AND P0, PT, R2, 0x1f, PT ;  /* 0x0000001f0200780c */ /* 0x000fe40003f04070 */
[----:B---3--:R-:W-:-:S05]  /*1f90*/  MOV R3, UR4 ;  /* 0x0000000400037c02 */ /* 0x008fca0008000f00 */
[----:B------:R-:W-:-:S05]  /*1fa0*/  IMAD.MOV R0, RZ, RZ, -R3 ;  /* 0x000000ffff007224 */ /* 0x000fca00078e0a03 */
[----:B------:R-:W-:-:S04]  /*1fb0*/  VIADDMNMX R0, R0, UR44, RZ, !PT ;  /* 0x0000002c00007c46 */ /* 0x000fc8000f8001ff */
[----:B------:R-:W-:Y:S02]  /*1fc0*/  R2UR UR10, R0 ;  /* 0x00000000000a72ca */ /* 0x000fe400000e0000 */
[----:B------:R-:W-:Y:S01]  /*1fd0*/  MOV R0, 0xff7fffff ;  /* 0xff7fffff00007802 */ /* 0x000fe20000000f00 */
[----:B------:R-:W-:-:S12]  /*1fe0*/  @P0 BRA `(.L_x_589) ;  /* 0x0000000000f80947 */ /* 0x000fd80003800000 */
[----:B------:R-:W3:Y:S01]  /*1ff0*/  LDCU UR4, c[0x0][0x40c] ;  /* 0x00008180ff0477ac */ /* 0x000ee20008000800 */
[----:B------:R-:W5:Y:S01]  /*2000*/  S2R R9, SR_CgaCtaId ;  /* 0x0000000000097919 */ /* 0x000f620000008800 */
[----:B------:R-:W-:-:S05]  /*2010*/  MOV R17, 0x400 ;  /* 0x0000040000117802 */ /* 0x000fca0000000f00 */
[----:B------:R-:W-:Y:S01]  /*2020*/  VIADD R6, R17, 0x20 ;  /* 0x0000002011067836 */ /* 0x000fe20000000000 */
[----:B---3--:R-:W-:Y:S01]  /*2030*/  ISETP.NE.AND P1, PT, RZ, UR4, PT ;  /* 0x00000004ff007c0c */ /* 0x008fe2000bf25270 */
[----:B------:R-:W-:-:S03]  /*2040*/  UMOV UR4, 0xffffffff ;  /* 0xffffffff00047882 */ /* 0x000fc60000000000 */
[----:B------:R-:W-:-:S09]  /*2050*/  ISETP.GT.U32.OR P0, PT, R2, 0x13, P1 ;  /* 0x000000130200780c */ /* 0x000fd20000f04470 */
[----:B------:R-:W-:Y:S02]  /*2060*/  @!P1 IADD3 R8, PT, PT, R17, 0x120, RZ ;  /* 0x0000012011089810 */ /* 0x000fe40007ffe0ff */
[----:B-----5:R-:W-:Y:S02]  /*2070*/  LEA R7, R9, R6, 0x18 ;  /* 0x0000000609077211 */ /* 0x020fe400078ec0ff */
[----:B01----:R-:W0:Y:S01]  /*2080*/  @!P0 LDC.64 R4, c[0x0][0x3b8] ;  /* 0x0000ee00ff048b82 */ /* 0x003e220000000a00 */
[----:B------:R-:W-:Y:S01]  /*2090*/  @!P0 IMAD R11, R3, UR42, R84 ;  /* 0x0000002a030b8c24 */ /* 0x000fe2000f8e0254 */
[----:B------:R-:W-:Y:S01]  /*20a0*/  @!P1 LEA R9, R9, R8, 0x18 ;  /* 0x0000000809099211 */ /* 0x000fe200078ec0ff */
[----:B------:R-:W-:Y:S01]  /*20b0*/  @!P0 IMAD R10, R82, R3, UR40 ;  /* 0x00000028520a8e24 */ /* 0x000fe2000f8e0203 */
[----:B------:R-:W-:-:S03]  /*20c0*/  LEA R7, R2, R7, 0x3 ;  /* 0x0000000702077211 */ /* 0x000fc600078e18ff */
[----:B------:R-:W-:Y:S02]  /*20d0*/  @!P0 IMAD R11, R10, 0x8, R11 ;  /* 0x000000080a0b8824 */ /* 0x000fe400078e020b */
[----:B------:R-:W-:Y:S01]  /*20e0*/  @!P1 IMAD R9, R2, 0x8, R9 ;  /* 0x0000000802099824 */ /* 0x000fe200078e0209 */
[----:B----4-:R1:W-:Y:S04]  /*20f0*/  STS.64 [R7], R24 ;  /* 0x0000001807007388 */ /* 0x0103e80000000a00 */
[----:B------:R1:W-:Y:S01]  /*2100*/  @!P1 STS.64 [R9], R18 ;  /* 0x0000001209009388 */ /* 0x0003e20000000a00 */
[----:B0-----:R-:W-:-:S04]  /*2110*/  @!P0 IMAD.WIDE R4, R11, 0x2, R4 ;  /* 0x000000020b048825 */ /* 0x001fc800078e0204 */
[----:B--2---:R-:W-:Y:S01]  /*2120*/  HMUL2 R11, R25, R23 ;  /* 0x00000017190b7232 */ /* 0x004fe20000000000 */
[----:B------:R1:W-:Y:S03]  /*2130*/  @!P0 STG.E.64 desc[UR36][R4.64], R22 ;  /* 0x0000001604008986 */ /* 0x0003e6000c101b24 */
[----:B------:R-:W-:-:S05]  /*2140*/  HFMA2 R11, R24, R22, R11 ;  /* 0x00000016180b7231 */ /* 0x000fca000000000b */
[--C-:B------:R-:W-:Y:S02]  /*2150*/  HADD2.F32 R13, -RZ, R11.reuse.H0_H0 ;  /* 0x2000000bff0d7230 */ /* 0x100fe40000004100 */
[----:B------:R-:W-:-:S05]  /*2160*/  HADD2.F32 R6, -RZ, R11.H1_H1 ;  /* 0x3000000bff067230 */ /* 0x000fca0000004100 */
[----:B------:R-:W-:Y:S01]  /*2170*/  FADD.FTZ R13, R13, R6 ;  /* 0x000000060d0d7221 */ /* 0x000fe20000010000 */
[----:B-1----:R-:W-:Y:S06]  /*2180*/  BRA.DIV UR4, `(.L_x_590) ;  /* 0x0000008e04507947 */ /* 0x002fec000b800000 */
[----:B------:R-:W0:Y:S02]  /*2190*/  SHFL.BFLY PT, R14, R13, 0x10, 0x1f ;  /* 0x0e001f000d0e7f89 */ /* 0x000e2400000e0000 */
[----:B0-----:R-:W-:-:S05]  /*21a0*/  FADD.FTZ R4, R13, R14 ;  /* 0x0000000e0d047221 */ /* 0x001fca0000010000 */
[----:B------:R-:W0:Y:S02]  /*21b0*/  SHFL.BFLY PT, R14, R4, 0x8, 0x1f ;  /* 0x0d001f00040e7f89 */ /* 0x000e2400000e0000 */
[----:B0-----:R-:W-:-:S05]  /*21c0*/  FADD.FTZ R5, R4, R14 ;  /* 0x0000000e04057221 */ /* 0x001fca0000010000 */
[----:B------:R-:W0:Y:S02]  /*21d0*/  SHFL.BFLY PT, R14, R5, 0x4, 0x1f ;  /* 0x0c801f00050e7f89 */ /* 0x000e2400000e0000 */
[----:B0-----:R-:W-:-:S05]  /*21e0*/  FADD.FTZ R6, R5, R14 ;  /* 0x0000000e05067221 */ /* 0x001fca0000010000 */
[----:B------:R-:W0:Y:S02]  /*21f0*/  SHFL.BFLY PT, R14, R6, 0x2, 0x1f ;  /* 0x0c401f00060e7f89 */ /* 0x000e2400000e0000 */
[----:B0-----:R-:W-:-:S05]  /*2200*/  FADD.FTZ R7, R6, R14 ;  /* 0x0000000e06077221 */ /* 0x001fca0000010000 */
[----:B------:R0:W1:Y:S02]  /*2210*/  SHFL.BFLY PT, R14, R7, 0x1, 0x1f ;  /* 0x0c201f00070e7f89 */ /* 0x00006400000e0000 */
.L_x_733:
        /* <DEDUP_REMOVED lines=13> */
[----:B------:R-:W-:Y:S01]  /*22f0*/  MOV R4, UR4 ;  /* 0x0000000400047c02 */ /* 0x000fe20008000f00 */
[----:B------:R-:W-:Y:S01]  /*2300*/  IMAD.U32 R5, RZ, RZ, UR5 ;  /* 0x00000005ff057e24 */ /* 0x000fe2000f8e00ff */
[----:B------:R-:W1:Y:S01]  /*2310*/  S2UR UR6, SR_CgaCtaId ;  /* 0x00000000000679c3 */ /* 0x000e620000008800 */
[----:B------:R-:W2:Y:S03]  /*2320*/  LDCU UR7, c[0x0][0x410] ;  /* 0x00008200ff0777ac */ /* 0x000ea60008000800 */
[----:B------:R-:W0:Y:S01]  /*2330*/  @P0 LDG.E.U16 R4, desc[UR36][R4.64] ;  /* 0x0000002404040981 */ /* 0x000e22000c1e1500 */
[----:B------:R-:W-:Y:S01]  /*2340*/  R2UR UR5, R17 ;  /* 0x00000000110572ca */ /* 0x000fe200000e0000 */
[----:B------:R-:W-:-:S12]  /*2350*/  UIADD3 UR4, UPT, UPT, UR44, -UR10, URZ ;  /* 0x8000000a2c047290 */ /* 0x000fd8000fffe0ff */
[----:B------:R-:W-:Y:S01]  /*2360*/  UIADD3 UR5, UPT, UPT, UR5, 0x220, URZ ;  /* 0x0000022005057890 */ /* 0x000fe2000fffe0ff */
[----:B--2---:R-:W-:-:S03]  /*2370*/  FMUL.FTZ R0, R14, UR7 ;  /* 0x000000070e007c20 */ /* 0x004fc60008410000 */
[----:B-1----:R-:W-:-:S04]  /*2380*/  ULEA UR5, UR6, UR5, 0x18 ;  /* 0x0000000506057291 */ /* 0x002fc8000f8ec0ff */
[----:B------:R-:W-:Y:S01]  /*2390*/  ULEA UR4, UR4, UR5, 0x2 ;  /* 0x0000000504047291 */ /* 0x000fe2000f8e10ff */
[----:B0-----:R-:W-:-:S05]  /*23a0*/  @P0 HADD2.F32 R7, -RZ, R4.H0_H0 ;  /* 0x20000004ff070230 */ /* 0x001fca0000004100 */
[----:B------:R-:W-:-:S05]  /*23b0*/  @P0 FADD.FTZ R0, R0, R7 ;  /* 0x0000000700000221 */ /* 0x000fca0000010000 */
[----:B------:R3:W-:Y:S02]  /*23c0*/  STS [UR4+-0x4], R0 ;  /* 0xfffffc00ff007988 */ /* 0x0007e40008000804 */
.L_x_589:
[----:B------:R-:W-:Y:S05]  /*23d0*/  WARPSYNC.ALL ;  /* 0x0000000000007948 */ /* 0x000fea0003800000 */
[----:B------:R-:W5:Y:S08]  /*23e0*/  S2UR UR11, SR_CgaCtaId ;  /* 0x00000000000b79c3 */ /* 0x000f700000008800 */
[----:B------:R-:W-:Y:S01]  /*23f0*/  BAR.SYNC.DEFER_BLOCKING 0x0 ;  /* 0x0000000000007b1d */ /* 0x000fe20000010000 */
[----:B01----:R-:W-:-:S04]  /*2400*/  SHF.L.U32 R4, R2, 0x3, RZ ;  /* 0x0000000302047819 */ /* 0x003fc800000006ff */
        /* <DEDUP_REMOVED lines=56> */
.L_x_591:
[----:B------:R-:W-:Y:S04]  /*2790*/  BSSY B0, `(.L_x_592) ;  /* 0x000034e000007945 */ /* 0x000fe80003800000 */
[----:B------:R-:W-:Y:S05]  /*27a0*/  @P0 BRA `(.L_x_593) ;  /* 0x0000003400300947 */ /* 0x000fea0003800000 */
[----:B------:R-:W2:Y:S01]  /*27b0*/  LDCU UR4, c[0x0][0x3f8] ;  /* 0x00007f00ff0477ac */ /* 0x000ea20008000800 */
[----:B------:R-:W5:Y:S01]  /*27c0*/  S2UR UR5, SR_CTAID.Y ;  /* 0x00000000000579c3 */ /* 0x000f620000002600 */
[----:B------:R-:W-:Y:S01]  /*27d0*/  IADD3 R9, PT, PT, R82, UR10, RZ ;  /* 0x0000000a52097c10 */ /* 0x000fe2000fffe0ff */
[----:B------:R-:W3:Y:S01]  /*27e0*/  LDCU UR19, c[0x0][0x440] ;  /* 0x00008800ff1377ac */ /* 0x000ee20008000800 */
[----:B------:R-:W-:Y:S01]  /*27f0*/  IABS R10, R3 ;  /* 0x00000003000a7213 */ /* 0x000fe20000000000 */
[----:B------:R-:W4:Y:S04]  /*2800*/  LDCU.64 UR20, c[0x0][0x420] ;  /* 0x00008400ff1477ac */ /* 0x000f280008000a00 */
[----:B------:R-:W0:Y:S08]  /*2810*/  LDC.64 R116, c[0x0][0x450] ;  /* 0x00011400ff747b82 */ /* 0x000e300000000a00 */
[----:B-1----:R-:W1:Y:S01]  /*2820*/  LDC R4, c[0x0][0x3f4] ;  /* 0x0000fd00ff047b82 */ /* 0x002e620000000800 */
[----:B--2---:R-:W-:Y:S01]  /*2830*/  UIMAD UR4, UR38, UR4, UR45 ;  /* 0x00000004260472a4 */ /* 0x004fe2000f8e022d */
[----:B---3--:R-:W-:-:S05]  /*2840*/  IMAD.U32 R8, RZ, RZ, UR19 ;  /* 0x00000013ff087e24 */ /* 0x008fca000f8e00ff */
[----:B------:R-:W-:Y:S01]  /*2850*/  IMAD.U32 R5, RZ, RZ, UR4 ;  /* 0x00000004ff057e24 */ /* 0x000fe2000f8e00ff */
[----:B------:R-:W-:Y:S01]  /*2860*/  UIADD3 UR4, UPT, UPT, UR7, 0x220, URZ ;  /* 0x0000022007047890 */ /* 0x000fe2000fffe0ff */
[----:B-----5:R-:W-:Y:S01]  /*2870*/  IMAD R6, R3, UR5, RZ ;  /* 0x0000000503067c24 */ /* 0x020fe2000f8e02ff */
[----:B------:R-:W-:Y:S01]  /*2880*/  UIMAD UR5, UR45, UR19, UR46 ;  /* 0x000000132d0572a4 */ /* 0x000fe2000f8e022e */
[----:B------:R-:W-:Y:S01]  /*2890*/  IMAD R5, R5, 0x50, R84 ;  /* 0x0000005005057824 */ /* 0x000fe200078e0254 */
[----:B------:R-:W-:Y:S01]  /*28a0*/  ULEA UR4, UR11, UR4, 0x18 ;  /* 0x000000040b047291 */ /* 0x000fe2000f8ec0ff */
[----:B----4-:R-:W-:Y:S02]  /*28b0*/  ISETP.NE.U32.AND P0, PT, RZ, UR20, PT ;  /* 0x00000014ff007c0c */ /* 0x010fe4000bf05070 */
[----:B------:R-:W-:Y:S01]  /*28c0*/  SHF.R.S32.HI R7, RZ, 0x1f, R6 ;  /* 0x0000001fff077819 */ /* 0x000fe20000011406 */
[----:B0-----:R-:W-:Y:S01]  /*28d0*/  IMAD.WIDE R116, R5, 0x2, R116 ;  /* 0x0000000205747825 */ /* 0x001fe200078e0274 */
[----:B------:R-:W-:-:S02]  /*28e0*/  IADD3 R6, P1, P2, R6, UR20, R9 ;  /* 0x0000001406067c10 */ /* 0x000fc4000fa3e009 */
[----:B------:R-:W-:Y:S01]  /*28f0*/  ISETP.NE.AND.EX P0, PT, RZ, UR21, PT, P0 ;  /* 0x00000015ff007c0c */ /* 0x000fe2000bf05300 */
[----:B------:R-:W-:Y:S01]  /*2900*/  IMAD R8, R8, UR5, R9 ;  /* 0x0000000508087c24 */ /* 0x000fe2000f8e0209 */
[----:B------:R-:W-:Y:S01]  /*2910*/  IADD3.X R7, PT, PT, R7, UR21, RZ, P1, P2 ;  /* 0x0000001507077c10 */ /* 0x000fe20008fe44ff */
[----:B------:R-:W-:Y:S01]  /*2920*/  IMAD R5, R3, 0x50, RZ ;  /* 0x0000005003057824 */ /* 0x000fe200078e02ff */
[----:B------:R-:W-:Y:S02]  /*2930*/  IADD3 R9, PT, PT, R9, 0x1, RZ ;  /* 0x0000000109097810 */ /* 0x000fe40007ffe0ff */
[----:B-1----:R-:W-:-:S07]  /*2940*/  LEA R17, R82, UR4, 0x2 ;  /* 0x0000000452117c11 */ /* 0x002fce000f8e10ff */
.L_x_661:
[----:B------:R-:W2:Y:S01]  /*2950*/  @P0 LDG.E.U8 R14, desc[UR36][R6.64] ;  /* 0x00000024060e0981 */ /* 0x000ea2000c1e1100 */
[----:B0-----:R-:W0:Y:S01]  /*2960*/  I2F.RP R3, R10 ;  /* 0x0000000a00037306 */ /* 0x001e220000209400 */
[----:B------:R-:W-:Y:S02]  /*2970*/  HFMA2 R12, -RZ, RZ, 0, 0 ;  /* 0x00000000ff0c7431 */ /* 0x000fe400000001ff */
[----:B------:R-:W-:Y:S01]  /*2980*/  VIADD R11, R9, 0xffffffff ;  /* 0xffffffff090b7836 */ /* 0x000fe20000000000 */
[----:B------:R-:W-:Y:S01]  /*2990*/  UIADD3 UR4, UPT, UPT, UR44, -0x1, URZ ;  /* 0xffffffff2c047890 */ /* 0x000fe2000fffe0ff */
[----:B------:R-:W-:Y:S03]  /*29a0*/  BSSY.RECONVERGENT B1, `(.L_x_594) ;  /* 0x000003f000017945 */ /* 0x000fe60003800200 */
[----:B------:R-:W-:Y:S02]  /*29b0*/  IABS R118, R11 ;  /* 0x0000000b00767213 */ /* 0x000fe40000000000 */
[----:B------:R-:W-:Y:S01]  /*29c0*/  ISETP.GE.AND P2, PT, R11, RZ, PT ;  /* 0x000000ff0b00720c */ /* 0x000fe20003f46270 */
[----:B0-----:R-:W0:Y:S02]  /*29d0*/  MUFU.RCP R3, R3 ;  /* 0x0000000300037308 */ /* 0x001e240000001000 */
[----:B0-----:R-:W-:-:S02]  /*29e0*/  VIADD R13, R3, 0xffffffe ;  /* 0x0ffffffe030d7836 */ /* 0x001fc40000000000 */
[----:B------:R-:W-:-:S04]  /*29f0*/  IMAD.MOV.U32 R3, RZ, RZ, R4 ;  /* 0x000000ffff037224 */ /* 0x000fc800078e0004 */
[----:B------:R-:W0:Y:S01]  /*2a00*/  F2I.FTZ.U32.TRUNC.NTZ R13, R13 ;  /* 0x0000000d000d7305 */ /* 0x000e22000021f000 */
[----:B------:R-:W-:Y:S02]  /*2a10*/  ISETP.NE.AND P3, PT, R3, RZ, PT ;  /* 0x000000ff0300720c */ /* 0x000fe40003f65270 */
[----:B0-----:R-:W-:-:S05]  /*2a20*/  IADD3 R15, PT, PT, RZ, -R13, RZ ;  /* 0x8000000dff0f7210 */ /* 0x001fca0007ffe0ff */
[----:B------:R-:W-:-:S04]  /*2a30*/  IMAD R15, R15, R10, RZ ;  /* 0x0000000a0f0f7224 */ /* 0x000fc800078e02ff */
[----:B------:R-:W-:-:S06]  /*2a40*/  IMAD.HI.U32 R15, R13, R15, R12 ;  /* 0x0000000f0d0f7227 */ /* 0x000fcc00078e000c */
[----:B------:R-:W-:Y:S01]  /*2a50*/  IMAD.HI.U32 R12, R15, R118, RZ ;  /* 0x000000760f0c7227 */ /* 0x000fe200078e00ff */
[----:B------:R-:W-:-:S04]  /*2a60*/  IABS R15, R3 ;  /* 0x00000003000f7213 */ /* 0x000fc80000000000 */
[----:B------:R-:W-:-:S05]  /*2a70*/  IADD3 R13, PT, PT, -R12, RZ, RZ ;  /* 0x000000ff0c0d7210 */ /* 0x000fca0007ffe1ff */
[----:B------:R-:W-:-:S05]  /*2a80*/  IMAD R118, R15, R13, R118 ;  /* 0x0000000d0f767224 */ /* 0x000fca00078e0276 */
[----:B------:R-:W-:-:S13]  /*2a90*/  ISETP.GT.U32.AND P1, PT, R10, R118, PT ;  /* 0x000000760a00720c */ /* 0x000fda0003f24070 */
[----:B------:R-:W-:-:S05]  /*2aa0*/  @!P1 IMAD.IADD R118, R118, 0x1, -R15 ;  /* 0x0000000176769824 */ /* 0x000fca00078e0a0f */
[----:B------:R-:W-:-:S13]  /*2ab0*/  ISETP.GT.U32.AND P1, PT, R10, R118, PT ;  /* 0x000000760a00720c */ /* 0x000fda0003f24070 */
[----:B------:R-:W-:Y:S02]  /*2ac0*/  @!P1 IADD3 R118, PT, PT, R118, -R15, RZ ;  /* 0x8000000f76769210 */ /* 0x000fe40007ffe0ff */
[----:B------:R-:W-:-:S03]  /*2ad0*/  ISETP.GE.AND P1, PT, R11, UR4, PT ;  /* 0x000000040b007c0c */ /* 0x000fc6000bf26270 */
[----:B------:R-:W-:Y:S01]  /*2ae0*/  @!P2 IMAD.MOV R118, RZ, RZ, -R118 ;  /* 0x000000ffff76a224 */ /* 0x000fe200078e0a76 */
[----:B------:R-:W-:Y:S02]  /*2af0*/  @!P3 LOP3.LUT R118, RZ, R3, RZ, 0x33, !PT ;  /* 0x00000003ff76b212 */ /* 0x000fe400078e33ff */
[----:B--2---:R-:W-:Y:S02]  /*2b00*/  ISETP.NE.AND P2, PT, R14, RZ, P0 ;  /* 0x000000ff0e00720c */ /* 0x004fe40000745270 */
[----:B------:R-:W-:Y:S02]  /*2b10*/  SHF.L.U32 R14, R118, 0x3, RZ ;  /* 0x00000003760e7819 */ /* 0x000fe400000006ff */
[----:B------:R-:W-:-:S03]  /*2b20*/  P2R R114, PR, RZ, 0x4 ;  /* 0x00000004ff727803 */ /* 0x000fc60000000000 */
[----:B------:R-:W-:Y:S06]  /*2b30*/  @P1 BRA `(.L_x_595) ;  /* 0x0000000000941947 */ /* 0x000fec0003800000 */
[----:B------:R-:W-:Y:S01]  /*2b40*/  ISETP.GE.AND P2, PT, R14, R5, PT ;  /* 0x000000050e00720c */ /* 0x000fe20003f46270 */
[----:B------:R-:W-:Y:S01]  /*2b50*/  BSSY.RECONVERGENT B2, `(.L_x_596) ;  /* 0x000000b000027945 */ /* 0x000fe20003800200 */
[----:B------:R-:W-:-:S11]  /*2b60*/  CS2R R82, SRZ ;  /* 0x0000000000527805 */ /* 0x000fd6000001ff00 */
[----:B------:R-:W-:Y:S05]  /*2b70*/  @P2 BRA `(.L_x_597) ;  /* 0x0000000000202947 */ /* 0x000fea0003800000 */
[----:B------:R-:W-:-:S05]  /*2b80*/  IMAD.SHL.U32 R11, R2, 0x4, RZ ;  /* 0x00000004020b7824 */ /* 0x000fca00078e00ff */
[----:B------:R-:W-:-:S05]  /*2b90*/  LOP3.LUT R12, R11, 0x4, RZ, 0xc0, !PT ;  /* 0x000000040b0c7812 */ /* 0x000fca00078ec0ff */
[----:B------:R-:W-:-:S05]  /*2ba0*/  IMAD R11, R3, UR6, R12 ;  /* 0x00000006030b7c24 */ /* 0x000fca000f8e020c */
[----:B------:R-:W-:-:S04]  /*2bb0*/  IADD3 R12, P3, PT, R14, R11, RZ ;  /* 0x0000000b0e0c7210 */ /* 0x000fc80007f7e0ff */
[----:B------:R-:W-:Y:S02]  /*2bc0*/  LEA.HI.X.SX32 R11, R11, RZ, 0x1, P3 ;  /* 0x000000ff0b0b7211 */ /* 0x000fe400018f0eff */
[----:B------:R-:W-:-:S04]  /*2bd0*/  LEA R82, P3, R12, UR8, 0x1 ;  /* 0x000000080c527c11 */ /* 0x000fc8000f8608ff */
[----:B------:R-:W-:-:S06]  /*2be0*/  LEA.HI.X R83, R12, UR9, R11, 0x1, P3 ;  /* 0x000000090c537c11 */ /* 0x000fcc00098f0c0b */
[----:B------:R-:W5:Y:S03]  /*2bf0*/  LDG.E.64 R82, desc[UR36][R82.64] ;  /* 0x0000002452527981 */ /* 0x000f66000c1e1b00 */
.L_x_597:
[----:B------:R-:W-:Y:S05]  /*2c00*/  BSYNC.RECONVERGENT B2 ;  /* 0x0000000000027941 */ /* 0x000fea0003800200 */
.L_x_596:
[----:B------:R-:W-:-:S09]  /*2c10*/  UISETP.NE.AND UP0, UPT, UR16, URZ, UPT ;  /* 0x000000ff1000728c */ /* 0x000fd2000bf05270 */
[----:B------:R-:W-:Y:S05]  /*2c20*/  BRA.U UP0, `(.L_x_595) ;  /* 0x0000000100587547 */ /* 0x000fea000b800000 */
        /* <DEDUP_REMOVED lines=11> */
[----:B------:R-:W0:Y:S01]  /*2ce0*/  S2UR UR4, SR_CTAID.Y ;  /* 0x00000000000479c3 */ /* 0x000e220000002600 */
[----:B------:R-:W-:-:S04]  /*2cf0*/  SHF.L.U32 R11, R2, 0x2, RZ ;  /* 0x00000002020b7819 */ /* 0x000fc800000006ff */
[----:B------:R-:W-:Y:S01]  /*2d00*/  LOP3.LUT R12, R11, 0x4, RZ, 0xc0, !PT ;  /* 0x000000040b0c7812 */ /* 0x000fe200078ec0ff */
[----:B0-----:R-:W-:-:S06]  /*2d10*/  UIMAD UR4, UR4, UR17, UR45 ;  /* 0x00000011040472a4 */ /* 0x001fcc000f8e022d */
[----:B------:R-:W-:-:S04]  /*2d20*/  IMAD R11, R3, UR4, RZ ;  /* 0x00000004030b7c24 */ /* 0x000fc8000f8e02ff */
[----:B------:R-:W-:-:S05]  /*2d30*/  IMAD R11, R11, 0x50, R12 ;  /* 0x000000500b0b7824 */ /* 0x000fca00078e020c */
[----:B------:R-:W-:-:S04]  /*2d40*/  IADD3 R13, P2, PT, R14, R11, RZ ;  /* 0x0000000b0e0d7210 */ /* 0x000fc80007f5e0ff */
[----:B------:R-:W-:Y:S02]  /*2d50*/  LEA.HI.X.SX32 R120, R11, RZ, 0x1, P2 ;  /* 0x000000ff0b787211 */ /* 0x000fe400010f0eff */
[----:B------:R-:W-:-:S04]  /*2d60*/  LEA R12, P2, R13, UR8, 0x1 ;  /* 0x000000080d0c7c11 */ /* 0x000fc8000f8408ff */
[----:B------:R-:W-:-:S05]  /*2d70*/  LEA.HI.X R13, R13, UR9, R120, 0x1, P2 ;  /* 0x000000090d0d7c11 */ /* 0x000fca00090f0c78 */
[----:B------:R0:W-:Y:S04]  /*2d80*/  STG.E.64 desc[UR36][R12.64], R82 ;  /* 0x000000520c007986 */ /* 0x0001e8000c101b24 */
.L_x_595:
[----:B------:R-:W-:Y:S05]  /*2d90*/  BSYNC.RECONVERGENT B1 ;  /* 0x0000000000017941 */ /* 0x000fea0003800200 */
.L_x_594:
[----:B------:R-:W-:Y:S01]  /*2da0*/  BSSY.RECONVERGENT B1, `(.L_x_598) ;  /* 0x0000056000017945 */ /* 0x000fe20003800200 */
[----:B------:R-:W-:-:S03]  /*2db0*/  IMAD.IADD R118, R118, 0x1, R3 ;  /* 0x0000000176767824 */ /* 0x000fc600078e0203 */
[----:B------:R-:W-:Y:S05]  /*2dc0*/  @P1 BRA `(.L_x_599) ;  /* 0x00000004004c1947 */ /* 0x000fea0003800000 */
[----:B------:R-:W-:Y:S01]  /*2dd0*/  SHF.L.U32 R86, R118, 0x3, RZ ;  /* 0x0000000376567819 */ /* 0x000fe200000006ff */
[----:B------:R-:W-:Y:S01]  /*2de0*/  BSSY.RECONVERGENT B2, `(.L_x_600) ;  /* 0x000000d000027945 */ /* 0x000fe20003800200 */
[----:B------:R-:W-:Y:S02]  /*2df0*/  CS2R R84, SRZ ;  /* 0x0000000000547805 */ /* 0x000fe4000001ff00 */
[----:B------:R-:W-:-:S13]  /*2e00*/  ISETP.GE.AND P2, PT, R86, R5, PT ;  /* 0x000000055600720c */ /* 0x000fda0003f46270 */
[----:B------:R-:W-:Y:S05]  /*2e10*/  @P2 BRA `(.L_x_601) ;  /* 0x0000000000242947 */ /* 0x000fea0003800000 */
[----:B------:R-:W-:-:S05]  /*2e20*/  IMAD.SHL.U32 R11, R2, 0x4, RZ ;  /* 0x00000004020b7824 */ /* 0x000fca00078e00ff */
[----:B0-----:R-:W-:Y:S02]  /*2e30*/  LOP3.LUT R12, R11, 0x4, RZ, 0xc0, !PT ;  /* 0x000000040b0c7812 */ /* 0x001fe400078ec0ff */
[----:B------:R-:W-:-:S03]  /*2e40*/  SHF.R.S32.HI R11, RZ, 0x1f, R86 ;  /* 0x0000001fff0b7819 */ /* 0x000fc60000011456 */
[----:B------:R-:W-:-:S05]  /*2e50*/  IMAD R13, R3, UR6, R12 ;  /* 0x00000006030d7c24 */ /* 0x000fca000f8e020c */
[----:B------:R-:W-:-:S04]  /*2e60*/  IADD3 R12, P3, PT, R13, R86, RZ ;  /* 0x000000560d0c7210 */ /* 0x000fc80007f7e0ff */
[----:B------:R-:W-:Y:S02]  /*2e70*/  LEA.HI.X.SX32 R11, R13, R11, 0x1, P3 ;  /* 0x0000000b0d0b7211 */ /* 0x000fe400018f0eff */
[----:B------:R-:W-:-:S04]  /*2e80*/  LEA R84, P3, R12, UR8, 0x1 ;  /* 0x000000080c547c11 */ /* 0x000fc8000f8608ff */
[----:B------:R-:W-:-:S06]  /*2e90*/  LEA.HI.X R85, R12, UR9, R11, 0x1, P3 ;  /* 0x000000090c557c11 */ /* 0x000fcc00098f0c0b */
[----:B------:R-:W5:Y:S03]  /*2ea0*/  LDG.E.64 R84, desc[UR36][R84.64] ;  /* 0x0000002454547981 */ /* 0x000f66000c1e1b00 */
.L_x_601:
[----:B------:R-:W-:Y:S05]  /*2eb0*/  BSYNC.RECONVERGENT B2 ;  /* 0x0000000000027941 */ /* 0x000fea0003800200 */
.L_x_600:
[----:B------:R-:W-:Y:S01]  /*2ec0*/  UISETP.NE.AND UP0, UPT, UR16, URZ, UPT ;  /* 0x000000ff1000728c */ /* 0x000fe2000bf05270 */
[----:B------:R-:W-:-:S08]  /*2ed0*/  LEA R120, R3, R14, 0x4 ;  /* 0x0000000e03787211 */ /* 0x000fd000078e20ff */
[----:B------:R-:W-:Y:S05]  /*2ee0*/  BRA.U UP0, `(.L_x_602) ;  /* 0x0000000100647547 */ /* 0x000fea000b800000 */
[----:B------:R-:W-:-:S13]  /*2ef0*/  ISETP.NE.AND P3, PT, R16, RZ, PT ;  /* 0x000000ff1000720c */ /* 0x000fda0003f65270 */
[----:B------:R-:W-:Y:S01]  /*2f00*/  VOTEU.ANY UP0, P3 ;  /* 0x0000000000ff7886 */ /* 0x000fe20001800100 */
[----:B------:R-:W-:-:S13]  /*2f10*/  PLOP3.LUT P3, PT, PT, PT, UP0, 0x80, 0x8 ;  /* 0x000000000008781c */ /* 0x000fda0003f6f008 */
[----:B0-----:R-:W2:Y:S01]  /*2f20*/  @P3 LDG.E.64 R12, desc[UR36][R116.64+0x10] ;  /* 0x00001024740c3981 */ /* 0x001ea2000c1e1b00 */
        /* <DEDUP_REMOVED lines=8> */
[----:B------:R-:W0:Y:S01]  /*2fb0*/  S2UR UR4, SR_CTAID.Y ;  /* 0x00000000000479c3 */ /* 0x000e220000002600 */
[----:B------:R-:W-:-:S05]  /*2fc0*/  IMAD.SHL.U32 R11, R2, 0x4, RZ ;  /* 0x00000004020b7824 */ /* 0x000fca00078e00ff */
[----:B------:R-:W-:Y:S01]  /*2fd0*/  LOP3.LUT R12, R11, 0x4, RZ, 0xc0, !PT ;  /* 0x000000040b0c7812 */ /* 0x000fe200078ec0ff */
        /* <DEDUP_REMOVED lines=9> */
.L_x_603:
[----:B------:R-:W-:Y:S05]  /*3070*/  BSYNC.RECONVERGENT B2 ;  /* 0x0000000000027941 */ /* 0x000fea0003800200 */
.L_x_602:
[----:B------:R-:W-:Y:S01]  /*3080*/  ISETP.GE.AND P2, PT, R120, R5, PT ;  /* 0x000000057800720c */ /* 0x000fe20003f46270 */
[----:B------:R-:W-:Y:S01]  /*3090*/  BSSY.RECONVERGENT B2, `(.L_x_604) ;  /* 0x000000c000027945 */ /* 0x000fe20003800200 */
[----:B------:R-:W-:-:S11]  /*30a0*/  CS2R R86, SRZ ;  /* 0x0000000000567805 */ /* 0x000fd6000001ff00 */
[----:B------:R-:W-:Y:S05]  /*30b0*/  @P2 BRA `(.L_x_605) ;  /* 0x0000000000242947 */ /* 0x000fea0003800000 */
[----:B------:R-:W-:-:S04]  /*30c0*/  SHF.L.U32 R11, R2, 0x2, RZ ;  /* 0x00000002020b7819 */ /* 0x000fc800000006ff */
        /* <DEDUP_REMOVED lines=8> */
.L_x_605:
[----:B------:R-:W-:Y:S05]  /*3150*/  BSYNC.RECONVERGENT B2 ;  /* 0x0000000000027941 */ /* 0x000fea0003800200 */
.L_x_604:
[----:B------:R-:W-:-:S09]  /*3160*/  UISETP.NE.AND UP0, UPT, UR16, URZ, UPT ;  /* 0x000000ff1000728c */ /* 0x000fd2000bf05270 */
[----:B------:R-:W-:Y:S05]  /*3170*/  BRA.U UP0, `(.L_x_599) ;  /* 0x0000000100607547 */ /* 0x000fea000b800000 */
[----:B------:R-:W-:-:S13]  /*3180*/  ISETP.NE.AND P2, PT, R16, RZ, PT ;  /* 0x000000ff1000720c */ /* 0x000fda0003f45270 */
[----:B------:R-:W-:Y:S01]  /*3190*/  VOTEU.ANY UP0, P2 ;  /* 0x0000000000ff7886 */ /* 0x000fe20001000100 */
[----:B------:R-:W-:-:S13]  /*31a0*/  PLOP3.LUT P2, PT, PT, PT, UP0, 0x80, 0x8 ;  /* 0x000000000008781c */ /* 0x000fda0003f4f008 */
[----:B0-----:R-:W2:Y:S01]  /*31b0*/  @P2 LDG.E.64 R12, desc[UR36][R116.64+0x20] ;  /* 0x00002024740c2981 */ /* 0x001ea2000c1e1b00 */
        /* <DEDUP_REMOVED lines=20> */
.L_x_599:
[----:B------:R-:W-:Y:S05]  /*3300*/  BSYNC.RECONVERGENT B1 ;  /* 0x0000000000017941 */ /* 0x000fea0003800200 */
.L_x_598:
[----:B------:R-:W-:Y:S04]  /*3310*/  BSSY.RECONVERGENT B1, `(.L_x_606) ;  /* 0x0000058000017945 */ /* 0x000fe80003800200 */
[----:B------:R-:W-:Y:S05]  /*3320*/  @P1 BRA `(.L_x_607) ;  /* 0x0000000400581947 */ /* 0x000fea0003800000 */
[----:B------:R-:W-:Y:S01]  /*3330*/  LEA R120, R3, R118, 0x1 ;  /* 0x0000007603787211 */ /* 0x000fe200078e08ff */
[----:B------:R-:W-:Y:S01]  /*3340*/  BSSY.RECONVERGENT B2, `(.L_x_608) ;  /* 0x000000e000027945 */ /* 0x000fe20003800200 */
[----:B------:R-:W-:-:S03]  /*3350*/  CS2R R88, SRZ ;  /* 0x0000000000587805 */ /* 0x000fc6000001ff00 */
[----:B------:R-:W-:-:S05]  /*3360*/  IMAD.SHL.U32 R120, R120, 0x8, RZ ;  /* 0x0000000878787824 */ /* 0x000fca00078e00ff */
[----:B------:R-:W-:-:S13]  /*3370*/  ISETP.GE.AND P2, PT, R120, R5, PT ;  /* 0x000000057800720c */ /* 0x000fda0003f46270 */
[----:B------:R-:W-:Y:S05]  /*3380*/  @P2 BRA `(.L_x_609) ;  /* 0x0000000000242947 */ /* 0x000fea0003800000 */
[----:B------:R-:W-:-:S04]  /*3390*/  SHF.L.U32 R11, R2, 0x2, RZ ;  /* 0x00000002020b7819 */ /* 0x000fc800000006ff */
[----:B01----:R-:W-:Y:S02]  /*33a0*/  LOP3.LUT R12, R11, 0x4, RZ, 0xc0, !PT ;  /* 0x000000040b0c7812 */ /* 0x003fe400078ec0ff */
[----:B------:R-:W-:-:S03]  /*33b0*/  SHF.R.S32.HI R11, RZ, 0x1f, R120 ;  /* 0x0000001fff0b7819 */ /* 0x000fc60000011478 */
[----:B------:R-:W-:-:S05]  /*33c0*/  IMAD R13, R3, UR6, R12 ;  /* 0x00000006030d7c24 */ /* 0x000fca000f8e020c */
[----:B------:R-:W-:-:S04]  /*33d0*/  IADD3 R12, P2, PT, R13, R120, RZ ;  /* 0x000000780d0c7210 */ /* 0x000fc80007f5e0ff */
[----:B------:R-:W-:Y:S02]  /*33e0*/  LEA.HI.X.SX32 R11, R13, R11, 0x1, P2 ;  /* 0x0000000b0d0b7211 */ /* 0x000fe400010f0eff */
[----:B------:R-:W-:-:S04]  /*33f0*/  LEA R88, P2, R12, UR8, 0x1 ;  /* 0x000000080c587c11 */ /* 0x000fc8000f8408ff */
[----:B------:R-:W-:-:S06]  /*3400*/  LEA.HI.X R89, R12, UR9, R11, 0x1, P2 ;  /* 0x000000090c597c11 */ /* 0x000fcc00090f0c0b */
[----:B------:R-:W5:Y:S03]  /*3410*/  LDG.E.64 R88, desc[UR36][R88.64] ;  /* 0x0000002458587981 */ /* 0x000f66000c1e1b00 */
.L_x_609:
[----:B------:R-:W-:Y:S05]  /*3420*/  BSYNC.RECONVERGENT B2 ;  /* 0x0000000000027941 */ /* 0x000fea0003800200 */
.L_x_608:
[----:B------:R-:W-:-:S09]  /*3430*/  UISETP.NE.AND UP0, UPT, UR16, URZ, UPT ;  /* 0x000000ff1000728c */ /* 0x000fd2000bf05270 */
[----:B------:R-:W-:Y:S05]  /*3440*/  BRA.U UP0, `(.L_x_610) ;  /* 0x0000000100687547 */ /* 0x000fea000b800000 */
[----:B------:R-:W-:-:S13]  /*3450*/  ISETP.NE.AND P2, PT, R16, RZ, PT ;  /* 0x000000ff1000720c */ /* 0x000fda0003f45270 */
[----:B------:R-:W-:Y:S01]  /*3460*/  VOTEU.ANY UP0, P2 ;  /* 0x0000000000ff7886 */ /* 0x000fe20001000100 */
[----:B------:R-:W-:-:S13]  /*3470*/  PLOP3.LUT P2, PT, PT, PT, UP0, 0x80, 0x8 ;  /* 0x000000000008781c */ /* 0x000fda0003f4f008 */
[----:B01----:R-:W2:Y:S01]  /*3480*/  @P2 LDG.E.64 R12, desc[UR36][R116.64+0x30] ;  /* 0x00003024740c2981 */ /* 0x003ea2000c1e1b00 */
        /* <DEDUP_REMOVED lines=21> */
.L_x_611:
[----:B------:R-:W-:Y:S05]  /*35e0*/  BSYNC.RECONVERGENT B2 ;  /* 0x0000000000027941 */ /* 0x000fea0003800200 */
.L_x_610:
[----:B------:R-:W-:Y:S05]  /*35f0*/  @P1 BRA `(.L_x_607) ;  /* 0x0000000000a41947 */ /* 0x000fea0003800000 */
[----:B------:R-:W-:Y:S01]  /*3600*/  LEA R120, R3, R14, 0x5 ;  /* 0x0000000e03787211 */ /* 0x000fe200078e28ff */
[----:B------:R-:W-:Y:S01]  /*3610*/  BSSY.RECONVERGENT B2, `(.L_x_612) ;  /* 0x000000d000027945 */ /* 0x000fe20003800200 */
[----:B------:R-:W-:Y:S02]  /*3620*/  CS2R R90, SRZ ;  /* 0x00000000005a7805 */ /* 0x000fe4000001ff00 */
[----:B------:R-:W-:-:S13]  /*3630*/  ISETP.GE.AND P2, PT, R120, R5, PT ;  /* 0x000000057800720c */ /* 0x000fda0003f46270 */
[----:B------:R-:W-:Y:S05]  /*3640*/  @P2 BRA `(.L_x_613) ;  /* 0x0000000000242947 */ /* 0x000fea0003800000 */
[----:B------:R-:W-:-:S05]  /*3650*/  IMAD.SHL.U32 R11, R2, 0x4, RZ ;  /* 0x00000004020b7824 */ /* 0x000fca00078e00ff */
        /* <DEDUP_REMOVED lines=8> */
.L_x_613:
[----:B------:R-:W-:Y:S05]  /*36e0*/  BSYNC.RECONVERGENT B2 ;  /* 0x0000000000027941 */ /* 0x000fea0003800200 */
.L_x_612:
        /* <DEDUP_REMOVED lines=15> */
[----:B------:R-:W-:-:S04]  /*37e0*/  SHF.L.U32 R11, R2, 0x2, RZ ;  /* 0x00000002020b7819 */ /* 0x000fc800000006ff */
        /* <DEDUP_REMOVED lines=10> */
.L_x_607:
[----:B------:R-:W-:Y:S05]  /*3890*/  BSYNC.RECONVERGENT B1 ;  /* 0x0000000000017941 */ /* 0x000fea0003800200 */
.L_x_606:
[----:B------:R-:W-:Y:S01]  /*38a0*/  BSSY.RECONVERGENT B1, `(.L_x_614) ;  /* 0x000002b000017945 */ /* 0x000fe20003800200 */
[----:B------:R-:W-:-:S03]  /*38b0*/  IMAD R118, R3, 0x4, R118 ;  /* 0x0000000403767824 */ /* 0x000fc600078e0276 */
[----:B------:R-:W-:Y:S05]  /*38c0*/  @P1 BRA `(.L_x_615) ;  /* 0x0000000000a01947 */ /* 0x000fea0003800000 */
[----:B------:R-:W-:Y:S01]  /*38d0*/  SHF.L.U32 R120, R118, 0x3, RZ ;  /* 0x0000000376787819 */ /* 0x000fe200000006ff */
[----:B------:R-:W-:Y:S01]  /*38e0*/  BSSY.RECONVERGENT B2, `(.L_x_616) ;  /* 0x000000d000027945 */ /* 0x000fe20003800200 */
[----:B------:R-:W-:Y:S02]  /*38f0*/  CS2R R92, SRZ ;  /* 0x00000000005c7805 */ /* 0x000fe4000001ff00 */
[----:B------:R-:W-:-:S13]  /*3900*/  ISETP.GE.AND P2, PT, R120, R5, PT ;  /* 0x000000057800720c */ /* 0x000fda0003f46270 */
[----:B------:R-:W-:Y:S05]  /*3910*/  @P2 BRA `(.L_x_617) ;  /* 0x0000000000242947 */ /* 0x000fea0003800000 */
[----:B------:R-:W-:-:S05]  /*3920*/  IMAD.SHL.U32 R11, R2, 0x4, RZ ;  /* 0x00000004020b7824 */ /* 0x000fca00078e00ff */
[----:B012---:R-:W-:Y:S02]  /*3930*/  LOP3.LUT R12, R11, 0x4, RZ, 0xc0, !PT ;  /* 0x000000040b0c7812 */ /* 0x007fe400078ec0ff */
[----:B------:R-:W-:-:S03]  /*3940*/  SHF.R.S32.HI R11, RZ, 0x1f, R120 ;  /* 0x0000001fff0b7819 */ /* 0x000fc60000011478 */
[----:B------:R-:W-:-:S05]  /*3950*/  IMAD R13, R3, UR6, R12 ;  /* 0x00000006030d7c24 */ /* 0x000fca000f8e020c */
[----:B------:R-:W-:-:S04]  /*3960*/  IADD3 R12, P3, PT, R13, R120, RZ ;  /* 0x000000780d0c7210 */ /* 0x000fc80007f7e0ff */
[----:B------:R-:W-:Y:S02]  /*3970*/  LEA.HI.X.SX32 R11, R13, R11, 0x1, P3 ;  /* 0x0000000b0d0b7211 */ /* 0x000fe400018f0eff */
[----:B------:R-:W-:-:S04]  /*3980*/  LEA R92, P3, R12, UR8, 0x1 ;  /* 0x000000080c5c7c11 */ /* 0x000fc8000f8608ff */
[----:B------:R-:W-:-:S06]  /*3990*/  LEA.HI.X R93, R12, UR9, R11, 0x1, P3 ;  /* 0x000000090c5d7c11 */ /* 0x000fcc00098f0c0b */
[----:B------:R-:W5:Y:S03]  /*39a0*/  LDG.E.64 R92, desc[UR36][R92.64] ;  /* 0x000000245c5c7981 */ /* 0x000f66000c1e1b00 */
.L_x_617:
[----:B------:R-:W-:Y:S05]  /*39b0*/  BSYNC.RECONVERGENT B2 ;  /* 0x0000000000027941 */ /* 0x000fea0003800200 */
.L_x_616:
[----:B------:R-:W-:-:S09]  /*39c0*/  UISETP.NE.AND UP0, UPT, UR16, URZ, UPT ;  /* 0x000000ff1000728c */ /* 0x000fd2000bf05270 */
[----:B------:R-:W-:Y:S05]  /*39d0*/  BRA.U UP0, `(.L_x_615) ;  /* 0x00000001005c7547 */ /* 0x000fea000b800000 */
[----:B------:R-:W-:-:S13]  /*39e0*/  ISETP.NE.AND P3, PT, R16, RZ, PT ;  /* 0x000000ff1000720c */ /* 0x000fda0003f65270 */
[----:B------:R-:W-:Y:S01]  /*39f0*/  VOTEU.ANY UP0, P3 ;  /* 0x0000000000ff7886 */ /* 0x000fe20001800100 */
[----:B------:R-:W-:-:S13]  /*3a00*/  PLOP3.LUT P3, PT, PT, PT, UP0, 0x80, 0x8 ;  /* 0x000000000008781c */ /* 0x000fda0003f6f008 */
[----:B012---:R-:W2:Y:S01]  /*3a10*/  @P3 LDG.E.64 R12, desc[UR36][R116.64+0x50] ;  /* 0x00005024740c3981 */ /* 0x007ea2000c1e1b00 */
        /* <DEDUP_REMOVED lines=19> */
.L_x_615:
[----:B------:R-:W-:Y:S05]  /*3b50*/  BSYNC.RECONVERGENT B1 ;  /* 0x0000000000017941 */ /* 0x000fea0003800200 */
.L_x_614:
        /* <DEDUP_REMOVED lines=9> */
[----:B0123--:R-:W-:Y:S02]  /*3bf0*/  LOP3.LUT R12, R11, 0x4, RZ, 0xc0, !PT ;  /* 0x000000040b0c7812 */ /* 0x00ffe400078ec0ff */
[----:B------:R-:W-:-:S03]  /*3c00*/  SHF.R.S32.HI R11, RZ, 0x1f, R120 ;  /* 0x0000001fff0b7819 */ /* 0x000fc60000011478 */
[----:B------:R-:W-:-:S05]  /*3c10*/  IMAD R13, R3, UR6, R12 ;  /* 0x00000006030d7c24 */ /* 0x000fca000f8e020c */
[----:B------:R-:W-:-:S04]  /*3c20*/  IADD3 R12, P3, PT, R13, R120, RZ ;  /* 0x000000780d0c7210 */ /* 0x000fc80007f7e0ff */
[----:B------:R-:W-:Y:S02]  /*3c30*/  LEA.HI.X.SX32 R11, R13, R11, 0x1, P3 ;  /* 0x0000000b0d0b7211 */ /* 0x000fe400018f0eff */
[----:B------:R-:W-:-:S04]  /*3c40*/  LEA R94, P3, R12, UR8, 0x1 ;  /* 0x000000080c5e7c11 */ /* 0x000fc8000f8608ff */
[----:B------:R-:W-:-:S06]  /*3c50*/  LEA.HI.X R95, R12, UR9, R11, 0x1, P3 ;  /* 0x000000090c5f7c11 */ /* 0x000fcc00098f0c0b */
[----:B------:R-:W5:Y:S03]  /*3c60*/  LDG.E.64 R94, desc[UR36][R94.64] ;  /* 0x000000245e5e7981 */ /* 0x000f66000c1e1b00 */
.L_x_621:
[----:B------:R-:W-:Y:S05]  /*3c70*/  BSYNC.RECONVERGENT B2 ;  /* 0x0000000000027941 */ /* 0x000fea0003800200 */
.L_x_620:
[----:B------:R-:W-:-:S09]  /*3c80*/  UISETP.NE.AND UP0, UPT, UR16, URZ, UPT ;  /* 0x000000ff1000728c */ /* 0x000fd2000bf05270 */
[----:B------:R-:W-:Y:S05]  /*3c90*/  BRA.U UP0, `(.L_x_619) ;  /* 0x00000001005c7547 */ /* 0x000fea000b800000 */
[----:B------:R-:W-:-:S13]  /*3ca0*/  ISETP.NE.AND P3, PT, R16, RZ, PT ;  /* 0x000000ff1000720c */ /* 0x000fda0003f65270 */
[----:B------:R-:W-:Y:S01]  /*3cb0*/  VOTEU.ANY UP0, P3 ;  /* 0x0000000000ff7886 */ /* 0x000fe20001800100 */
[----:B------:R-:W-:-:S13]  /*3cc0*/  PLOP3.LUT P3, PT, PT, PT, UP0, 0x80, 0x8 ;  /* 0x000000000008781c */ /* 0x000fda0003f6f008 */
[----:B0123--:R-:W2:Y:S01]  /*3cd0*/  @P3 LDG.E.64 R12, desc[UR36][R116.64+0x60] ;  /* 0x00006024740c3981 */ /* 0x00fea2000c1e1b00 */
        /* <DEDUP_REMOVED lines=19> */
.L_x_619:
[----:B------:R-:W-:Y:S05]  /*3e10*/  BSYNC.RECONVERGENT B1 ;  /* 0x0000000000017941 */ /* 0x000fea0003800200 */
.L_x_618:
        /* <DEDUP_REMOVED lines=9> */
[----:B01234-:R-:W-:Y:S02]  /*3eb0*/  LOP3.LUT R12, R11, 0x4, RZ, 0xc0, !PT ;  /* 0x000000040b0c7812 */ /* 0x01ffe400078ec0ff */
[----:B------:R-:W-:-:S03]  /*3ec0*/  SHF.R.S32.HI R11, RZ, 0x1f, R120 ;  /* 0x0000001fff0b7819 */ /* 0x000fc60000011478 */
[----:B------:R-:W-:-:S05]  /*3ed0*/  IMAD R13, R3, UR6, R12 ;  /* 0x00000006030d7c24 */ /* 0x000fca000f8e020c */
[----:B------:R-:W-:-:S04]  /*3ee0*/  IADD3 R12, P3, PT, R13, R120, RZ ;  /* 0x000000780d0c7210 */ /* 0x000fc80007f7e0ff */
[----:B------:R-:W-:Y:S02]  /*3ef0*/  LEA.HI.X.SX32 R11, R13, R11, 0x1, P3 ;  /* 0x0000000b0d0b7211 */ /* 0x000fe400018f0eff */
[----:B------:R-:W-:-:S04]  /*3f00*/  LEA R96, P3, R12, UR8, 0x1 ;  /* 0x000000080c607c11 */ /* 0x000fc8000f8608ff */
[----:B------:R-:W-:-:S06]  /*3f10*/  LEA.HI.X R97, R12, UR9, R11, 0x1, P3 ;  /* 0x000000090c617c11 */ /* 0x000fcc00098f0c0b */
[----:B------:R-:W5:Y:S03]  /*3f20*/  LDG.E.64 R96, desc[UR36][R96.64] ;  /* 0x0000002460607981 */ /* 0x000f66000c1e1b00 */
.L_x_625:
[----:B------:R-:W-:Y:S05]  /*3f30*/  BSYNC.RECONVERGENT B2 ;  /* 0x0000000000027941 */ /* 0x000fea0003800200 */
.L_x_624:
[----:B------:R-:W-:-:S09]  /*3f40*/  UISETP.NE.AND UP0, UPT, UR16, URZ, UPT ;  /* 0x000000ff1000728c */ /* 0x000fd2000bf05270 */
[----:B------:R-:W-:Y:S05]  /*3f50*/  BRA.U UP0, `(.L_x_623) ;  /* 0x00000001005c7547 */ /* 0x000fea000b800000 */
[----:B------:R-:W-:-:S13]  /*3f60*/  ISETP.NE.AND P3, PT, R16, RZ, PT ;  /* 0x000000ff1000720c */ /* 0x000fda0003f65270 */
[----:B------:R-:W-:Y:S01]  /*3f70*/  VOTEU.ANY UP0, P3 ;  /* 0x0000000000ff7886 */ /* 0x000fe20001800100 */
[----:B------:R-:W-:-:S13]  /*3f80*/  PLOP3.LUT P3, PT, PT, PT, UP0, 0x80, 0x8 ;  /* 0x000000000008781c */ /* 0x000fda0003f6f008 */
[----:B01234-:R-:W2:Y:S01]  /*3f90*/  @P3 LDG.E.64 R12, desc[UR36][R116.64+0x70] ;  /* 0x00007024740c3981 */ /* 0x01fea2000c1e1b00 */
        /* <DEDUP_REMOVED lines=19> */
.L_x_623:
[----:B------:R-:W-:Y:S05]  /*40d0*/  BSYNC.RECONVERGENT B1 ;  /* 0x0000000000017941 */ /* 0x000fea0003800200 */
.L_x_622:
[----:B------:R-:W-:Y:S01]  /*40e0*/  BSSY.RECONVERGENT B1, `(.L_x_626) ;  /* 0x000002a000017945 */ /* 0x000fe20003800200 */
[----:B------:R-:W-:-:S03]  /*40f0*/  IMAD R14, R3, 0x40, R14 ;  /* 0x00000040030e7824 */ /* 0x000fc600078e020e */
[----:B------:R-:W-:Y:S05]  /*4100*/  @P1 BRA `(.L_x_627) ;  /* 0x00000000009c1947 */ /* 0x000fea0003800000 */
[----:B------:R-:W-:Y:S01]  /*4110*/  ISETP.GE.AND P2, PT, R14, R5, PT ;  /* 0x000000050e00720c */ /* 0x000fe20003f46270 */
[----:B------:R-:W-:Y:S01]  /*4120*/  BSSY.RECONVERGENT B2, `(.L_x_628) ;  /* 0x000000c000027945 */ /* 0x000fe20003800200 */
[----:B------:R-:W-:-:S11]  /*4130*/  CS2R R98, SRZ ;  /* 0x0000000000627805 */ /* 0x000fd6000001ff00 */
[----:B------:R-:W-:Y:S05]  /*4140*/  @P2 BRA `(.L_x_629) ;  /* 0x0000000000242947 */ /* 0x000fea0003800000 */
[----:B------:R-:W-:-:S04]  /*4150*/  SHF.L.U32 R11, R2, 0x2, RZ ;  /* 0x00000002020b7819 */ /* 0x000fc800000006ff */
        /* <DEDUP_REMOVED lines=8> */
.L_x_629:
[----:B------:R-:W-:Y:S05]  /*41e0*/  BSYNC.RECONVERGENT B2 ;  /* 0x0000000000027941 */ /* 0x000fea0003800200 */
.L_x_628:
        /* <DEDUP_REMOVED lines=25> */
.L_x_627:
[----:B------:R-:W-:Y:S05]  /*4380*/  BSYNC.RECONVERGENT B1 ;  /* 0x0000000000017941 */ /* 0x000fea0003800200 */
.L_x_626:
[----:B------:R-:W-:Y:S01]  /*4390*/  BSSY.RECONVERGENT B1, `(.L_x_630) ;  /* 0x000002b000017945 */ /* 0x000fe20003800200 */
[----:B------:R-:W-:-:S03]  /*43a0*/  LEA R118, R3, R118, 0x1 ;  /* 0x0000007603767211 */ /* 0x000fc600078e08ff */
[----:B------:R-:W-:Y:S05]  /*43b0*/  @P1 BRA `(.L_x_631) ;  /* 0x0000000000a01947 */ /* 0x000fea0003800000 */
[----:B------:R-:W-:Y:S01]  /*43c0*/  IMAD.SHL.U32 R14, R118, 0x8, RZ ;  /* 0x00000008760e7824 */ /* 0x000fe200078e00ff */
[----:B------:R-:W-:Y:S01]  /*43d0*/  BSSY.RECONVERGENT B2, `(.L_x_632) ;  /* 0x000000d000027945 */ /* 0x000fe20003800200 */
[----:B------:R-:W-:-:S03]  /*43e0*/  CS2R R100, SRZ ;  /* 0x0000000000647805 */ /* 0x000fc6000001ff00 */
[----:B------:R-:W-:-:S13]  /*43f0*/  ISETP.GE.AND P2, PT, R14, R5, PT ;  /* 0x000000050e00720c */ /* 0x000fda0003f46270 */
        /* <DEDUP_REMOVED lines=10> */
.L_x_633:
[----:B------:R-:W-:Y:S05]  /*44a0*/  BSYNC.RECONVERGENT B2 ;  /* 0x0000000000027941 */ /* 0x000fea0003800200 */
.L_x_632:
        /* <DEDUP_REMOVED lines=25> */
.L_x_631:
[----:B------:R-:W-:Y:S05]  /*4640*/  BSYNC.RECONVERGENT B1 ;  /* 0x0000000000017941 */ /* 0x000fea0003800200 */
.L_x_630:
[----:B------:R-:W-:Y:S01]  /*4650*/  BSSY.RECONVERGENT B1, `(.L_x_634) ;  /* 0x000002b000017945 */ /* 0x000fe20003800200 */
[----:B------:R-:W-:-:S03]  /*4660*/  IADD3 R118, PT, PT, R118, R3, RZ ;  /* 0x0000000376767210 */ /* 0x000fc60007ffe0ff */
        /* <DEDUP_REMOVED lines=15> */
.L_x_637:
[----:B------:R-:W-:Y:S05]  /*4760*/  BSYNC.RECONVERGENT B2 ;  /* 0x0000000000027941 */ /* 0x000fea0003800200 */
.L_x_636:
        /* <DEDUP_REMOVED lines=25> */
.L_x_635:
[----:B------:R-:W-:Y:S05]  /*4900*/  BSYNC.RECONVERGENT B1 ;  /* 0x0000000000017941 */ /* 0x000fea0003800200 */
.L_x_634:
        /* <DEDUP_REMOVED lines=17> */
.L_x_641:
[----:B------:R-:W-:Y:S05]  /*4a20*/  BSYNC.RECONVERGENT B2 ;  /* 0x0000000000027941 */ /* 0x000fea0003800200 */
.L_x_640:
        /* <DEDUP_REMOVED lines=25> */
.L_x_639:
[----:B------:R-:W-:Y:S05]  /*4bc0*/  BSYNC.RECONVERGENT B1 ;  /* 0x0000000000017941 */ /* 0x000fea0003800200 */
.L_x_638:
        /* <DEDUP_REMOVED lines=17> */
.L_x_645:
[----:B------:R-:W-:Y:S05]  /*4ce0*/  BSYNC.RECONVERGENT B2 ;  /* 0x0000000000027941 */ /* 0x000fea0003800200 */
.L_x_644:
        /* <DEDUP_REMOVED lines=25> */
.L_x_643:
[----:B------:R-:W-:Y:S05]  /*4e80*/  BSYNC.RECONVERGENT B1 ;  /* 0x0000000000017941 */ /* 0x000fea0003800200 */
.L_x_642:
        /* <DEDUP_REMOVED lines=17> */
.L_x_649:
[----:B------:R-:W-:Y:S05]  /*4fa0*/  BSYNC.RECONVERGENT B2 ;  /* 0x0000000000027941 */ /* 0x000fea0003800200 */
.L_x_648:
        /* <DEDUP_REMOVED lines=25> */
.L_x_647:
[----:B------:R-:W-:Y:S05]  /*5140*/  BSYNC.RECONVERGENT B1 ;  /* 0x0000000000017941 */ /* 0x000fea0003800200 */
.L_x_646:
        /* <DEDUP_REMOVED lines=17> */
.L_x_653:
[----:B------:R-:W-:Y:S05]  /*5260*/  BSYNC.RECONVERGENT B2 ;  /* 0x0000000000027941 */ /* 0x000fea0003800200 */
.L_x_652:
        /* <DEDUP_REMOVED lines=25> */
.L_x_651:
[----:B------:R-:W-:Y:S05]  /*5400*/  BSYNC.RECONVERGENT B1 ;  /* 0x0000000000017941 */ /* 0x000fea0003800200 */
.L_x_650:
[----:B------:R-:W-:Y:S04]  /*5410*/  BSSY.RECONVERGENT B1, `(.L_x_654) ;  /* 0x000002c000017945 */ /* 0x000fe80003800200 */
[----:B------:R-:W-:Y:S05]  /*5420*/  @P1 BRA `(.L_x_655) ;  /* 0x0000000000a81947 */ /* 0x000fea0003800000 */
[----:B------:R-:W-:Y:S01]  /*5430*/  IADD3 R118, PT, PT, R118, R3, RZ ;  /* 0x0000000376767210 */ /* 0x000fe20007ffe0ff */
[----:B------:R-:W-:Y:S01]  /*5440*/  BSSY.RECONVERGENT B2, `(.L_x_656) ;  /* 0x000000e000027945 */ /* 0x000fe20003800200 */
[----:B------:R-:W-:-:S03]  /*5450*/  CS2R R112, SRZ ;  /* 0x0000000000707805 */ /* 0x000fc6000001ff00 */
[----:B------:R-:W-:-:S05]  /*5460*/  IMAD.SHL.U32 R118, R118, 0x8, RZ ;  /* 0x0000000876767824 */ /* 0x000fca00078e00ff */
        /* <DEDUP_REMOVED lines=11> */
.L_x_657:
[----:B------:R-:W-:Y:S05]  /*5520*/  BSYNC.RECONVERGENT B2 ;  /* 0x0000000000027941 */ /* 0x000fea0003800200 */
.L_x_656:
[----:B------:R-:W-:-:S09]  /*5530*/  UISETP.NE.AND UP0, UPT, UR16, URZ, UPT ;  /* 0x000000ff1000728c */ /* 0x000fd2000bf05270 */
[----:B------:R-:W-:Y:S05]  /*5540*/  BRA.U UP0, `(.L_x_655) ;  /* 0x0000000100607547 */ /* 0x000fea000b800000 */
[----:B------:R-:W-:Y:S01]  /*5550*/  ISETP.NE.AND P3, PT, R16, RZ, PT ;  /* 0x000000ff1000720c */ /* 0x000fe20003f65270 */
[----:B------:R-:W0:Y:S01]  /*5560*/  @!P2 S2R R11, SR_CTAID.Y ;  /* 0x00000000000ba919 */ /* 0x000e220000002600 */
[----:B------:R-:W0:Y:S11]  /*5570*/  @!P2 LDC R14, c[0x0][0x3f8] ;  /* 0x0000fe00ff0eab82 */ /* 0x000e360000000800 */
[----:B------:R-:W-:Y:S01]  /*5580*/  VOTEU.ANY UP0, P3 ;  /* 0x0000000000ff7886 */ /* 0x000fe20001800100 */
[----:B------:R-:W-:-:S13]  /*5590*/  PLOP3.LUT P3, PT, PT, PT, UP0, 0x80, 0x8 ;  /* 0x000000000008781c */ /* 0x000fda0003f6f008 */
[----:B01234-:R-:W2:Y:S01]  /*55a0*/  @P3 LDG.E.64 R12, desc[UR36][R116.64+0xf0] ;  /* 0x0000f024740c3981 */ /* 0x01fea2000c1e1b00 */
[----:B------:R-:W-:Y:S01]  /*55b0*/  PLOP3.LUT P4, PT, PT, PT, UP0, 0x80, 0x8 ;  /* 0x000000000008781c */ /* 0x000fe20003f8f008 */
[----:B-----5:R-:W-:Y:S02]  /*55c0*/  HFMA2 R113, R113, 1, 1, R19 ;  /* 0x3c003c0071717831 */ /* 0x020fe40000000013 */
[----:B------:R-:W-:Y:S02]  /*55d0*/  HADD2 R112, R112, R18 ;  /* 0x0000001270707230 */ /* 0x000fe40000000000 */
[----:B------:R-:W-:Y:S02]  /*55e0*/  @!P2 IMAD R120, R11, R14, UR45 ;  /* 0x0000002d0b78ae24 */ /* 0x000fe4000f8e020e */
[----:B------:R-:W-:Y:S01]  /*55f0*/  @!P2 IMAD.SHL.U32 R11, R2, 0x4, RZ ;  /* 0x00000004020ba824 */ /* 0x000fe200078e00ff */
[----:B------:R-:W0:Y:S01]  /*5600*/  @!P2 LDC.64 R14, c[0x0][0x3b8] ;  /* 0x0000ee00ff0eab82 */ /* 0x000e220000000a00 */
[----:B------:R-:W-:-:S03]  /*5610*/  @!P2 IMAD R120, R120, R3, RZ ;  /* 0x000000037878a224 */ /* 0x000fc600078e02ff */
[----:B------:R-:W-:-:S05]  /*5620*/  @!P2 LOP3.LUT R11, R11, 0x4, RZ, 0xc0, !PT ;  /* 0x000000040b0ba812 */ /* 0x000fca00078ec0ff */
        /* <DEDUP_REMOVED lines=10> */
.L_x_655:
[----:B------:R-:W-:Y:S05]  /*56d0*/  BSYNC.RECONVERGENT B1 ;  /* 0x0000000000017941 */ /* 0x000fea0003800200 */
.L_x_654:
[----:B-----5:R-:W-:Y:S02]  /*56e0*/  HMUL2 R11, R80, R82 ;  /* 0x00000052500b7232 */ /* 0x020fe40000000000 */
[----:B01234-:R-:W-:Y:S01]  /*56f0*/  HFMA2 R12, R81, R83, -RZ ;  /* 0x00000053510c7231 */ /* 0x01ffe200001000ff */
[----:B------:R-:W-:Y:S01]  /*5700*/  UMOV UR4, 0xffffffff ;  /* 0xffffffff00047882 */ /* 0x000fe20000000000 */
[----:B------:R-:W-:Y:S01]  /*5710*/  LOP3.LUT R115, R2, 0x1, RZ, 0xc0, !PT ;  /* 0x0000000102737812 */ /* 0x000fe200078ec0ff */
        /* <DEDUP_REMOVED lines=35> */
[----:B------:R0:W1:Y:S02]  /*5950*/  SHFL.BFLY PT, R14, R13, 0x1, 0x1f ;  /* 0x0c201f000d0e7f89 */ /* 0x00006400000e0000 */
.L_x_736:
[----:B------:R-:W-:Y:S01]  /*5960*/  ISETP.EQ.U32.OR P1, PT, R115, 0x1, P1 ;  /* 0x000000017300780c */ /* 0x000fe20000f22470 */
[----:B-1----:R-:W-:Y:S01]  /*5970*/  FADD.FTZ R14, R13, R14 ;  /* 0x0000000e0d0e7221 */ /* 0x002fe20000010000 */
[----:B------:R-:W-:Y:S03]  /*5980*/  BSSY.RECONVERGENT B1, `(.L_x_659) ;  /* 0x000001f000017945 */ /* 0x000fe60003800200 */
[----:B------:R-:W-:-:S08]  /*5990*/  FMUL.FTZ R11, R14, UR18 ;  /* 0x000000120e0b7c20 */ /* 0x000fd00008410000 */
[----:B------:R-:W-:Y:S05]  /*59a0*/  @P1 BRA `(.L_x_660) ;  /* 0x0000000000701947 */ /* 0x000fea0003800000 */
[----:B------:R-:W-:Y:S01]  /*59b0*/  ISETP.NE.U32.AND P1, PT, RZ, UR12, PT ;  /* 0x0000000cff007c0c */ /* 0x000fe2000bf25070 */
[----:B------:R-:W-:Y:S01]  /*59c0*/  UISETP.NE.U32.AND UP0, UPT, UR14, URZ, UPT ;  /* 0x000000ff0e00728c */ /* 0x000fe2000bf05070 */
[----:B------:R-:W-:Y:S02]  /*59d0*/  ISETP.NE.AND P4, PT, R114, RZ, PT ;  /* 0x000000ff7200720c */ /* 0x000fe40003f85270 */
[----:B------:R-:W-:Y:S01]  /*59e0*/  ISETP.NE.AND.EX P1, PT, RZ, UR13, PT, P1 ;  /* 0x0000000dff007c0c */ /* 0x000fe2000bf25310 */
[----:B------:R-:W-:-:S06]  /*59f0*/  UISETP.NE.AND.EX UP0, UPT, UR15, URZ, UPT, UP0 ;  /* 0x000000ff0f00728c */ /* 0x000fcc000bf05300 */
[----:B------:R-:W-:-:S05]  /*5a00*/  PLOP3.LUT P3, PT, PT, PT, UP0, 0x80, 0x8 ;  /* 0x000000000008781c */ /* 0x000fca0003f6f008 */
[----:B------:R-:W1:Y:S01]  /*5a10*/  @UP0 LDCU.64 UR4, c[0x0][0x448] ;  /* 0x00008900ff0407ac */ /* 0x000e620008000a00 */
[----:B0-----:R-:W0:Y:S01]  /*5a20*/  @P1 LDC.64 R12, c[0x0][0x438] ;  /* 0x00010e00ff0c1b82 */ /* 0x001e220000000a00 */
[----:B-1----:R-:W-:Y:S01]  /*5a30*/  @UP0 UIMAD.WIDE.U32 UR4, UR45, 0x2, UR4 ;  /* 0x000000022d0408a5 */ /* 0x002fe2000f8e0004 */
[----:B0-----:R-:W-:-:S05]  /*5a40*/  @P1 IMAD.WIDE R12, R8, 0x2, R12 ;  /* 0x00000002080c1825 */ /* 0x001fca00078e020c */
[----:B------:R-:W-:Y:S01]  /*5a50*/  MOV R14, UR4 ;  /* 0x00000004000e7c02 */ /* 0x000fe20008000f00 */
[----:B------:R-:W-:-:S04]  /*5a60*/  IMAD.U32 R15, RZ, RZ, UR5 ;  /* 0x00000005ff0f7e24 */ /* 0x000fc8000f8e00ff */
[----:B------:R-:W0:Y:S01]  /*5a70*/  @UP0 LDCU UR4, c[0x0][0x408] ;  /* 0x00008100ff0407ac */ /* 0x000e220008000800 */
[----:B------:R-:W2:Y:S01]  /*5a80*/  @P1 LDG.E.U16 R12, desc[UR36][R12.64] ;  /* 0x000000240c0c1981 */ /* 0x000ea2000c1e1500 */
[----:B------:R-:W0:Y:S03]  /*5a90*/  @UP0 LDCU UR5, c[0x0][0x430] ;  /* 0x00008600ff0507ac */ /* 0x000e260008000800 */
[----:B------:R-:W3:Y:S01]  /*5aa0*/  @P3 LDG.E.U16 R14, desc[UR36][R14.64] ;  /* 0x000000240e0e3981 */ /* 0x000ee2000c1e1500 */
[----:B------:R-:W-:Y:S01]  /*5ab0*/  IADD3 R114, PT, PT, R9, -0x1, RZ ;  /* 0xffffffff09727810 */ /* 0x000fe20007ffe0ff */
[----:B0-----:R-:W-:-:S06]  /*5ac0*/  @UP0 UIADD3 UR4, UPT, UPT, UR4, UR5, URZ ;  /* 0x0000000504040290 */ /* 0x001fcc000fffe0ff */
[----:B------:R-:W-:-:S04]  /*5ad0*/  @P3 ISETP.GE.AND P2, PT, R114, UR4, PT ;  /* 0x0000000472003c0c */ /* 0x000fc8000bf46270 */
[----:B------:R-:W-:-:S04]  /*5ae0*/  @P3 SEL R118, RZ, UR39, P2 ;  /* 0x00000027ff763c07 */ /* 0x000fc80009000000 */
[----:B------:R-:W-:-:S04]  /*5af0*/  @P3 IADD3 R118, PT, PT, R9, -UR44, R118 ;  /* 0x8000002c09763c10 */ /* 0x000fc8000fffe076 */
[----:B------:R-:W-:Y:S01]  /*5b00*/  @P3 I2FP.F32.S32 R118, R118 ;  /* 0x0000007600763245 */ /* 0x000fe20000201400 */
[----:B--2---:R-:W-:Y:S02]  /*5b10*/  @P1 HADD2.F32 R114, -RZ, R12.H0_H0 ;  /* 0x2000000cff721230 */ /* 0x004fe40000004100 */
[----:B---3--:R-:W-:-:S03]  /*5b20*/  @P3 HADD2.F32 R12, -RZ, R14.H0_H0 ;  /* 0x2000000eff0c3230 */ /* 0x008fc60000004100 */
[----:B------:R-:W-:-:S04]  /*5b30*/  @P1 FADD.FTZ R11, R11, R114 ;  /* 0x000000720b0b1221 */ /* 0x000fc80000010000 */
[----:B------:R-:W-:-:S05]  /*5b40*/  @P3 FFMA.FTZ R11, R118, R12, R11 ;  /* 0x0000000c760b3223 */ /* 0x000fca000001000b */
[----:B------:R1:W-:Y:S01]  /*5b50*/  STS [R17], R11 ;  /* 0x0000000b11007388 */ /* 0x0003e20000000800 */
[----:B------:R-:W-:-:S07]  /*5b60*/  @!P4 FMNMX.FTZ R0, R0, R11, !PT ;  /* 0x0000000b0000c209 */ /* 0x000fce0007810000 */
.L_x_660:
[----:B------:R-:W-:Y:S05]  /*5b70*/  BSYNC.RECONVERGENT B1 ;  /* 0x0000000000017941 */ /* 0x000fea0003800200 */
.L_x_659:
[----:B------:R-:W-:Y:S01]  /*5b80*/  UIADD3 UR4, UPT, UPT, UR44, -0x1, URZ ;  /* 0xffffffff2c047890 */ /* 0x000fe2000fffe0ff */
[----:B-1----:R-:W-:Y:S01]  /*5b90*/  IADD3 R11, PT, PT, R9, 0x3f, RZ ;  /* 0x0000003f090b7810 */ /* 0x002fe20007ffe0ff */
[----:B------:R-:W-:Y:S01]  /*5ba0*/  VIADD R17, R17, 0x100 ;  /* 0x0000010011117836 */ /* 0x000fe20000000000 */
[----:B------:R-:W-:Y:S01]  /*5bb0*/  IADD3 R6, P2, PT, R6, 0x40, RZ ;  /* 0x0000004006067810 */ /* 0x000fe20007f5e0ff */
[----:B------:R-:W-:Y:S01]  /*5bc0*/  UIADD3 UR4, UPT, UPT, UR4, 0xf, -UR10 ;  /* 0x0000000f04047890 */ /* 0x000fe2000fffe80a */
[----:B------:R-:W-:Y:S02]  /*5bd0*/  IADD3 R9, PT, PT, R9, 0x40, RZ ;  /* 0x0000004009097810 */ /* 0x000fe40007ffe0ff */
[----:B------:R-:W-:Y:S01]  /*5be0*/  IADD3 R8, PT, PT, R8, 0x40, RZ ;  /* 0x0000004008087810 */ /* 0x000fe20007ffe0ff */
[----:B------:R-:W-:Y:S01]  /*5bf0*/  USHF.R.S32.HI UR5, URZ, 0x1f, UR4 ;  /* 0x0000001fff057899 */ /* 0x000fe20008011404 */
[----:B------:R-:W-:-:S03]  /*5c00*/  IMAD.X R7, RZ, RZ, R7, P2 ;  /* 0x000000ffff077224 */ /* 0x000fc600010e0607 */
[----:B------:R-:W-:-:S04]  /*5c10*/  ULEA.HI UR5, UR5, UR4, URZ, 0x4 ;  /* 0x0000000405057291 */ /* 0x000fc8000f8f20ff */
[----:B------:R-:W-:-:S06]  /*5c20*/  ULOP3.LUT UR5, UR5, 0xfffffff0, URZ, 0xc0, !UPT ;  /* 0xfffffff005057892 */ /* 0x000fcc000f8ec0ff */
[----:B------:R-:W-:-:S04]  /*5c30*/  IMAD.U32 R12, RZ, RZ, UR5 ;  /* 0x00000005ff0c7e24 */ /* 0x000fc8000f8e00ff */
[----:B------:R-:W-:-:S05]  /*5c40*/  VIADD R12, R12, UR10 ;  /* 0x0000000a0c0c7c36 */ /* 0x000fca0008000000 */
[----:B------:R-:W-:-:S13]  /*5c50*/  ISETP.GE.AND P1, PT, R11, R12, PT ;  /* 0x0000000c0b00720c */ /* 0x000fda0003f26270 */
[----:B------:R-:W-:Y:S05]  /*5c60*/  @!P1 BRA `(.L_x_661) ;  /* 0xffffffcc00389947 */ /* 0x000fea000383ffff */
.L_x_593:
[----:B0-----:R-:W-:Y:S05]  /*5c70*/  BSYNC B0 ;  /* 0x0000000000007941 */ /* 0x001fea0003800000 */
.L_x_592:
        /* <DEDUP_REMOVED lines=9> */
.L_x_742:
[----:B------:R-:W2:Y:S01]  /*5d10*/  S2R R18, SR_CgaCtaId ;  /* 0x0000000000127919 */ /* 0x000ea20000008800 */
[----:B---3--:R-:W-:Y:S01]  /*5d20*/  LOP3.LUT P0, R0, R2, 0x1f, RZ, 0xc0, !PT ;  /* 0x0000001f02007812 */ /* 0x008fe2000780c0ff */
        /* <DEDUP_REMOVED lines=8> */
[----:B------:R-:W-:Y:S01]  /*5db0*/  IMAD.MOV.U32 R9, RZ, RZ, -0x800001 ;  /* 0xff7fffffff097424 */ /* 0x000fe200078e00ff */
[----:B------:R-:W-:-:S03]  /*5dc0*/  LEA R6, R0, R7, 0x2 ;  /* 0x0000000700067211 */ /* 0x000fc600078e10ff */
[----:B------:R-:W-:Y:S08]  /*5dd0*/  BSSY.RECONVERGENT B0, `(.L_x_663) ;  /* 0x0000154000007945 */ /* 0x000ff00003800200 */
[----:B------:R-:W0:Y:S04]  /*5de0*/  @!P0 LDS R9, [R6] ;  /* 0x0000000006098984 */ /* 0x000e280000000800 */
[----:B0-----:R-:W0:Y:S02]  /*5df0*/  SHFL.BFLY PT, R8, R9, 0x2, 0x1f ;  /* 0x0c401f0009087f89 */ /* 0x001e2400000e0000 */
[----:B0-----:R-:W-:Y:S01]  /*5e00*/  FMNMX.FTZ R10, R8, R9, !PT ;  /* 0x00000009080a7209 */ /* 0x001fe20007810000 */
[----:B------:R-:W-:-:S04]  /*5e10*/  IMAD.MOV.U32 R8, RZ, RZ, RZ ;  /* 0x000000ffff087224 */ /* 0x000fc800078e00ff */
[----:B------:R-:W0:Y:S02]  /*5e20*/  SHFL.BFLY PT, R5, R10, 0x1, 0x1f ;  /* 0x0c201f000a057f89 */ /* 0x000e2400000e0000 */
[----:B0-----:R-:W-:Y:S02]  /*5e30*/  FMNMX.FTZ R7, R10, R5, !PT ;  /* 0x000000050a077209 */ /* 0x001fe40007810000 */
[----:B------:R-:W-:-:S04]  /*5e40*/  IADD3 R5, PT, PT, R2, UR10, RZ ;  /* 0x0000000a02057c10 */ /* 0x000fc8000fffe0ff */
[----:B------:R-:W-:Y:S01]  /*5e50*/  ISETP.GE.AND P0, PT, R5, UR44, PT ;  /* 0x0000002c05007c0c */ /* 0x000fe2000bf06270 */
[----:B------:R-:W0:-:S12]  /*5e60*/  SHFL.IDX PT, R7, R7, RZ, 0x1f ;  /* 0x00001fff07077589 */ /* 0x000e1800000e0000 */
[----:B------:R-:W-:Y:S05]  /*5e70*/  @P0 BRA `(.L_x_664) ;  /* 0x0000001400240947 */ /* 0x000fea0003800000 */
[----:B------:R-:W1:Y:S02]  /*5e80*/  LDC.64 R10, c[0x0][0x420] ;  /* 0x00010800ff0a7b82 */ /* 0x000e640000000a00 */
[----:B-1----:R-:W-:-:S04]  /*5e90*/  ISETP.NE.U32.AND P0, PT, R10, RZ, PT ;  /* 0x000000ff0a00720c */ /* 0x002fc80003f05070 */
[----:B------:R-:W-:-:S13]  /*5ea0*/  ISETP.NE.AND.EX P0, PT, R11, RZ, PT, P0 ;  /* 0x000000ff0b00720c */ /* 0x000fda0003f05300 */
[----:B------:R-:W-:Y:S05]  /*5eb0*/  @P0 BRA `(.L_x_665) ;  /* 0x0000000c00940947 */ /* 0x000fea0003800000 */
[----:B------:R-:W-:Y:S01]  /*5ec0*/  HFMA2 R10, -RZ, RZ, 0, 7.62939453125e-06 ;  /* 0x00000080ff0a7431 */ /* 0x000fe200000001ff */
[----:B------:R-:W-:Y:S01]  /*5ed0*/  LOP3.LUT R8, RZ, R2, RZ, 0x33, !PT ;  /* 0x00000002ff087212 */ /* 0x000fe200078e33ff */
[----:B------:R-:W-:Y:S01]  /*5ee0*/  BSSY.RECONVERGENT B1, `(.L_x_666) ;  /* 0x000001c000017945 */ /* 0x000fe20003800200 */
[----:B------:R-:W-:Y:S02]  /*5ef0*/  MOV R9, R5 ;  /* 0x0000000500097202 */ /* 0x000fe40000000f00 */
[----:B------:R-:W-:-:S04]  /*5f00*/  VIADDMNMX R3, R5, R10, UR44, !PT ;  /* 0x0000002c05037e46 */ /* 0x000fc8000f80010a */
[----:B------:R-:W-:-:S04]  /*5f10*/  IADD3 R3, PT, PT, R3, -UR10, R8 ;  /* 0x8000000a03037c10 */ /* 0x000fc8000fffe008 */
[C---:B------:R-:W-:Y:S02]  /*5f20*/  LOP3.LUT R8, R3.reuse, 0x180, RZ, 0xc0, !PT ;  /* 0x0000018003087812 */ /* 0x040fe400078ec0ff */
[----:B------:R-:W-:Y:S02]  /*5f30*/  ISETP.GE.U32.AND P1, PT, R3, 0x180, PT ;  /* 0x000001800300780c */ /* 0x000fe40003f26070 */
[----:B------:R-:W-:Y:S01]  /*5f40*/  ISETP.NE.AND P0, PT, R8, 0x180, PT ;  /* 0x000001800800780c */ /* 0x000fe20003f05270 */
[----:B------:R-:W-:-:S12]  /*5f50*/  IMAD.MOV.U32 R8, RZ, RZ, RZ ;  /* 0x000000ffff087224 */ /* 0x000fd800078e00ff */
[----:B------:R-:W-:Y:S05]  /*5f60*/  @!P0 BRA `(.L_x_667) ;  /* 0x00000000004c8947 */ /* 0x000fea0003800000 */
[----:B------:R-:W-:Y:S01]  /*5f70*/  VIADD R9, R13, 0x220 ;  /* 0x000002200d097836 */ /* 0x000fe20000000000 */
[----:B------:R-:W-:Y:S02]  /*5f80*/  LEA.HI R3, R3, 0x1, RZ, 0x19 ;  /* 0x0000000103037811 */ /* 0x000fe400078fc8ff */
[----:B------:R-:W-:Y:S02]  /*5f90*/  MOV R8, RZ ;  /* 0x000000ff00087202 */ /* 0x000fe40000000f00 */
[----:B------:R-:W-:Y:S02]  /*5fa0*/  LOP3.LUT R3, R3, 0x3, RZ, 0xc0, !PT ;  /* 0x0000000303037812 */ /* 0x000fe400078ec0ff */
[----:B------:R-:W-:Y:S01]  /*5fb0*/  LEA R11, R18, R9, 0x18 ;  /* 0x00000009120b7211 */ /* 0x000fe200078ec0ff */
[----:B------:R-:W-:Y:S02]  /*5fc0*/  IMAD.MOV.U32 R9, RZ, RZ, R5 ;  /* 0x000000ffff097224 */ /* 0x000fe400078e0005 */
[----:B------:R-:W-:Y:S01]  /*5fd0*/  IMAD.MOV R3, RZ, RZ, -R3 ;  /* 0x000000ffff037224 */ /* 0x000fe200078e0a03 */
[----:B------:R-:W-:-:S07]  /*5fe0*/  LEA R10, R2, R11, 0x2 ;  /* 0x0000000b020a7211 */ /* 0x000fce00078e10ff */
.L_x_668:
[----:B------:R-:W0:Y:S01]  /*5ff0*/  LDS R12, [R10] ;  /* 0x000000000a0c7984 */ /* 0x000e220000000800 */
[----:B------:R-:W-:Y:S01]  /*6000*/  IADD3 R3, PT, PT, R3, 0x1, RZ ;  /* 0x0000000103037810 */ /* 0x000fe20007ffe0ff */
[----:B------:R-:W-:-:S03]  /*6010*/  VIADD R9, R9, 0x80 ;  /* 0x0000008009097836 */ /* 0x000fc60000000000 */
[----:B------:R-:W-:Y:S01]  /*6020*/  ISETP.NE.AND P0, PT, R3, RZ, PT ;  /* 0x000000ff0300720c */ /* 0x000fe20003f05270 */
[----:B0-----:R-:W-:-:S04]  /*6030*/  FADD.FTZ R12, -R7, R12 ;  /* 0x0000000c070c7221 */ /* 0x001fc80000010100 */
[----:B------:R-:W-:-:S04]  /*6040*/  FMUL.FTZ R12, R12, 1.4426950216293334961 ;  /* 0x3fb8aa3b0c0c7820 */ /* 0x000fc80000410000 */
[----:B------:R-:W0:Y:S02]  /*6050*/  MUFU.EX2 R11, R12 ;  /* 0x0000000c000b7308 */ /* 0x000e240000000800 */
[----:B0-----:R0:W-:Y:S01]  /*6060*/  STS [R10], R11 ;  /* 0x0000000b0a007388 */ /* 0x0011e20000000800 */
[----:B------:R-:W-:Y:S01]  /*6070*/  FADD.FTZ R8, R11, R8 ;  /* 0x000000080b087221 */ /* 0x000fe20000010000 */
[----:B0-----:R-:W-:Y:S01]  /*6080*/  IADD3 R10, PT, PT, R10, 0x200, RZ ;  /* 0x000002000a0a7810 */ /* 0x001fe20007ffe0ff */
[----:B------:R-:W-:Y:S06]  /*6090*/  @P0 BRA `(.L_x_668) ;  /* 0xfffffffc00d40947 */ /* 0x000fec000383ffff */
.L_x_667:
[----:B------:R-:W-:Y:S05]  /*60a0*/  BSYNC.RECONVERGENT B1 ;  /* 0x0000000000017941 */ /* 0x000fea0003800200 */
.L_x_666:
[----:B------:R-:W-:Y:S05]  /*60b0*/  @!P1 BRA `(.L_x_664) ;  /* 0x0000001000949947 */ /* 0x000fea0003800000 */
[----:B------:R-:W-:Y:S01]  /*60c0*/  IADD3 R3, PT, PT, -R9, UR44, RZ ;  /* 0x0000002c09037c10 */ /* 0x000fe2000fffe1ff */
[----:B------:R-:W-:Y:S01]  /*60d0*/  USHF.L.U32 UR4, UR10, 0x2, URZ ;  /* 0x000000020a047899 */ /* 0x000fe200080006ff */
[----:B------:R-:W-:Y:S01]  /*60e0*/  VIADD R13, R13, 0x220 ;  /* 0x000002200d0d7836 */ /* 0x000fe20000000000 */
[----:B------:R-:W-:Y:S01]  /*60f0*/  BSSY.RECONVERGENT B1, `(.L_x_669) ;  /* 0x000006e000017945 */ /* 0x000fe20003800200 */
[----:B------:R-:W-:Y:S02]  /*6100*/  ISETP.GT.AND P1, PT, R3, 0x600, PT ;  /* 0x000006000300780c */ /* 0x000fe40003f24270 */
[----:B------:R-:W-:Y:S02]  /*6110*/  PLOP3.LUT P0, PT, PT, PT, PT, 0x80, 0x8 ;  /* 0x000000000008781c */ /* 0x000fe40003f0f070 */
[----:B------:R-:W-:Y:S02]  /*6120*/  LEA R18, R18, R13, 0x18 ;  /* 0x0000000d12127211 */ /* 0x000fe400078ec0ff */
[----:B------:R-:W-:-:S04]  /*6130*/  LEA R3, R9, -UR4, 0x2 ;  /* 0x8000000409037c11 */ /* 0x000fc8000f8e10ff */
[----:B------:R-:W-:-:S03]  /*6140*/  IADD3 R3, PT, PT, R3, 0x400, R18 ;  /* 0x0000040003037810 */ /* 0x000fc60007ffe012 */
[----:B------:R-:W-:Y:S05]  /*6150*/  @!P1 BRA `(.L_x_670) ;  /* 0x00000004009c9947 */ /* 0x000fea0003800000 */
[----:B------:R-:W-:Y:S02]  /*6160*/  MOV R44, UR44 ;  /* 0x0000002c002c7c02 */ /* 0x000fe40008000f00 */
[----:B------:R-:W-:-:S03]  /*6170*/  PLOP3.LUT P0, PT, PT, PT, PT, 0x8, 0x80 ;  /* 0x000000000080781c */ /* 0x000fc60003f0e170 */
[----:B------:R-:W-:-:S10]  /*6180*/  VIADD R44, R44, 0xfffffa00 ;  /* 0xfffffa002c2c7836 */ /* 0x000fd40000000000 */
.L_x_671:
[----:B------:R-:W0:Y:S01]  /*6190*/  LDS R10, [R3+-0x400] ;  /* 0xfffc0000030a7984 */ /* 0x000e220000000800 */
[----:B------:R-:W-:-:S03]  /*61a0*/  IADD3 R9, PT, PT, R9, 0x800, RZ ;  /* 0x0000080009097810 */ /* 0x000fc60007ffe0ff */
[----:B------:R-:W1:Y:S01]  /*61b0*/  LDS R12, [R3+-0x200] ;  /* 0xfffe0000030c7984 */ /* 0x000e620000000800 */
[----:B------:R-:W-:-:S03]  /*61c0*/  ISETP.GE.AND P1, PT, R9, R44, PT ;  /* 0x0000002c0900720c */ /* 0x000fc60003f26270 */
[----:B------:R-:W2:Y:S04]  /*61d0*/  LDS R14, [R3] ;  /* 0x00000000030e7984 */ /* 0x000ea80000000800 */
[----:B------:R-:W3:Y:S04]  /*61e0*/  LDS R18, [R3+0x200] ;  /* 0x0002000003127984 */ /* 0x000ee80000000800 */
[----:B------:R-:W5:Y:S04]  /*61f0*/  LDS R20, [R3+0x400] ;  /* 0x0004000003147984 */ /* 0x000f680000000800 */
[----:B------:R-:W5:Y:S04]  /*6200*/  LDS R22, [R3+0x600] ;  /* 0x0006000003167984 */ /* 0x000f680000000800 */
        /* <DEDUP_REMOVED lines=21> */
[C---:B------:R-:W-:Y:S01]  /*6360*/  FADD.FTZ R22, -R7.reuse, R22 ;  /* 0x0000001607167221 */ /* 0x040fe20000010100 */
[----:B------:R-:W5:Y:S01]  /*6370*/  LDS R42, [R3+0x1a00] ;  /* 0x001a0000032a7984 */ /* 0x000f620000000800 */
        /* <DEDUP_REMOVED lines=69> */
.L_x_670:
[----:B------:R-:W-:Y:S05]  /*67d0*/  BSYNC.RECONVERGENT B1 ;  /* 0x0000000000017941 */ /* 0x000fea0003800200 */
.L_x_669:
[----:B------:R-:W-:Y:S01]  /*67e0*/  IADD3 R10, PT, PT, -R9, UR44, RZ ;  /* 0x0000002c090a7c10 */ /* 0x000fe2000fffe1ff */
[----:B------:R-:W-:Y:S03]  /*67f0*/  BSSY.RECONVERGENT B1, `(.L_x_672) ;  /* 0x0000036000017945 */ /* 0x000fe60003800200 */
[----:B------:R-:W-:-:S13]  /*6800*/  ISETP.GT.AND P1, PT, R10, 0x200, PT ;  /* 0x000002000a00780c */ /* 0x000fda0003f24270 */
[----:B------:R-:W-:Y:S05]  /*6810*/  @!P1 BRA `(.L_x_673) ;  /* 0x0000000000cc9947 */ /* 0x000fea0003800000 */
[----:B------:R-:W0:Y:S01]  /*6820*/  LDS R10, [R3+-0x400] ;  /* 0xfffc0000030a7984 */ /* 0x000e220000000800 */
[----:B------:R-:W-:Y:S02]  /*6830*/  PLOP3.LUT P0, PT, PT, PT, PT, 0x8, 0x80 ;  /* 0x000000000080781c */ /* 0x000fe40003f0e170 */
[----:B------:R-:W-:Y:S01]  /*6840*/  IADD3 R9, PT, PT, R9, 0x400, RZ ;  /* 0x0000040009097810 */ /* 0x000fe20007ffe0ff */
[----:B------:R-:W1:Y:S04]  /*6850*/  LDS R12, [R3+-0x200] ;  /* 0xfffe0000030c7984 */ /* 0x000e680000000800 */
[----:B------:R-:W2:Y:S04]  /*6860*/  LDS R14, [R3] ;  /* 0x00000000030e7984 */ /* 0x000ea80000000800 */
[----:B------:R-:W3:Y:S04]  /*6870*/  LDS R18, [R3+0x200] ;  /* 0x0002000003127984 */ /* 0x000ee80000000800 */
[----:B------:R-:W5:Y:S04]  /*6880*/  LDS R20, [R3+0x400] ;  /* 0x0004000003147984 */ /* 0x000f680000000800 */
[----:B------:R-:W5:Y:S04]  /*6890*/  LDS R22, [R3+0x600] ;  /* 0x0006000003167984 */ /* 0x000f680000000800 */
        /* <DEDUP_REMOVED lines=42> */
[----:B0-----:R-:W-:-:S07]  /*6b40*/  VIADD R3, R3, 0x1000 ;  /* 0x0000100003037836 */ /* 0x001fce0000000000 */
.L_x_673:
[----:B------:R-:W-:Y:S05]  /*6b50*/  BSYNC.RECONVERGENT B1 ;  /* 0x0000000000017941 */ /* 0x000fea0003800200 */
.L_x_672:
[----:B------:R-:W-:-:S13]  /*6b60*/  ISETP.LT.OR P0, PT, R9, UR44, P0 ;  /* 0x0000002c09007c0c */ /* 0x000fda0008701670 */
        /* <DEDUP_REMOVED lines=26> */
.L_x_665:
[----:B------:R-:W-:Y:S01]  /*6d10*/  HFMA2 R8, -RZ, RZ, 0, 7.62939453125e-06 ;  /* 0x00000080ff087431 */ /* 0x000fe200000001ff */
[----:B------:R-:W1:Y:S01]  /*6d20*/  S2UR UR4, SR_CTAID.Y ;  /* 0x00000000000479c3 */ /* 0x000e620000002600 */
[----:B------:R-:W-:Y:S01]  /*6d30*/  LOP3.LUT R9, RZ, R2, RZ, 0x33, !PT ;  /* 0x00000002ff097212 */ /* 0x000fe200078e33ff */
[----:B------:R-:W-:Y:S02]  /*6d40*/  BSSY.RECONVERGENT B1, `(.L_x_674) ;  /* 0x0000025000017945 */ /* 0x000fe40003800200 */
[----:B------:R-:W-:-:S04]  /*6d50*/  VIADDMNMX R8, R5, R8, UR44, !PT ;  /* 0x0000002c05087e46 */ /* 0x000fc8000f800108 */
[----:B------:R-:W-:-:S04]  /*6d60*/  IADD3 R9, PT, PT, R8, -UR10, R9 ;  /* 0x8000000a08097c10 */ /* 0x000fc8000fffe009 */
[C---:B------:R-:W-:Y:S02]  /*6d70*/  LOP3.LUT R8, R9.reuse, 0x180, RZ, 0xc0, !PT ;  /* 0x0000018009087812 */ /* 0x040fe400078ec0ff */
[----:B------:R-:W-:Y:S02]  /*6d80*/  ISETP.GE.U32.AND P0, PT, R9, 0x180, PT ;  /* 0x000001800900780c */ /* 0x000fe40003f06070 */
[----:B------:R-:W-:Y:S01]  /*6d90*/  ISETP.NE.AND P1, PT, R8, 0x180, PT ;  /* 0x000001800800780c */ /* 0x000fe20003f25270 */
[----:B------:R-:W-:Y:S02]  /*6da0*/  IMAD.MOV.U32 R8, RZ, RZ, RZ ;  /* 0x000000ffff087224 */ /* 0x000fe400078e00ff */
[----:B-1----:R-:W-:Y:S01]  /*6db0*/  IMAD R20, R3, UR4, RZ ;  /* 0x0000000403147c24 */ /* 0x002fe2000f8e02ff */
[----:B------:R-:W-:-:S04]  /*6dc0*/  MOV R3, R5 ;  /* 0x0000000500037202 */ /* 0x000fc80000000f00 */
[----:B------:R-:W-:-:S05]  /*6dd0*/  SHF.R.S32.HI R22, RZ, 0x1f, R20 ;  /* 0x0000001fff167819 */ /* 0x000fca0000011414 */
[----:B------:R-:W-:Y:S05]  /*6de0*/  @!P1 BRA `(.L_x_675) ;  /* 0x0000000000689947 */ /* 0x000fea0003800000 */
[----:B------:R-:W-:Y:S01]  /*6df0*/  VIADD R13, R13, 0x220 ;  /* 0x000002200d0d7836 */ /* 0x000fe20000000000 */
[----:B------:R-:W-:Y:S02]  /*6e00*/  LEA.HI R3, R9, 0x1, RZ, 0x19 ;  /* 0x0000000109037811 */ /* 0x000fe400078fc8ff */
[--C-:B------:R-:W-:Y:S02]  /*6e10*/  IADD3 R10, P1, P2, R20, R10, R5.reuse ;  /* 0x0000000a140a7210 */ /* 0x100fe40007a3e005 */
[----:B------:R-:W-:Y:S01]  /*6e20*/  LOP3.LUT R9, R3, 0x3, RZ, 0xc0, !PT ;  /* 0x0000000303097812 */ /* 0x000fe200078ec0ff */
[----:B------:R-:W-:Y:S01]  /*6e30*/  IMAD.MOV.U32 R3, RZ, RZ, R5 ;  /* 0x000000ffff037224 */ /* 0x000fe200078e0005 */
[----:B------:R-:W-:Y:S02]  /*6e40*/  LEA R13, R18, R13, 0x18 ;  /* 0x0000000d120d7211 */ /* 0x000fe400078ec0ff */
[----:B------:R-:W-:Y:S01]  /*6e50*/  IADD3.X R11, PT, PT, R22, R11, RZ, P1, P2 ;  /* 0x0000000b160b7210 */ /* 0x000fe20000fe44ff */
[----:B------:R-:W-:Y:S01]  /*6e60*/  IMAD.MOV R9, RZ, RZ, -R9 ;  /* 0x000000ffff097224 */ /* 0x000fe200078e0a09 */
[----:B------:R-:W-:-:S02]  /*6e70*/  MOV R8, RZ ;  /* 0x000000ff00087202 */ /* 0x000fc40000000f00 */
[----:B------:R-:W-:-:S07]  /*6e80*/  LEA R12, R2, R13, 0x2 ;  /* 0x0000000d020c7211 */ /* 0x000fce00078e10ff */
.L_x_676:
[----:B------:R1:W2:Y:S01]  /*6e90*/  LDG.E.U8 R13, desc[UR36][R10.64] ;  /* 0x000000240a0d7981 */ /* 0x0002a2000c1e1100 */
[----:B------:R-:W-:Y:S01]  /*6ea0*/  VIADD R9, R9, 0x1 ;  /* 0x0000000109097836 */ /* 0x000fe20000000000 */
[----:B------:R-:W-:Y:S02]  /*6eb0*/  IADD3 R3, PT, PT, R3, 0x80, RZ ;  /* 0x0000008003037810 */ /* 0x000fe40007ffe0ff */
[----:B-1----:R-:W-:-:S05]  /*6ec0*/  IADD3 R10, P2, PT, R10, 0x80, RZ ;  /* 0x000000800a0a7810 */ /* 0x002fca0007f5e0ff */
[----:B------:R-:W-:Y:S01]  /*6ed0*/  IMAD.X R11, RZ, RZ, R11, P2 ;  /* 0x000000ffff0b7224 */ /* 0x000fe200010e060b */
[----:B--2---:R-:W-:Y:S01]  /*6ee0*/  ISETP.NE.AND P1, PT, R13, RZ, PT ;  /* 0x000000ff0d00720c */ /* 0x004fe20003f25270 */
[----:B------:R-:W-:-:S12]  /*6ef0*/  HFMA2 R13, -RZ, RZ, 0, 0 ;  /* 0x00000000ff0d7431 */ /* 0x000fd800000001ff */
        /* <DEDUP_REMOVED lines=9> */
.L_x_675:
[----:B------:R-:W-:Y:S05]  /*6f90*/  BSYNC.RECONVERGENT B1 ;  /* 0x0000000000017941 */ /* 0x000fea0003800200 */
.L_x_674:
[----:B------:R-:W-:Y:S05]  /*6fa0*/  @!P0 BRA `(.L_x_664) ;  /* 0x0000000000d88947 */ /* 0x000fea0003800000 */
[----:B------:R-:W1:Y:S01]  /*6fb0*/  S2R R12, SR_CgaCtaId ;  /* 0x00000000000c7919 */ /* 0x000e620000008800 */
[----:B------:R-:W2:Y:S01]  /*6fc0*/  LDCU.64 UR8, c[0x0][0x420] ;  /* 0x00008400ff0877ac */ /* 0x000ea20008000a00 */
[----:B------:R-:W-:Y:S01]  /*6fd0*/  MOV R9, 0x400 ;  /* 0x0000040000097802 */ /* 0x000fe20000000f00 */
[----:B------:R-:W-:-:S04]  /*6fe0*/  USHF.L.U32 UR4, UR10, 0x2, URZ ;  /* 0x000000020a047899 */ /* 0x000fc800080006ff */
[----:B------:R-:W-:Y:S02]  /*6ff0*/  VIADD R11, R9, 0x220 ;  /* 0x00000220090b7836 */ /* 0x000fe40000000000 */
[----:B------:R-:W-:Y:S02]  /*7000*/  LEA R9, R3, -UR4, 0x2 ;  /* 0x8000000403097c11 */ /* 0x000fe4000f8e10ff */
[----:B--2---:R-:W-:-:S04]  /*7010*/  IADD3 R10, P0, P1, R20, UR8, R3 ;  /* 0x00000008140a7c10 */ /* 0x004fc8000f91e003 */
[----:B------:R-:W-:Y:S02]  /*7020*/  IADD3 R10, P2, PT, R10, 0x100, RZ ;  /* 0x000001000a0a7810 */ /* 0x000fe40007f5e0ff */
[----:B-1----:R-:W-:Y:S02]  /*7030*/  LEA R12, R12, R11, 0x18 ;  /* 0x0000000b0c0c7211 */ /* 0x002fe400078ec0ff */
[----:B------:R-:W-:Y:S02]  /*7040*/  IADD3.X R11, PT, PT, R22, UR9, RZ, P0, P1 ;  /* 0x00000009160b7c10 */ /* 0x000fe400087e24ff */
[----:B------:R-:W-:Y:S02]  /*7050*/  IADD3 R9, PT, PT, R9, 0x400, R12 ;  /* 0x0000040009097810 */ /* 0x000fe40007ffe00c */
[----:B------:R-:W-:-:S07]  /*7060*/  IADD3.X R11, PT, PT, RZ, R11, RZ, P2, !PT ;  /* 0x0000000bff0b7210 */ /* 0x000fce00017fe4ff */
.L_x_677:
[----:B------:R-:W2:Y:S04]  /*7070*/  LDG.E.U8 R14, desc[UR36][R10.64+-0x100] ;  /* 0xffff00240a0e7981 */ /* 0x000ea8000c1e1100 */
[----:B------:R-:W3:Y:S04]  /*7080*/  LDG.E.U8 R12, desc[UR36][R10.64+-0x80] ;  /* 0xffff80240a0c7981 */ /* 0x000ee8000c1e1100 */
[----:B------:R-:W5:Y:S04]  /*7090*/  LDG.E.U8 R13, desc[UR36][R10.64] ;  /* 0x000000240a0d7981 */ /* 0x000f68000c1e1100 */
[----:B------:R-:W4:Y:S01]  /*70a0*/  LDG.E.U8 R15, desc[UR36][R10.64+0x80] ;  /* 0x000080240a0f7981 */ /* 0x000f22000c1e1100 */
[----:B------:R-:W-:Y:S01]  /*70b0*/  VIADD R3, R3, 0x200 ;  /* 0x0000020003037836 */ /* 0x000fe20000000000 */
[----:B--2---:R-:W-:-:S02]  /*70c0*/  ISETP.NE.AND P0, PT, R14, RZ, PT ;  /* 0x000000ff0e00720c */ /* 0x004fc40003f05270 */
[----:B---3--:R-:W-:Y:S02]  /*70d0*/  ISETP.NE.AND P1, PT, R12, RZ, PT ;  /* 0x000000ff0c00720c */ /* 0x008fe40003f25270 */
[----:B-----5:R-:W-:Y:S02]  /*70e0*/  ISETP.NE.AND P2, PT, R13, RZ, PT ;  /* 0x000000ff0d00720c */ /* 0x020fe40003f45270 */
[----:B----4-:R-:W-:-:S07]  /*70f0*/  ISETP.NE.AND P3, PT, R15, RZ, PT ;  /* 0x000000ff0f00720c */ /* 0x010fce0003f65270 */
[----:B------:R-:W0:Y:S04]  /*7100*/  @!P0 LDS R12, [R9+-0x400] ;  /* 0xfffc0000090c8984 */ /* 0x000e280000000800 */
[----:B------:R-:W1:Y:S04]  /*7110*/  @!P1 LDS R14, [R9+-0x200] ;  /* 0xfffe0000090e9984 */ /* 0x000e680000000800 */
[----:B------:R-:W2:Y:S04]  /*7120*/  @!P2 LDS R18, [R9] ;  /* 0x000000000912a984 */ /* 0x000ea80000000800 */
[----:B------:R-:W3:Y:S01]  /*7130*/  @!P3 LDS R20, [R9+0x200] ;  /* 0x000200000914b984 */ /* 0x000ee20000000800 */
[----:B0-----:R-:W-:Y:S01]  /*7140*/  @!P0 FADD.FTZ R13, -R7, R12 ;  /* 0x0000000c070d8221 */ /* 0x001fe20000010100 */
[----:B------:R-:W-:-:S03]  /*7150*/  IMAD.MOV.U32 R12, RZ, RZ, RZ ;  /* 0x000000ffff0c7224 */ /* 0x000fc600078e00ff */
        /* <DEDUP_REMOVED lines=10> */
[----:B------:R-:W-:Y:S01]  /*7200*/  ISETP.GE.AND P0, PT, R3, UR44, PT ;  /* 0x0000002c03007c0c */ /* 0x000fe2000bf06270 */
[----:B------:R-:W1:Y:S01]  /*7210*/  @!P1 MUFU.EX2 R14, R15 ;  /* 0x0000000f000e9308 */ /* 0x000e620000000800 */
        /* <DEDUP_REMOVED lines=15> */
.L_x_664:
[----:B------:R-:W-:Y:S05]  /*7310*/  BSYNC.RECONVERGENT B0 ;  /* 0x0000000000007941 */ /* 0x000fea0003800200 */
.L_x_663:
[----:B---3--:R-:W1:Y:S01]  /*7320*/  SHFL.BFLY PT, R3, R8, 0x10, 0x1f ;  /* 0x0e001f0008037f89 */ /* 0x008e6200000e0000 */
[C---:B------:R-:W-:Y:S01]  /*7330*/  ISETP.NE.AND P0, PT, R0.reuse, RZ, PT ;  /* 0x000000ff0000720c */ /* 0x040fe20003f05270 */
[----:B------:R-:W2:Y:S01]  /*7340*/  LDCU UR4, c[0x0][0x3f4] ;  /* 0x00007e80ff0477ac */ /* 0x000ea20008000800 */
[----:B------:R-:W-:Y:S01]  /*7350*/  ISETP.GT.U32.AND P1, PT, R0, 0x3, PT ;  /* 0x000000030000780c */ /* 0x000fe20003f24070 */
[----:B------:R-:W3:Y:S01]  /*7360*/  LDCU.U8 UR12, c[0x0][0x48c] ;  /* 0x00009180ff0c77ac */ /* 0x000ee20008000000 */
[----:B--2---:R-:W-:Y:S01]  /*7370*/  UIADD3 UR4, UPT, UPT, UR4, 0x4, URZ ;  /* 0x0000000404047890 */ /* 0x004fe2000fffe0ff */
[----:B-1----:R-:W-:-:S03]  /*7380*/  FADD.FTZ R3, R3, R8 ;  /* 0x0000000803037221 */ /* 0x002fc60000010000 */
[----:B------:R-:W-:Y:S02]  /*7390*/  USHF.R.S32.HI UR5, URZ, 0x1f, UR4 ;  /* 0x0000001fff057899 */ /* 0x000fe40008011404 */
[----:B------:R-:W1:Y:S02]  /*73a0*/  SHFL.BFLY PT, R10, R3, 0x8, 0x1f ;  /* 0x0d001f00030a7f89 */ /* 0x000e6400000e0000 */
[----:B------:R-:W-:-:S03]  /*73b0*/  ULEA.HI UR5, UR5, UR4, URZ, 0x2 ;  /* 0x0000000405057291 */ /* 0x000fc6000f8f10ff */
[----:B------:R-:W-:Y:S01]  /*73c0*/  UMOV UR4, URZ ;  /* 0x000000ff00047c82 */ /* 0x000fe20008000000 */
[----:B------:R-:W-:-:S04]  /*73d0*/  USHF.L.U32 UR5, UR5, 0x2, URZ ;  /* 0x0000000205057899 */ /* 0x000fc800080006ff */
[----:B------:R-:W-:-:S03]  /*73e0*/  ULOP3.LUT UR7, UR5, 0xfffffff0, URZ, 0xc0, !UPT ;  /* 0xfffffff005077892 */ /* 0x000fc6000f8ec0ff */
[----:B------:R-:W-:Y:S01]  /*73f0*/  UMOV UR5, URZ ;  /* 0x000000ff00057c82 */ /* 0x000fe20008000000 */
[----:B-1----:R-:W-:-:S05]  /*7400*/  FADD.FTZ R10, R3, R10 ;  /* 0x0000000a030a7221 */ /* 0x002fca0000010000 */
[----:B0-----:R-:W0:Y:S02]  /*7410*/  SHFL.BFLY PT, R7, R10, 0x4, 0x1f ;  /* 0x0c801f000a077f89 */ /* 0x001e2400000e0000 */
        /* <DEDUP_REMOVED lines=17> */
[----:B------:R-:W-:Y:S05]  /*7530*/  @!P0 BRA `(.L_x_678) ;  /* 0x0000000000248947 */ /* 0x000fea0003800000 */
[----:B------:R-:W2:Y:S01]  /*7540*/  S2UR UR5, SR_CTAID.Y ;  /* 0x00000000000579c3 */ /* 0x000ea20000002600 */
[----:B------:R-:W2:Y:S01]  /*7550*/  LDCU UR8, c[0x0][0x3f8] ;  /* 0x00007f00ff0877ac */ /* 0x000ea20008000800 */
[----:B------:R-:W3:Y:S01]  /*7560*/  LDCU UR4, c[0x0][0x488] ;  /* 0x00009100ff0477ac */ /* 0x000ee20008000800 */
[----:B------:R-:W3:Y:S01]  /*7570*/  LDCU UR9, c[0x0][0x40c] ;  /* 0x00008180ff0977ac */ /* 0x000ee20008000800 */
[----:B------:R-:W5:Y:S01]  /*7580*/  LDCU UR11, c[0x0][0x3f4] ;  /* 0x00007e80ff0b77ac */ /* 0x000f620008000800 */
[----:B--2---:R-:W-:-:S04]  /*7590*/  UIMAD UR5, UR5, UR8, UR45 ;  /* 0x00000008050572a4 */ /* 0x004fc8000f8e022d */
[----:B---3--:R-:W-:-:S04]  /*75a0*/  UIMAD UR4, UR5, UR4, UR9 ;  /* 0x00000004050472a4 */ /* 0x008fc8000f8e0209 */
[----:B-----5:R-:W-:-:S04]  /*75b0*/  UIMAD UR4, UR4, UR11, URZ ;  /* 0x0000000b040472a4 */ /* 0x020fc8000f8e02ff */
[----:B------:R-:W-:-:S12]  /*75c0*/  USHF.R.S32.HI UR5, URZ, 0x1f, UR4 ;  /* 0x0000001fff057899 */ /* 0x000fd80008011404 */
.L_x_678:
[----:B------:R-:W-:Y:S04]  /*75d0*/  BSSY.RECONVERGENT B0, `(.L_x_679) ;  /* 0x0000064000007945 */ /* 0x000fe80003800200 */
[----:B------:R-:W-:Y:S05]  /*75e0*/  @P1 BRA `(.L_x_680) ;  /* 0x0000000400881947 */ /* 0x000fea0003800000 */
[----:B------:R-:W-:Y:S01]  /*75f0*/  HFMA2 R0, -RZ, RZ, 0, 7.62939453125e-06 ;  /* 0x00000080ff007431 */ /* 0x000fe200000001ff */
        /* <DEDUP_REMOVED lines=8> */
[----:B------:R-:W2:Y:S01]  /*7680*/  S2UR UR9, SR_CgaCtaId ;  /* 0x00000000000979c3 */ /* 0x000ea20000008800 */
[----:B------:R-:W3:Y:S01]  /*7690*/  LDCU.64 UR14, c[0x0][0x480] ;  /* 0x00009000ff0e77ac */ /* 0x000ee20008000a00 */
[----:B------:R-:W-:Y:S02]  /*76a0*/  LEA.HI R0, R0, 0x1, RZ, 0x19 ;  /* 0x0000000100007811 */ /* 0x000fe400078fc8ff */
[----:B------:R-:W-:Y:S01]  /*76b0*/  IADD3 R9, P2, PT, R5, UR4, RZ ;  /* 0x0000000405097c10 */ /* 0x000fe2000ff5e0ff */
[----:B------:R-:W-:Y:S02]  /*76c0*/  UMOV UR8, 0x400 ;  /* 0x0000040000087882 */ /* 0x000fe40000000000 */
[C---:B------:R-:W-:Y:S01]  /*76d0*/  IMAD.SHL.U32 R3, R0.reuse, 0x80, RZ ;  /* 0x0000008000037824 */ /* 0x040fe200078e00ff */
[----:B------:R-:W-:Y:S01]  /*76e0*/  UIADD3 UR8, UPT, UPT, UR8, 0x220, URZ ;  /* 0x0000022008087890 */ /* 0x000fe2000fffe0ff */
[----:B------:R-:W-:Y:S02]  /*76f0*/  IADD3.X R6, PT, PT, RZ, UR5, RZ, P2, !PT ;  /* 0x00000005ff067c10 */ /* 0x000fe400097fe4ff */
[----:B------:R-:W-:-:S02]  /*7700*/  LOP3.LUT R0, R0, 0x3, RZ, 0xc0, !PT ;  /* 0x0000000300007812 */ /* 0x000fc400078ec0ff */
[----:B0-----:R-:W-:Y:S02]  /*7710*/  LOP3.LUT R4, R3, 0x180, RZ, 0xc0, !PT ;  /* 0x0000018003047812 */ /* 0x001fe400078ec0ff */
[----:B------:R-:W-:-:S03]  /*7720*/  LEA R3, R2, UR7, 0x1 ;  /* 0x0000000702037c11 */ /* 0x000fc6000f8e08ff */
[----:B------:R-:W-:Y:S01]  /*7730*/  IMAD.IADD R5, R5, 0x1, R4 ;  /* 0x0000000105057824 */ /* 0x000fe200078e0204 */
[C---:B---3--:R-:W-:Y:S02]  /*7740*/  LEA R8, P2, R9.reuse, UR14, 0x2 ;  /* 0x0000000e09087c11 */ /* 0x048fe4000f8410ff */
[----:B------:R-:W-:Y:S02]  /*7750*/  IADD3 R4, PT, PT, -R0, RZ, RZ ;  /* 0x000000ff00047210 */ /* 0x000fe40007ffe1ff */
[----:B------:R-:W-:Y:S01]  /*7760*/  LEA.HI.X R9, R9, UR15, R6, 0x2, P2 ;  /* 0x0000000f09097c11 */ /* 0x000fe200090f1406 */
[----:B--2---:R-:W-:-:S06]  /*7770*/  ULEA UR8, UR9, UR8, 0x18 ;  /* 0x0000000809087291 */ /* 0x004fcc000f8ec0ff */
[----:B------:R-:W-:Y:S01]  /*7780*/  VIADD R3, R3, UR8 ;  /* 0x0000000803037c36 */ /* 0x000fe20008000000 */
[----:B------:R-:W-:-:S07]  /*7790*/  LEA R0, R2, UR8, 0x2 ;  /* 0x0000000802007c11 */ /* 0x000fce000f8e10ff */
.L_x_683:
        /* <DEDUP_REMOVED lines=15> */
.L_x_682:
[----:B------:R-:W-:Y:S05]  /*7890*/  BSYNC.RECONVERGENT B1 ;  /* 0x0000000000017941 */ /* 0x000fea0003800200 */
.L_x_681:
[----:B------:R-:W-:Y:S05]  /*78a0*/  @!P1 BRA `(.L_x_680) ;  /* 0x0000000000d89947 */ /* 0x000fea0003800000 */
[----:B--2---:R-:W2:Y:S01]  /*78b0*/  S2R R7, SR_CgaCtaId ;  /* 0x0000000000077919 */ /* 0x004ea20000008800 */
[----:B------:R-:W3:Y:S01]  /*78c0*/  LDCU.64 UR14, c[0x0][0x480] ;  /* 0x00009000ff0e77ac */ /* 0x000ee20008000a00 */
[----:B0-----:R-:W-:Y:S02]  /*78d0*/  MOV R4, 0x400 ;  /* 0x0000040000047802 */ /* 0x001fe40000000f00 */
        /* <DEDUP_REMOVED lines=11> */
[----:B--2---:R-:W-:Y:S02]  /*7990*/  LEA R4, R7, R4, 0x18 ;  /* 0x0000000407047211 */ /* 0x004fe400078ec0ff */
[----:B------:R-:W-:Y:S02]  /*79a0*/  IADD3.X R7, PT, PT, RZ, UR5, RZ, P2, !PT ;  /* 0x00000005ff077c10 */ /* 0x000fe400097fe4ff */
[----:B------:R-:W-:-:S02]  /*79b0*/  IADD3 R8, P2, PT, R8, 0x400, RZ ;  /* 0x0000040008087810 */ /* 0x000fc40007f5e0ff */
[----:B------:R-:W-:Y:S02]  /*79c0*/  LEA.HI.X R7, R6, UR15, R7, 0x2, P3 ;  /* 0x0000000f06077c11 */ /* 0x000fe400098f1407 */
[--C-:B------:R-:W-:Y:S02]  /*79d0*/  IADD3 R0, PT, PT, R0, 0x400, R4.reuse ;  /* 0x0000040000007810 */ /* 0x100fe40007ffe004 */
[----:B------:R-:W-:Y:S01]  /*79e0*/  IADD3 R3, PT, PT, R3, 0x200, R4 ;  /* 0x0000020003037810 */ /* 0x000fe20007ffe004 */
[----:B------:R-:W-:-:S07]  /*79f0*/  IMAD.X R9, RZ, RZ, R7, P2 ;  /* 0x000000ffff097224 */ /* 0x000fce00010e0607 */
.L_x_684:
        /* <DEDUP_REMOVED lines=8> */
[----:B0-----:R-:W-:-:S04]  /*7a80*/  MOV R6, R8 ;  /* 0x0000000800067202 */ /* 0x001fc80000000f00 */
[----:B------:R-:W-:Y:S01]  /*7a90*/  IADD3 R8, P3, PT, R6, 0x800, RZ ;  /* 0x0000080006087810 */ /* 0x000fe20007f7e0ff */
[----:B-1----:R-:W-:-:S05]  /*7aa0*/  FMUL.FTZ R15, R4, R11 ;  /* 0x0000000b040f7220 */ /* 0x002fca0000410000 */
[----:B------:R-:W-:-:S04]  /*7ab0*/  F2FP.F16.F32.PACK_AB R4, RZ, R15 ;  /* 0x0000000fff04723e */ /* 0x000fc800000000ff */
[----:B------:R-:W-:-:S05]  /*7ac0*/  PRMT R7, R4, 0x7610, R7 ;  /* 0x0000761004077816 */ /* 0x000fca0000000007 */
[----:B------:R0:W-:Y:S04]  /*7ad0*/  STS.U16 [R3+-0x100], R7 ;  /* 0xffff000703007388 */ /* 0x0001e80000000400 */
[----:B------:R-:W1:Y:S01]  /*7ae0*/  LDS R4, [R0] ;  /* 0x0000000000047984 */ /* 0x000e620000000800 */
[----:B0-----:R-:W-:-:S04]  /*7af0*/  IMAD.MOV.U32 R7, RZ, RZ, R9 ;  /* 0x000000ffff077224 */ /* 0x001fc800078e0009 */
[----:B------:R-:W-:Y:S01]  /*7b00*/  IMAD.X R9, RZ, RZ, R7, P3 ;  /* 0x000000ffff097224 */ /* 0x000fe200018e0607 */
[----:B------:R-:W-:Y:S01]  /*7b10*/  @P0 STG.E desc[UR36][R6.64+-0x400], R13 ;  /* 0xfffc000d06000986 */ /* 0x000fe2000c101924 */
[----:B------:R-:W-:-:S13]  /*7b20*/  PLOP3.LUT P0, PT, P1, PT, PT, 0x80, 0x8 ;  /* 0x000000000008781c */ /* 0x000fda0000f0f070 */
[----:B------:R-:W-:Y:S01]  /*7b30*/  @P0 STG.E desc[UR36][R6.64+-0x200], R15 ;  /* 0xfffe000f06000986 */ /* 0x000fe2000c101924 */
[----:B-1----:R-:W-:-:S05]  /*7b40*/  FMUL.FTZ R17, R4, R11 ;  /* 0x0000000b04117220 */ /* 0x002fca0000410000 */
[----:B------:R-:W-:Y:S01]  /*7b50*/  F2FP.F16.F32.PACK_AB R4, RZ, R17 ;  /* 0x00000011ff04723e */ /* 0x000fe200000000ff */
[----:B------:R-:W-:Y:S03]  /*7b60*/  @P0 STG.E desc[UR36][R6.64], R17 ;  /* 0x0000001106000986 */ /* 0x000fe6000c101924 */
[----:B------:R-:W-:-:S05]  /*7b70*/  PRMT R10, R4, 0x7610, R10 ;  /* 0x00007610040a7816 */ /* 0x000fca000000000a */
[----:B------:R-:W-:Y:S04]  /*7b80*/  STS.U16 [R3], R10 ;  /* 0x0000000a03007388 */ /* 0x000fe80000000400 */
[----:B------:R0:W1:Y:S02]  /*7b90*/  LDS R4, [R0+0x200] ;  /* 0x0002000000047984 */ /* 0x0000640000000800 */
[----:B0-----:R-:W-:Y:S01]  /*7ba0*/  IADD3 R0, PT, PT, R0, 0x800, RZ ;  /* 0x0000080000007810 */ /* 0x001fe20007ffe0ff */
[----:B-1----:R-:W-:-:S05]  /*7bb0*/  FMUL.FTZ R19, R4, R11 ;  /* 0x0000000b04137220 */ /* 0x002fca0000410000 */
[----:B------:R-:W-:Y:S01]  /*7bc0*/  @P0 STG.E desc[UR36][R6.64+0x200], R19 ;  /* 0x0002001306000986 */ /* 0x000fe2000c101924 */
[----:B------:R-:W-:-:S05]  /*7bd0*/  F2FP.F16.F32.PACK_AB R4, RZ, R19 ;  /* 0x00000013ff04723e */ /* 0x000fca00000000ff */
[----:B------:R0:W-:Y:S02]  /*7be0*/  STS.U16 [R3+0x100], R4 ;  /* 0x0001000403007388 */ /* 0x0001e40000000400 */
[----:B0-----:R-:W-:Y:S01]  /*7bf0*/  VIADD R3, R3, 0x400 ;  /* 0x0000040003037836 */ /* 0x001fe20000000000 */
[----:B------:R-:W-:Y:S06]  /*7c00*/  @!P2 BRA `(.L_x_684) ;  /* 0xfffffffc007ca947 */ /* 0x000fec000383ffff */
.L_x_680:
[----:B------:R-:W-:Y:S05]  /*7c10*/  BSYNC.RECONVERGENT B0 ;  /* 0x0000000000007941 */ /* 0x000fea0003800200 */
.L_x_679:
[----:B------:R-:W-:Y:S01]  /*7c20*/  UIADD3 UR15, UPT, UPT, UR44, -0x1, URZ ;  /* 0xffffffff2c0f7890 */ /* 0x000fe2000fffe0ff */
[----:B------:R-:W3:Y:S01]  /*7c30*/  S2R R12, SR_CgaCtaId ;  /* 0x00000000000c7919 */ /* 0x000ee20000008800 */
[----:B------:R-:W5:Y:S01]  /*7c40*/  LDCU UR14, c[0x0][0x40c] ;  /* 0x00008180ff0e77ac */ /* 0x000f620008000800 */
[----:B------:R-:W1:Y:S01]  /*7c50*/  S2UR UR5, SR_CTAID.Y ;  /* 0x00000000000579c3 */ /* 0x000e620000002600 */
[----:B------:R-:W-:Y:S01]  /*7c60*/  SHF.R.U32.HI R3, RZ, 0x4, R2 ;  /* 0x00000004ff037819 */ /* 0x000fe20000011602 */
[----:B------:R-:W-:Y:S01]  /*7c70*/  BSSY.RECONVERGENT B0, `(.L_x_685) ;  /* 0x0000025000007945 */ /* 0x000fe20003800200 */
[----:B------:R-:W-:Y:S01]  /*7c80*/  USHF.R.S32.HI UR4, URZ, 0x1f, UR15 ;  /* 0x0000001fff047899 */ /* 0x000fe2000801140f */
[----:B------:R-:W-:Y:S01]  /*7c90*/  SHF.L.U32 R0, R2, 0x3, RZ ;  /* 0x0000000302007819 */ /* 0x000fe200000006ff */
[----:B------:R-:W1:Y:S01]  /*7ca0*/  LDCU UR9, c[0x0][0x3f8] ;  /* 0x00007f00ff0977ac */ /* 0x000e620008000800 */
[----:B------:R-:W-:Y:S02]  /*7cb0*/  MOV R8, 0x400 ;  /* 0x0000040000087802 */ /* 0x000fe40000000f00 */
[----:B--2---:R-:W-:-:S02]  /*7cc0*/  CS2R R6, SRZ ;  /* 0x0000000000067805 */ /* 0x004fc4000001ff00 */
[----:B------:R-:W-:Y:S01]  /*7cd0*/  LOP3.LUT R0, R0, 0x78, RZ, 0xc0, !PT ;  /* 0x0000007800007812 */ /* 0x000fe200078ec0ff */
[----:B------:R-:W-:Y:S01]  /*7ce0*/  ULEA.HI UR4, UR4, UR15, URZ, 0x3 ;  /* 0x0000000f04047291 */ /* 0x000fe2000f8f18ff */
[----:B0-----:R-:W-:Y:S01]  /*7cf0*/  SHF.L.U32 R4, R2, 0x4, RZ ;  /* 0x0000000402047819 */ /* 0x001fe200000006ff */
[----:B------:R-:W0:Y:S01]  /*7d00*/  LDCU UR11, c[0x0][0x3f4] ;  /* 0x00007e80ff0b77ac */ /* 0x000e220008000800 */
[----:B------:R-:W-:Y:S02]  /*7d10*/  VIADD R5, R8, 0x120 ;  /* 0x0000012008057836 */ /* 0x000fe40000000000 */
[----:B------:R-:W-:Y:S01]  /*7d20*/  LOP3.LUT R4, R4, 0xf0, RZ, 0xc0, !PT ;  /* 0x000000f004047812 */ /* 0x000fe200078ec0ff */
[----:B------:R-:W-:-:S04]  /*7d30*/  ULOP3.LUT UR4, UR4, 0xfffffff8, URZ, 0xc0, !UPT ;  /* 0xfffffff804047892 */ /* 0x000fc8000f8ec0ff */
[----:B------:R-:W-:Y:S02]  /*7d40*/  UIADD3 UR4, UPT, UPT, UR15, -UR4, URZ ;  /* 0x800000040f047290 */ /* 0x000fe4000fffe0ff */
[----:B-1----:R-:W-:-:S04]  /*7d50*/  UIMAD UR5, UR5, UR9, UR45 ;  /* 0x00000009050572a4 */ /* 0x002fc8000f8e022d */
[----:B------:R-:W-:Y:S01]  /*7d60*/  ISETP.NE.AND P0, PT, R3, UR4, PT ;  /* 0x0000000403007c0c */ /* 0x000fe2000bf05270 */
[----:B------:R-:W-:-:S03]  /*7d70*/  UIMAD UR8, UR5, 0x50, URZ ;  /* 0x00000050050878a4 */ /* 0x000fc6000f8e02ff */
[----:B-----5:R-:W-:Y:S02]  /*7d80*/  ISETP.NE.OR P0, PT, RZ, UR14, P0 ;  /* 0x0000000eff007c0c */ /* 0x020fe40008705670 */
[----:B---3--:R-:W-:Y:S02]  /*7d90*/  LEA R5, R12, R5, 0x18 ;  /* 0x000000050c057211 */ /* 0x008fe400078ec0ff */
[----:B------:R-:W-:Y:S02]  /*7da0*/  ISETP.GT.U32.OR P0, PT, R0, 0x4f, P0 ;  /* 0x0000004f0000780c */ /* 0x000fe40000704470 */
[----:B0-----:R-:W-:Y:S01]  /*7db0*/  MOV R9, UR11 ;  /* 0x0000000b00097c02 */ /* 0x001fe20008000f00 */
[----:B------:R-:W-:Y:S01]  /*7dc0*/  IMAD.IADD R28, R5, 0x1, R4 ;  /* 0x00000001051c7824 */ /* 0x000fe200078e0204 */
[----:B------:R-:W-:-:S03]  /*7dd0*/  CS2R R4, SRZ ;  /* 0x0000000000047805 */ /* 0x000fc6000001ff00 */
[C-C-:B------:R-:W-:Y:S02]  /*7de0*/  IMAD R21, R9.reuse, UR6, R0.reuse ;  /* 0x0000000609157c24 */ /* 0x140fe4000f8e0200 */
[----:B------:R-:W-:-:S04]  /*7df0*/  IMAD R15, R9, UR8, R0 ;  /* 0x00000008090f7c24 */ /* 0x000fc8000f8e0200 */
        /* <DEDUP_REMOVED lines=11> */
.L_x_687:
[----:B-----5:R0:W-:Y:S02]  /*7eb0*/  STS.128 [R28], R4 ;  /* 0x000000041c007388 */ /* 0x0201e40000000c00 */
.L_x_686:
[----:B------:R-:W-:Y:S05]  /*7ec0*/  BSYNC.RECONVERGENT B0 ;  /* 0x0000000000007941 */ /* 0x000fea0003800200 */
.L_x_685:
[----:B------:R-:W-:Y:S01]  /*7ed0*/  ISETP.GT.U32.AND P0, PT, R0, 0x4f, PT ;  /* 0x0000004f0000780c */ /* 0x000fe20003f04070 */
[----:B------:R-:W-:Y:S01]  /*7ee0*/  BAR.SYNC.DEFER_BLOCKING 0x0 ;  /* 0x0000000000007b1d */ /* 0x000fe20000010000 */
[----:B------:R-:W-:Y:S02]  /*7ef0*/  HFMA2 R30, -RZ, RZ, 0, 0 ;  /* 0x00000000ff1e7431 */ /* 0x000fe400000001ff */
[----:B------:R-:W-:Y:S01]  /*7f00*/  IMAD.MOV.U32 R17, RZ, RZ, RZ ;  /* 0x000000ffff117224 */ /* 0x000fe200078e00ff */
[----:B------:R-:W-:Y:S02]  /*7f10*/  CS2R R18, SRZ ;  /* 0x0000000000127805 */ /* 0x000fe4000001ff00 */
[----:B----4-:R-:W-:Y:S02]  /*7f20*/  CS2R R24, SRZ ;  /* 0x0000000000187805 */ /* 0x010fe4000001ff00 */
[----:B------:R-:W-:Y:S01]  /*7f30*/  CS2R R26, SRZ ;  /* 0x00000000001a7805 */ /* 0x000fe2000001ff00 */
[----:B------:R-:W1:Y:S01]  /*7f40*/  LDCU UR11, c[0x0][0x40c] ;  /* 0x00008180ff0b77ac */ /* 0x000e620008000800 */
[----:B------:R-:W-:Y:S04]  /*7f50*/  BSSY.RECONVERGENT B0, `(.L_x_688) ;  /* 0x0000243000007945 */ /* 0x000fe80003800200 */
[----:B------:R-:W-:Y:S05]  /*7f60*/  @P0 BRA `(.L_x_689) ;  /* 0x0000002400040947 */ /* 0x000fea0003800000 */
[----:B------:R-:W2:Y:S01]  /*7f70*/  LDC.64 R10, c[0x0][0x3c0] ;  /* 0x0000f000ff0a7b82 */ /* 0x000ea20000000a00 */
[----:B------:R-:W-:Y:S01]  /*7f80*/  VIADD R31, R3, UR10 ;  /* 0x0000000a031f7c36 */ /* 0x000fe20008000000 */
[----:B------:R-:W-:Y:S01]  /*7f90*/  VIMNMX R40, PT, PT, R9, UR15, PT ;  /* 0x0000000f09287c48 */ /* 0x000fe2000bfe0100 */
[----:B------:R-:W-:Y:S01]  /*7fa0*/  BSSY.RECONVERGENT B1, `(.L_x_690) ;  /* 0x000010f000017945 */ /* 0x000fe20003800200 */
[----:B------:R-:W-:Y:S01]  /*7fb0*/  IADD3 R29, PT, PT, R8, 0x220, RZ ;  /* 0x00000220081d7810 */ /* 0x000fe20007ffe0ff */
[----:B------:R-:W-:Y:S01]  /*7fc0*/  IMAD.MOV.U32 R17, RZ, RZ, RZ ;  /* 0x000000ffff117224 */ /* 0x000fe200078e00ff */
[----:B------:R-:W-:Y:S02]  /*7fd0*/  ISETP.GE.AND P0, PT, R31, R40, PT ;  /* 0x000000281f00720c */ /* 0x000fe40003f06270 */
[----:B------:R-:W-:-:S04]  /*7fe0*/  LEA R29, R12, R29, 0x18 ;  /* 0x0000001d0c1d7211 */ /* 0x000fc800078ec0ff */
[----:B------:R-:W-:Y:S01]  /*7ff0*/  IADD3 R32, PT, PT, R29, UR7, RZ ;  /* 0x000000071d207c10 */ /* 0x000fe2000fffe0ff */
[----:B--2---:R-:W-:-:S04]  /*8000*/  IMAD.WIDE R8, R15, 0x2, R10 ;  /* 0x000000020f087825 */ /* 0x004fc800078e020a */
[----:B------:R-:W-:Y:S02]  /*8010*/  IMAD.WIDE R10, R21, 0x2, R10 ;  /* 0x00000002150a7825 */ /* 0x000fe400078e020a */
[----:B------:R-:W-:Y:S05]  /*8020*/  @P0 BRA `(.L_x_691) ;  /* 0x0000001000180947 */ /* 0x000fea0003800000 */
[----:B------:R-:W-:Y:S01]  /*8030*/  ULOP3.LUT UR5, URZ, UR10, URZ, 0x33, !UPT ;  /* 0x0000000aff057292 */ /* 0x000fe2000f8e33ff */
[----:B------:R-:W-:Y:S01]  /*8040*/  VIADDMNMX R12, R31, 0x8, R40, !PT ;  /* 0x000000081f0c7846 */ /* 0x000fe20007800128 */
[----:B------:R-:W2:Y:S01]  /*8050*/  LDC.64 R34, c[0x0][0x458] ;  /* 0x00011600ff227b82 */ /* 0x000ea20000000a00 */
[----:B------:R-:W-:Y:S01]  /*8060*/  UIMAD UR6, UR38, UR9, UR45 ;  /* 0x00000009260672a4 */ /* 0x000fe2000f8e022d */
[----:B------:R-:W-:Y:S01]  /*8070*/  BSSY.RECONVERGENT B2, `(.L_x_692) ;  /* 0x0000052000027945 */ /* 0x000fe20003800200 */
[----:B------:R-:W-:Y:S01]  /*8080*/  HFMA2 R17, -RZ, RZ, 0, 0 ;  /* 0x00000000ff117431 */ /* 0x000fe200000001ff */
[----:B------:R-:W-:Y:S01]  /*8090*/  IADD3 R41, PT, PT, -R3, UR5, R12 ;  /* 0x0000000503297c10 */ /* 0x000fe2000fffe10c */
[----:B------:R-:W-:Y:S01]  /*80a0*/  IMAD.MOV.U32 R30, RZ, RZ, RZ ;  /* 0x000000ffff1e7224 */ /* 0x000fe200078e00ff */
[----:B------:R-:W-:Y:S02]  /*80b0*/  MOV R33, R31 ;  /* 0x0000001f00217202 */ /* 0x000fe40000000f00 */
[----:B------:R-:W-:-:S02]  /*80c0*/  CS2R R26, SRZ ;  /* 0x00000000001a7805 */ /* 0x000fc4000001ff00 */
[----:B------:R-:W-:Y:S02]  /*80d0*/  LOP3.LUT R12, R41, 0x18, RZ, 0xc0, !PT ;  /* 0x00000018290c7812 */ /* 0x000fe400078ec0ff */
[----:B------:R-:W-:Y:S02]  /*80e0*/  CS2R R24, SRZ ;  /* 0x0000000000187805 */ /* 0x000fe4000001ff00 */
[----:B------:R-:W-:Y:S02]  /*80f0*/  MOV R13, UR6 ;  /* 0x00000006000d7c02 */ /* 0x000fe40008000f00 */
[----:B------:R-:W-:Y:S02]  /*8100*/  CS2R R18, SRZ ;  /* 0x0000000000127805 */ /* 0x000fe4000001ff00 */
[----:B------:R-:W-:Y:S01]  /*8110*/  ISETP.NE.AND P0, PT, R12, 0x18, PT ;  /* 0x000000180c00780c */ /* 0x000fe20003f05270 */
[----:B------:R-:W-:-:S04]  /*8120*/  IMAD R13, R13, 0x50, R0 ;  /* 0x000000500d0d7824 */ /* 0x000fc800078e0200 */
[----:B--2---:R-:W-:-:S08]  /*8130*/  IMAD.WIDE R34, R13, 0x2, R34 ;  /* 0x000000020d227825 */ /* 0x004fd000078e0222 */
[----:B------:R-:W-:Y:S05]  /*8140*/  @!P0 BRA `(.L_x_693) ;  /* 0x0000000400108947 */ /* 0x000fea0003800000 */
[----:B------:R-:W2:Y:S01]  /*8150*/  LDCU.64 UR12, c[0x0][0x3c0] ;  /* 0x00007800ff0c77ac */ /* 0x000ea20008000a00 */
[----:B------:R-:W-:Y:S01]  /*8160*/  IMAD R12, R31, 0x50, RZ ;  /* 0x000000501f0c7824 */ /* 0x000fe200078e02ff */
[----:B------:R-:W-:Y:S01]  /*8170*/  MOV R33, R31 ;  /* 0x0000001f00217202 */ /* 0x000fe20000000f00 */
[----:B------:R-:W-:Y:S02]  /*8180*/  IMAD.MOV.U32 R30, RZ, RZ, RZ ;  /* 0x000000ffff1e7224 */ /* 0x000fe400078e00ff */
[----:B------:R-:W-:-:S04]  /*8190*/  IMAD.WIDE.U32 R12, R12, 0x2, RZ ;  /* 0x000000020c0c7825 */ /* 0x000fc800078e00ff */
[----:B------:R-:W-:-:S04]  /*81a0*/  IMAD.WIDE R14, R15, 0x2, R12 ;  /* 0x000000020f0e7825 */ /* 0x000fc800078e020c */
[----:B------:R-:W-:Y:S01]  /*81b0*/  IMAD.WIDE R12, R21, 0x2, R12 ;  /* 0x00000002150c7825 */ /* 0x000fe200078e020c */
[----:B--2---:R-:W-:Y:S02]  /*81c0*/  IADD3 R46, P0, PT, R14, UR12, RZ ;  /* 0x0000000c0e2e7c10 */ /* 0x004fe4000ff1e0ff */
[----:B------:R-:W-:Y:S02]  /*81d0*/  LEA.HI R14, R41, 0x1, RZ, 0x1d ;  /* 0x00000001290e7811 */ /* 0x000fe400078fe8ff */
[----:B------:R-:W-:Y:S02]  /*81e0*/  IADD3 R44, P1, PT, R12, UR12, RZ ;  /* 0x0000000c0c2c7c10 */ /* 0x000fe4000ff3e0ff */
[----:B------:R-:W-:Y:S02]  /*81f0*/  LOP3.LUT R14, R14, 0x3, RZ, 0xc0, !PT ;  /* 0x000000030e0e7812 */ /* 0x000fe400078ec0ff */
[----:B------:R-:W-:Y:S02]  /*8200*/  LEA R12, R3, UR7, 0x1 ;  /* 0x00000007030c7c11 */ /* 0x000fe4000f8e08ff */
[----:B------:R-:W-:Y:S01]  /*8210*/  IADD3.X R49, PT, PT, R15, UR13, RZ, P0, !PT ;  /* 0x0000000d0f317c10 */ /* 0x000fe200087fe4ff */
[----:B------:R-:W-:Y:S01]  /*8220*/  IMAD.MOV R43, RZ, RZ, -R14 ;  /* 0x000000ffff2b7224 */ /* 0x000fe200078e0a0e */
[----:B------:R-:W-:-:S02]  /*8230*/  IADD3.X R47, PT, PT, R13, UR13, RZ, P1, !PT ;  /* 0x0000000d0d2f7c10 */ /* 0x000fc40008ffe4ff */
[----:B------:R-:W-:-:S07]  /*8240*/  IADD3 R42, PT, PT, R29, R12, RZ ;  /* 0x0000000c1d2a7210 */ /* 0x000fce0007ffe0ff */
.L_x_695:
[----:B------:R-:W-:Y:S01]  /*8250*/  MOV R12, R44 ;  /* 0x0000002c000c7202 */ /* 0x000fe20000000f00 */
[----:B------:R-:W2:Y:S01]  /*8260*/  LDS.U16 R20, [R42] ;  /* 0x000000002a147984 */ /* 0x000ea20000000400 */
[----:B------:R-:W-:-:S06]  /*8270*/  MOV R13, R47 ;  /* 0x0000002f000d7202 */ /* 0x000fcc0000000f00 */
[----:B------:R-:W5:Y:S01]  /*8280*/  LDG.E.128 R12, desc[UR36][R12.64] ;  /* 0x000000240c0c7981 */ /* 0x000f62000c1e1d00 */
[----:B------:R-:W-:Y:S01]  /*8290*/  UISETP.NE.AND UP0, UPT, UR14, URZ, UPT ;  /* 0x000000ff0e00728c */ /* 0x000fe2000bf05270 */
[----:B--2---:R-:W-:-:S08]  /*82a0*/  HADD2.F32 R45, -RZ, R20.H0_H0 ;  /* 0x20000014ff2d7230 */ /* 0x004fd00000004100 */
[----:B------:R-:W-:Y:S05]  /*82b0*/  BRA.U UP0, `(.L_x_694) ;  /* 0x0000000100507547 */ /* 0x000fea000b800000 */
[----:B------:R-:W-:Y:S01]  /*82c0*/  ISETP.NE.AND P0, PT, R16, RZ, PT ;  /* 0x000000ff1000720c */ /* 0x000fe20003f05270 */
[----:B------:R-:W2:-:S12]  /*82d0*/  LDS.128 R36, [R28] ;  /* 0x000000001c247984 */ /* 0x000e980000000c00 */
[----:B------:R-:W-:Y:S01]  /*82e0*/  VOTEU.ANY UP0, P0 ;  /* 0x0000000000ff7886 */ /* 0x000fe20000000100 */
[----:B------:R-:W-:-:S13]  /*82f0*/  PLOP3.LUT P0, PT, PT, PT, UP0, 0x80, 0x8 ;  /* 0x000000000008781c */ /* 0x000fda0003f0f008 */
[----:B------:R-:W3:Y:S01]  /*8300*/  @P0 LDG.E.128 R20, desc[UR36][R34.64] ;  /* 0x0000002422140981 */ /* 0x000ee2000c1e1d00 */
[----:B------:R-:W-:Y:S02]  /*8310*/  PLOP3.LUT P1, PT, PT, PT, UP0, 0x80, 0x8 ;  /* 0x000000000008781c */ /* 0x000fe40003f2f008 */
        /* <DEDUP_REMOVED lines=10> */
[----:B------:R-:W-:-:S02]  /*83c0*/  @P2 HMUL2 R14, R14, R22 ;  /* 0x000000160e0e2232 */ /* 0x000fc40000000000 */
[----:B------:R-:W-:Y:S01]  /*83d0*/  IMAD.MOV.U32 R20, RZ, RZ, R46 ;  /* 0x000000ffff147224 */ /* 0x000fe200078e002e */
[----:B------:R-:W-:-:S05]  /*83e0*/  MOV R21, R49 ;  /* 0x0000003100157202 */ /* 0x000fca0000000f00 */
[----:B------:R2:W-:Y:S02]  /*83f0*/  STG.E.128 desc[UR36][R20.64], R12 ;  /* 0x0000000c14007986 */ /* 0x0005e4000c101d24 */
.L_x_694:
[----:B------:R-:W-:Y:S01]  /*8400*/  IADD3 R43, PT, PT, R43, 0x1, RZ ;  /* 0x000000012b2b7810 */ /* 0x000fe20007ffe0ff */
[--C-:B--2--5:R-:W-:Y:S01]  /*8410*/  HADD2.F32 R21, -RZ, R13.reuse.H0_H0 ;  /* 0x2000000dff157230 */ /* 0x124fe20000004100 */
        /* <DEDUP_REMOVED lines=15> */
[C---:B------:R-:W-:Y:S01]  /*8510*/  FFMA.FTZ R19, R45.reuse, R14, R19 ;  /* 0x0000000e2d137223 */ /* 0x040fe20000010013 */
[----:B------:R-:W-:Y:S01]  /*8520*/  FFMA.FTZ R18, R45, R23, R18 ;  /* 0x000000172d127223 */ /* 0x000fe20000010012 */
[----:B------:R-:W-:-:S02]  /*8530*/  VIADD R33, R33, 0x8 ;  /* 0x0000000821217836 */ /* 0x000fc40000000000 */
[----:B------:R-:W-:Y:S01]  /*8540*/  FFMA.FTZ R17, R45, R36, R17 ;  /* 0x000000242d117223 */ /* 0x000fe20000010011 */
[----:B------:R-:W-:Y:S01]  /*8550*/  IADD3 R42, PT, PT, R42, 0x10, RZ ;  /* 0x000000102a2a7810 */ /* 0x000fe20007ffe0ff */
[----:B------:R-:W-:Y:S01]  /*8560*/  IMAD.X R49, RZ, RZ, R49, P1 ;  /* 0x000000ffff317224 */ /* 0x000fe200008e0631 */
[----:B------:R-:W-:Y:S01]  /*8570*/  IADD3.X R47, PT, PT, RZ, R47, RZ, P2, !PT ;  /* 0x0000002fff2f7210 */ /* 0x000fe200017fe4ff */
[----:B------:R-:W-:Y:S06]  /*8580*/  @P0 BRA `(.L_x_695) ;  /* 0xfffffffc00300947 */ /* 0x000fec000383ffff */
.L_x_693:
[----:B-1----:R-:W-:Y:S05]  /*8590*/  BSYNC.RECONVERGENT B2 ;  /* 0x0000000000027941 */ /* 0x002fea0003800200 */
.L_x_692:
[----:B------:R-:W-:-:S13]  /*85a0*/  ISETP.GE.U32.AND P0, PT, R41, 0x18, PT ;  /* 0x000000182900780c */ /* 0x000fda0003f06070 */
[----:B------:R-:W-:Y:S05]  /*85b0*/  @!P0 BRA `(.L_x_691) ;  /* 0x0000000800b48947 */ /* 0x000fea0003800000 */
[----:B------:R-:W1:Y:S02]  /*85c0*/  LDCU UR5, c[0x0][0x40c] ;  /* 0x00008180ff0577ac */ /* 0x000e640008000800 */
[----:B-1----:R-:W-:-:S06]  /*85d0*/  UISETP.NE.AND UP0, UPT, UR5, URZ, UPT ;  /* 0x000000ff0500728c */ /* 0x002fcc000bf05270 */
[----:B------:R-:W-:-:S13]  /*85e0*/  PLOP3.LUT P0, PT, PT, PT, UP0, 0x80, 0x8 ;  /* 0x000000000008781c */ /* 0x000fda0003f0f008 */
.L_x_701:
[----:B------:R-:W-:Y:S01]  /*85f0*/  IMAD R41, R33, 0x50, RZ ;  /* 0x0000005021297824 */ /* 0x000fe200078e02ff */
[----:B------:R-:W-:-:S03]  /*8600*/  ISETP.NE.AND P5, PT, R16, RZ, PT ;  /* 0x000000ff1000720c */ /* 0x000fc60003fa5270 */
[----:B------:R-:W-:-:S06]  /*8610*/  IMAD.WIDE.U32 R12, R41, 0x2, R10 ;  /* 0x00000002290c7825 */ /* 0x000fcc00078e000a */
[----:B------:R-:W5:Y:S01]  /*8620*/  LDG.E.128 R12, desc[UR36][R12.64] ;  /* 0x000000240c0c7981 */ /* 0x000f62000c1e1d00 */
[----:B------:R-:W-:Y:S04]  /*8630*/  BSSY.RECONVERGENT B2, `(.L_x_696) ;  /* 0x0000014000027945 */ /* 0x000fe80003800200 */
[----:B------:R-:W-:Y:S05]  /*8640*/  @P0 BRA `(.L_x_697) ;  /* 0x0000000000480947 */ /* 0x000fea0003800000 */
[----:B------:R-:W-:Y:S01]  /*8650*/  VOTEU.ANY UP0, P5 ;  /* 0x0000000000ff7886 */ /* 0x000fe20002800100 */
[----:B------:R-:W-:Y:S01]  /*8660*/  PLOP3.LUT P0, PT, PT, PT, UP0, 0x80, 0x8 ;  /* 0x000000000008781c */ /* 0x000fe20003f0f008 */
[----:B------:R-:W1:-:S12]  /*8670*/  LDS.128 R20, [R28] ;  /* 0x000000001c147984 */ /* 0x000e580000000c00 */
[----:B------:R-:W2:Y:S01]  /*8680*/  @P0 LDG.E.128 R36, desc[UR36][R34.64] ;  /* 0x0000002422240981 */ /* 0x000ea2000c1e1d00 */
[----:B------:R-:W-:Y:S02]  /*8690*/  PLOP3.LUT P1, PT, PT, PT, UP0, 0x80, 0x8 ;  /* 0x000000000008781c */ /* 0x000fe40003f2f008 */
[----:B------:R-:W-:Y:S02]  /*86a0*/  PLOP3.LUT P3, PT, PT, PT, UP0, 0x80, 0x8 ;  /* 0x000000000008781c */ /* 0x000fe40003f6f008 */
[----:B------:R-:W-:Y:S02]  /*86b0*/  PLOP3.LUT P0, PT, PT, PT, UP0, 0x80, 0x8 ;  /* 0x000000000008781c */ /* 0x000fe40003f0f008 */
[----:B------:R-:W-:Y:S01]  /*86c0*/  PLOP3.LUT P2, PT, PT, PT, UP0, 0x80, 0x8 ;  /* 0x000000000008781c */ /* 0x000fe20003f4f008 */
[----:B-1---5:R-:W-:Y:S02]  /*86d0*/  HFMA2 R12, R12, 1, 1, R20 ;  /* 0x3c003c000c0c7831 */ /* 0x022fe40000000014 */
[----:B------:R-:W-:-:S02]  /*86e0*/  HADD2 R13, R13, R21 ;  /* 0x000000150d0d7230 */ /* 0x000fc40000000000 */
        /* <DEDUP_REMOVED lines=8> */
.L_x_697:
[----:B------:R-:W-:Y:S05]  /*8770*/  BSYNC.RECONVERGENT B2 ;  /* 0x0000000000027941 */ /* 0x000fea0003800200 */
.L_x_696:
[C---:B------:R-:W-:Y:S01]  /*8780*/  IADD3 R51, PT, PT, R41.reuse, 0x280, RZ ;  /* 0x0000028029337810 */ /* 0x040fe20007ffe0ff */
[----:B------:R-:W-:Y:S01]  /*8790*/  UISETP.NE.AND UP0, UPT, UR11, URZ, UPT ;  /* 0x000000ff0b00728c */ /* 0x000fe2000bf05270 */
[C---:B------:R-:W-:Y:S01]  /*87a0*/  IADD3 R53, PT, PT, R41.reuse, 0x500, RZ ;  /* 0x0000050029357810 */ /* 0x040fe20007ffe0ff */
[----:B------:R-:W-:Y:S02]  /*87b0*/  VIADD R41, R41, 0x780 ;  /* 0x0000078029297836 */ /* 0x000fe40000000000 */
[--C-:B-1----:R-:W-:Y:S02]  /*87c0*/  IMAD.WIDE.U32 R20, R51, 0x2, R10.reuse ;  /* 0x0000000233147825 */ /* 0x102fe400078e000a */
[----:B------:R-:W-:Y:S02]  /*87d0*/  PLOP3.LUT P0, PT, PT, PT, UP0, 0x80, 0x8 ;  /* 0x000000000008781c */ /* 0x000fe40003f0f008 */
[--C-:B------:R-:W-:Y:S02]  /*87e0*/  IMAD.WIDE.U32 R42, R53, 0x2, R10.reuse ;  /* 0x00000002352a7825 */ /* 0x100fe400078e000a */
[----:B------:R-:W5:Y:S02]  /*87f0*/  LDG.E.128 R20, desc[UR36][R20.64] ;  /* 0x0000002414147981 */ /* 0x000f64000c1e1d00 */
[----:B------:R-:W-:-:S07]  /*8800*/  IMAD.WIDE.U32 R48, R41, 0x2, R10 ;  /* 0x0000000229307825 */ /* 0x000fce00078e000a */
        /* <DEDUP_REMOVED lines=19> */
.L_x_698:
[----:B-1----:R1:W5:Y:S01]  /*8940*/  LDG.E.128 R36, desc[UR36][R42.64] ;  /* 0x000000242a247981 */ /* 0x002362000c1e1d00 */
        /* <DEDUP_REMOVED lines=19> */
.L_x_699:
[----:B-12---:R-:W-:Y:S01]  /*8a80*/  IADD3 R43, PT, PT, R33, -UR10, RZ ;  /* 0x8000000a212b7c10 */ /* 0x006fe2000fffe0ff */
[----:B------:R1:W5:Y:S02]  /*8a90*/  LDG.E.128 R44, desc[UR36][R48.64] ;  /* 0x00000024302c7981 */ /* 0x000364000c1e1d00 */
[--C-:B-----5:R-:W-:Y:S01]  /*8aa0*/  HADD2.F32 R51, -RZ, R13.reuse.H0_H0 ;  /* 0x2000000dff337230 */ /* 0x120fe20000004100 */
[----:B------:R-:W-:Y:S01]  /*8ab0*/  LEA R54, R43, R32, 0x1 ;  /* 0x000000202b367211 */ /* 0x000fe200078e08ff */
[----:B------:R-:W-:Y:S02]  /*8ac0*/  HADD2.F32 R50, -RZ, R13.H1_H1 ;  /* 0x3000000dff327230 */ /* 0x000fe40000004100 */
[--C-:B------:R-:W-:Y:S02]  /*8ad0*/  HADD2.F32 R13, -RZ, R14.reuse.H0_H0 ;  /* 0x2000000eff0d7230 */ /* 0x100fe40000004100 */
[----:B------:R-:W2:Y:S01]  /*8ae0*/  LDS.U16 R42, [R54] ;  /* 0x00000000362a7984 */ /* 0x000ea20000000400 */
[----:B------:R-:W-:-:S02]  /*8af0*/  HADD2.F32 R14, -RZ, R14.H1_H1 ;  /* 0x3000000eff0e7230 */ /* 0x000fc40000004100 */
[--C-:B-1----:R-:W-:Y:S01]  /*8b00*/  HADD2.F32 R48, -RZ, R15.reuse.H1_H1 ;  /* 0x3000000fff307230 */ /* 0x102fe20000004100 */
[----:B------:R-:W1:Y:S01]  /*8b10*/  LDS.U16 R52, [R54+0x10] ;  /* 0x0000100036347984 */ /* 0x000e620000000400 */
[----:B------:R-:W-:Y:S02]  /*8b20*/  HADD2.F32 R49, -RZ, R15.H0_H0 ;  /* 0x2000000fff317230 */ /* 0x000fe40000004100 */
[----:B------:R-:W-:Y:S01]  /*8b30*/  HADD2.F32 R15, -RZ, R20.H1_H1 ;  /* 0x30000014ff0f7230 */ /* 0x000fe20000004100 */
[----:B------:R-:W3:Y:S01]  /*8b40*/  LDS.U16 R53, [R54+0x20] ;  /* 0x0000200036357984 */ /* 0x000ee20000000400 */
[----:B--2---:R-:W-:Y:S02]  /*8b50*/  HADD2.F32 R43, -RZ, R42.H0_H0 ;  /* 0x2000002aff2b7230 */ /* 0x004fe40000004100 */
[--C-:B------:R-:W-:Y:S02]  /*8b60*/  HADD2.F32 R42, -RZ, R12.reuse.H0_H0 ;  /* 0x2000000cff2a7230 */ /* 0x100fe40000004100 */
[----:B------:R-:W-:-:S02]  /*8b70*/  HADD2.F32 R12, -RZ, R12.H1_H1 ;  /* 0x3000000cff0c7230 */ /* 0x000fc40000004100 */
[C---:B------:R-:W-:Y:S01]  /*8b80*/  FFMA.FTZ R50, R43.reuse, R50, R25 ;  /* 0x000000322b327223 */ /* 0x040fe20000010019 */
[C---:B------:R-:W-:Y:S01]  /*8b90*/  FFMA.FTZ R14, R43.reuse, R14, R19 ;  /* 0x0000000e2b0e7223 */ /* 0x040fe20000010013 */
[----:B-1----:R-:W-:Y:S02]  /*8ba0*/  HADD2.F32 R52, -RZ, R52.H0_H0 ;  /* 0x20000034ff347230 */ /* 0x002fe40000004100 */
[C---:B------:R-:W-:Y:S01]  /*8bb0*/  FFMA.FTZ R48, R43.reuse, R48, R17 ;  /* 0x000000302b307223 */ /* 0x040fe20000010011 */
[C---:B------:R-:W-:Y:S01]  /*8bc0*/  FFMA.FTZ R12, R43.reuse, R12, R27 ;  /* 0x0000000c2b0c7223 */ /* 0x040fe2000001001b */
[--C-:B------:R-:W-:Y:S02]  /*8bd0*/  HADD2.F32 R19, -RZ, R22.reuse.H0_H0 ;  /* 0x20000016ff137230 */ /* 0x100fe40000004100 */
[C---:B------:R-:W-:Y:S01]  /*8be0*/  FFMA.FTZ R24, R43.reuse, R13, R24 ;  /* 0x0000000d2b187223 */ /* 0x040fe20000010018 */
[----:B------:R-:W-:Y:S02]  /*8bf0*/  HADD2.F32 R25, -RZ, R22.H1_H1 ;  /* 0x30000016ff197230 */ /* 0x000fe40000004100 */
[----:B------:R-:W-:Y:S01]  /*8c00*/  FFMA.FTZ R18, R43, R49, R18 ;  /* 0x000000312b127223 */ /* 0x000fe20000010012 */
[----:B------:R-:W-:-:S02]  /*8c10*/  HADD2.F32 R27, -RZ, R23.H0_H0 ;  /* 0x20000017ff1b7230 */ /* 0x000fc40000004100 */
[C---:B------:R-:W-:Y:S01]  /*8c20*/  FFMA.FTZ R55, R43.reuse, R42, R30 ;  /* 0x0000002a2b377223 */ /* 0x040fe2000001001e */
[--C-:B------:R-:W-:Y:S02]  /*8c30*/  HADD2.F32 R17, -RZ, R21.reuse.H0_H0 ;  /* 0x20000015ff117230 */ /* 0x100fe40000004100 */
[----:B------:R-:W-:Y:S01]  /*8c40*/  FFMA.FTZ R26, R43, R51, R26 ;  /* 0x000000332b1a7223 */ /* 0x000fe2000001001a */
[----:B------:R-:W-:Y:S02]  /*8c50*/  HADD2.F32 R13, -RZ, R20.H0_H0 ;  /* 0x20000014ff0d7230 */ /* 0x000fe40000004100 */
[C---:B------:R-:W-:Y:S01]  /*8c60*/  FFMA.FTZ R15, R52.reuse, R15, R12 ;  /* 0x0000000f340f7223 */ /* 0x040fe2000001000c */
[----:B------:R-:W-:Y:S02]  /*8c70*/  HADD2.F32 R21, -RZ, R21.H1_H1 ;  /* 0x30000015ff157230 */ /* 0x000fe40000004100 */
[----:B------:R-:W-:Y:S01]  /*8c80*/  FFMA.FTZ R19, R52, R19, R24 ;  /* 0x0000001334137223 */ /* 0x000fe20000010018 */
[----:B------:R-:W-:-:S02]  /*8c90*/  HADD2.F32 R23, -RZ, R23.H1_H1 ;  /* 0x30000017ff177230 */ /* 0x000fc40000004100 */
[C---:B------:R-:W-:Y:S01]  /*8ca0*/  FFMA.FTZ R25, R52.reuse, R25, R14 ;  /* 0x0000001934197223 */ /* 0x040fe2000001000e */
[C---:B------:R-:W-:Y:S01]  /*8cb0*/  FFMA.FTZ R27, R52.reuse, R27, R18 ;  /* 0x0000001b341b7223 */ /* 0x040fe20000010012 */
[----:B------:R-:W-:Y:S02]  /*8cc0*/  HADD2.F32 R12, -RZ, R36.H0_H0 ;  /* 0x20000024ff0c7230 */ /* 0x000fe40000004100 */
[C---:B------:R-:W-:Y:S01]  /*8cd0*/  FFMA.FTZ R30, R52.reuse, R13, R55 ;  /* 0x0000000d341e7223 */ /* 0x040fe20000010037 */
[----:B------:R-:W-:Y:S02]  /*8ce0*/  HADD2.F32 R20, -RZ, R38.H0_H0 ;  /* 0x20000026ff147230 */ /* 0x000fe40000004100 */
[C---:B------:R-:W-:Y:S01]  /*8cf0*/  FFMA.FTZ R17, R52.reuse, R17, R26 ;  /* 0x0000001134117223 */ /* 0x040fe2000001001a */
[----:B---3--:R-:W-:Y:S02]  /*8d00*/  HADD2.F32 R53, -RZ, R53.H0_H0 ;  /* 0x20000035ff357230 */ /* 0x008fe40000004100 */
[----:B------:R-:W-:Y:S01]  /*8d10*/  FFMA.FTZ R21, R52, R21, R50 ;  /* 0x0000001534157223 */ /* 0x000fe20000010032 */
[----:B------:R-:W-:-:S02]  /*8d20*/  HADD2.F32 R36, -RZ, R36.H1_H1 ;  /* 0x30000024ff247230 */ /* 0x000fc40000004100 */
[----:B------:R-:W-:Y:S01]  /*8d30*/  FFMA.FTZ R23, R52, R23, R48 ;  /* 0x0000001734177223 */ /* 0x000fe20000010030 */
[--C-:B------:R-:W-:Y:S02]  /*8d40*/  HADD2.F32 R14, -RZ, R37.reuse.H0_H0 ;  /* 0x20000025ff0e7230 */ /* 0x100fe40000004100 */
[C---:B------:R-:W-:Y:S01]  /*8d50*/  FFMA.FTZ R20, R53.reuse, R20, R19 ;  /* 0x0000001435147223 */ /* 0x040fe20000010013 */
        /* <DEDUP_REMOVED lines=20> */
[----:B-1----:R-:W-:Y:S02]  /*8ea0*/  HFMA2 R44, R44, 1, 1, R48 ;  /* 0x3c003c002c2c7831 */ /* 0x002fe40000000030 */
        /* <DEDUP_REMOVED lines=9> */
.L_x_700:
[----:B-1----:R-:W1:Y:S01]  /*8f40*/  LDS.U16 R12, [R54+0x30] ;  /* 0x00003000360c7984 */ /* 0x002e620000000400 */
[----:B------:R-:W-:Y:S02]  /*8f50*/  VIADD R33, R33, 0x20 ;  /* 0x0000002021217836 */ /* 0x000fe40000000000 */
[----:B------:R-:W-:Y:S02]  /*8f60*/  HADD2.F32 R25, -RZ, R45.H1_H1 ;  /* 0x3000002dff197230 */ /* 0x000fe40000004100 */
[----:B------:R-:W-:Y:S01]  /*8f70*/  HADD2.F32 R17, -RZ, R46.H0_H0 ;  /* 0x2000002eff117230 */ /* 0x000fe20000004100 */
[----:B------:R-:W-:Y:S01]  /*8f80*/  ISETP.GE.AND P1, PT, R33, R40, PT ;  /* 0x000000282100720c */ /* 0x000fe20003f26270 */
[----:B------:R-:W-:Y:S02]  /*8f90*/  HADD2.F32 R21, -RZ, R47.H0_H0 ;  /* 0x2000002fff157230 */ /* 0x000fe40000004100 */
[--C-:B------:R-:W-:Y:S02]  /*8fa0*/  HADD2.F32 R13, -RZ, R44.reuse.H0_H0 ;  /* 0x2000002cff0d7230 */ /* 0x100fe40000004100 */
[----:B------:R-:W-:-:S02]  /*8fb0*/  HADD2.F32 R27, -RZ, R44.H1_H1 ;  /* 0x3000002cff1b7230 */ /* 0x000fc40000004100 */
[----:B------:R-:W-:Y:S02]  /*8fc0*/  HADD2.F32 R15, -RZ, R45.H0_H0 ;  /* 0x2000002dff0f7230 */ /* 0x000fe40000004100 */
[----:B------:R-:W-:Y:S02]  /*8fd0*/  HADD2.F32 R19, -RZ, R46.H1_H1 ;  /* 0x3000002eff137230 */ /* 0x000fe40000004100 */
[----:B------:R-:W-:Y:S02]  /*8fe0*/  HADD2.F32 R47, -RZ, R47.H1_H1 ;  /* 0x3000002fff2f7230 */ /* 0x000fe40000004100 */
[----:B-1----:R-:W-:-:S05]  /*8ff0*/  HADD2.F32 R12, -RZ, R12.H0_H0 ;  /* 0x2000000cff0c7230 */ /* 0x002fca0000004100 */
        /* <DEDUP_REMOVED lines=9> */
.L_x_691:
[----:B-1----:R-:W-:Y:S05]  /*9090*/  BSYNC.RECONVERGENT B1 ;  /* 0x0000000000017941 */ /* 0x002fea0003800200 */
.L_x_690:
[----:B------:R-:W-:Y:S01]  /*90a0*/  ISETP.GE.AND P0, PT, R31, UR15, PT ;  /* 0x0000000f1f007c0c */ /* 0x000fe2000bf06270 */
[----:B------:R-:W-:-:S12]  /*90b0*/  BSSY.RECONVERGENT B1, `(.L_x_702) ;  /* 0x00000f4000017945 */ /* 0x000fd80003800200 */
[----:B------:R-:W-:Y:S05]  /*90c0*/  @P0 BRA `(.L_x_703) ;  /* 0x0000000c00c80947 */ /* 0x000fea0003800000 */
[----:B------:R-:W1:Y:S01]  /*90d0*/  LDCU UR5, c[0x0][0x3f8] ;  /* 0x00007f00ff0577ac */ /* 0x000e620008000800 */
[----:B------:R-:W-:Y:S01]  /*90e0*/  IADD3 R33, PT, PT, R31, 0x8, RZ ;  /* 0x000000081f217810 */ /* 0x000fe20007ffe0ff */
[----:B------:R-:W2:Y:S01]  /*90f0*/  LDC.64 R20, c[0x0][0x458] ;  /* 0x00011600ff147b82 */ /* 0x000ea20000000a00 */
[----:B------:R-:W-:Y:S01]  /*9100*/  BSSY.RECONVERGENT B2, `(.L_x_704) ;  /* 0x0000053000027945 */ /* 0x000fe20003800200 */
[----:B------:R-:W-:Y:S01]  /*9110*/  ULOP3.LUT UR6, URZ, UR10, URZ, 0x33, !UPT ;  /* 0x0000000aff067292 */ /* 0x000fe2000f8e33ff */
[----:B------:R-:W-:-:S05]  /*9120*/  VIMNMX R12, PT, PT, R33, UR15, !PT ;  /* 0x0000000f210c7c48 */ /* 0x000fca000ffe0100 */
[----:B------:R-:W-:Y:S01]  /*9130*/  IADD3 R34, PT, PT, -R3, UR6, R12 ;  /* 0x0000000603227c10 */ /* 0x000fe2000fffe10c */
[----:B------:R-:W-:-:S03]  /*9140*/  IMAD.MOV.U32 R12, RZ, RZ, R31 ;  /* 0x000000ffff0c7224 */ /* 0x000fc600078e001f */
[----:B------:R-:W-:Y:S01]  /*9150*/  LOP3.LUT P0, RZ, R34, 0x8, RZ, 0xc0, !PT ;  /* 0x0000000822ff7812 */ /* 0x000fe2000780c0ff */
[----:B-1----:R-:W-:-:S06]  /*9160*/  UIMAD UR5, UR38, UR5, UR45 ;  /* 0x00000005260572a4 */ /* 0x002fcc000f8e022d */
[----:B------:R-:W-:-:S05]  /*9170*/  MOV R13, UR5 ;  /* 0x00000005000d7c02 */ /* 0x000fca0008000f00 */
[----:B------:R-:W-:-:S04]  /*9180*/  IMAD R13, R13, 0x50, R0 ;  /* 0x000000500d0d7824 */ /* 0x000fc800078e0200 */
[----:B--2---:R-:W-:Y:S01]  /*9190*/  IMAD.WIDE R20, R13, 0x2, R20 ;  /* 0x000000020d147825 */ /* 0x004fe200078e0214 */
[----:B------:R-:W-:Y:S06]  /*91a0*/  @P0 BRA `(.L_x_705) ;  /* 0x0000000400200947 */ /* 0x000fec0003800000 */
        /* <DEDUP_REMOVED lines=13> */
[----:B--2---:R-:W-:-:S04]  /*9280*/  IMAD.MOV R12, RZ, RZ, -R13 ;  /* 0x000000ffff0c7224 */ /* 0x004fc800078e0a0d */
[----:B------:R-:W-:Y:S02]  /*9290*/  IMAD R35, R12, R15, RZ ;  /* 0x0000000f0c237224 */ /* 0x000fe400078e02ff */
[----:B------:R-:W-:-:S05]  /*92a0*/  HFMA2 R12, -RZ, RZ, 0, 0 ;  /* 0x00000000ff0c7431 */ /* 0x000fca00000001ff */
        /* <DEDUP_REMOVED lines=10> */
[----:B------:R-:W-:-:S05]  /*9350*/  @!P2 LOP3.LUT R12, RZ, R14, RZ, 0x33, !PT ;  /* 0x0000000eff0ca212 */ /* 0x000fca00078e33ff */
[----:B------:R-:W-:-:S04]  /*9360*/  IMAD R13, R12, 0x50, RZ ;  /* 0x000000500c0d7824 */ /* 0x000fc800078e02ff */
[----:B------:R-:W-:-:S06]  /*9370*/  IMAD.WIDE.U32 R12, R13, 0x2, R10 ;  /* 0x000000020d0c7825 */ /* 0x000fcc00078e000a */
[----:B------:R-:W5:Y:S01]  /*9380*/  LDG.E.128 R12, desc[UR36][R12.64] ;  /* 0x000000240c0c7981 */ /* 0x000f62000c1e1d00 */
[----:B------:R-:W-:Y:S01]  /*9390*/  LEA R22, R3, R32, 0x1 ;  /* 0x0000002003167211 */ /* 0x000fe200078e08ff */
[----:B-1----:R-:W-:-:S05]  /*93a0*/  UISETP.NE.AND UP0, UPT, UR5, URZ, UPT ;  /* 0x000000ff0500728c */ /* 0x002fca000bf05270 */
[----:B------:R-:W1:Y:S02]  /*93b0*/  LDS.U16 R22, [R22] ;  /* 0x0000000016167984 */ /* 0x000e640000000400 */
[----:B-1----:R-:W-:Y:S02]  /*93c0*/  HADD2.F32 R35, -RZ, R22.H0_H0 ;  /* 0x20000016ff237230 */ /* 0x002fe40000004100 */
[----:B------:R-:W-:Y:S05]  /*93d0*/  BRA.U UP0, `(.L_x_706) ;  /* 0x0000000100507547 */ /* 0x000fea000b800000 */
[----:B------:R-:W-:Y:S01]  /*93e0*/  ISETP.NE.AND P3, PT, R16, RZ, PT ;  /* 0x000000ff1000720c */ /* 0x000fe20003f65270 */
[----:B------:R-:W1:-:S12]  /*93f0*/  LDS.128 R40, [R28] ;  /* 0x000000001c287984 */ /* 0x000e580000000c00 */
        /* <DEDUP_REMOVED lines=18> */
.L_x_706:
[--C-:B-1---5:R-:W-:Y:S02]  /*9520*/  HADD2.F32 R22, -RZ, R12.reuse.H0_H0 ;  /* 0x2000000cff167230 */ /* 0x122fe40000004100 */
        /* <DEDUP_REMOVED lines=12> */
[C---:B------:R-:W-:Y:S01]  /*95f0*/  FFMA.FTZ R19, R35.reuse, R14, R19 ;  /* 0x0000000e23137223 */ /* 0x040fe20000010013 */
[----:B------:R-:W-:Y:S01]  /*9600*/  MOV R12, R33 ;  /* 0x00000021000c7202 */ /* 0x000fe20000000f00 */
[C---:B------:R-:W-:Y:S01]  /*9610*/  FFMA.FTZ R18, R35.reuse, R31, R18 ;  /* 0x0000001f23127223 */ /* 0x040fe20000010012 */
[----:B------:R-:W-:-:S07]  /*9620*/  FFMA.FTZ R17, R35, R38, R17 ;  /* 0x0000002623117223 */ /* 0x000fce0000010011 */
.L_x_705:
[----:B------:R-:W-:Y:S05]  /*9630*/  BSYNC.RECONVERGENT B2 ;  /* 0x0000000000027941 */ /* 0x000fea0003800200 */
.L_x_704:
        /* <DEDUP_REMOVED lines=8> */
.L_x_713:
        /* <DEDUP_REMOVED lines=12> */
[----:B--2---:R-:W-:Y:S02]  /*9780*/  VIADD R23, R22, 0xffffffe ;  /* 0x0ffffffe16177836 */ /* 0x004fe40000000000 */
[----:B------:R-:W2:Y:S04]  /*9790*/  LDS.U16 R22, [R29+-0x10] ;  /* 0xfffff0001d167984 */ /* 0x000ea80000000400 */
[----:B------:R-:W3:Y:S02]  /*97a0*/  F2I.FTZ.U32.TRUNC.NTZ R13, R23 ;  /* 0x00000017000d7305 */ /* 0x000ee4000021f000 */
[----:B---3--:R-:W-:-:S05]  /*97b0*/  IADD3 R12, PT, PT, RZ, -R13, RZ ;  /* 0x8000000dff0c7210 */ /* 0x008fca0007ffe0ff */
        /* <DEDUP_REMOVED lines=12> */
[----:B------:R-:W-:-:S05]  /*9880*/  @!P2 LOP3.LUT R12, RZ, R44, RZ, 0x33, !PT ;  /* 0x0000002cff0ca212 */ /* 0x000fca00078e33ff */
[----:B------:R-:W-:-:S04]  /*9890*/  IMAD R13, R12, 0x50, RZ ;  /* 0x000000500c0d7824 */ /* 0x000fc800078e02ff */
[----:B------:R-:W-:-:S06]  /*98a0*/  IMAD.WIDE.U32 R12, R13, 0x2, R10 ;  /* 0x000000020d0c7825 */ /* 0x000fcc00078e000a */
[----:B------:R-:W5:Y:S01]  /*98b0*/  LDG.E.128 R12, desc[UR36][R12.64] ;  /* 0x000000240c0c7981 */ /* 0x000f62000c1e1d00 */
[----:B-1----:R-:W-:Y:S01]  /*98c0*/  UISETP.NE.AND UP0, UPT, UR5, URZ, UPT ;  /* 0x000000ff0500728c */ /* 0x002fe2000bf05270 */
[----:B--2---:R-:W-:-:S08]  /*98d0*/  HADD2.F32 R35, -RZ, R22.H0_H0 ;  /* 0x20000016ff237230 */ /* 0x004fd00000004100 */
[----:B------:R-:W-:Y:S05]  /*98e0*/  BRA.U UP0, `(.L_x_709) ;  /* 0x00000001004c7547 */ /* 0x000fea000b800000 */
        /* <DEDUP_REMOVED lines=19> */
.L_x_709:
        /* <DEDUP_REMOVED lines=16> */
.L_x_708:
[----:B------:R-:W-:Y:S05]  /*9b20*/  BSYNC.RECONVERGENT B2 ;  /* 0x0000000000027941 */ /* 0x000fea0003800200 */
.L_x_707:
        /* <DEDUP_REMOVED lines=11> */
[----:B------:R2:W3:Y:S02]  /*9be0*/  F2I.FTZ.U32.TRUNC.NTZ R13, R22 ;  /* 0x00000016000d7305 */ /* 0x0004e4000021f000 */
[----:B--2---:R-:W2:Y:S01]  /*9bf0*/  LDS.U16 R22, [R29] ;  /* 0x000000001d167984 */ /* 0x004ea20000000400 */
[----:B---3--:R-:W-:-:S04]  /*9c00*/  IMAD.MOV R12, RZ, RZ, -R13 ;  /* 0x000000ffff0c7224 */ /* 0x008fc800078e0a0d */
[----:B------:R-:W-:Y:S01]  /*9c10*/  IMAD R23, R12, R15, RZ ;  /* 0x0000000f0c177224 */ /* 0x000fe200078e02ff */
[----:B------:R-:W-:-:S05]  /*9c20*/  MOV R12, RZ ;  /* 0x000000ff000c7202 */ /* 0x000fca0000000f00 */
        /* <DEDUP_REMOVED lines=27> */
[----:B-1---5:R-:W-:-:S02]  /*9de0*/  HFMA2 R12, R12, 1, 1, R40 ;  /* 0x3c003c000c0c7831 */ /* 0x022fc40000000028 */
        /* <DEDUP_REMOVED lines=9> */
.L_x_712:
        /* <DEDUP_REMOVED lines=16> */
.L_x_711:
[----:B------:R-:W-:Y:S05]  /*9f80*/  BSYNC.RECONVERGENT B2 ;  /* 0x0000000000027941 */ /* 0x000fea0003800200 */
.L_x_710:
[C---:B------:R-:W-:Y:S01]  /*9f90*/  IADD3 R12, PT, PT, R31.reuse, 0x8, RZ ;  /* 0x000000081f0c7810 */ /* 0x040fe20007ffe0ff */
[----:B------:R-:W-:Y:S01]  /*9fa0*/  VIADD R31, R31, 0x10 ;  /* 0x000000101f1f7836 */ /* 0x000fe20000000000 */
[----:B------:R-:W-:Y:S02]  /*9fb0*/  IADD3 R33, PT, PT, R33, 0x500, RZ ;  /* 0x0000050021217810 */ /* 0x000fe40007ffe0ff */
[----:B------:R-:W-:Y:S02]  /*9fc0*/  ISETP.GE.AND P0, PT, R12, UR15, PT ;  /* 0x0000000f0c007c0c */ /* 0x000fe4000bf06270 */
[----:B------:R-:W-:-:S11]  /*9fd0*/  IADD3 R29, PT, PT, R29, 0x20, RZ ;  /* 0x000000201d1d7810 */ /* 0x000fd60007ffe0ff */
[----:B------:R-:W-:Y:S05]  /*9fe0*/  @!P0 BRA `(.L_x_713) ;  /* 0xfffffff400b48947 */ /* 0x000fea000383ffff */
.L_x_703:
[----:B------:R-:W-:Y:S05]  /*9ff0*/  BSYNC.RECONVERGENT B1 ;  /* 0x0000000000017941 */ /* 0x000fea0003800200 */
.L_x_702:
        /* <DEDUP_REMOVED lines=8> */
[----:B------:R-:W-:-:S04]  /*a080*/  MOV R11, UR5 ;  /* 0x00000005000b7c02 */ /* 0x000fc80008000f00 */
[----:B------:R-:W-:Y:S01]  /*a090*/  LEA R32, R11, R32, 0x1 ;  /* 0x000000200b207211 */ /* 0x000fe200078e08ff */
[----:B------:R-:W1:Y:S05]  /*a0a0*/  LDCU UR5, c[0x0][0x40c] ;  /* 0x00008180ff0577ac */ /* 0x000e6a0008000800 */
[----:B------:R-:W2:Y:S01]  /*a0b0*/  LDS.U16 R32, [R32+-0x2] ;  /* 0xfffffe0020207984 */ /* 0x000ea20000000400 */
[----:B-1----:R-:W-:Y:S01]  /*a0c0*/  UISETP.NE.AND UP0, UPT, UR5, URZ, UPT ;  /* 0x000000ff0500728c */ /* 0x002fe2000bf05270 */
[----:B--2---:R-:W-:-:S08]  /*a0d0*/  HADD2.F32 R29, -RZ, R32.H0_H0 ;  /* 0x20000020ff1d7230 */ /* 0x004fd00000004100 */
[----:B------:R-:W-:Y:S05]  /*a0e0*/  BRA.U UP0, `(.L_x_714) ;  /* 0x0000000100647547 */ /* 0x000fea000b800000 */
[----:B------:R-:W1:Y:S02]  /*a0f0*/  LDCU.64 UR12, c[0x0][0x460] ;  /* 0x00008c00ff0c77ac */ /* 0x000e640008000a00 */
[----:B-1----:R-:W-:-:S04]  /*a100*/  UISETP.NE.U32.AND UP0, UPT, UR12, URZ, UPT ;  /* 0x000000ff0c00728c */ /* 0x002fc8000bf05070 */
[----:B------:R-:W-:-:S06]  /*a110*/  UISETP.NE.AND.EX UP0, UPT, UR13, URZ, UPT, UP0 ;  /* 0x000000ff0d00728c */ /* 0x000fcc000bf05300 */
[----:B------:R-:W-:-:S05]  /*a120*/  PLOP3.LUT P0, PT, PT, PT, UP0, 0x80, 0x8 ;  /* 0x000000000008781c */ /* 0x000fca0003f0f008 */
[----:B------:R-:W1:Y:S01]  /*a130*/  @UP0 LDCU UR5, c[0x0][0x3f8] ;  /* 0x00007f00ff0507ac */ /* 0x000e620008000800 */
[----:B------:R-:W2:Y:S01]  /*a140*/  @UP0 LDCU.64 UR12, c[0x0][0x458] ;  /* 0x00008b00ff0c07ac */ /* 0x000ea20008000a00 */
[----:B-1----:R-:W-:Y:S01]  /*a150*/  @UP0 UIMAD UR5, UR38, UR5, UR45 ;  /* 0x00000005260502a4 */ /* 0x002fe2000f8e022d */
[----:B--2---:R-:W-:-:S05]  /*a160*/  MOV R10, UR12 ;  /* 0x0000000c000a7c02 */ /* 0x004fca0008000f00 */
[----:B------:R-:W-:Y:S01]  /*a170*/  IMAD.U32 R21, RZ, RZ, UR5 ;  /* 0x00000005ff157e24 */ /* 0x000fe2000f8e00ff */
[----:B------:R-:W-:-:S03]  /*a180*/  MOV R11, UR13 ;  /* 0x0000000d000b7c02 */ /* 0x000fc60008000f00 */
[----:B------:R-:W-:-:S04]  /*a190*/  @P0 IMAD R21, R21, 0x50, R0 ;  /* 0x0000005015150824 */ /* 0x000fc800078e0200 */
[----:B------:R-:W-:-:S05]  /*a1a0*/  @P0 IMAD.WIDE R10, R21, 0x2, R10 ;  /* 0x00000002150a0825 */ /* 0x000fca00078e020a */
        /* <DEDUP_REMOVED lines=13> */
.L_x_714:
[----:B0----5:R-:W-:Y:S02]  /*a280*/  HADD2.F32 R4, -RZ, R12.H0_H0 ;  /* 0x2000000cff047230 */ /* 0x021fe40000004100 */
[----:B------:R-:W-:Y:S02]  /*a290*/  HADD2.F32 R7, -RZ, R14.H0_H0 ;  /* 0x2000000eff077230 */ /* 0x000fe40000004100 */
[----:B-1----:R-:W-:Y:S02]  /*a2a0*/  HADD2.F32 R12, -RZ, R12.H1_H1 ;  /* 0x3000000cff0c7230 */ /* 0x002fe40000004100 */
[C---:B------:R-:W-:Y:S01]  /*a2b0*/  FFMA.FTZ R30, R29.reuse, R4, R30 ;  /* 0x000000041d1e7223 */ /* 0x040fe2000001001e */
[--C-:B------:R-:W-:Y:S02]  /*a2c0*/  HADD2.F32 R5, -RZ, R13.reuse.H0_H0 ;  /* 0x2000000dff057230 */ /* 0x100fe40000004100 */
        /* <DEDUP_REMOVED lines=11> */
.L_x_689:
[----:B-1----:R-:W-:Y:S05]  /*a380*/  BSYNC.RECONVERGENT B0 ;  /* 0x0000000000007941 */ /* 0x002fea0003800200 */
.L_x_688:
[----:B------:R-:W-:Y:S01]  /*a390*/  BAR.SYNC.DEFER_BLOCKING 0x0 ;  /* 0x0000000000007b1d */ /* 0x000fe20000010000 */
[----:B------:R-:W-:-:S13]  /*a3a0*/  ISETP.GT.U32.AND P0, PT, R0, 0x4f, PT ;  /* 0x0000004f0000780c */ /* 0x000fda0003f04070 */
[----:B------:R-:W-:Y:S05]  /*a3b0*/  @P0 BRA `(.L_x_715) ;  /* 0x0000000400a00947 */ /* 0x000fea0003800000 */
[----:B------:R-:W1:Y:S01]  /*a3c0*/  S2UR UR5, SR_CgaCtaId ;  /* 0x00000000000579c3 */ /* 0x000e620000008800 */
[----:B0-----:R-:W-:Y:S01]  /*a3d0*/  LOP3.LUT R4, R2, 0x3c0, RZ, 0xc0, !PT ;  /* 0x000003c002047812 */ /* 0x001fe200078ec0ff */
        /* <DEDUP_REMOVED lines=11> */
[----:B-1----:R-:W-:-:S06]  /*a490*/  ULEA UR4, UR5, UR4, 0x18 ;  /* 0x0000000405047291 */ /* 0x002fcc000f8ec0ff */
[----:B------:R-:W-:Y:S01]  /*a4a0*/  LEA R3, R3, UR4, 0x1 ;  /* 0x0000000403037c11 */ /* 0x000fe2000f8e08ff */
[----:B------:R-:W-:Y:S06]  /*a4b0*/  @P1 BRA `(.L_x_716) ;  /* 0x0000000000141947 */ /* 0x000fec0003800000 */
[----:B------:R-:W-:Y:S02]  /*a4c0*/  F2FP.F16.F32.PACK_AB R4, R27, R30 ;  /* 0x0000001e1b04723e */ /* 0x000fe400000000ff */
[----:B------:R-:W-:Y:S02]  /*a4d0*/  F2FP.F16.F32.PACK_AB R5, R25, R26 ;  /* 0x0000001a1905723e */ /* 0x000fe400000000ff */
[----:B------:R-:W-:Y:S02]  /*a4e0*/  F2FP.F16.F32.PACK_AB R6, R19, R24 ;  /* 0x000000181306723e */ /* 0x000fe400000000ff */
[----:B------:R-:W-:-:S05]  /*a4f0*/  F2FP.F16.F32.PACK_AB R7, R17, R18 ;  /* 0x000000121107723e */ /* 0x000fca00000000ff */
[----:B------:R0:W-:Y:S02]  /*a500*/  STS.128 [R3+-0x280], R4 ;  /* 0xfffd800403007388 */ /* 0x0001e40000000c00 */
.L_x_716:
[----:B------:R-:W-:Y:S05]  /*a510*/  WARPSYNC.ALL ;  /* 0x0000000000007948 */ /* 0x000fea0003800000 */
[----:B------:R-:W-:Y:S06]  /*a520*/  BAR.SYNC.DEFER_BLOCKING 0x0 ;  /* 0x0000000000007b1d */ /* 0x000fec0000010000 */
[----:B------:R-:W-:Y:S04]  /*a530*/  BSSY.RECONVERGENT B0, `(.L_x_717) ;  /* 0x0000013000007945 */ /* 0x000fe80003800200 */
[----:B------:R-:W-:Y:S05]  /*a540*/  @P2 BRA `(.L_x_718) ;  /* 0x0000000000442947 */ /* 0x000fea0003800000 */
[----:B0-----:R-:W0:Y:S02]  /*a550*/  LDS.128 R4, [R3] ;  /* 0x0000000003047984 */ /* 0x001e240000000c00 */
[--C-:B0-----:R-:W-:Y:S02]  /*a560*/  HADD2.F32 R11, -RZ, R5.reuse.H0_H0 ;  /* 0x20000005ff0b7230 */ /* 0x101fe40000004100 */
[----:B------:R-:W-:Y:S02]  /*a570*/  HADD2.F32 R8, -RZ, R5.H1_H1 ;  /* 0x30000005ff087230 */ /* 0x000fe40000004100 */
        /* <DEDUP_REMOVED lines=14> */
.L_x_718:
[----:B------:R-:W-:Y:S05]  /*a660*/  BSYNC.RECONVERGENT B0 ;  /* 0x0000000000007941 */ /* 0x000fea0003800200 */
.L_x_717:
        /* <DEDUP_REMOVED lines=8> */
.L_x_720:
[----:B------:R-:W-:Y:S05]  /*a6f0*/  BSYNC.RECONVERGENT B0 ;  /* 0x0000000000007941 */ /* 0x000fea0003800200 */
.L_x_719:
[----:B------:R-:W-:Y:S06]  /*a700*/  BAR.SYNC.DEFER_BLOCKING 0x0 ;  /* 0x0000000000007b1d */ /* 0x000fec0000010000 */
[----:B------:R-:W-:Y:S04]  /*a710*/  BSSY.RECONVERGENT B0, `(.L_x_721) ;  /* 0x0000013000007945 */ /* 0x000fe80003800200 */
[----:B------:R-:W-:Y:S05]  /*a720*/  @P6 BRA `(.L_x_722) ;  /* 0x0000000000446947 */ /* 0x000fea0003800000 */
[----:B01----:R-:W0:Y:S02]  /*a730*/  LDS.128 R4, [R3] ;  /* 0x0000000003047984 */ /* 0x003e240000000c00 */
        /* <DEDUP_REMOVED lines=16> */
.L_x_722:
[----:B------:R-:W-:Y:S05]  /*a840*/  BSYNC.RECONVERGENT B0 ;  /* 0x0000000000007941 */ /* 0x000fea0003800200 */
.L_x_721:
        /* <DEDUP_REMOVED lines=8> */
.L_x_724:
[----:B------:R-:W-:Y:S05]  /*a8d0*/  BSYNC.RECONVERGENT B0 ;  /* 0x0000000000007941 */ /* 0x000fea0003800200 */
.L_x_723:
[----:B------:R-:W-:Y:S06]  /*a8e0*/  BAR.SYNC.DEFER_BLOCKING 0x0 ;  /* 0x0000000000007b1d */ /* 0x000fec0000010000 */
[----:B------:R-:W-:Y:S04]  /*a8f0*/  BSSY.RECONVERGENT B0, `(.L_x_725) ;  /* 0x0000013000007945 */ /* 0x000fe80003800200 */
[----:B------:R-:W-:Y:S05]  /*a900*/  @P5 BRA `(.L_x_726) ;  /* 0x0000000000445947 */ /* 0x000fea0003800000 */
[----:B012---:R-:W0:Y:S02]  /*a910*/  LDS.128 R4, [R3] ;  /* 0x0000000003047984 */ /* 0x007e240000000c00 */
        /* <DEDUP_REMOVED lines=16> */
.L_x_726:
[----:B------:R-:W-:Y:S05]  /*aa20*/  BSYNC.RECONVERGENT B0 ;  /* 0x0000000000007941 */ /* 0x000fea0003800200 */
.L_x_725:
[----:B------:R-:W-:Y:S06]  /*aa30*/  BAR.SYNC.DEFER_BLOCKING 0x0 ;  /* 0x0000000000007b1d */ /* 0x000fec0000010000 */
.L_x_715:
[----:B------:R-:W-:-:S13]  /*aa40*/  ISETP.GT.U32.OR P0, PT, R2, 0xf, P0 ;  /* 0x0000000f0200780c */ /* 0x000fda0000704470 */
[----:B------:R-:W-:Y:S05]  /*aa50*/  @P0 EXIT ;  /* 0x000000000000094d */ /* 0x000fea0003800000 */
[----:B------:R-:W3:Y:S02]  /*aa60*/  LDCU UR4, c[0x0][0x478] ;  /* 0x00008f00ff0477ac */ /* 0x000ee40008000800 */
[----:B---3--:R-:W-:-:S09]  /*aa70*/  UISETP.NE.AND UP0, UPT, UR4, 0x2, UPT ;  /* 0x000000020400788c */ /* 0x008fd2000bf05270 */
[----:B------:R-:W-:Y:S05]  /*aa80*/  BRA.U UP0, `(.L_x_727) ;  /* 0x0000000100e07547 */ /* 0x000fea000b800000 */
[----:B012---:R-:W0:Y:S01]  /*aa90*/  LDC.64 R2, c[0x0][0x470] ;  /* 0x00011c00ff027b82 */ /* 0x007e220000000a00 */
[----:B------:R-:W1:Y:S01]  /*aaa0*/  LDCU.64 UR4, c[0x0][0x380] ;  /* 0x00007000ff0477ac */ /* 0x000e620008000a00 */
[----:B0-----:R-:W2:Y:S01]  /*aab0*/  LDG.E R2, desc[UR36][R2.64] ;  /* 0x0000002402027981 */ /* 0x001ea2000c1e1900 */
[----:B------:R-:W-:-:S05]  /*aac0*/  VIADD R9, R0, UR8 ;  /* 0x0000000800097c36 */ /* 0x000fca0008000000 */
[----:B-1----:R-:W-:-:S04]  /*aad0*/  IADD3 R8, P0, PT, R9, UR4, RZ ;  /* 0x0000000409087c10 */ /* 0x002fc8000ff1e0ff */
[----:B------:R-:W-:Y:S01]  /*aae0*/  LEA.HI.X.SX32 R9, R9, UR5, 0x1, P0 ;  /* 0x0000000509097c11 */ /* 0x000fe200080f0eff */
        /* <DEDUP_REMOVED lines=17> */
[----:B------:R-:W-:Y:S02]  /*ac00*/  PRMT R3, R19, 0x7710, RZ ;  /* 0x0000771013037816 */ /* 0x000fe400000000ff */
[----:B0-----:R-:W-:Y:S01]  /*ac10*/  PRMT R4, R17, 0x8880, RZ ;  /* 0x0000888011047816 */ /* 0x001fe200000000ff */
[----:B------:R-:W0:Y:S01]  /*ac20*/  F2I.S8.NTZ R27, R27 ;  /* 0x0000001b001b7305 */ /* 0x000e220000202100 */
[----:B------:R-:W-:Y:S02]  /*ac30*/  SHF.L.U32 R3, R3, 0x8, RZ ;  /* 0x0000000803037819 */ /* 0x000fe400000006ff */
[----:B------:R-:W-:-:S04]  /*ac40*/  PRMT R4, R4, 0x7710, RZ ;  /* 0x0000771004047816 */ /* 0x000fc800000000ff */
[----:B------:R-:W-:Y:S01]  /*ac50*/  PRMT R4, R5, 0x4210, R4 ;  /* 0x0000421005047816 */ /* 0x000fe20000000004 */
[----:B------:R-:W1:Y:S03]  /*ac60*/  F2I.S8.NTZ R26, R26 ;  /* 0x0000001a001a7305 */ /* 0x000e660000202100 */
[----:B------:R-:W-:Y:S02]  /*ac70*/  LOP3.LUT R13, R4, 0xff00, R3, 0xf8, !PT ;  /* 0x0000ff00040d7812 */ /* 0x000fe400078ef803 */
[----:B--2---:R-:W-:Y:S02]  /*ac80*/  PRMT R4, R25, 0x8880, RZ ;  /* 0x0000888019047816 */ /* 0x004fe400000000ff */
[----:B0-----:R-:W-:Y:S01]  /*ac90*/  PRMT R27, R27, 0x8880, RZ ;  /* 0x000088801b1b7816 */ /* 0x001fe200000000ff */
[----:B------:R-:W0:Y:S01]  /*aca0*/  F2I.S8.NTZ R24, R24 ;  /* 0x0000001800187305 */ /* 0x000e220000202100 */
[----:B------:R-:W-:-:S02]  /*acb0*/  PRMT R4, R4, 0x7710, RZ ;  /* 0x0000771004047816 */ /* 0x000fc400000000ff */
[----:B------:R-:W-:Y:S02]  /*acc0*/  PRMT R0, R27, 0x7710, RZ ;  /* 0x000077101b007816 */ /* 0x000fe400000000ff */
[----:B------:R-:W-:Y:S02]  /*acd0*/  LOP3.LUT R4, R4, 0xff, RZ, 0xc0, !PT ;  /* 0x000000ff04047812 */ /* 0x000fe400078ec0ff */
[----:B-1----:R-:W-:Y:S01]  /*ace0*/  PRMT R3, R26, 0x8880, RZ ;  /* 0x000088801a037816 */ /* 0x002fe200000000ff */
[----:B------:R-:W1:Y:S01]  /*acf0*/  F2I.S8.NTZ R2, R2 ;  /* 0x0000000200027305 */ /* 0x000e620000202100 */
[----:B------:R-:W-:Y:S02]  /*ad00*/  LOP3.LUT R6, R0, 0xff, RZ, 0xc0, !PT ;  /* 0x000000ff00067812 */ /* 0x000fe400078ec0ff */
[----:B------:R-:W-:-:S03]  /*ad10*/  PRMT R3, R3, 0x7710, RZ ;  /* 0x0000771003037816 */ /* 0x000fc600000000ff */
[----:B------:R-:W-:Y:S01]  /*ad20*/  IMAD.WIDE.U32 R6, R6, 0x100, RZ ;  /* 0x0000010006067825 */ /* 0x000fe200078e00ff */
[----:B0-----:R-:W-:Y:S02]  /*ad30*/  PRMT R24, R24, 0x8880, RZ ;  /* 0x0000888018187816 */ /* 0x001fe400000000ff */
[----:B------:R-:W-:Y:S02]  /*ad40*/  LOP3.LUT R5, R3, 0xff, RZ, 0xc0, !PT ;  /* 0x000000ff03057812 */ /* 0x000fe400078ec0ff */
[----:B------:R-:W-:Y:S02]  /*ad50*/  PRMT R0, R24, 0x7710, RZ ;  /* 0x0000771018007816 */ /* 0x000fe400000000ff */
[----:B-1----:R-:W-:Y:S01]  /*ad60*/  PRMT R10, R2, 0x8880, RZ ;  /* 0x00008880020a7816 */ /* 0x002fe200000000ff */
[----:B------:R-:W-:Y:S01]  /*ad70*/  IMAD.WIDE.U32 R2, R4, 0x1000000, RZ ;  /* 0x0100000004027825 */ /* 0x000fe200078e00ff */
[----:B------:R-:W-:Y:S02]  /*ad80*/  LOP3.LUT R13, R13, 0xff, R0, 0xf8, !PT ;  /* 0x000000ff0d0d7812 */ /* 0x000fe400078ef800 */
[----:B------:R-:W-:Y:S01]  /*ad90*/  PRMT R0, R10, 0x7710, RZ ;  /* 0x000077100a007816 */ /* 0x000fe200000000ff */
[----:B------:R-:W-:-:S03]  /*ada0*/  IMAD.WIDE.U32 R4, R5, 0x10000, RZ ;  /* 0x0001000005047825 */ /* 0x000fc600078e00ff */
[----:B------:R-:W-:Y:S02]  /*adb0*/  LOP3.LUT R11, R6, R2, R4, 0xfe, !PT ;  /* 0x00000002060b7212 */ /* 0x000fe400078efe04 */
[----:B------:R-:W-:Y:S02]  /*adc0*/  LOP3.LUT R3, R5, R13, R3, 0xfe, !PT ;  /* 0x0000000d05037212 */ /* 0x000fe400078efe03 */
[----:B------:R-:W-:Y:S02]  /*add0*/  LOP3.LUT R2, R11, 0xff, R0, 0xf8, !PT ;  /* 0x000000ff0b027812 */ /* 0x000fe400078ef800 */
[----:B------:R-:W-:-:S05]  /*ade0*/  LOP3.LUT R3, R3, R7, RZ, 0xfc, !PT ;  /* 0x0000000703037212 */ /* 0x000fca00078efcff */
[----:B------:R-:W-:Y:S01]  /*adf0*/  STG.E.64 desc[UR36][R8.64], R2 ;  /* 0x0000000208007986 */ /* 0x000fe2000c101b24 */
[----:B------:R-:W-:Y:S05]  /*ae00*/  EXIT ;  /* 0x000000000000794d */ /* 0x000fea0003800000 */
.L_x_727:
[----:B012---:R-:W0:Y:S01]  /*ae10*/  LDC.64 R2, c[0x0][0x380] ;  /* 0x0000e000ff027b82 */ /* 0x007e220000000a00 */
[----:B------:R-:W-:Y:S02]  /*ae20*/  IADD3 R5, PT, PT, R0, UR8, RZ ;  /* 0x0000000800057c10 */ /* 0x000fe4000fffe0ff */
        /* <DEDUP_REMOVED lines=10> */
.L_x_590:
[----:B------:R-:W-:Y:S01]  /*aed0*/  MOV R12, 0x10 ;  /* 0x00000010000c7802 */ /* 0x000fe20000000f00 */
[----:B------:R-:W-:Y:S01]  /*aee0*/  IMAD.MOV.U32 R11, RZ, RZ, 0x1f ;  /* 0x0000001fff0b7424 */ /* 0x000fe200078e00ff */
[----:B------:R-:W-:-:S07]  /*aef0*/  MOV R15, 0xffffffff ;  /* 0xffffffff000f7802 */ /* 0x000fce0000000f00 */
[----:B------:R-:W-:Y:S05]  /*af00*/  WARPSYNC.COLLECTIVE R15, `(.L_x_728) ;  /* 0x000000000f087348 */ /* 0x000fea0003c00000 */
[----:B------:R0:W1:Y:S02]  /*af10*/  SHFL.BFLY P6, R14, R13, R12, R11 ;  /* 0x0c00000c0d0e7389 */ /* 0x00006400000c000b */
[----:B01----:R-:W-:Y:S05]  /*af20*/  ENDCOLLECTIVE ;  /* 0x000000000000791b */ /* 0x003fea0003800000 */
.L_x_728:
[----:B------:R-:W-:Y:S02]  /*af30*/  IMAD.MOV.U32 R12, RZ, RZ, 0x8 ;  /* 0x00000008ff0c7424 */ /* 0x000fe400078e00ff */
[----:B------:R-:W-:-:S05]  /*af40*/  FADD.FTZ R4, R13, R14 ;  /* 0x0000000e0d047221 */ /* 0x000fca0000010000 */
[----:B------:R-:W-:-:S07]  /*af50*/  MOV R13, R4 ;  /* 0x00000004000d7202 */ /* 0x000fce0000000f00 */
[----:B------:R-:W-:Y:S05]  /*af60*/  WARPSYNC.COLLECTIVE R15, `(.L_x_729) ;  /* 0x000000000f087348 */ /* 0x000fea0003c00000 */
[----:B------:R0:W1:Y:S02]  /*af70*/  SHFL.BFLY P6, R14, R13, R12, R11 ;  /* 0x0c00000c0d0e7389 */ /* 0x00006400000c000b */
[----:B01----:R-:W-:Y:S05]  /*af80*/  ENDCOLLECTIVE ;  /* 0x000000000000791b */ /* 0x003fea0003800000 */
.L_x_729:
[----:B------:R-:W-:Y:S01]  /*af90*/  MOV R12, 0x4 ;  /* 0x00000004000c7802 */ /* 0x000fe20000000f00 */
[----:B------:R-:W-:-:S05]  /*afa0*/  FADD.FTZ R5, R4, R14 ;  /* 0x0000000e04057221 */ /* 0x000fca0000010000 */
[----:B------:R-:W-:-:S07]  /*afb0*/  MOV R13, R5 ;  /* 0x00000005000d7202 */ /* 0x000fce0000000f00 */
[----:B------:R-:W-:Y:S05]  /*afc0*/  WARPSYNC.COLLECTIVE R15, `(.L_x_730) ;  /* 0x000000000f087348 */ /* 0x000fea0003c00000 */
[----:B------:R0:W1:Y:S02]  /*afd0*/  SHFL.BFLY P6, R14, R13, R12, R11 ;  /* 0x0c00000c0d0e7389 */ /* 0x00006400000c000b */
[----:B01----:R-:W-:Y:S05]  /*afe0*/  ENDCOLLECTIVE ;  /* 0x000000000000791b */ /* 0x003fea0003800000 */
.L_x_730:
[----:B------:R-:W-:Y:S01]  /*aff0*/  MOV R12, 0x2 ;  /* 0x00000002000c7802 */ /* 0x000fe20000000f00 */
[----:B------:R-:W-:-:S04]  /*b000*/  FADD.FTZ R6, R5, R14 ;  /* 0x0000000e05067221 */ /* 0x000fc80000010000 */
[----:B------:R-:W-:-:S07]  /*b010*/  IMAD.MOV.U32 R13, RZ, RZ, R6 ;  /* 0x000000ffff0d7224 */ /* 0x000fce00078e0006 */
[----:B------:R-:W-:Y:S05]  /*b020*/  WARPSYNC.COLLECTIVE R15, `(.L_x_731) ;  /* 0x000000000f087348 */ /* 0x000fea0003c00000 */
[----:B------:R0:W1:Y:S02]  /*b030*/  SHFL.BFLY P6, R14, R13, R12, R11 ;  /* 0x0c00000c0d0e7389 */ /* 0x00006400000c000b */
[----:B01----:R-:W-:Y:S05]  /*b040*/  ENDCOLLECTIVE ;  /* 0x000000000000791b */ /* 0x003fea0003800000 */
.L_x_731:
[----:B------:R-:W-:Y:S02]  /*b050*/  IMAD.MOV.U32 R12, RZ, RZ, 0x1 ;  /* 0x00000001ff0c7424 */ /* 0x000fe400078e00ff */
[----:B------:R-:W-:-:S05]  /*b060*/  FADD.FTZ R7, R6, R14 ;  /* 0x0000000e06077221 */ /* 0x000fca0000010000 */
[----:B------:R-:W-:-:S07]  /*b070*/  MOV R13, R7 ;  /* 0x00000007000d7202 */ /* 0x000fce0000000f00 */
[----:B------:R-:W-:Y:S05]  /*b080*/  WARPSYNC.COLLECTIVE R15, `(.L_x_732) ;  /* 0x000000000f087348 */ /* 0x000fea0003c00000 */
[----:B------:R0:W1:Y:S02]  /*b090*/  SHFL.BFLY P6, R14, R13, R12, R11 ;  /* 0x0c00000c0d0e7389 */ /* 0x00006400000c000b */
[----:B01----:R-:W-:Y:S05]  /*b0a0*/  ENDCOLLECTIVE ;  /* 0x000000000000791b */ /* 0x003fea0003800000 */
.L_x_732:
[----:B------:R-:W-:Y:S05]  /*b0b0*/  BRA `(.L_x_733) ;  /* 0xffffff7000587947 */ /* 0x000fea000383ffff */
.L_x_658:
[----:B------:R-:W-:Y:S01]  /*b0c0*/  BSSY B1, `(.L_x_734) ;  /* 0x0000007000017945 */ /* 0x000fe20003800000 */
[----:B------:R-:W-:Y:S01]  /*b0d0*/  MOV R12, 0x1 ;  /* 0x00000001000c7802 */ /* 0x000fe20000000f00 */
[----:B------:R-:W-:Y:S01]  /*b0e0*/  IMAD.MOV.U32 R15, RZ, RZ, -0x1 ;  /* 0xffffffffff0f7424 */ /* 0x000fe200078e00ff */
[----:B------:R-:W-:-:S07]  /*b0f0*/  MOV R11, 0x1f ;  /* 0x0000001f000b7802 */ /* 0x000fce0000000f00 */
[----:B------:R-:W-:Y:S05]  /*b100*/  WARPSYNC.COLLECTIVE R15, `(.L_x_735) ;  /* 0x000000000f087348 */ /* 0x000fea0003c00000 */
[----:B------:R0:W1:Y:S02]  /*b110*/  SHFL.BFLY P6, R14, R13, R12, R11 ;  /* 0x0c00000c0d0e7389 */ /* 0x00006400000c000b */
[----:B01----:R-:W-:Y:S05]  /*b120*/  ENDCOLLECTIVE ;  /* 0x000000000000791b */ /* 0x003fea0003800000 */
.L_x_735:
[----:B------:R-:W-:Y:S05]  /*b130*/  BSYNC B1 ;  /* 0x0000000000017941 */ /* 0x000fea0003800000 */
.L_x_734:
[----:B------:R-:W-:Y:S05]  /*b140*/  BRA `(.L_x_736) ;  /* 0xffffffa800047947 */ /* 0x000fea000383ffff */
.L_x_662:
[----:B------:R-:W-:Y:S01]  /*b150*/  HFMA2 R12, -RZ, RZ, 0, 9.5367431640625e-07 ;  /* 0x00000010ff0c7431 */ /* 0x000fe200000001ff */
[----:B------:R-:W-:Y:S01]  /*b160*/  BSSY B0, `(.L_x_737) ;  /* 0x0000007000007945 */ /* 0x000fe20003800000 */
[----:B------:R-:W-:Y:S01]  /*b170*/  MOV R13, R0 ;  /* 0x00000000000d7202 */ /* 0x000fe20000000f00 */
[----:B------:R-:W-:Y:S01]  /*b180*/  IMAD.MOV.U32 R11, RZ, RZ, 0x1f ;  /* 0x0000001fff0b7424 */ /* 0x000fe200078e00ff */
[----:B------:R-:W-:-:S07]  /*b190*/  MOV R15, 0xffffffff ;  /* 0xffffffff000f7802 */ /* 0x000fce0000000f00 */
[----:B-1-34-:R-:W-:Y:S05]  /*b1a0*/  WARPSYNC.COLLECTIVE R15, `(.L_x_738) ;  /* 0x000000000f087348 */ /* 0x01afea0003c00000 */
[----:B------:R0:W2:Y:S02]  /*b1b0*/  SHFL.BFLY P6, R14, R13, R12, R11 ;  /* 0x0c00000c0d0e7389 */ /* 0x0000a400000c000b */
[----:B01234-:R-:W-:Y:S05]  /*b1c0*/  ENDCOLLECTIVE ;  /* 0x000000000000791b */ /* 0x01ffea0003800000 */
.L_x_738:
[----:B------:R-:W-:Y:S05]  /*b1d0*/  BSYNC B0 ;  /* 0x0000000000007941 */ /* 0x000fea0003800000 */
.L_x_737:
[----:B------:R-:W-:Y:S01]  /*b1e0*/  HFMA2 R12, -RZ, RZ, 0, 4.76837158203125e-07 ;  /* 0x00000008ff0c7431 */ /* 0x000fe200000001ff */
[----:B------:R-:W-:Y:S01]  /*b1f0*/  FMNMX.FTZ R13, R14, R0, !PT ;  /* 0x000000000e0d7209 */ /* 0x000fe20007810000 */
[----:B------:R-:W-:Y:S01]  /*b200*/  IMAD.MOV.U32 R11, RZ, RZ, 0x1f ;  /* 0x0000001fff0b7424 */ /* 0x000fe200078e00ff */
[----:B------:R-:W-:-:S07]  /*b210*/  MOV R15, 0xffffffff ;  /* 0xffffffff000f7802 */ /* 0x000fce0000000f00 */
[----:B------:R-:W-:Y:S05]  /*b220*/  WARPSYNC.COLLECTIVE R15, `(.L_x_739) ;  /* 0x000000000f087348 */ /* 0x000fea0003c00000 */
[----:B------:R0:W1:Y:S02]  /*b230*/  SHFL.BFLY P6, R14, R13, R12, R11 ;  /* 0x0c00000c0d0e7389 */ /* 0x00006400000c000b */
[----:B01----:R-:W-:Y:S05]  /*b240*/  ENDCOLLECTIVE ;  /* 0x000000000000791b */ /* 0x003fea0003800000 */
.L_x_739:
[----:B------:R-:W-:Y:S01]  /*b250*/  IMAD.MOV.U32 R12, RZ, RZ, 0x4 ;  /* 0x00000004ff0c7424 */ /* 0x000fe200078e00ff */
[----:B------:R-:W-:-:S04]  /*b260*/  FMNMX.FTZ R4, R13, R14, !PT ;  /* 0x0000000e0d047209 */ /* 0x000fc80007810000 */
[----:B------:R-:W-:-:S07]  /*b270*/  MOV R13, R4 ;  /* 0x00000004000d7202 */ /* 0x000fce0000000f00 */
[----:B------:R-:W-:Y:S05]  /*b280*/  WARPSYNC.COLLECTIVE R15, `(.L_x_740) ;  /* 0x000000000f087348 */ /* 0x000fea0003c00000 */
[----:B------:R0:W1:Y:S02]  /*b290*/  SHFL.BFLY P6, R14, R13, R12, R11 ;  /* 0x0c00000c0d0e7389 */ /* 0x00006400000c000b */
[----:B01----:R-:W-:Y:S05]  /*b2a0*/  ENDCOLLECTIVE ;  /* 0x000000000000791b */ /* 0x003fea0003800000 */
.L_x_740:
[----:B------:R-:W-:Y:S01]  /*b2b0*/  HFMA2 R12, -RZ, RZ, 0, 1.1920928955078125e-07 ;  /* 0x00000002ff0c7431 */ /* 0x000fe200000001ff */
[----:B------:R-:W-:-:S04]  /*b2c0*/  FMNMX.FTZ R5, R4, R14, !PT ;  /* 0x0000000e04057209 */ /* 0x000fc80007810000 */
[----:B------:R-:W-:-:S07]  /*b2d0*/  MOV R13, R5 ;  /* 0x00000005000d7202 */ /* 0x000fce0000000f00 */
[----:B------:R-:W-:Y:S05]  /*b2e0*/  WARPSYNC.COLLECTIVE R15, `(.L_x_741) ;  /* 0x000000000f087348 */ /* 0x000fea0003c00000 */
[----:B------:R0:W1:Y:S02]  /*b2f0*/  SHFL.BFLY P6, R14, R13, R12, R11 ;  /* 0x0c00000c0d0e7389 */ /* 0x00006400000c000b */
[----:B01----:R-:W-:Y:S05]  /*b300*/  ENDCOLLECTIVE ;  /* 0x000000000000791b */ /* 0x003fea0003800000 */
.L_x_741:
[----:B------:R-:W-:Y:S05]  /*b310*/  BRA `(.L_x_742) ;  /* 0xffffffa8007c7947 */ /* 0x000fea000383ffff */
.L_x_743:
        /* <DEDUP_REMOVED lines=14> */
.L_x_4057:


//--------------------- .text._ZN4mmha33masked_multihead_attention_kernelItLi80ELi128ELi4ELi16ELi64ELb1ELb0EEEv26Multihead_attention_paramsIT_XT5_EE --------------------------
	.section	.text._ZN4mmha33masked_multihead_attention_kernelItLi80ELi128ELi4ELi16ELi64ELb1ELb0EEEv26Multihead_attention_paramsIT_XT5_EE,"ax",@progbits
	.align	128
        .global         _ZN4mmha33masked_multihead_attention_kernelItLi80ELi128ELi4ELi16ELi64ELb1ELb0EEEv26Multihead_attention_paramsIT_XT5_EE
        .type           _ZN4mmha33masked_multihead_attention_kernelItLi80ELi128ELi4ELi16ELi64ELb1ELb0EEEv26Multihead_attention_paramsIT_XT5_EE,@function
        .size           _ZN4mmha33masked_multihead_attention_kernelItLi80ELi128ELi4ELi16ELi64ELb1ELb0EEEv26Multihead_attention_paramsIT_XT5_EE,(.L_x_4058 - _ZN4mmha33masked_multihead_attention_kernelItLi80ELi128ELi4ELi16ELi64ELb1ELb0EEEv26Multihead_attention_paramsIT_XT5_EE)
        .other          _ZN4mmha33masked_multihead_attention_kernelItLi80ELi128ELi4ELi16ELi64ELb1ELb0EEEv26Multihead_attention_paramsIT_XT5_EE,@"STO_CUDA_ENTRY STV_DEFAULT"
_ZN4mmha33masked_multihead_attention_kernelItLi80ELi128ELi4ELi16ELi64ELb1ELb0EEEv26Multihead_attention_paramsIT_XT5_EE:
.text._ZN4mmha33masked_multihead_attention_kernelItLi80ELi128ELi4ELi16ELi64ELb1ELb0EEEv26Multihead_attention_paramsIT_XT5_EE:
        /* <DEDUP_REMOVED lines=14> */
.L_x_744:
        /* <DEDUP_REMOVED lines=48> */
[----:B------:R-:W-:Y:S01]  /*03e0*/  ISETP.NE.AND.EX P0, PT, R5, RZ, PT, P0 ;  /* 0x000000ff0500720c */ /* 0x000fe20003f05300 */
[----:B-1----:R-:W-:-:S06]  /*03f0*/  VIADD R4, R0, 0xffffffe ;  /* 0x0ffffffe00047836 */ /* 0x002fcc0000000000 */
[----:B------:R1:W2:Y:S01]  /*0400*/  F2I.FTZ.U32.TRUNC.NTZ R5, R4 ;  /* 0x0000000400057305 */ /* 0x0002a2000021f000 */
[----:B------:R-:W-:Y:S01]  /*0410*/  ISETP.EQ.AND P4, PT, RZ, UR9, P0 ;  /* 0x00000009ff007c0c */ /* 0x000fe20008782270 */
[----:B-1----:R-:W-:Y:S01]  /*0420*/  IMAD.MOV.U32 R4, RZ, RZ, RZ ;  /* 0x000000ffff047224 */ /* 0x002fe200078e00ff */
[----:B--2---:R-:W-:-:S11]  /*0430*/  IADD3 R7, PT, PT, RZ, -R5, RZ ;  /* 0x80000005ff077210 */ /* 0x004fd60007ffe0ff */
[----:B------:R-:W-:Y:S01]  /*0440*/  VOTEU.ANY UP2, P4 ;  /* 0x0000000000ff7886 */ /* 0x000fe20002040100 */
[----:B------:R-:W-:-:S04]  /*0450*/  IMAD R7, R7, R6, RZ ;  /* 0x0000000607077224 */ /* 0x000fc800078e02ff */
[----:B------:R-:W1:Y:S01]  /*0460*/  @UP2 LDCU.64 UR4, c[0x0][0x460] ;  /* 0x00008c00ff0427ac */ /* 0x000e620008000a00 */
[----:B------:R-:W-:Y:S01]  /*0470*/  IMAD.HI.U32 R5, R5, R7, R4 ;  /* 0x0000000705057227 */ /* 0x000fe200078e0004 */
[----:B------:R-:W-:Y:S01]  /*0480*/  PLOP3.LUT P0, PT, PT, PT, UP2, 0x80, 0x8 ;  /* 0x000000000008781c */ /* 0x000fe20003f0f028 */
[----:B-1----:R-:W-:Y:S01]  /*0490*/  @UP2 UIMAD.WIDE UR4, UR41, 0x4, UR4 ;  /* 0x00000004290428a5 */ /* 0x002fe2000f8e0204 */
        /* <DEDUP_REMOVED lines=9> */
[----:B------:R-:W1:Y:S04]  /*0530*/  LDCU UR4, c[0x0][0x3e8] ;  /* 0x00007d00ff0477ac */ /* 0x000e680008000800 */
[----:B------:R2:W5:Y:S06]  /*0540*/  @P0 LDG.E R3, desc[UR36][R2.64] ;  /* 0x0000002402030981 */ /* 0x00056c000c1e1900 */
[----:B------:R-:W-:Y:S01]  /*0550*/  ISETP.GT.U32.AND P0, PT, R6, UR40, PT ;  /* 0x0000002806007c0c */ /* 0x000fe2000bf04070 */
[----:B--2---:R-:W2:-:S12]  /*0560*/  S2R R2, SR_TID.X ;  /* 0x0000000000027919 */ /* 0x004e980000002100 */
[----:B------:R-:W-:-:S04]  /*0570*/  @!P0 IADD3 R0, PT, PT, -R6, UR40, RZ ;  /* 0x0000002806008c10 */ /* 0x000fc8000fffe1ff */
[----:B------:R-:W-:-:S13]  /*0580*/  @!P0 R2UR UR40, R0 ;  /* 0x00000000002882ca */ /* 0x000fda00000e0000 */
[----:B------:R-:W-:Y:S01]  /*0590*/  ISETP.GT.U32.AND P0, PT, R6, UR40, PT ;  /* 0x0000002806007c0c */ /* 0x000fe2000bf04070 */
[----:B-1----:R-:W-:Y:S02]  /*05a0*/  UISETP.NE.AND UP1, UPT, UR4, URZ, UPT ;  /* 0x000000ff0400728c */ /* 0x002fe4000bf25270 */
[----:B------:R-:W-:Y:S02]  /*05b0*/  UP2UR UR43, UPR, URZ, 0x4 ;  /* 0x00000004ff2b7883 */ /* 0x000fe40008000000 */
[----:B------:R-:W-:Y:S01]  /*05c0*/  UISETP.GE.AND UP2, UPT, UR44, URZ, UPT ;  /* 0x000000ff2c00728c */ /* 0x000fe2000bf46270 */
[----:B--2---:R-:W-:-:S07]  /*05d0*/  ISETP.GT.U32.AND P3, PT, R2, 0x13, PT ;  /* 0x000000130200780c */ /* 0x004fce0003f64070 */
        /* <DEDUP_REMOVED lines=38> */
.L_x_746:
[----:B------:R-:W-:Y:S05]  /*0840*/  BSYNC.RECONVERGENT B0 ;  /* 0x0000000000007941 */ /* 0x000fea0003800200 */
.L_x_745:
        /* <DEDUP_REMOVED lines=10> */
[----:B------:R-:W-:Y:S01]  /*08f0*/  CS2R R18, SRZ ;  /* 0x0000000000127805 */ /* 0x000fe2000001ff00 */
[----:B------:R-:W4:Y:S02]  /*0900*/  LDC R20, c[0x0][0x400] ;  /* 0x00010000ff147b82 */ /* 0x000f240000000800 */
[----:B------:R-:W-:Y:S01]  /*0910*/  VOTEU.ANY UP0, P0 ;  /* 0x0000000000ff7886 */ /* 0x000fe20000000100 */
[----:B------:R-:W-:Y:S01]  /*0920*/  PLOP3.LUT P0, PT, PT, PT, UP1, 0x40, 0x4 ;  /* 0x000000000004781c */ /* 0x000fe20003f0e818 */
[----:B------:R-:W-:Y:S01]  /*0930*/  UISETP.NE.AND.EX UP0, UPT, UR8, URZ, UPT, UP0 ;  /* 0x000000ff0800728c */ /* 0x000fe2000bf05300 */
[----:B------:R-:W-:Y:S01]  /*0940*/  @!P3 IMAD R0, R12, UR42, R25 ;  /* 0x0000002a0c00bc24 */ /* 0x000fe2000f8e0219 */
[----:B-1----:R-:W-:-:S02]  /*0950*/  ISETP.NE.U32.AND P2, PT, RZ, UR10, PT ;  /* 0x0000000aff007c0c */ /* 0x002fc4000bf45070 */
[C---:B------:R-:W-:Y:S02]  /*0960*/  ISETP.GT.U32.OR P0, PT, R2.reuse, 0x1f, P0 ;  /* 0x0000001f0200780c */ /* 0x040fe40000704470 */
[----:B------:R-:W-:Y:S02]  /*0970*/  ISETP.NE.AND.EX P2, PT, RZ, UR11, PT, P2 ;  /* 0x0000000bff007c0c */ /* 0x000fe4000bf45320 */
[----:B---3--:R-:W-:Y:S02]  /*0980*/  ISETP.NE.U32.AND P1, PT, RZ, UR4, PT ;  /* 0x00000004ff007c0c */ /* 0x008fe4000bf25070 */
[----:B------:R-:W-:Y:S02]  /*0990*/  ISETP.GT.U32.OR P2, PT, R2, 0x13, !P2 ;  /* 0x000000130200780c */ /* 0x000fe40005744470 */
[----:B------:R-:W-:Y:S01]  /*09a0*/  ISETP.NE.AND.EX P1, PT, RZ, UR5, PT, P1 ;  /* 0x00000005ff007c0c */ /* 0x000fe2000bf25310 */
[----:B------:R-:W1:Y:S01]  /*09b0*/  @UP0 LDCU.64 UR4, c[0x0][0x418] ;  /* 0x00008300ff0407ac */ /* 0x000e620008000a00 */
[----:B------:R-:W-:-:S02]  /*09c0*/  ISETP.NE.OR P2, PT, RZ, UR9, P2 ;  /* 0x00000009ff007c0c */ /* 0x000fc40009745670 */
[----:B------:R-:W-:Y:S01]  /*09d0*/  ISETP.GT.U32.OR P1, PT, R2, 0x13, !P1 ;  /* 0x000000130200780c */ /* 0x000fe20004f24470 */
[----:B------:R-:W3:Y:S01]  /*09e0*/  @!P0 LDC.64 R10, c[0x0][0x450] ;  /* 0x00011400ff0a8b82 */ /* 0x000ee20000000a00 */
[----:B-----5:R-:W-:Y:S01]  /*09f0*/  @P4 R2UR UR38, R3 ;  /* 0x00000000032642ca */ /* 0x020fe200000e0000 */
[----:B------:R-:W-:Y:S01]  /*0a00*/  VOTEU.ALL UP1, P0 ;  /* 0x0000000000ff7886 */ /* 0x000fe20000020000 */
[----:B------:R-:W-:Y:S01]  /*0a10*/  @!P3 IMAD R3, R27, R12, UR44 ;  /* 0x0000002c1b03be24 */ /* 0x000fe2000f8e020c */
[----:B------:R-:W-:Y:S01]  /*0a20*/  PLOP3.LUT P4, PT, PT, PT, UP0, 0x80, 0x8 ;  /* 0x000000000008781c */ /* 0x000fe20003f8f008 */
[----:B------:R-:W-:-:S03]  /*0a30*/  IMAD.U32 R12, RZ, RZ, UR46 ;  /* 0x0000002eff0c7e24 */ /* 0x000fc6000f8e00ff */
[----:B------:R-:W-:Y:S01]  /*0a40*/  @!P3 LEA R15, R3, R0, 0x3 ;  /* 0x00000000030fb211 */ /* 0x000fe200078e18ff */
[----:B------:R-:W-:Y:S01]  /*0a50*/  IMAD R3, R12, 0x50, R17 ;  /* 0x000000500c037824 */ /* 0x000fe200078e0211 */
[----:B------:R-:W4:Y:S01]  /*0a60*/  @!P2 LDC.64 R8, c[0x0][0x3a0] ;  /* 0x0000e800ff08ab82 */ /* 0x000f220000000a00 */
[----:B------:R-:W-:Y:S02]  /*0a70*/  CS2R R22, SRZ ;  /* 0x0000000000167805 */ /* 0x000fe4000001ff00 */
[----:B--2---:R-:W-:Y:S01]  /*0a80*/  @!P3 IMAD.WIDE R4, R15, 0x2, R4 ;  /* 0x000000020f04b825 */ /* 0x004fe200078e0204 */
[----:B------:R-:W-:Y:S02]  /*0a90*/  @!UP1 UIMAD UR6, UR38, UR6, URZ ;  /* 0x00000006260692a4 */ /* 0x000fe4000f8e02ff */
[----:B-1----:R-:W-:Y:S02]  /*0aa0*/  @UP0 UIMAD.WIDE.U32 UR4, UR7, 0x4, UR4 ;  /* 0x00000004070408a5 */ /* 0x002fe4000f8e0004 */
[----:B0-----:R-:W0:Y:S01]  /*0ab0*/  @!P1 LDC.64 R6, c[0x0][0x390] ;  /* 0x0000e400ff069b82 */ /* 0x001e220000000a00 */
[----:B------:R-:W2:Y:S01]  /*0ac0*/  @!P3 LDG.E.64 R22, desc[UR36][R4.64] ;  /* 0x000000240416b981 */ /* 0x000ea2000c1e1b00 */
[----:B------:R-:W-:Y:S01]  /*0ad0*/  IMAD.U32 R0, RZ, RZ, UR6 ;  /* 0x00000006ff007e24 */ /* 0x000fe2000f8e00ff */
[----:B------:R-:W-:-:S02]  /*0ae0*/  CS2R R14, SRZ ;  /* 0x00000000000e7805 */ /* 0x000fc4000001ff00 */
[----:B------:R-:W-:Y:S01]  /*0af0*/  MOV R12, UR4 ;  /* 0x00000004000c7c02 */ /* 0x000fe20008000f00 */
[----:B------:R-:W-:Y:S02]  /*0b00*/  IMAD.U32 R13, RZ, RZ, UR5 ;  /* 0x00000005ff0d7e24 */ /* 0x000fe4000f8e00ff */
[----:B------:R-:W-:Y:S01]  /*0b10*/  @!P0 IMAD R21, R0, 0x50, R3 ;  /* 0x0000005000158824 */ /* 0x000fe200078e0203 */
[----:B------:R-:W1:Y:S02]  /*0b20*/  LDCU.U8 UR4, c[0x0][0x404] ;  /* 0x00008080ff0477ac */ /* 0x000e640008000000 */
[----:B------:R-:W2:Y:S01]  /*0b30*/  @P4 LDG.E R12, desc[UR36][R12.64] ;  /* 0x000000240c0c4981 */ /* 0x000ea2000c1e1900 */
[----:B----4-:R-:W-:-:S05]  /*0b40*/  @!P2 IMAD.WIDE.U32 R8, R3, 0x2, R8 ;  /* 0x000000020308a825 */ /* 0x010fca00078e0008 */
[----:B------:R-:W4:Y:S01]  /*0b50*/  @!P2 LDG.E.64 R18, desc[UR36][R8.64] ;  /* 0x000000240812a981 */ /* 0x000f22000c1e1b00 */
[----:B---3--:R-:W-:-:S04]  /*0b60*/  @!P0 IMAD.WIDE R10, R21, 0x2, R10 ;  /* 0x00000002150a8825 */ /* 0x008fc800078e020a */
[----:B0-----:R-:W-:Y:S02]  /*0b70*/  @!P1 IMAD.WIDE.U32 R6, R3, 0x2, R6 ;  /* 0x0000000203069825 */ /* 0x001fe400078e0006 */
[----:B------:R-:W3:Y:S04]  /*0b80*/  @!P0 LDG.E.64 R10, desc[UR36][R10.64] ;  /* 0x000000240a0a8981 */ /* 0x000ee8000c1e1b00 */
[----:B------:R-:W3:Y:S01]  /*0b90*/  @!P1 LDG.E.64 R14, desc[UR36][R6.64] ;  /* 0x00000024060e9981 */ /* 0x000ee2000c1e1b00 */
[----:B------:R-:W-:Y:S02]  /*0ba0*/  ISETP.NE.AND P2, PT, RZ, UR9, PT ;  /* 0x00000009ff007c0c */ /* 0x000fe4000bf45270 */
[----:B-1----:R-:W-:-:S04]  /*0bb0*/  ISETP.NE.AND P1, PT, RZ, UR4, PT ;  /* 0x00000004ff007c0c */ /* 0x002fc8000bf25270 */
[----:B------:R-:W-:Y:S01]  /*0bc0*/  ISETP.LT.OR P1, PT, R20, 0x1, P1 ;  /* 0x000000011400780c */ /* 0x000fe20000f21670 */
[----:B------:R-:W-:Y:S01]  /*0bd0*/  UMOV UR39, URZ ;  /* 0x000000ff00277c82 */ /* 0x000fe20008000000 */
[----:B------:R-:W-:Y:S01]  /*0be0*/  BSSY.RECONVERGENT B6, `(.L_x_747) ;  /* 0x0000138000067945 */ /* 0x000fe20003800200 */
[----:B--2---:R-:W-:-:S04]  /*0bf0*/  @P4 R2UR UR39, R12 ;  /* 0x000000000c2742ca */ /* 0x004fc800000e0000 */
[----:B----4-:R-:W-:Y:S02]  /*0c00*/  @!P2 HFMA2 R22, R22, 1, 1, R18 ;  /* 0x3c003c001616a831 */ /* 0x010fe40000000012 */
[----:B------:R-:W-:-:S04]  /*0c10*/  @!P2 HADD2 R23, R23, R19 ;  /* 0x000000131717a230 */ /* 0x000fc80000000000 */
[----:B---3--:R-:W-:Y:S02]  /*0c20*/  @!P0 HFMA2 R23, R23, R11, -RZ ;  /* 0x0000000b17178231 */ /* 0x008fe400001000ff */
        /* <DEDUP_REMOVED lines=8> */
[----:B------:R-:W-:Y:S01]  /*0cb0*/  UIADD3 UR4, UPT, UPT, -UR39, UR9, URZ ;  /* 0x0000000927047290 */ /* 0x000fe2000fffe1ff */
[----:B------:R-:W-:Y:S01]  /*0cc0*/  IADD3 R0, PT, PT, R17, 0x2, RZ ;  /* 0x0000000211007810 */ /* 0x000fe20007ffe0ff */
        /* <DEDUP_REMOVED lines=47> */
.L_x_749:
[----:B------:R-:W-:-:S13]  /*0fc0*/  ISETP.GE.AND P0, PT, R17, R20, PT ;  /* 0x000000141100720c */ /* 0x000fda0003f06270 */
[----:B------:R-:W-:Y:S05]  /*0fd0*/  @P0 BRA `(.L_x_750) ;  /* 0x0000000c00e00947 */ /* 0x000fea0003800000 */
[----:B------:R-:W-:Y:S01]  /*0fe0*/  I2FP.F32.U32 R20, R20 ;  /* 0x0000001400147245 */ /* 0x000fe20000201000 */
[----:B------:R-:W-:Y:S01]  /*0ff0*/  VIADD R0, R17, 0x2 ;  /* 0x0000000211007836 */ /* 0x000fe20000000000 */
[----:B------:R-:W-:Y:S01]  /*1000*/  UIADD3 UR4, UPT, UPT, -UR39, UR9, URZ ;  /* 0x0000000927047290 */ /* 0x000fe2000fffe1ff */
[--C-:B------:R-:W-:Y:S01]  /*1010*/  HADD2.F32 R7, -RZ, R29.reuse.H1_H1 ;  /* 0x3000001dff077230 */ /* 0x100fe20000004100 */
[----:B------:R-:W0:Y:S01]  /*1020*/  MUFU.RCP R3, R20 ;  /* 0x0000001400037308 */ /* 0x000e220000001000 */
[----:B------:R-:W-:Y:S01]  /*1030*/  HADD2.F32 R29, -RZ, R29.H0_H0 ;  /* 0x2000001dff1d7230 */ /* 0x000fe20000004100 */
[----:B------:R-:W-:-:S05]  /*1040*/  I2FP.F32.U32 R0, R0 ;  /* 0x0000000000007245 */ /* 0x000fca0000201000 */
[----:B0-----:R-:W-:Y:S01]  /*1050*/  FMUL.FTZ R4, R0, R3 ;  /* 0x0000000300047220 */ /* 0x001fe20000410000 */
[----:B------:R-:W-:-:S03]  /*1060*/  I2FP.F32.U32 R0, R17 ;  /* 0x0000001100007245 */ /* 0x000fc60000201000 */
[----:B------:R-:W-:Y:S02]  /*1070*/  FMUL.FTZ R4, R4, 13.28771209716796875 ;  /* 0x41549a7804047820 */ /* 0x000fe40000410000 */
[----:B------:R-:W-:Y:S02]  /*1080*/  FMUL.FTZ R0, R0, R3 ;  /* 0x0000000300007220 */ /* 0x000fe40000410000 */
[----:B------:R-:W0:Y:S02]  /*1090*/  MUFU.EX2 R5, -R4 ;  /* 0x8000000400057308 */ /* 0x000e240000000800 */
[----:B------:R-:W-:Y:S01]  /*10a0*/  FMUL.FTZ R3, R0, 13.28771209716796875 ;  /* 0x41549a7800037820 */ /* 0x000fe20000410000 */
[----:B------:R-:W-:-:S05]  /*10b0*/  I2FP.F32.S32 R0, UR4 ;  /* 0x0000000400007c45 */ /* 0x000fca0008201400 */
        /* <DEDUP_REMOVED lines=22> */
.L_x_748:
        /* <DEDUP_REMOVED lines=13> */
[----:B0-----:R-:W-:Y:S02]  /*12f0*/  IMAD.MOV.U32 R4, RZ, RZ, RZ ;  /* 0x000000ffff047224 */ /* 0x001fe400078e00ff */
[----:B-1----:R-:W-:-:S04]  /*1300*/  IMAD.MOV R6, RZ, RZ, -R5 ;  /* 0x000000ffff067224 */ /* 0x002fc800078e0a05 */
[----:B------:R-:W-:Y:S01]  /*1310*/  IMAD R7, R6, R3, RZ ;  /* 0x0000000306077224 */ /* 0x000fe200078e02ff */
[----:B------:R-:W-:-:S03]  /*1320*/  MOV R6, R8 ;  /* 0x0000000800067202 */ /* 0x000fc60000000f00 */
        /* <DEDUP_REMOVED lines=36> */
.L_x_751:
        /* <DEDUP_REMOVED lines=15> */
.L_x_752:
        /* <DEDUP_REMOVED lines=81> */
.L_x_758:
[----:B------:R-:W-:Y:S05]  /*1b70*/  BSYNC.RECONVERGENT B2 ;  /* 0x0000000000027941 */ /* 0x000fea0003800200 */
.L_x_757:
[C-C-:B------:R-:W-:Y:S02]  /*1b80*/  PRMT R6, R22.reuse, 0x5410, R23.reuse ;  /* 0x0000541016067816 */ /* 0x140fe40000000017 */
[----:B------:R-:W-:-:S03]  /*1b90*/  PRMT R7, R22, 0x7632, R23 ;  /* 0x0000763216077816 */ /* 0x000fc60000000017 */
[----:B------:R0:W-:Y:S04]  /*1ba0*/  STS [R21], R6 ;  /* 0x0000000615007388 */ /* 0x0001e80000000800 */
[----:B------:R0:W-:Y:S01]  /*1bb0*/  STS [R20], R7 ;  /* 0x0000000714007388 */ /* 0x0001e20000000800 */
[----:B------:R-:W-:Y:S05]  /*1bc0*/  BRA `(.L_x_759) ;  /* 0x00000000009c7947 */ /* 0x000fea0003800000 */
.L_x_756:
        /* <DEDUP_REMOVED lines=39> */
.L_x_759:
[----:B------:R-:W-:Y:S05]  /*1e40*/  BSYNC.RECONVERGENT B1 ;  /* 0x0000000000017941 */ /* 0x000fea0003800200 */
.L_x_755:
[C-C-:B0-----:R-:W-:Y:S02]  /*1e50*/  PRMT R6, R28.reuse, 0x5410, R29.reuse ;  /* 0x000054101c067816 */ /* 0x141fe4000000001d */
[----:B------:R-:W-:-:S03]  /*1e60*/  PRMT R7, R28, 0x7632, R29 ;  /* 0x000076321c077816 */ /* 0x000fc6000000001d */
[----:B------:R0:W-:Y:S04]  /*1e70*/  STS [R5], R6 ;  /* 0x0000000605007388 */ /* 0x0001e80000000800 */
[----:B------:R0:W-:Y:S02]  /*1e80*/  STS [R4], R7 ;  /* 0x0000000704007388 */ /* 0x0001e40000000800 */
.L_x_754:
[----:B------:R-:W-:Y:S05]  /*1e90*/  BSYNC.RECONVERGENT B0 ;  /* 0x0000000000007941 */ /* 0x000fea0003800200 */
.L_x_753:
        /* <DEDUP_REMOVED lines=10> */
.L_x_761:
[----:B------:R-:W-:Y:S05]  /*1f40*/  BSYNC.RECONVERGENT B0 ;  /* 0x0000000000007941 */ /* 0x000fea0003800200 */
.L_x_760:
[----:B------:R-:W-:Y:S06]  /*1f50*/  BAR.SYNC.DEFER_BLOCKING 0x0 ;  /* 0x0000000000007b1d */ /* 0x000fec0000010000 */
.L_x_750:
[----:B------:R-:W-:Y:S05]  /*1f60*/  BSYNC.RECONVERGENT B6 ;  /* 0x0000000000067941 */ /* 0x000fea0003800200 */
.L_x_747:
[----:B------:R-:W3:Y:S01]  /*1f70*/  LDCU UR4, c[0x0][0x3f4] ;  /* 0x00007e80ff0477ac */ /* 0x000ee20008000800 */
[----:B------:R-:W-:Y:S02]  /*1f80*/  ISETP.GT.U32.AND P0, PT, R2, 0x1f, PT ;  /* 0x0000001f0200780c */ /* 0x000fe40003f04070 */
[----:B------:R-:W-:Y:S02]  /*1f90*/  MOV R67, 0xff7fffff ;  /* 0xff7fffff00437802 */ /* 0x000fe40000000f00 */
[----:B---3--:R-:W-:-:S05]  /*1fa0*/  MOV R0, UR4 ;  /* 0x0000000400007c02 */ /* 0x008fca0008000f00 */
[----:B------:R-:W-:-:S05]  /*1fb0*/  IMAD.MOV R3, RZ, RZ, -R0 ;  /* 0x000000ffff037224 */ /* 0x000fca00078e0a00 */
[----:B------:R-:W-:-:S04]  /*1fc0*/  VIADDMNMX R3, R3, UR45, RZ, !PT ;  /* 0x0000002d03037c46 */ /* 0x000fc8000f8001ff */
[----:B------:R-:W-:Y:S01]  /*1fd0*/  R2UR UR11, R3 ;  /* 0x00000000030b72ca */ /* 0x000fe200000e0000 */
[----:B------:R-:W-:-:S14]  /*1fe0*/  @P0 BRA `(.L_x_762) ;  /* 0x0000000000f80947 */ /* 0x000fdc0003800000 */
[----:B------:R-:W3:Y:S01]  /*1ff0*/  LDCU UR4, c[0x0][0x40c] ;  /* 0x00008180ff0477ac */ /* 0x000ee20008000800 */
[----:B0-----:R-:W0:Y:S01]  /*2000*/  S2R R7, SR_CgaCtaId ;  /* 0x0000000000077919 */ /* 0x001e220000008800 */
[----:B------:R-:W-:Y:S01]  /*2010*/  MOV R9, 0x400 ;  /* 0x0000040000097802 */ /* 0x000fe20000000f00 */
[----:B------:R-:W-:Y:S02]  /*2020*/  IMAD R27, R27, R0, UR40 ;  /* 0x000000281b1b7e24 */ /* 0x000fe4000f8e0200 */
[----:B--2-4-:R-:W-:Y:S02]  /*2030*/  HMUL2 R11, R29, R23 ;  /* 0x000000171d0b7232 */ /* 0x014fe40000000000 */
[----:B------:R-:W-:Y:S02]  /*2040*/  IMAD R8, R0, UR42, R25 ;  /* 0x0000002a00087c24 */ /* 0x000fe4000f8e0219 */
[----:B------:R-:W-:Y:S02]  /*2050*/  VIADD R3, R9, 0x10 ;  /* 0x0000001009037836 */ /* 0x000fe40000000000 */
[----:B------:R-:W-:-:S02]  /*2060*/  IMAD R27, R27, 0x8, R8 ;  /* 0x000000081b1b7824 */ /* 0x000fc400078e0208 */
[----:B------:R-:W-:Y:S01]  /*2070*/  HFMA2 R11, R28, R22, R11 ;  /* 0x000000161c0b7231 */ /* 0x000fe2000000000b */
[----:B---3--:R-:W-:Y:S01]  /*2080*/  ISETP.NE.AND P1, PT, RZ, UR4, PT ;  /* 0x00000004ff007c0c */ /* 0x008fe2000bf25270 */
[----:B------:R-:W-:-:S03]  /*2090*/  UMOV UR4, 0xffffffff ;  /* 0xffffffff00047882 */ /* 0x000fc60000000000 */
[----:B------:R-:W-:Y:S01]  /*20a0*/  HADD2.F32 R13, -RZ, R11.H0_H0 ;  /* 0x2000000bff0d7230 */ /* 0x000fe20000004100 */
[----:B------:R-:W-:-:S08]  /*20b0*/  ISETP.GT.U32.OR P0, PT, R2, 0x13, P1 ;  /* 0x000000130200780c */ /* 0x000fd00000f04470 */
[----:B------:R-:W-:Y:S02]  /*20c0*/  @!P1 IADD3 R6, PT, PT, R9, 0x110, RZ ;  /* 0x0000011009069810 */ /* 0x000fe40007ffe0ff */
[----:B0-----:R-:W-:-:S03]  /*20d0*/  LEA R3, R7, R3, 0x18 ;  /* 0x0000000307037211 */ /* 0x001fc600078ec0ff */
[----:B-1----:R-:W0:Y:S01]  /*20e0*/  @!P0 LDC.64 R4, c[0x0][0x3b8] ;  /* 0x0000ee00ff048b82 */ /* 0x002e220000000a00 */
[----:B------:R-:W-:Y:S01]  /*20f0*/  @!P1 LEA R7, R7, R6, 0x18 ;  /* 0x0000000607079211 */ /* 0x000fe200078ec0ff */
[----:B------:R-:W-:Y:S01]  /*2100*/  HADD2.F32 R6, -RZ, R11.H1_H1 ;  /* 0x3000000bff067230 */ /* 0x000fe20000004100 */
[----:B------:R-:W-:-:S03]  /*2110*/  LEA R3, R2, R3, 0x3 ;  /* 0x0000000302037211 */ /* 0x000fc600078e18ff */
[----:B------:R-:W-:Y:S02]  /*2120*/  @!P1 IMAD R7, R2, 0x8, R7 ;  /* 0x0000000802079824 */ /* 0x000fe400078e0207 */
[----:B------:R-:W-:Y:S01]  /*2130*/  FADD.FTZ R13, R13, R6 ;  /* 0x000000060d0d7221 */ /* 0x000fe20000010000 */
        /* <DEDUP_REMOVED lines=14> */
.L_x_901:
        /* <DEDUP_REMOVED lines=27> */
.L_x_762:
[----:B------:R-:W-:Y:S05]  /*23d0*/  WARPSYNC.ALL ;  /* 0x0000000000007948 */ /* 0x000fea0003800000 */
[----:B------:R-:W5:Y:S08]  /*23e0*/  S2UR UR18, SR_CgaCtaId ;  /* 0x00000000001279c3 */ /* 0x000f700000008800 */
[----:B------:R-:W-:Y:S01]  /*23f0*/  BAR.SYNC.DEFER_BLOCKING 0x0 ;  /* 0x0000000000007b1d */ /* 0x000fe20000010000 */
[----:B------:R-:W-:-:S02]  /*2400*/  LOP3.LUT R17, R17, 0xc, RZ, 0xc0, !PT ;  /* 0x0000000c11117812 */ /* 0x000fc400078ec0ff */
[----:B------:R-:W-:Y:S02]  /*2410*/  SHF.R.U32.HI R11, RZ, 0x2, R2 ;  /* 0x00000002ff0b7819 */ /* 0x000fe40000011602 */
[----:B01----:R-:W-:Y:S01]  /*2420*/  SHF.L.U32 R4, R2, 0x1, RZ ;  /* 0x0000000102047819 */ /* 0x003fe200000006ff */
[----:B------:R-:W-:Y:S01]  /*2430*/  UMOV UR10, 0x400 ;  /* 0x00000400000a7882 */ /* 0x000fe20000000000 */
[----:B------:R-:W0:Y:S02]  /*2440*/  LDCU UR16, c[0x0][0x40c] ;  /* 0x00008180ff1077ac */ /* 0x000e240008000800 */
[----:B------:R-:W-:Y:S01]  /*2450*/  LOP3.LUT R12, R4, 0x6, RZ, 0xc0, !PT ;  /* 0x00000006040c7812 */ /* 0x000fe200078ec0ff */
[----:B------:R-:W-:Y:S01]  /*2460*/  UIADD3 UR4, UPT, UPT, UR10, 0x10, URZ ;  /* 0x000000100a047890 */ /* 0x000fe2000fffe0ff */
[----:B------:R-:W1:Y:S01]  /*2470*/  LDCU UR6, c[0x0][0x3f0] ;  /* 0x00007e00ff0677ac */ /* 0x000e620008000800 */
[----:B------:R-:W2:Y:S01]  /*2480*/  LDCU UR21, c[0x0][0x40c] ;  /* 0x00008180ff1577ac */ /* 0x000ea20008000800 */
[----:B------:R-:W2:Y:S01]  /*2490*/  LDCU UR20, c[0x0][0x3f8] ;  /* 0x00007f00ff1477ac */ /* 0x000ea20008000800 */
[----:B-----5:R-:W-:-:S02]  /*24a0*/  ULEA UR4, UR18, UR4, 0x18 ;  /* 0x0000000412047291 */ /* 0x020fc4000f8ec0ff */
[----:B0-----:R-:W-:Y:S01]  /*24b0*/  UISETP.NE.AND UP0, UPT, UR16, URZ, UPT ;  /* 0x000000ff1000728c */ /* 0x001fe2000bf05270 */
[----:B------:R-:W0:Y:S01]  /*24c0*/  LDCU UR22, c[0x0][0x410] ;  /* 0x00008200ff1677ac */ /* 0x000e220008000800 */
[----:B-1----:R-:W-:-:S05]  /*24d0*/  UIMAD UR6, UR41, UR6, UR46 ;  /* 0x00000006290672a4 */ /* 0x002fca000f8e022e */
[----:B------:R1:W0:Y:S01]  /*24e0*/  LDS R66, [R17+UR4] ;  /* 0x0000000411427984 */ /* 0x0002220008000800 */
[----:B------:R-:W0:Y:S03]  /*24f0*/  LDCU.64 UR8, c[0x0][0x3b8] ;  /* 0x00007700ff0877ac */ /* 0x000e260008000a00 */
[----:B------:R1:W0:Y:S01]  /*2500*/  LDS R65, [R17+UR4+0x10] ;  /* 0x0000100411417984 */ /* 0x0002220008000800 */
[----:B------:R-:W0:Y:S03]  /*2510*/  LDCU.64 UR12, c[0x0][0x438] ;  /* 0x00008700ff0c77ac */ /* 0x000e260008000a00 */
[----:B------:R1:W0:Y:S01]  /*2520*/  LDS R63, [R17+UR4+0x20] ;  /* 0x00002004113f7984 */ /* 0x0002220008000800 */
[----:B------:R-:W0:Y:S03]  /*2530*/  LDCU.64 UR14, c[0x0][0x448] ;  /* 0x00008900ff0e77ac */ /* 0x000e260008000a00 */
[----:B------:R1:W0:Y:S01]  /*2540*/  LDS R61, [R17+UR4+0x30] ;  /* 0x00003004113d7984 */ /* 0x0002220008000800 */
[----:B------:R-:W-:-:S03]  /*2550*/  UIMAD UR6, UR6, 0x50, URZ ;  /* 0x00000050060678a4 */ /* 0x000fc6000f8e02ff */
        /* <DEDUP_REMOVED lines=11> */
[----:B------:R1:W0:Y:S01]  /*2610*/  LDS R3, [R17+UR4+0xf0] ;  /* 0x0000f00411037984 */ /* 0x0002220008000800 */
        /* <DEDUP_REMOVED lines=9> */
[----:B------:R1:W2:Y:S04]  /*26b0*/  LDS R4, [R13] ;  /* 0x000000000d047984 */ /* 0x0002a80000000800 */
        /* <DEDUP_REMOVED lines=14> */
[----:B--2---:R1:W0:Y:S02]  /*27a0*/  LDS R25, [R13+0xf0] ;  /* 0x0000f0000d197984 */ /* 0x0042240000000800 */
.L_x_764:
[----:B------:R-:W-:Y:S04]  /*27b0*/  BSSY B0, `(.L_x_765) ;  /* 0x0000311000007945 */ /* 0x000fe80003800000 */
[----:B------:R-:W-:Y:S05]  /*27c0*/  @P0 BRA `(.L_x_766) ;  /* 0x00000030003c0947 */ /* 0x000fea0003800000 */
[----:B------:R-:W-:Y:S01]  /*27d0*/  IABS R26, R0 ;  /* 0x00000000001a7213 */ /* 0x000fe20000000000 */
[----:B------:R-:W2:Y:S01]  /*27e0*/  LDCU UR4, c[0x0][0x3f8] ;  /* 0x00007f00ff0477ac */ /* 0x000ea20008000800 */
[----:B------:R-:W5:Y:S01]  /*27f0*/  S2UR UR5, SR_CTAID.Y ;  /* 0x00000000000579c3 */ /* 0x000f620000002600 */
[----:B------:R-:W-:Y:S01]  /*2800*/  VIADD R11, R11, UR11 ;  /* 0x0000000b0b0b7c36 */ /* 0x000fe20008000000 */
[----:B------:R-:W1:Y:S01]  /*2810*/  I2F.RP R14, R26 ;  /* 0x0000001a000e7306 */ /* 0x000e620000209400 */
[----:B------:R-:W3:Y:S01]  /*2820*/  LDCU UR19, c[0x0][0x440] ;  /* 0x00008800ff1377ac */ /* 0x000ee20008000800 */
[----:B------:R-:W-:Y:S01]  /*2830*/  IMAD.U32 R34, RZ, RZ, UR7 ;  /* 0x00000007ff227e24 */ /* 0x000fe2000f8e00ff */
[----:B------:R-:W-:Y:S01]  /*2840*/  LOP3.LUT R35, R2, 0x3fc, RZ, 0xc0, !PT ;  /* 0x000003fc02237812 */ /* 0x000fe200078ec0ff */
[----:B----4-:R-:W-:Y:S01]  /*2850*/  IMAD R29, R0, 0x50, RZ ;  /* 0x00000050001d7824 */ /* 0x010fe200078e02ff */
[----:B------:R-:W4:Y:S01]  /*2860*/  LDCU.64 UR16, c[0x0][0x420] ;  /* 0x00008400ff1077ac */ /* 0x000f220008000a00 */
[----:B------:R-:W4:Y:S01]  /*2870*/  LDC.64 R70, c[0x0][0x450] ;  /* 0x00011400ff467b82 */ /* 0x000f220000000a00 */
[----:B------:R-:W-:Y:S01]  /*2880*/  IADD3 R33, PT, PT, R11, 0x1, RZ ;  /* 0x000000010b217810 */ /* 0x000fe20007ffe0ff */
[----:B------:R-:W-:-:S06]  /*2890*/  VIADD R34, R34, UR11 ;  /* 0x0000000b22227c36 */ /* 0x000fcc0008000000 */
[----:B------:R-:W0:Y:S01]  /*28a0*/  LDC R28, c[0x0][0x3f4] ;  /* 0x0000fd00ff1c7b82 */ /* 0x000e220000000800 */
[----:B-1----:R-:W1:Y:S01]  /*28b0*/  MUFU.RCP R14, R14 ;  /* 0x0000000e000e7308 */ /* 0x002e620000001000 */
[----:B--2---:R-:W-:Y:S01]  /*28c0*/  UIMAD UR4, UR38, UR4, UR46 ;  /* 0x00000004260472a4 */ /* 0x004fe2000f8e022e */
[----:B---3--:R-:W-:-:S05]  /*28d0*/  MOV R32, UR19 ;  /* 0x0000001300207c02 */ /* 0x008fca0008000f00 */
[----:B------:R-:W-:Y:S01]  /*28e0*/  IMAD.U32 R15, RZ, RZ, UR4 ;  /* 0x00000004ff0f7e24 */ /* 0x000fe2000f8e00ff */
[----:B------:R-:W-:Y:S01]  /*28f0*/  UIADD3 UR4, UPT, UPT, UR10, 0x210, URZ ;  /* 0x000002100a047890 */ /* 0x000fe2000fffe0ff */
[----:B-----5:R-:W-:Y:S01]  /*2900*/  IMAD R30, R0, UR5, RZ ;  /* 0x00000005001e7c24 */ /* 0x020fe2000f8e02ff */
[----:B------:R-:W-:Y:S01]  /*2910*/  UIMAD UR5, UR46, UR19, UR44 ;  /* 0x000000132e0572a4 */ /* 0x000fe2000f8e022c */
[----:B------:R-:W-:Y:S02]  /*2920*/  IMAD R15, R15, 0x50, R12 ;  /* 0x000000500f0f7824 */ /* 0x000fe400078e020c */
[----:B------:R-:W-:Y:S01]  /*2930*/  HFMA2 R12, -RZ, RZ, 0, 0 ;  /* 0x00000000ff0c7431 */ /* 0x000fe200000001ff */
[----:B------:R-:W-:Y:S01]  /*2940*/  ULEA UR4, UR18, UR4, 0x18 ;  /* 0x0000000412047291 */ /* 0x000fe2000f8ec0ff */
[----:B------:R-:W-:Y:S01]  /*2950*/  SHF.R.S32.HI R31, RZ, 0x1f, R30 ;  /* 0x0000001fff1f7819 */ /* 0x000fe2000001141e */
[----:B----4-:R-:W-:Y:S01]  /*2960*/  IMAD.WIDE R70, R15, 0x2, R70 ;  /* 0x000000020f467825 */ /* 0x010fe200078e0246 */
[----:B------:R-:W-:-:S02]  /*2970*/  ISETP.NE.U32.AND P0, PT, RZ, UR16, PT ;  /* 0x00000010ff007c0c */ /* 0x000fc4000bf05070 */
[--C-:B------:R-:W-:Y:S01]  /*2980*/  IADD3 R30, P1, P2, R30, UR16, R11.reuse ;  /* 0x000000101e1e7c10 */ /* 0x100fe2000fa3e00b */
[----:B-1----:R-:W-:Y:S01]  /*2990*/  VIADD R13, R14, 0xffffffe ;  /* 0x0ffffffe0e0d7836 */ /* 0x002fe20000000000 */
[----:B------:R-:W-:Y:S01]  /*29a0*/  ISETP.NE.AND.EX P0, PT, RZ, UR17, PT, P0 ;  /* 0x00000011ff007c0c */ /* 0x000fe2000bf05300 */
[----:B------:R-:W-:Y:S01]  /*29b0*/  IMAD R32, R32, UR5, R11 ;  /* 0x0000000520207c24 */ /* 0x000fe2000f8e020b */
[----:B------:R-:W-:Y:S02]  /*29c0*/  IADD3.X R31, PT, PT, R31, UR17, RZ, P1, P2 ;  /* 0x000000111f1f7c10 */ /* 0x000fe40008fe44ff */
[----:B------:R-:W-:Y:S01]  /*29d0*/  IADD3 R35, PT, PT, R35, UR4, RZ ;  /* 0x0000000423237c10 */ /* 0x000fe2000fffe0ff */
[----:B------:R-:W1:Y:S02]  /*29e0*/  F2I.FTZ.U32.TRUNC.NTZ R13, R13 ;  /* 0x0000000d000d7305 */ /* 0x000e64000021f000 */
[----:B-1----:R-:W-:-:S05]  /*29f0*/  IADD3 R27, PT, PT, RZ, -R13, RZ ;  /* 0x8000000dff1b7210 */ /* 0x002fca0007ffe0ff */
[----:B------:R-:W-:-:S04]  /*2a00*/  IMAD R27, R27, R26, RZ ;  /* 0x0000001a1b1b7224 */ /* 0x000fc800078e02ff */
[----:B0-----:R-:W-:-:S07]  /*2a10*/  IMAD.HI.U32 R27, R13, R27, R12 ;  /* 0x0000001b0d1b7227 */ /* 0x001fce00078e000c */
.L_x_833:
[----:B0-----:R-:W2:Y:S01]  /*2a20*/  @P0 LDG.E.U8 R13, desc[UR36][R30.64] ;  /* 0x000000241e0d0981 */ /* 0x001ea2000c1e1100 */
[----:B------:R-:W-:Y:S01]  /*2a30*/  VIADD R36, R33, 0xffffffff ;  /* 0xffffffff21247836 */ /* 0x000fe20000000000 */
[----:B------:R-:W-:Y:S01]  /*2a40*/  MOV R0, R28 ;  /* 0x0000001c00007202 */ /* 0x000fe20000000f00 */
[----:B------:R-:W-:Y:S03]  /*2a50*/  BSSY.RECONVERGENT B1, `(.L_x_767) ;  /* 0x0000035000017945 */ /* 0x000fe60003800200 */
[----:B------:R-:W-:Y:S02]  /*2a60*/  IABS R12, R36 ;  /* 0x00000024000c7213 */ /* 0x000fe40000000000 */
[----:B------:R-:W-:Y:S02]  /*2a70*/  IABS R14, R0 ;  /* 0x00000000000e7213 */ /* 0x000fe40000000000 */
[----:B------:R-:W-:Y:S01]  /*2a80*/  ISETP.GE.AND P2, PT, R36, RZ, PT ;  /* 0x000000ff2400720c */ /* 0x000fe20003f46270 */
[----:B------:R-:W-:Y:S01]  /*2a90*/  IMAD.HI.U32 R11, R27, R12, RZ ;  /* 0x0000000c1b0b7227 */ /* 0x000fe200078e00ff */
[----:B------:R-:W-:-:S03]  /*2aa0*/  ISETP.NE.AND P3, PT, R0, RZ, PT ;  /* 0x000000ff0000720c */ /* 0x000fc60003f65270 */
[----:B------:R-:W-:-:S04]  /*2ab0*/  IMAD.MOV R11, RZ, RZ, -R11 ;  /* 0x000000ffff0b7224 */ /* 0x000fc800078e0a0b */
[----:B------:R-:W-:-:S05]  /*2ac0*/  IMAD R69, R14, R11, R12 ;  /* 0x0000000b0e457224 */ /* 0x000fca00078e020c */
[----:B------:R-:W-:-:S13]  /*2ad0*/  ISETP.GT.U32.AND P1, PT, R26, R69, PT ;  /* 0x000000451a00720c */ /* 0x000fda0003f24070 */
[----:B------:R-:W-:-:S04]  /*2ae0*/  @!P1 IADD3 R69, PT, PT, R69, -R14, RZ ;  /* 0x8000000e45459210 */ /* 0x000fc80007ffe0ff */
[----:B------:R-:W-:-:S13]  /*2af0*/  ISETP.GT.U32.AND P1, PT, R26, R69, PT ;  /* 0x000000451a00720c */ /* 0x000fda0003f24070 */
[----:B------:R-:W-:Y:S01]  /*2b00*/  @!P1 IMAD.IADD R69, R69, 0x1, -R14 ;  /* 0x0000000145459824 */ /* 0x000fe200078e0a0e */
[----:B------:R-:W-:-:S04]  /*2b10*/  ISETP.GE.AND P1, PT, R36, UR44, PT ;  /* 0x0000002c24007c0c */ /* 0x000fc8000bf26270 */
[----:B------:R-:W-:Y:S02]  /*2b20*/  @!P2 IADD3 R69, PT, PT, -R69, RZ, RZ ;  /* 0x000000ff4545a210 */ /* 0x000fe40007ffe1ff */
[----:B------:R-:W-:-:S05]  /*2b30*/  @!P3 LOP3.LUT R69, RZ, R0, RZ, 0x33, !PT ;  /* 0x00000000ff45b212 */ /* 0x000fca00078e33ff */
[----:B------:R-:W-:Y:S01]  /*2b40*/  IMAD.SHL.U32 R11, R69, 0x8, RZ ;  /* 0x00000008450b7824 */ /* 0x000fe200078e00ff */
[----:B--2---:R-:W-:Y:S01]  /*2b50*/  ISETP.NE.AND P2, PT, R13, RZ, P0 ;  /* 0x000000ff0d00720c */ /* 0x004fe20000745270 */
[----:B------:R-:W-:-:S12]  /*2b60*/  @P1 BRA `(.L_x_768) ;  /* 0x00000000008c1947 */ /* 0x000fd80003800000 */
[----:B------:R-:W-:Y:S01]  /*2b70*/  ISETP.GE.AND P3, PT, R11, R29, PT ;  /* 0x0000001d0b00720c */ /* 0x000fe20003f66270 */
[----:B------:R-:W-:Y:S01]  /*2b80*/  BSSY.RECONVERGENT B2, `(.L_x_769) ;  /* 0x000000b000027945 */ /* 0x000fe20003800200 */
[----:B------:R-:W-:-:S11]  /*2b90*/  MOV R37, RZ ;  /* 0x000000ff00257202 */ /* 0x000fd60000000f00 */
[----:B------:R-:W-:Y:S05]  /*2ba0*/  @P3 BRA `(.L_x_770) ;  /* 0x0000000000203947 */ /* 0x000fea0003800000 */
[----:B------:R-:W-:-:S05]  /*2bb0*/  IMAD.SHL.U32 R12, R2, 0x2, RZ ;  /* 0x00000002020c7824 */ /* 0x000fca00078e00ff */
[----:B------:R-:W-:-:S05]  /*2bc0*/  LOP3.LUT R13, R12, 0x6, RZ, 0xc0, !PT ;  /* 0x000000060c0d7812 */ /* 0x000fca00078ec0ff */
[----:B------:R-:W-:-:S05]  /*2bd0*/  IMAD R12, R0, UR6, R13 ;  /* 0x00000006000c7c24 */ /* 0x000fca000f8e020d */
[----:B------:R-:W-:-:S04]  /*2be0*/  IADD3 R13, P4, PT, R11, R12, RZ ;  /* 0x0000000c0b0d7210 */ /* 0x000fc80007f9e0ff */
[----:B------:R-:W-:Y:S02]  /*2bf0*/  LEA.HI.X.SX32 R14, R12, RZ, 0x1, P4 ;  /* 0x000000ff0c0e7211 */ /* 0x000fe400020f0eff */
[----:B------:R-:W-:-:S04]  /*2c00*/  LEA R12, P4, R13, UR8, 0x1 ;  /* 0x000000080d0c7c11 */ /* 0x000fc8000f8808ff */
[----:B------:R-:W-:-:S05]  /*2c10*/  LEA.HI.X R13, R13, UR9, R14, 0x1, P4 ;  /* 0x000000090d0d7c11 */ /* 0x000fca000a0f0c0e */
[----:B------:R0:W5:Y:S04]  /*2c20*/  LDG.E R37, desc[UR36][R12.64] ;  /* 0x000000240c257981 */ /* 0x000168000c1e1900 */
.L_x_770:
[----:B------:R-:W-:Y:S05]  /*2c30*/  BSYNC.RECONVERGENT B2 ;  /* 0x0000000000027941 */ /* 0x000fea0003800200 */
.L_x_769:
[----:B------:R-:W-:-:S09]  /*2c40*/  UISETP.NE.AND UP0, UPT, UR21, URZ, UPT ;  /* 0x000000ff1500728c */ /* 0x000fd2000bf05270 */
[----:B------:R-:W-:Y:S05]  /*2c50*/  BRA.U UP0, `(.L_x_768) ;  /* 0x0000000100507547 */ /* 0x000fea000b800000 */
[----:B------:R-:W-:Y:S01]  /*2c60*/  ISETP.NE.AND P4, PT, R16, RZ, PT ;  /* 0x000000ff1000720c */ /* 0x000fe20003f85270 */
[----:B0-----:R-:W0:Y:S01]  /*2c70*/  @!P3 S2R R13, SR_CTAID.Y ;  /* 0x00000000000db919 */ /* 0x001e220000002600 */
[----:B------:R-:W0:Y:S11]  /*2c80*/  @!P3 LDC R14, c[0x0][0x3f8] ;  /* 0x0000fe00ff0ebb82 */ /* 0x000e360000000800 */
[----:B------:R-:W-:Y:S01]  /*2c90*/  VOTEU.ANY UP0, P4 ;  /* 0x0000000000ff7886 */ /* 0x000fe20002000100 */
[----:B------:R-:W-:-:S13]  /*2ca0*/  PLOP3.LUT P4, PT, PT, PT, UP0, 0x80, 0x8 ;  /* 0x000000000008781c */ /* 0x000fda0003f8f008 */
[----:B------:R-:W2:Y:S01]  /*2cb0*/  @P4 LDG.E R12, desc[UR36][R70.64] ;  /* 0x00000024460c4981 */ /* 0x000ea2000c1e1900 */
[----:B------:R-:W-:Y:S01]  /*2cc0*/  @!P3 SHF.L.U32 R72, R2, 0x1, RZ ;  /* 0x000000010248b819 */ /* 0x000fe200000006ff */
[----:B-----5:R-:W-:Y:S01]  /*2cd0*/  HFMA2 R37, R37, 1, 1, R4 ;  /* 0x3c003c0025257831 */ /* 0x020fe20000000004 */
[----:B------:R-:W-:Y:S02]  /*2ce0*/  PLOP3.LUT P4, PT, PT, PT, UP0, 0x80, 0x8 ;  /* 0x000000000008781c */ /* 0x000fe40003f8f008 */
[----:B------:R-:W-:Y:S01]  /*2cf0*/  @!P3 LOP3.LUT R72, R72, 0x6, RZ, 0xc0, !PT ;  /* 0x000000064848b812 */ /* 0x000fe200078ec0ff */
[----:B0-----:R-:W-:Y:S02]  /*2d00*/  @!P3 IMAD R13, R13, R14, UR46 ;  /* 0x0000002e0d0dbe24 */ /* 0x001fe4000f8e020e */
[----:B------:R-:W0:Y:S02]  /*2d10*/  @!P3 LDC.64 R14, c[0x0][0x3b8] ;  /* 0x0000ee00ff0ebb82 */ /* 0x000e240000000a00 */
        /* <DEDUP_REMOVED lines=8> */
.L_x_768:
[----:B------:R-:W-:Y:S05]  /*2da0*/  BSYNC.RECONVERGENT B1 ;  /* 0x0000000000017941 */ /* 0x000fea0003800200 */
.L_x_767:
        /* <DEDUP_REMOVED lines=8> */
[----:B0-----:R-:W-:-:S04]  /*2e30*/  SHF.L.U32 R12, R2, 0x1, RZ ;  /* 0x00000001020c7819 */ /* 0x001fc800000006ff */
[----:B------:R-:W-:Y:S02]  /*2e40*/  LOP3.LUT R13, R12, 0x6, RZ, 0xc0, !PT ;  /* 0x000000060c0d7812 */ /* 0x000fe400078ec0ff */
[----:B------:R-:W-:-:S03]  /*2e50*/  SHF.R.S32.HI R12, RZ, 0x1f, R68 ;  /* 0x0000001fff0c7819 */ /* 0x000fc60000011444 */
[----:B-1----:R-:W-:-:S05]  /*2e60*/  IMAD R15, R0, UR6, R13 ;  /* 0x00000006000f7c24 */ /* 0x002fca000f8e020d */
[----:B------:R-:W-:-:S04]  /*2e70*/  IADD3 R13, P4, PT, R15, R68, RZ ;  /* 0x000000440f0d7210 */ /* 0x000fc80007f9e0ff */
[----:B------:R-:W-:Y:S02]  /*2e80*/  LEA.HI.X.SX32 R14, R15, R12, 0x1, P4 ;  /* 0x0000000c0f0e7211 */ /* 0x000fe400020f0eff */
[----:B------:R-:W-:-:S04]  /*2e90*/  LEA R12, P4, R13, UR8, 0x1 ;  /* 0x000000080d0c7c11 */ /* 0x000fc8000f8808ff */
[----:B------:R-:W-:-:S05]  /*2ea0*/  LEA.HI.X R13, R13, UR9, R14, 0x1, P4 ;  /* 0x000000090d0d7c11 */ /* 0x000fca000a0f0c0e */
[----:B------:R2:W5:Y:S04]  /*2eb0*/  LDG.E R38, desc[UR36][R12.64] ;  /* 0x000000240c267981 */ /* 0x000568000c1e1900 */
.L_x_774:
[----:B------:R-:W-:Y:S05]  /*2ec0*/  BSYNC.RECONVERGENT B2 ;  /* 0x0000000000027941 */ /* 0x000fea0003800200 */
.L_x_773:
[----:B------:R-:W-:Y:S01]  /*2ed0*/  UISETP.NE.AND UP0, UPT, UR21, URZ, UPT ;  /* 0x000000ff1500728c */ /* 0x000fe2000bf05270 */
[----:B------:R-:W-:-:S08]  /*2ee0*/  IMAD R72, R0, 0x10, R11 ;  /* 0x0000001000487824 */ /* 0x000fd000078e020b */
[----:B------:R-:W-:Y:S05]  /*2ef0*/  BRA.U UP0, `(.L_x_775) ;  /* 0x0000000100547547 */ /* 0x000fea000b800000 */
[----:B------:R-:W-:Y:S01]  /*2f00*/  ISETP.NE.AND P4, PT, R16, RZ, PT ;  /* 0x000000ff1000720c */ /* 0x000fe20003f85270 */
[----:B0-2---:R-:W0:Y:S01]  /*2f10*/  @!P3 S2R R12, SR_CTAID.Y ;  /* 0x00000000000cb919 */ /* 0x005e220000002600 */
[----:B-1----:R-:W0:Y:S11]  /*2f20*/  @!P3 LDC R15, c[0x0][0x3f8] ;  /* 0x0000fe00ff0fbb82 */ /* 0x002e360000000800 */
[----:B------:R-:W-:Y:S01]  /*2f30*/  VOTEU.ANY UP0, P4 ;  /* 0x0000000000ff7886 */ /* 0x000fe20002000100 */
[----:B------:R-:W-:-:S13]  /*2f40*/  PLOP3.LUT P4, PT, PT, PT, UP0, 0x80, 0x8 ;  /* 0x000000000008781c */ /* 0x000fda0003f8f008 */
[----:B------:R-:W2:Y:S01]  /*2f50*/  @P4 LDG.E R13, desc[UR36][R70.64+0x10] ;  /* 0x00001024460d4981 */ /* 0x000ea2000c1e1900 */
[----:B------:R-:W-:Y:S01]  /*2f60*/  PLOP3.LUT P4, PT, PT, PT, UP0, 0x80, 0x8 ;  /* 0x000000000008781c */ /* 0x000fe20003f8f008 */
[----:B-----5:R-:W-:Y:S02]  /*2f70*/  HADD2 R38, R38, R5 ;  /* 0x0000000526267230 */ /* 0x020fe40000000000 */
[----:B0-----:R-:W-:Y:S01]  /*2f80*/  @!P3 IMAD R73, R12, R15, UR46 ;  /* 0x0000002e0c49be24 */ /* 0x001fe2000f8e020f */
[----:B------:R-:W-:Y:S01]  /*2f90*/  @!P3 SHF.L.U32 R12, R2, 0x1, RZ ;  /* 0x00000001020cb819 */ /* 0x000fe200000006ff */
[----:B------:R-:W0:Y:S02]  /*2fa0*/  @!P3 LDC.64 R14, c[0x0][0x3b8] ;  /* 0x0000ee00ff0ebb82 */ /* 0x000e240000000a00 */
[----:B------:R-:W-:Y:S01]  /*2fb0*/  @!P3 IMAD R73, R73, R0, RZ ;  /* 0x000000004949b224 */ /* 0x000fe200078e02ff */
[----:B------:R-:W-:-:S05]  /*2fc0*/  @!P3 LOP3.LUT R12, R12, 0x6, RZ, 0xc0, !PT ;  /* 0x000000060c0cb812 */ /* 0x000fca00078ec0ff */
[----:B------:R-:W-:Y:S01]  /*2fd0*/  @!P3 IMAD R73, R73, 0x50, R12 ;  /* 0x000000504949b824 */ /* 0x000fe200078e020c */
[----:B------:R-:W-:-:S04]  /*2fe0*/  @!P3 SHF.R.S32.HI R12, RZ, 0x1f, R68 ;  /* 0x0000001fff0cb819 */ /* 0x000fc80000011444 */
[----:B------:R-:W-:-:S04]  /*2ff0*/  @!P3 IADD3 R68, P5, PT, R73, R68, RZ ;  /* 0x000000444944b210 */ /* 0x000fc80007fbe0ff */
[----:B------:R-:W-:Y:S02]  /*3000*/  @!P3 LEA.HI.X.SX32 R12, R73, R12, 0x1, P5 ;  /* 0x0000000c490cb211 */ /* 0x000fe400028f0eff */
[----:B0-----:R-:W-:-:S04]  /*3010*/  @!P3 LEA R14, P5, R68, R14, 0x1 ;  /* 0x0000000e440eb211 */ /* 0x001fc800078a08ff */
[----:B------:R-:W-:Y:S01]  /*3020*/  @!P3 LEA.HI.X R15, R68, R15, R12, 0x1, P5 ;  /* 0x0000000f440fb211 */ /* 0x000fe200028f0c0c */
[----:B--2---:R-:W-:-:S05]  /*3030*/  @P4 HFMA2 R38, R38, R13, -RZ ;  /* 0x0000000d26264231 */ /* 0x004fca00001000ff */
[----:B------:R3:W-:Y:S03]  /*3040*/  @!P3 STG.E desc[UR36][R14.64], R38 ;  /* 0x000000260e00b986 */ /* 0x0007e6000c101924 */
.L_x_775:
[----:B------:R-:W-:Y:S01]  /*3050*/  ISETP.GE.AND P3, PT, R72, R29, PT ;  /* 0x0000001d4800720c */ /* 0x000fe20003f66270 */
[----:B------:R-:W-:Y:S01]  /*3060*/  BSSY.RECONVERGENT B2, `(.L_x_776) ;  /* 0x000000c000027945 */ /* 0x000fe20003800200 */
[----:B------:R-:W-:-:S11]  /*3070*/  IMAD.MOV.U32 R68, RZ, RZ, RZ ;  /* 0x000000ffff447224 */ /* 0x000fd600078e00ff */
[----:B------:R-:W-:Y:S05]  /*3080*/  @P3 BRA `(.L_x_777) ;  /* 0x0000000000243947 */ /* 0x000fea0003800000 */
[----:B0-2---:R-:W-:-:S04]  /*3090*/  SHF.L.U32 R12, R2, 0x1, RZ ;  /* 0x00000001020c7819 */ /* 0x005fc800000006ff */
[----:B------:R-:W-:Y:S02]  /*30a0*/  LOP3.LUT R13, R12, 0x6, RZ, 0xc0, !PT ;  /* 0x000000060c0d7812 */ /* 0x000fe400078ec0ff */
[----:B------:R-:W-:-:S03]  /*30b0*/  SHF.R.S32.HI R12, RZ, 0x1f, R72 ;  /* 0x0000001fff0c7819 */ /* 0x000fc60000011448 */
[----:B-1-3--:R-:W-:-:S05]  /*30c0*/  IMAD R15, R0, UR6, R13 ;  /* 0x00000006000f7c24 */ /* 0x00afca000f8e020d */
[----:B------:R-:W-:-:S04]  /*30d0*/  IADD3 R13, P3, PT, R15, R72, RZ ;  /* 0x000000480f0d7210 */ /* 0x000fc80007f7e0ff */
[----:B------:R-:W-:Y:S02]  /*30e0*/  LEA.HI.X.SX32 R14, R15, R12, 0x1, P3 ;  /* 0x0000000c0f0e7211 */ /* 0x000fe400018f0eff */
[----:B------:R-:W-:-:S04]  /*30f0*/  LEA R12, P3, R13, UR8, 0x1 ;  /* 0x000000080d0c7c11 */ /* 0x000fc8000f8608ff */
[----:B------:R-:W-:-:S05]  /*3100*/  LEA.HI.X R13, R13, UR9, R14, 0x1, P3 ;  /* 0x000000090d0d7c11 */ /* 0x000fca00098f0c0e */
[----:B------:R4:W5:Y:S04]  /*3110*/  LDG.E R68, desc[UR36][R12.64] ;  /* 0x000000240c447981 */ /* 0x000968000c1e1900 */
.L_x_777:
[----:B------:R-:W-:Y:S05]  /*3120*/  BSYNC.RECONVERGENT B2 ;  /* 0x0000000000027941 */ /* 0x000fea0003800200 */
.L_x_776:
[----:B------:R-:W-:-:S09]  /*3130*/  UISETP.NE.AND UP0, UPT, UR21, URZ, UPT ;  /* 0x000000ff1500728c */ /* 0x000fd2000bf05270 */
[----:B------:R-:W-:Y:S05]  /*3140*/  BRA.U UP0, `(.L_x_772) ;  /* 0x0000000100547547 */ /* 0x000fea000b800000 */
[----:B------:R-:W-:-:S13]  /*3150*/  ISETP.NE.AND P3, PT, R16, RZ, PT ;  /* 0x000000ff1000720c */ /* 0x000fda0003f65270 */
[----:B------:R-:W-:Y:S01]  /*3160*/  VOTEU.ANY UP0, P3 ;  /* 0x0000000000ff7886 */ /* 0x000fe20001800100 */
[----:B------:R-:W-:-:S13]  /*3170*/  PLOP3.LUT P3, PT, PT, PT, UP0, 0x80, 0x8 ;  /* 0x000000000008781c */ /* 0x000fda0003f6f008 */
[----:B0-2-4-:R-:W2:Y:S01]  /*3180*/  @P3 LDG.E R13, desc[UR36][R70.64+0x20] ;  /* 0x00002024460d3981 */ /* 0x015ea2000c1e1900 */
[----:B------:R-:W-:Y:S01]  /*3190*/  ISETP.GE.AND P3, PT, R72, R29, PT ;  /* 0x0000001d4800720c */ /* 0x000fe20003f66270 */
[----:B-----5:R-:W-:Y:S01]  /*31a0*/  HADD2 R68, R68, R6 ;  /* 0x0000000644447230 */ /* 0x020fe20000000000 */
[----:B------:R-:W-:-:S13]  /*31b0*/  PLOP3.LUT P4, PT, PT, PT, UP0, 0x80, 0x8 ;  /* 0x000000000008781c */ /* 0x000fda0003f8f008 */
[----:B--2---:R-:W-:Y:S01]  /*31c0*/  @P4 HMUL2 R68, R68, R13 ;  /* 0x0000000d44444232 */ /* 0x004fe20000000000 */
        /* <DEDUP_REMOVED lines=13> */
.L_x_772:
[----:B------:R-:W-:Y:S05]  /*32a0*/  BSYNC.RECONVERGENT B1 ;  /* 0x0000000000017941 */ /* 0x000fea0003800200 */
.L_x_771:
[----:B------:R-:W-:Y:S04]  /*32b0*/  BSSY.RECONVERGENT B1, `(.L_x_778) ;  /* 0x0000052000017945 */ /* 0x000fe80003800200 */
[----:B------:R-:W-:Y:S05]  /*32c0*/  @P1 BRA `(.L_x_779) ;  /* 0x0000000400401947 */ /* 0x000fea0003800000 */
[----:B-1-3--:R-:W-:Y:S01]  /*32d0*/  LEA R14, R0, R69, 0x1 ;  /* 0x00000045000e7211 */ /* 0x00afe200078e08ff */
[----:B------:R-:W-:Y:S01]  /*32e0*/  BSSY.RECONVERGENT B2, `(.L_x_780) ;  /* 0x000000e000027945 */ /* 0x000fe20003800200 */
[----:B------:R-:W-:-:S03]  /*32f0*/  MOV R40, RZ ;  /* 0x000000ff00287202 */ /* 0x000fc60000000f00 */
[----:B------:R-:W-:-:S05]  /*3300*/  IMAD.SHL.U32 R14, R14, 0x8, RZ ;  /* 0x000000080e0e7824 */ /* 0x000fca00078e00ff */
[----:B------:R-:W-:-:S13]  /*3310*/  ISETP.GE.AND P3, PT, R14, R29, PT ;  /* 0x0000001d0e00720c */ /* 0x000fda0003f66270 */
[----:B------:R-:W-:Y:S05]  /*3320*/  @P3 BRA `(.L_x_781) ;  /* 0x0000000000243947 */ /* 0x000fea0003800000 */
[----:B0-2-4-:R-:W-:-:S05]  /*3330*/  IMAD.SHL.U32 R12, R2, 0x2, RZ ;  /* 0x00000002020c7824 */ /* 0x015fca00078e00ff */
[----:B------:R-:W-:Y:S02]  /*3340*/  LOP3.LUT R13, R12, 0x6, RZ, 0xc0, !PT ;  /* 0x000000060c0d7812 */ /* 0x000fe400078ec0ff */
[----:B------:R-:W-:-:S03]  /*3350*/  SHF.R.S32.HI R12, RZ, 0x1f, R14 ;  /* 0x0000001fff0c7819 */ /* 0x000fc6000001140e */
[----:B------:R-:W-:-:S05]  /*3360*/  IMAD R15, R0, UR6, R13 ;  /* 0x00000006000f7c24 */ /* 0x000fca000f8e020d */
[----:B------:R-:W-:-:S04]  /*3370*/  IADD3 R13, P3, PT, R15, R14, RZ ;  /* 0x0000000e0f0d7210 */ /* 0x000fc80007f7e0ff */
[----:B------:R-:W-:Y:S02]  /*3380*/  LEA.HI.X.SX32 R40, R15, R12, 0x1, P3 ;  /* 0x0000000c0f287211 */ /* 0x000fe400018f0eff */
[----:B------:R-:W-:-:S04]  /*3390*/  LEA R12, P3, R13, UR8, 0x1 ;  /* 0x000000080d0c7c11 */ /* 0x000fc8000f8608ff */
[----:B------:R-:W-:-:S05]  /*33a0*/  LEA.HI.X R13, R13, UR9, R40, 0x1, P3 ;  /* 0x000000090d0d7c11 */ /* 0x000fca00098f0c28 */
[----:B------:R1:W5:Y:S04]  /*33b0*/  LDG.E R40, desc[UR36][R12.64] ;  /* 0x000000240c287981 */ /* 0x000368000c1e1900 */
.L_x_781:
[----:B------:R-:W-:Y:S05]  /*33c0*/  BSYNC.RECONVERGENT B2 ;  /* 0x0000000000027941 */ /* 0x000fea0003800200 */
.L_x_780:
[----:B------:R-:W-:-:S09]  /*33d0*/  UISETP.NE.AND UP0, UPT, UR21, URZ, UPT ;  /* 0x000000ff1500728c */ /* 0x000fd2000bf05270 */
[----:B------:R-:W-:Y:S05]  /*33e0*/  BRA.U UP0, `(.L_x_782) ;  /* 0x00000001005c7547 */ /* 0x000fea000b800000 */
[----:B------:R-:W-:-:S13]  /*33f0*/  ISETP.NE.AND P3, PT, R16, RZ, PT ;  /* 0x000000ff1000720c */ /* 0x000fda0003f65270 */
[----:B------:R-:W-:Y:S01]  /*3400*/  VOTEU.ANY UP0, P3 ;  /* 0x0000000000ff7886 */ /* 0x000fe20001800100 */
[----:B------:R-:W-:-:S13]  /*3410*/  PLOP3.LUT P3, PT, PT, PT, UP0, 0x80, 0x8 ;  /* 0x000000000008781c */ /* 0x000fda0003f6f008 */
[----:B012-4-:R-:W2:Y:S01]  /*3420*/  @P3 LDG.E R13, desc[UR36][R70.64+0x30] ;  /* 0x00003024460d3981 */ /* 0x017ea2000c1e1900 */
[----:B------:R-:W-:Y:S01]  /*3430*/  ISETP.GE.AND P3, PT, R14, R29, PT ;  /* 0x0000001d0e00720c */ /* 0x000fe20003f66270 */
[----:B-----5:R-:W-:Y:S01]  /*3440*/  HFMA2 R40, R40, 1, 1, R7 ;  /* 0x3c003c0028287831 */ /* 0x020fe20000000007 */
[----:B------:R-:W-:Y:S01]  /*3450*/  PLOP3.LUT P4, PT, PT, PT, UP0, 0x80, 0x8 ;  /* 0x000000000008781c */ /* 0x000fe20003f8f008 */
[----:B------:R-:W-:-:S12]  /*3460*/  BSSY.RECONVERGENT B2, `(.L_x_782) ;  /* 0x000000f000027945 */ /* 0x000fd80003800200 */
[----:B--2---:R-:W-:Y:S01]  /*3470*/  @P4 HMUL2 R40, R40, R13 ;  /* 0x0000000d28284232 */ /* 0x004fe20000000000 */
        /* <DEDUP_REMOVED lines=13> */
.L_x_783:
[----:B------:R-:W-:Y:S05]  /*3550*/  BSYNC.RECONVERGENT B2 ;  /* 0x0000000000027941 */ /* 0x000fea0003800200 */
.L_x_782:
[----:B------:R-:W-:Y:S05]  /*3560*/  @P1 BRA `(.L_x_779) ;  /* 0x0000000000981947 */ /* 0x000fea0003800000 */
[----:B------:R-:W-:Y:S01]  /*3570*/  IMAD R14, R0, 0x20, R11 ;  /* 0x00000020000e7824 */ /* 0x000fe200078e020b */
[----:B------:R-:W-:Y:S01]  /*3580*/  BSSY.RECONVERGENT B2, `(.L_x_784) ;  /* 0x000000d000027945 */ /* 0x000fe20003800200 */
[----:B------:R-:W-:-:S03]  /*3590*/  MOV R39, RZ ;  /* 0x000000ff00277202 */ /* 0x000fc60000000f00 */
[----:B------:R-:W-:-:S13]  /*35a0*/  ISETP.GE.AND P3, PT, R14, R29, PT ;  /* 0x0000001d0e00720c */ /* 0x000fda0003f66270 */
[----:B------:R-:W-:Y:S05]  /*35b0*/  @P3 BRA `(.L_x_785) ;  /* 0x0000000000243947 */ /* 0x000fea0003800000 */
[----:B012-4-:R-:W-:-:S05]  /*35c0*/  IMAD.SHL.U32 R12, R2, 0x2, RZ ;  /* 0x00000002020c7824 */ /* 0x017fca00078e00ff */
        /* <DEDUP_REMOVED lines=8> */
.L_x_785:
[----:B------:R-:W-:Y:S05]  /*3650*/  BSYNC.RECONVERGENT B2 ;  /* 0x0000000000027941 */ /* 0x000fea0003800200 */
.L_x_784:
[----:B------:R-:W-:-:S09]  /*3660*/  UISETP.NE.AND UP0, UPT, UR21, URZ, UPT ;  /* 0x000000ff1500728c */ /* 0x000fd2000bf05270 */
[----:B------:R-:W-:Y:S05]  /*3670*/  BRA.U UP0, `(.L_x_779) ;  /* 0x0000000100547547 */ /* 0x000fea000b800000 */
[----:B------:R-:W-:-:S13]  /*3680*/  ISETP.NE.AND P3, PT, R16, RZ, PT ;  /* 0x000000ff1000720c */ /* 0x000fda0003f65270 */
[----:B------:R-:W-:Y:S01]  /*3690*/  VOTEU.ANY UP0, P3 ;  /* 0x0000000000ff7886 */ /* 0x000fe20001800100 */
[----:B------:R-:W-:-:S13]  /*36a0*/  PLOP3.LUT P3, PT, PT, PT, UP0, 0x80, 0x8 ;  /* 0x000000000008781c */ /* 0x000fda0003f6f008 */
[----:B01234-:R-:W2:Y:S01]  /*36b0*/  @P3 LDG.E R12, desc[UR36][R70.64+0x40] ;  /* 0x00004024460c3981 */ /* 0x01fea2000c1e1900 */
[----:B------:R-:W-:Y:S01]  /*36c0*/  PLOP3.LUT P4, PT, PT, PT, UP0, 0x80, 0x8 ;  /* 0x000000000008781c */ /* 0x000fe20003f8f008 */
[----:B-----5:R-:W-:Y:S01]  /*36d0*/  HADD2 R39, R39, R8 ;  /* 0x0000000827277230 */ /* 0x020fe20000000000 */
[----:B------:R-:W-:-:S11]  /*36e0*/  ISETP.GE.AND P3, PT, R14, R29, PT ;  /* 0x0000001d0e00720c */ /* 0x000fd60003f66270 */
[----:B--2---:R-:W-:Y:S02]  /*36f0*/  @P4 HFMA2 R39, R39, R12, -RZ ;  /* 0x0000000c27274231 */ /* 0x004fe400001000ff */
[----:B------:R-:W-:Y:S05]  /*3700*/  @P3 BRA `(.L_x_779) ;  /* 0x0000000000303947 */ /* 0x000fea0003800000 */
        /* <DEDUP_REMOVED lines=12> */
.L_x_779:
[----:B------:R-:W-:Y:S05]  /*37d0*/  BSYNC.RECONVERGENT B1 ;  /* 0x0000000000017941 */ /* 0x000fea0003800200 */
.L_x_778:
        /* <DEDUP_REMOVED lines=8> */
[----:B01234-:R-:W-:-:S04]  /*3860*/  SHF.L.U32 R12, R2, 0x1, RZ ;  /* 0x00000001020c7819 */ /* 0x01ffc800000006ff */
        /* <DEDUP_REMOVED lines=8> */
.L_x_789:
[----:B------:R-:W-:Y:S05]  /*38f0*/  BSYNC.RECONVERGENT B2 ;  /* 0x0000000000027941 */ /* 0x000fea0003800200 */
.L_x_788:
[----:B------:R-:W-:-:S09]  /*3900*/  UISETP.NE.AND UP0, UPT, UR21, URZ, UPT ;  /* 0x000000ff1500728c */ /* 0x000fd2000bf05270 */
[----:B------:R-:W-:Y:S05]  /*3910*/  BRA.U UP0, `(.L_x_787) ;  /* 0x0000000100547547 */ /* 0x000fea000b800000 */
[----:B------:R-:W-:Y:S01]  /*3920*/  ISETP.NE.AND P4, PT, R16, RZ, PT ;  /* 0x000000ff1000720c */ /* 0x000fe20003f85270 */
[----:B01234-:R-:W0:Y:S01]  /*3930*/  @!P3 S2R R12, SR_CTAID.Y ;  /* 0x00000000000cb919 */ /* 0x01fe220000002600 */
[----:B------:R-:W0:Y:S11]  /*3940*/  @!P3 LDC R15, c[0x0][0x3f8] ;  /* 0x0000fe00ff0fbb82 */ /* 0x000e360000000800 */
[----:B------:R-:W-:Y:S01]  /*3950*/  VOTEU.ANY UP0, P4 ;  /* 0x0000000000ff7886 */ /* 0x000fe20002000100 */
[----:B------:R-:W-:-:S13]  /*3960*/  PLOP3.LUT P4, PT, PT, PT, UP0, 0x80, 0x8 ;  /* 0x000000000008781c */ /* 0x000fda0003f8f008 */
[----:B------:R-:W2:Y:S01]  /*3970*/  @P4 LDG.E R13, desc[UR36][R70.64+0x50] ;  /* 0x00005024460d4981 */ /* 0x000ea2000c1e1900 */
[----:B------:R-:W-:Y:S01]  /*3980*/  PLOP3.LUT P4, PT, PT, PT, UP0, 0x80, 0x8 ;  /* 0x000000000008781c */ /* 0x000fe20003f8f008 */
[----:B-----5:R-:W-:Y:S02]  /*3990*/  HADD2 R42, R42, R9 ;  /* 0x000000092a2a7230 */ /* 0x020fe40000000000 */
[----:B0-----:R-:W-:Y:S02]  /*39a0*/  @!P3 IMAD R73, R12, R15, UR46 ;  /* 0x0000002e0c49be24 */ /* 0x001fe4000f8e020f */
[----:B------:R-:W0:Y:S01]  /*39b0*/  @!P3 LDC.64 R14, c[0x0][0x3b8] ;  /* 0x0000ee00ff0ebb82 */ /* 0x000e220000000a00 */
[----:B------:R-:W-:Y:S02]  /*39c0*/  @!P3 IMAD.SHL.U32 R12, R2, 0x2, RZ ;  /* 0x00000002020cb824 */ /* 0x000fe400078e00ff */
[----:B------:R-:W-:-:S03]  /*39d0*/  @!P3 IMAD R73, R73, R0, RZ ;  /* 0x000000004949b224 */ /* 0x000fc600078e02ff */
[----:B------:R-:W-:-:S05]  /*39e0*/  @!P3 LOP3.LUT R12, R12, 0x6, RZ, 0xc0, !PT ;  /* 0x000000060c0cb812 */ /* 0x000fca00078ec0ff */
[----:B------:R-:W-:Y:S01]  /*39f0*/  @!P3 IMAD R73, R73, 0x50, R12 ;  /* 0x000000504949b824 */ /* 0x000fe200078e020c */
[----:B------:R-:W-:-:S04]  /*3a00*/  @!P3 SHF.R.S32.HI R12, RZ, 0x1f, R72 ;  /* 0x0000001fff0cb819 */ /* 0x000fc80000011448 */
[----:B------:R-:W-:-:S04]  /*3a10*/  @!P3 IADD3 R72, P5, PT, R73, R72, RZ ;  /* 0x000000484948b210 */ /* 0x000fc80007fbe0ff */
[----:B------:R-:W-:Y:S02]  /*3a20*/  @!P3 LEA.HI.X.SX32 R12, R73, R12, 0x1, P5 ;  /* 0x0000000c490cb211 */ /* 0x000fe400028f0eff */
[----:B0-----:R-:W-:-:S04]  /*3a30*/  @!P3 LEA R14, P5, R72, R14, 0x1 ;  /* 0x0000000e480eb211 */ /* 0x001fc800078a08ff */
[----:B------:R-:W-:Y:S01]  /*3a40*/  @!P3 LEA.HI.X R15, R72, R15, R12, 0x1, P5 ;  /* 0x0000000f480fb211 */ /* 0x000fe200028f0c0c */
[----:B--2---:R-:W-:-:S05]  /*3a50*/  @P4 HMUL2 R42, R42, R13 ;  /* 0x0000000d2a2a4232 */ /* 0x004fca0000000000 */
[----:B------:R0:W-:Y:S03]  /*3a60*/  @!P3 STG.E desc[UR36][R14.64], R42 ;  /* 0x0000002a0e00b986 */ /* 0x0001e6000c101924 */
.L_x_787:
[----:B------:R-:W-:Y:S05]  /*3a70*/  BSYNC.RECONVERGENT B1 ;  /* 0x0000000000017941 */ /* 0x000fea0003800200 */
.L_x_786:
        /* <DEDUP_REMOVED lines=8> */
[----:B01234-:R-:W-:-:S05]  /*3b00*/  IMAD.SHL.U32 R12, R2, 0x2, RZ ;  /* 0x00000002020c7824 */ /* 0x01ffca00078e00ff */
        /* <DEDUP_REMOVED lines=8> */
.L_x_793:
[----:B------:R-:W-:Y:S05]  /*3b90*/  BSYNC.RECONVERGENT B2 ;  /* 0x0000000000027941 */ /* 0x000fea0003800200 */
.L_x_792:
        /* <DEDUP_REMOVED lines=23> */
.L_x_791:
[----:B------:R-:W-:Y:S05]  /*3d10*/  BSYNC.RECONVERGENT B1 ;  /* 0x0000000000017941 */ /* 0x000fea0003800200 */
.L_x_790:
        /* <DEDUP_REMOVED lines=17> */
.L_x_797:
[----:B------:R-:W-:Y:S05]  /*3e30*/  BSYNC.RECONVERGENT B2 ;  /* 0x0000000000027941 */ /* 0x000fea0003800200 */
.L_x_796:
        /* <DEDUP_REMOVED lines=23> */
.L_x_795:
[----:B------:R-:W-:Y:S05]  /*3fb0*/  BSYNC.RECONVERGENT B1 ;  /* 0x0000000000017941 */ /* 0x000fea0003800200 */
.L_x_794:
[----:B------:R-:W-:Y:S01]  /*3fc0*/  BSSY.RECONVERGENT B1, `(.L_x_798) ;  /* 0x0000028000017945 */ /* 0x000fe20003800200 */
[----:B------:R-:W-:-:S03]  /*3fd0*/  LEA R72, R0, R11, 0x6 ;  /* 0x0000000b00487211 */ /* 0x000fc600078e30ff */
[----:B------:R-:W-:Y:S05]  /*3fe0*/  @P1 BRA `(.L_x_799) ;  /* 0x0000000000941947 */ /* 0x000fea0003800000 */
[----:B------:R-:W-:Y:S01]  /*3ff0*/  ISETP.GE.AND P3, PT, R72, R29, PT ;  /* 0x0000001d4800720c */ /* 0x000fe20003f66270 */
[----:B------:R-:W-:Y:S01]  /*4000*/  BSSY.RECONVERGENT B2, `(.L_x_800) ;  /* 0x000000c000027945 */ /* 0x000fe20003800200 */
[----:B------:R-:W-:-:S11]  /*4010*/  IMAD.MOV.U32 R43, RZ, RZ, RZ ;  /* 0x000000ffff2b7224 */ /* 0x000fd600078e00ff */
[----:B------:R-:W-:Y:S05]  /*4020*/  @P3 BRA `(.L_x_801) ;  /* 0x0000000000243947 */ /* 0x000fea0003800000 */
[----:B------:R-:W-:-:S04]  /*4030*/  SHF.L.U32 R11, R2, 0x1, RZ ;  /* 0x00000001020b7819 */ /* 0x000fc800000006ff */
[----:B------:R-:W-:-:S05]  /*4040*/  LOP3.LUT R11, R11, 0x6, RZ, 0xc0, !PT ;  /* 0x000000060b0b7812 */ /* 0x000fca00078ec0ff */
[----:B01-3--:R-:W-:Y:S01]  /*4050*/  IMAD R14, R0, UR6, R11 ;  /* 0x00000006000e7c24 */ /* 0x00bfe2000f8e020b */
[----:B------:R-:W-:-:S04]  /*4060*/  SHF.R.S32.HI R11, RZ, 0x1f, R72 ;  /* 0x0000001fff0b7819 */ /* 0x000fc80000011448 */
[----:B--2-4-:R-:W-:-:S04]  /*4070*/  IADD3 R13, P4, PT, R14, R72, RZ ;  /* 0x000000480e0d7210 */ /* 0x014fc80007f9e0ff */
[----:B------:R-:W-:Y:S02]  /*4080*/  LEA.HI.X.SX32 R14, R14, R11, 0x1, P4 ;  /* 0x0000000b0e0e7211 */ /* 0x000fe400020f0eff */
[----:B------:R-:W-:-:S04]  /*4090*/  LEA R12, P4, R13, UR8, 0x1 ;  /* 0x000000080d0c7c11 */ /* 0x000fc8000f8808ff */
[----:B------:R-:W-:-:S05]  /*40a0*/  LEA.HI.X R13, R13, UR9, R14, 0x1, P4 ;  /* 0x000000090d0d7c11 */ /* 0x000fca000a0f0c0e */
[----:B------:R0:W5:Y:S04]  /*40b0*/  LDG.E R43, desc[UR36][R12.64] ;  /* 0x000000240c2b7981 */ /* 0x000168000c1e1900 */
.L_x_801:
[----:B------:R-:W-:Y:S05]  /*40c0*/  BSYNC.RECONVERGENT B2 ;  /* 0x0000000000027941 */ /* 0x000fea0003800200 */
.L_x_800:
[----:B------:R-:W-:-:S09]  /*40d0*/  UISETP.NE.AND UP0, UPT, UR21, URZ, UPT ;  /* 0x000000ff1500728c */ /* 0x000fd2000bf05270 */
[----:B------:R-:W-:Y:S05]  /*40e0*/  BRA.U UP0, `(.L_x_799) ;  /* 0x0000000100547547 */ /* 0x000fea000b800000 */
[----:B------:R-:W-:Y:S01]  /*40f0*/  ISETP.NE.AND P4, PT, R16, RZ, PT ;  /* 0x000000ff1000720c */ /* 0x000fe20003f85270 */
[----:B------:R-:W2:Y:S01]  /*4100*/  @!P3 S2R R11, SR_CTAID.Y ;  /* 0x00000000000bb919 */ /* 0x000ea20000002600 */
[----:B01-3--:R-:W0:Y:S11]  /*4110*/  @!P3 LDC R14, c[0x0][0x3f8] ;  /* 0x0000fe00ff0ebb82 */ /* 0x00be360000000800 */
[----:B------:R-:W-:Y:S01]  /*4120*/  VOTEU.ANY UP0, P4 ;  /* 0x0000000000ff7886 */ /* 0x000fe20002000100 */
[----:B------:R-:W-:-:S13]  /*4130*/  PLOP3.LUT P4, PT, PT, PT, UP0, 0x80, 0x8 ;  /* 0x000000000008781c */ /* 0x000fda0003f8f008 */
[----:B--2-4-:R-:W2:Y:S01]  /*4140*/  @P4 LDG.E R12, desc[UR36][R70.64+0x80] ;  /* 0x00008024460c4981 */ /* 0x014ea2000c1e1900 */
[----:B------:R-:W-:Y:S01]  /*4150*/  @!P3 IMAD.SHL.U32 R13, R2, 0x2, RZ ;  /* 0x00000002020db824 */ /* 0x000fe200078e00ff */
[----:B------:R-:W-:Y:S01]  /*4160*/  PLOP3.LUT P4, PT, PT, PT, UP0, 0x80, 0x8 ;  /* 0x000000000008781c */ /* 0x000fe20003f8f008 */
[----:B-----5:R-:W-:Y:S02]  /*4170*/  HADD2 R43, R43, R18 ;  /* 0x000000122b2b7230 */ /* 0x020fe40000000000 */
[----:B0-----:R-:W-:Y:S01]  /*4180*/  @!P3 IMAD R11, R11, R14, UR46 ;  /* 0x0000002e0b0bbe24 */ /* 0x001fe2000f8e020e */
[----:B------:R-:W-:Y:S01]  /*4190*/  @!P3 LOP3.LUT R74, R13, 0x6, RZ, 0xc0, !PT ;  /* 0x000000060d4ab812 */ /* 0x000fe200078ec0ff */
        /* <DEDUP_REMOVED lines=10> */
.L_x_799:
[----:B------:R-:W-:Y:S05]  /*4240*/  BSYNC.RECONVERGENT B1 ;  /* 0x0000000000017941 */ /* 0x000fea0003800200 */
.L_x_798:
        /* <DEDUP_REMOVED lines=17> */
.L_x_805:
[----:B------:R-:W-:Y:S05]  /*4360*/  BSYNC.RECONVERGENT B2 ;  /* 0x0000000000027941 */ /* 0x000fea0003800200 */
.L_x_804:
        /* <DEDUP_REMOVED lines=9> */
[----:B-----5:R-:W-:Y:S02]  /*4400*/  HFMA2 R46, R46, 1, 1, R19 ;  /* 0x3c003c002e2e7831 */ /* 0x020fe40000000013 */
        /* <DEDUP_REMOVED lines=13> */
.L_x_803:
[----:B------:R-:W-:Y:S05]  /*44e0*/  BSYNC.RECONVERGENT B1 ;  /* 0x0000000000017941 */ /* 0x000fea0003800200 */
.L_x_802:
        /* <DEDUP_REMOVED lines=17> */
.L_x_809:
[----:B------:R-:W-:Y:S05]  /*4600*/  BSYNC.RECONVERGENT B2 ;  /* 0x0000000000027941 */ /* 0x000fea0003800200 */
.L_x_808:
        /* <DEDUP_REMOVED lines=23> */
.L_x_807:
[----:B------:R-:W-:Y:S05]  /*4780*/  BSYNC.RECONVERGENT B1 ;  /* 0x0000000000017941 */ /* 0x000fea0003800200 */
.L_x_806:
        /* <DEDUP_REMOVED lines=17> */
.L_x_813:
[----:B------:R-:W-:Y:S05]  /*48a0*/  BSYNC.RECONVERGENT B2 ;  /* 0x0000000000027941 */ /* 0x000fea0003800200 */
.L_x_812:
        /* <DEDUP_REMOVED lines=23> */
.L_x_811:
[----:B------:R-:W-:Y:S05]  /*4a20*/  BSYNC.RECONVERGENT B1 ;  /* 0x0000000000017941 */ /* 0x000fea0003800200 */
.L_x_810:
        /* <DEDUP_REMOVED lines=17> */
.L_x_817:
[----:B------:R-:W-:Y:S05]  /*4b40*/  BSYNC.RECONVERGENT B2 ;  /* 0x0000000000027941 */ /* 0x000fea0003800200 */
.L_x_816:
        /* <DEDUP_REMOVED lines=10> */
[----:B-----5:R-:W-:Y:S02]  /*4bf0*/  HFMA2 R47, R47, 1, 1, R22 ;  /* 0x3c003c002f2f7831 */ /* 0x020fe40000000016 */
        /* <DEDUP_REMOVED lines=12> */
.L_x_815:
[----:B------:R-:W-:Y:S05]  /*4cc0*/  BSYNC.RECONVERGENT B1 ;  /* 0x0000000000017941 */ /* 0x000fea0003800200 */
.L_x_814:
        /* <DEDUP_REMOVED lines=17> */
.L_x_821:
[----:B------:R-:W-:Y:S05]  /*4de0*/  BSYNC.RECONVERGENT B2 ;  /* 0x0000000000027941 */ /* 0x000fea0003800200 */
.L_x_820:
        /* <DEDUP_REMOVED lines=23> */
.L_x_819:
[----:B------:R-:W-:Y:S05]  /*4f60*/  BSYNC.RECONVERGENT B1 ;  /* 0x0000000000017941 */ /* 0x000fea0003800200 */
.L_x_818:
        /* <DEDUP_REMOVED lines=17> */
.L_x_825:
[----:B------:R-:W-:Y:S05]  /*5080*/  BSYNC.RECONVERGENT B2 ;  /* 0x0000000000027941 */ /* 0x000fea0003800200 */
.L_x_824:
        /* <DEDUP_REMOVED lines=23> */
.L_x_823:
[----:B------:R-:W-:Y:S05]  /*5200*/  BSYNC.RECONVERGENT B1 ;  /* 0x0000000000017941 */ /* 0x000fea0003800200 */
.L_x_822:
[----:B------:R-:W-:Y:S04]  /*5210*/  BSSY.RECONVERGENT B1, `(.L_x_826) ;  /* 0x0000029000017945 */ /* 0x000fe80003800200 */
[----:B------:R-:W-:Y:S05]  /*5220*/  @P1 BRA `(.L_x_827) ;  /* 0x00000000009c1947 */ /* 0x000fea0003800000 */
[----:B------:R-:W-:Y:S01]  /*5230*/  IADD3 R72, PT, PT, R11, R0, RZ ;  /* 0x000000000b487210 */ /* 0x000fe20007ffe0ff */
[----:B------:R-:W-:Y:S01]  /*5240*/  BSSY.RECONVERGENT B2, `(.L_x_828) ;  /* 0x000000e000027945 */ /* 0x000fe20003800200 */
[----:B------:R-:W-:-:S03]  /*5250*/  MOV R52, RZ ;  /* 0x000000ff00347202 */ /* 0x000fc60000000f00 */
[----:B------:R-:W-:-:S05]  /*5260*/  IMAD.SHL.U32 R72, R72, 0x8, RZ ;  /* 0x0000000848487824 */ /* 0x000fca00078e00ff */
[----:B------:R-:W-:-:S13]  /*5270*/  ISETP.GE.AND P1, PT, R72, R29, PT ;  /* 0x0000001d4800720c */ /* 0x000fda0003f26270 */
[----:B------:R-:W-:Y:S05]  /*5280*/  @P1 BRA `(.L_x_829) ;  /* 0x0000000000241947 */ /* 0x000fea0003800000 */
[----:B------:R-:W-:-:S05]  /*5290*/  IMAD.SHL.U32 R11, R2, 0x2, RZ ;  /* 0x00000002020b7824 */ /* 0x000fca00078e00ff */
        /* <DEDUP_REMOVED lines=8> */
.L_x_829:
[----:B------:R-:W-:Y:S05]  /*5320*/  BSYNC.RECONVERGENT B2 ;  /* 0x0000000000027941 */ /* 0x000fea0003800200 */
.L_x_828:
[----:B------:R-:W-:-:S09]  /*5330*/  UISETP.NE.AND UP0, UPT, UR21, URZ, UPT ;  /* 0x000000ff1500728c */ /* 0x000fd2000bf05270 */
[----:B------:R-:W-:Y:S05]  /*5340*/  BRA.U UP0, `(.L_x_827) ;  /* 0x0000000100547547 */ /* 0x000fea000b800000 */
[----:B------:R-:W-:Y:S01]  /*5350*/  ISETP.NE.AND P3, PT, R16, RZ, PT ;  /* 0x000000ff1000720c */ /* 0x000fe20003f65270 */
[----:B01234-:R-:W0:Y:S01]  /*5360*/  @!P1 S2R R12, SR_CTAID.Y ;  /* 0x00000000000c9919 */ /* 0x01fe220000002600 */
[----:B------:R-:W0:Y:S08]  /*5370*/  @!P1 LDC R13, c[0x0][0x3f8] ;  /* 0x0000fe00ff0d9b82 */ /* 0x000e300000000800 */
[----:B------:R-:W1:Y:S03]  /*5380*/  @!P1 LDC.64 R14, c[0x0][0x3b8] ;  /* 0x0000ee00ff0e9b82 */ /* 0x000e660000000a00 */
[----:B------:R-:W-:Y:S01]  /*5390*/  VOTEU.ANY UP0, P3 ;  /* 0x0000000000ff7886 */ /* 0x000fe20001800100 */
[----:B------:R-:W-:-:S13]  /*53a0*/  PLOP3.LUT P3, PT, PT, PT, UP0, 0x80, 0x8 ;  /* 0x000000000008781c */ /* 0x000fda0003f6f008 */
[----:B------:R-:W2:Y:S01]  /*53b0*/  @P3 LDG.E R11, desc[UR36][R70.64+0xf0] ;  /* 0x0000f024460b3981 */ /* 0x000ea2000c1e1900 */
[----:B------:R-:W-:Y:S01]  /*53c0*/  PLOP3.LUT P4, PT, PT, PT, UP0, 0x80, 0x8 ;  /* 0x000000000008781c */ /* 0x000fe20003f8f008 */
[----:B-----5:R-:W-:Y:S02]  /*53d0*/  HFMA2 R52, R52, 1, 1, R25 ;  /* 0x3c003c0034347831 */ /* 0x020fe40000000019 */
[----:B0-----:R-:W-:Y:S01]  /*53e0*/  @!P1 IMAD R13, R12, R13, UR46 ;  /* 0x0000002e0c0d9e24 */ /* 0x001fe2000f8e020d */
[----:B------:R-:W-:-:S03]  /*53f0*/  @!P1 SHF.L.U32 R12, R2, 0x1, RZ ;  /* 0x00000001020c9819 */ /* 0x000fc600000006ff */
[----:B------:R-:W-:Y:S01]  /*5400*/  @!P1 IMAD R13, R13, R0, RZ ;  /* 0x000000000d0d9224 */ /* 0x000fe200078e02ff */
[----:B------:R-:W-:-:S05]  /*5410*/  @!P1 LOP3.LUT R12, R12, 0x6, RZ, 0xc0, !PT ;  /* 0x000000060c0c9812 */ /* 0x000fca00078ec0ff */
[----:B------:R-:W-:Y:S01]  /*5420*/  @!P1 IMAD R13, R13, 0x50, R12 ;  /* 0x000000500d0d9824 */ /* 0x000fe200078e020c */
[----:B------:R-:W-:-:S04]  /*5430*/  @!P1 SHF.R.S32.HI R12, RZ, 0x1f, R72 ;  /* 0x0000001fff0c9819 */ /* 0x000fc80000011448 */
[----:B------:R-:W-:-:S04]  /*5440*/  @!P1 IADD3 R72, P3, PT, R13, R72, RZ ;  /* 0x000000480d489210 */ /* 0x000fc80007f7e0ff */
[----:B------:R-:W-:Y:S02]  /*5450*/  @!P1 LEA.HI.X.SX32 R12, R13, R12, 0x1, P3 ;  /* 0x0000000c0d0c9211 */ /* 0x000fe400018f0eff */
[----:B-1----:R-:W-:-:S04]  /*5460*/  @!P1 LEA R14, P3, R72, R14, 0x1 ;  /* 0x0000000e480e9211 */ /* 0x002fc800078608ff */
[----:B------:R-:W-:Y:S01]  /*5470*/  @!P1 LEA.HI.X R15, R72, R15, R12, 0x1, P3 ;  /* 0x0000000f480f9211 */ /* 0x000fe200018f0c0c */
[----:B--2---:R-:W-:-:S05]  /*5480*/  @P4 HMUL2 R52, R52, R11 ;  /* 0x0000000b34344232 */ /* 0x004fca0000000000 */
[----:B------:R0:W-:Y:S03]  /*5490*/  @!P1 STG.E desc[UR36][R14.64], R52 ;  /* 0x000000340e009986 */ /* 0x0001e6000c101924 */
.L_x_827:
[----:B------:R-:W-:Y:S05]  /*54a0*/  BSYNC.RECONVERGENT B1 ;  /* 0x0000000000017941 */ /* 0x000fea0003800200 */
.L_x_826:
        /* <DEDUP_REMOVED lines=18> */
[--C-:B01234-:R-:W-:Y:S02]  /*55d0*/  HADD2.F32 R13, -RZ, R11.reuse.H0_H0 ;  /* 0x2000000bff0d7230 */ /* 0x11ffe40000004100 */
[----:B------:R-:W-:-:S05]  /*55e0*/  HADD2.F32 R12, -RZ, R11.H1_H1 ;  /* 0x3000000bff0c7230 */ /* 0x000fca0000004100 */
[----:B------:R-:W-:Y:S01]  /*55f0*/  FADD.FTZ R13, R13, R12 ;  /* 0x0000000c0d0d7221 */ /* 0x000fe20000010000 */
[----:B------:R-:W-:Y:S06]  /*5600*/  BRA.DIV UR4, `(.L_x_830) ;  /* 0x0000005604207947 */ /* 0x000fec000b800000 */
[----:B------:R-:W0:Y:S02]  /*5610*/  SHFL.BFLY PT, R14, R13, 0x2, 0x1f ;  /* 0x0c401f000d0e7f89 */ /* 0x000e2400000e0000 */
[----:B0-----:R-:W-:-:S05]  /*5620*/  FADD.FTZ R13, R13, R14 ;  /* 0x0000000e0d0d7221 */ /* 0x001fca0000010000 */
[----:B------:R0:W1:Y:S02]  /*5630*/  SHFL.BFLY PT, R14, R13, 0x1, 0x1f ;  /* 0x0c201f000d0e7f89 */ /* 0x00006400000e0000 */
.L_x_905:
[----:B------:R-:W-:Y:S01]  /*5640*/  ISETP.GE.OR P1, PT, R36, UR44, P1 ;  /* 0x0000002c24007c0c */ /* 0x000fe20008f26670 */
[----:B-1----:R-:W-:Y:S01]  /*5650*/  FADD.FTZ R14, R13, R14 ;  /* 0x0000000e0d0e7221 */ /* 0x002fe20000010000 */
[----:B------:R-:W-:Y:S03]  /*5660*/  BSSY.RECONVERGENT B1, `(.L_x_831) ;  /* 0x000001d000017945 */ /* 0x000fe60003800200 */
[----:B------:R-:W-:-:S08]  /*5670*/  FMUL.FTZ R11, R14, UR22 ;  /* 0x000000160e0b7c20 */ /* 0x000fd00008410000 */
[----:B------:R-:W-:Y:S05]  /*5680*/  @P1 BRA `(.L_x_832) ;  /* 0x0000000000681947 */ /* 0x000fea0003800000 */
[----:B------:R-:W-:Y:S01]  /*5690*/  ISETP.NE.U32.AND P1, PT, RZ, UR12, PT ;  /* 0x0000000cff007c0c */ /* 0x000fe2000bf25070 */
[----:B------:R-:W-:-:S03]  /*56a0*/  UISETP.NE.U32.AND UP0, UPT, UR14, URZ, UPT ;  /* 0x000000ff0e00728c */ /* 0x000fc6000bf05070 */
        /* <DEDUP_REMOVED lines=24> */
.L_x_832:
[----:B------:R-:W-:Y:S05]  /*5830*/  BSYNC.RECONVERGENT B1 ;  /* 0x0000000000017941 */ /* 0x000fea0003800200 */
.L_x_831:
[----:B-1----:R-:W-:Y:S01]  /*5840*/  VIADD R11, R33, 0xf ;  /* 0x0000000f210b7836 */ /* 0x002fe20000000000 */
[----:B------:R-:W-:Y:S01]  /*5850*/  IADD3 R30, P2, PT, R30, 0x10, RZ ;  /* 0x000000101e1e7810 */ /* 0x000fe20007f5e0ff */
[----:B------:R-:W-:Y:S01]  /*5860*/  VIADD R35, R35, 0x40 ;  /* 0x0000004023237836 */ /* 0x000fe20000000000 */
[----:B------:R-:W-:Y:S02]  /*5870*/  IADD3 R33, PT, PT, R33, 0x10, RZ ;  /* 0x0000001021217810 */ /* 0x000fe40007ffe0ff */
[----:B------:R-:W-:Y:S01]  /*5880*/  ISETP.GE.AND P1, PT, R11, R34, PT ;  /* 0x000000220b00720c */ /* 0x000fe20003f26270 */
[----:B------:R-:W-:Y:S01]  /*5890*/  IMAD.X R31, RZ, RZ, R31, P2 ;  /* 0x000000ffff1f7224 */ /* 0x000fe200010e061f */
[----:B------:R-:W-:-:S11]  /*58a0*/  IADD3 R32, PT, PT, R32, 0x10, RZ ;  /* 0x0000001020207810 */ /* 0x000fd60007ffe0ff */
[----:B------:R-:W-:Y:S05]  /*58b0*/  @!P1 BRA `(.L_x_833) ;  /* 0xffffffd000589947 */ /* 0x000fea000383ffff */
.L_x_766:
[----:B0-----:R-:W-:Y:S05]  /*58c0*/  BSYNC B0 ;  /* 0x0000000000007941 */ /* 0x001fea0003800000 */
.L_x_765:
[----:B------:R-:W-:-:S03]  /*58d0*/  UMOV UR4, 0xffffffff ;  /* 0xffffffff00047882 */ /* 0x000fc60000000000 */
[----:B------:R-:W-:Y:S05]  /*58e0*/  BRA.DIV UR4, `(.L_x_834) ;  /* 0x0000005204a87947 */ /* 0x000fea000b800000 */
[----:B------:R-:W1:Y:S02]  /*58f0*/  SHFL.BFLY PT, R14, R67, 0x10, 0x1f ;  /* 0x0e001f00430e7f89 */ /* 0x000e6400000e0000 */
[----:B-1----:R-:W-:-:S05]  /*5900*/  FMNMX.FTZ R13, R14, R67, !PT ;  /* 0x000000430e0d7209 */ /* 0x002fca0007810000 */
[----:B------:R-:W0:Y:S02]  /*5910*/  SHFL.BFLY PT, R14, R13, 0x8, 0x1f ;  /* 0x0d001f000d0e7f89 */ /* 0x000e2400000e0000 */
[----:B0-----:R-:W-:-:S05]  /*5920*/  FMNMX.FTZ R3, R13, R14, !PT ;  /* 0x0000000e0d037209 */ /* 0x001fca0007810000 */
[----:B------:R0:W1:Y:S02]  /*5930*/  SHFL.BFLY PT, R14, R3, 0x4, 0x1f ;  /* 0x0c801f00030e7f89 */ /* 0x00006400000e0000 */
.L_x_910:
[----:B------:R-:W2:Y:S01]  /*5940*/  S2R R18, SR_CgaCtaId ;  /* 0x0000000000127919 */ /* 0x000ea20000008800 */
        /* <DEDUP_REMOVED lines=9> */
[----:B------:R-:W-:Y:S01]  /*59e0*/  IMAD.MOV.U32 R9, RZ, RZ, -0x800001 ;  /* 0xff7fffffff097424 */ /* 0x000fe200078e00ff */
[----:B------:R-:W-:Y:S02]  /*59f0*/  LEA R6, R4, R5, 0x2 ;  /* 0x0000000504067211 */ /* 0x000fe400078e10ff */
[----:B------:R-:W-:Y:S01]  /*5a00*/  IADD3 R5, PT, PT, R2, UR11, RZ ;  /* 0x0000000b02057c10 */ /* 0x000fe2000fffe0ff */
[----:B------:R-:W-:Y:S08]  /*5a10*/  BSSY.RECONVERGENT B0, `(.L_x_835) ;  /* 0x0000151000007945 */ /* 0x000ff00003800200 */
[----:B------:R-:W0:Y:S01]  /*5a20*/  @!P0 LDS R9, [R6] ;  /* 0x0000000006098984 */ /* 0x000e220000000800 */
[----:B------:R-:W-:-:S03]  /*5a30*/  ISETP.GE.AND P0, PT, R5, UR45, PT ;  /* 0x0000002d05007c0c */ /* 0x000fc6000bf06270 */
[----:B0-----:R-:W0:Y:S02]  /*5a40*/  SHFL.BFLY PT, R8, R9, 0x1, 0x1f ;  /* 0x0c201f0009087f89 */ /* 0x001e2400000e0000 */
[----:B0-----:R-:W-:Y:S01]  /*5a50*/  FMNMX.FTZ R7, R8, R9, !PT ;  /* 0x0000000908077209 */ /* 0x001fe20007810000 */
[----:B------:R-:W-:-:S05]  /*5a60*/  IMAD.MOV.U32 R8, RZ, RZ, RZ ;  /* 0x000000ffff087224 */ /* 0x000fca00078e00ff */
[----:B------:R-:W0:Y:S02]  /*5a70*/  SHFL.IDX PT, R7, R7, RZ, 0x1f ;  /* 0x00001fff07077589 */ /* 0x000e2400000e0000 */
[----:B------:R-:W-:Y:S05]  /*5a80*/  @P0 BRA `(.L_x_836) ;  /* 0x0000001400240947 */ /* 0x000fea0003800000 */
[----:B------:R-:W1:Y:S02]  /*5a90*/  LDC.64 R10, c[0x0][0x420] ;  /* 0x00010800ff0a7b82 */ /* 0x000e640000000a00 */
[----:B-1----:R-:W-:-:S04]  /*5aa0*/  ISETP.NE.U32.AND P0, PT, R10, RZ, PT ;  /* 0x000000ff0a00720c */ /* 0x002fc80003f05070 */
[----:B------:R-:W-:-:S13]  /*5ab0*/  ISETP.NE.AND.EX P0, PT, R11, RZ, PT, P0 ;  /* 0x000000ff0b00720c */ /* 0x000fda0003f05300 */
[----:B------:R-:W-:Y:S05]  /*5ac0*/  @P0 BRA `(.L_x_837) ;  /* 0x0000000c00940947 */ /* 0x000fea0003800000 */
[----:B------:R-:W-:Y:S01]  /*5ad0*/  HFMA2 R0, -RZ, RZ, 0, 3.814697265625e-06 ;  /* 0x00000040ff007431 */ /* 0x000fe200000001ff */
[----:B------:R-:W-:Y:S01]  /*5ae0*/  LOP3.LUT R9, RZ, R2, RZ, 0x33, !PT ;  /* 0x00000002ff097212 */ /* 0x000fe200078e33ff */
[----:B------:R-:W-:Y:S03]  /*5af0*/  BSSY.RECONVERGENT B1, `(.L_x_838) ;  /* 0x000001c000017945 */ /* 0x000fe60003800200 */
[----:B------:R-:W-:-:S04]  /*5b00*/  VIADDMNMX R0, R5, R0, UR45, !PT ;  /* 0x0000002d05007e46 */ /* 0x000fc8000f800100 */
[----:B------:R-:W-:Y:S02]  /*5b10*/  IADD3 R0, PT, PT, R0, -UR11, R9 ;  /* 0x8000000b00007c10 */ /* 0x000fe4000fffe009 */
[----:B------:R-:W-:Y:S02]  /*5b20*/  MOV R9, R5 ;  /* 0x0000000500097202 */ /* 0x000fe40000000f00 */
        /* <DEDUP_REMOVED lines=13> */
.L_x_840:
        /* <DEDUP_REMOVED lines=11> */
.L_x_839:
[----:B------:R-:W-:Y:S05]  /*5cb0*/  BSYNC.RECONVERGENT B1 ;  /* 0x0000000000017941 */ /* 0x000fea0003800200 */
.L_x_838:
        /* <DEDUP_REMOVED lines=14> */
.L_x_843:
[----:B------:R-:W0:Y:S01]  /*5da0*/  LDS R12, [R0+-0x200] ;  /* 0xfffe0000000c7984 */ /* 0x000e220000000800 */
[----:B------:R-:W-:-:S03]  /*5db0*/  IADD3 R9, PT, PT, R9, 0x400, RZ ;  /* 0x0000040009097810 */ /* 0x000fc60007ffe0ff */
[----:B------:R-:W1:Y:S01]  /*5dc0*/  LDS R14, [R0+-0x100] ;  /* 0xffff0000000e7984 */ /* 0x000e620000000800 */
[----:B------:R-:W-:-:S03]  /*5dd0*/  ISETP.GE.AND P1, PT, R9, R10, PT ;  /* 0x0000000a0900720c */ /* 0x000fc60003f26270 */
[----:B------:R-:W2:Y:S04]  /*5de0*/  LDS R18, [R0] ;  /* 0x0000000000127984 */ /* 0x000ea80000000800 */
[----:B------:R-:W5:Y:S04]  /*5df0*/  LDS R20, [R0+0x100] ;  /* 0x0001000000147984 */ /* 0x000f680000000800 */
[----:B------:R-:W3:Y:S04]  /*5e00*/  LDS R22, [R0+0x200] ;  /* 0x0002000000167984 */ /* 0x000ee80000000800 */
[----:B------:R-:W3:Y:S04]  /*5e10*/  LDS R24, [R0+0x300] ;  /* 0x0003000000187984 */ /* 0x000ee80000000800 */
[----:B------:R-:W3:Y:S04]  /*5e20*/  LDS R26, [R0+0x400] ;  /* 0x00040000001a7984 */ /* 0x000ee80000000800 */
[----:B----4-:R-:W4:Y:S04]  /*5e30*/  LDS R28, [R0+0x500] ;  /* 0x00050000001c7984 */ /* 0x010f280000000800 */
[----:B------:R-:W4:Y:S04]  /*5e40*/  LDS R30, [R0+0x600] ;  /* 0x00060000001e7984 */ /* 0x000f280000000800 */
[----:B------:R-:W4:Y:S01]  /*5e50*/  LDS R32, [R0+0x700] ;  /* 0x0007000000207984 */ /* 0x000f220000000800 */
[----:B0-----:R-:W-:-:S03]  /*5e60*/  FADD.FTZ R12, -R7, R12 ;  /* 0x0000000c070c7221 */ /* 0x001fc60000010100 */
[----:B------:R-:W0:Y:S01]  /*5e70*/  LDS R34, [R0+0x800] ;  /* 0x0008000000227984 */ /* 0x000e220000000800 */
[----:B------:R-:W-:Y:S01]  /*5e80*/  FMUL.FTZ R12, R12, 1.4426950216293334961 ;  /* 0x3fb8aa3b0c0c7820 */ /* 0x000fe20000410000 */
[C---:B-1----:R-:W-:Y:S01]  /*5e90*/  FADD.FTZ R14, -R7.reuse, R14 ;  /* 0x0000000e070e7221 */ /* 0x042fe20000010100 */
[----:B--2---:R-:W-:-:S03]  /*5ea0*/  FADD.FTZ R18, -R7, R18 ;  /* 0x0000001207127221 */ /* 0x004fc60000010100 */
[----:B------:R-:W-:Y:S01]  /*5eb0*/  FMUL.FTZ R14, R14, 1.4426950216293334961 ;  /* 0x3fb8aa3b0e0e7820 */ /* 0x000fe20000410000 */
[----:B------:R1:W2:Y:S01]  /*5ec0*/  MUFU.EX2 R11, R12 ;  /* 0x0000000c000b7308 */ /* 0x0002a20000000800 */
[----:B------:R-:W-:Y:S01]  /*5ed0*/  FMUL.FTZ R18, R18, 1.4426950216293334961 ;  /* 0x3fb8aa3b12127820 */ /* 0x000fe20000410000 */
[C---:B-----5:R-:W-:Y:S01]  /*5ee0*/  FADD.FTZ R20, -R7.reuse, R20 ;  /* 0x0000001407147221 */ /* 0x060fe20000010100 */
[----:B---3--:R-:W-:-:S03]  /*5ef0*/  FADD.FTZ R22, -R7, R22 ;  /* 0x0000001607167221 */ /* 0x008fc60000010100 */
[----:B------:R-:W-:Y:S02]  /*5f00*/  FMUL.FTZ R20, R20, 1.4426950216293334961 ;  /* 0x3fb8aa3b14147820 */ /* 0x000fe40000410000 */
[----:B------:R3:W5:Y:S01]  /*5f10*/  MUFU.EX2 R13, R14 ;  /* 0x0000000e000d7308 */ /* 0x0007620000000800 */
[----:B-1----:R-:W1:Y:S01]  /*5f20*/  LDS R12, [R0+0x900] ;  /* 0x00090000000c7984 */ /* 0x002e620000000800 */
[----:B------:R-:W-:Y:S01]  /*5f30*/  FMUL.FTZ R22, R22, 1.4426950216293334961 ;  /* 0x3fb8aa3b16167820 */ /* 0x000fe20000410000 */
[C---:B------:R-:W-:Y:S01]  /*5f40*/  FADD.FTZ R24, -R7.reuse, R24 ;  /* 0x0000001807187221 */ /* 0x040fe20000010100 */
[----:B------:R-:W-:-:S03]  /*5f50*/  FADD.FTZ R26, -R7, R26 ;  /* 0x0000001a071a7221 */ /* 0x000fc60000010100 */
[----:B------:R-:W-:Y:S01]  /*5f60*/  FMUL.FTZ R24, R24, 1.4426950216293334961 ;  /* 0x3fb8aa3b18187820 */ /* 0x000fe20000410000 */
[----:B------:R5:W0:Y:S01]  /*5f70*/  MUFU.EX2 R15, R18 ;  /* 0x00000012000f7308 */ /* 0x000a220000000800 */
[----:B---3--:R-:W3:Y:S01]  /*5f80*/  LDS R14, [R0+0xa00] ;  /* 0x000a0000000e7984 */ /* 0x008ee20000000800 */
[----:B--2---:R-:W-:Y:S01]  /*5f90*/  FADD.FTZ R8, R11, R8 ;  /* 0x000000080b087221 */ /* 0x004fe20000010000 */
[----:B------:R-:W-:Y:S01]  /*5fa0*/  FMUL.FTZ R26, R26, 1.4426950216293334961 ;  /* 0x3fb8aa3b1a1a7820 */ /* 0x000fe20000410000 */
[C---:B----4-:R-:W-:Y:S01]  /*5fb0*/  FADD.FTZ R28, -R7.reuse, R28 ;  /* 0x0000001c071c7221 */ /* 0x050fe20000010100 */
[----:B------:R-:W-:Y:S01]  /*5fc0*/  STS [R0+-0x200], R11 ;  /* 0xfffe000b00007388 */ /* 0x000fe20000000800 */
[C---:B------:R-:W-:Y:S02]  /*5fd0*/  FADD.FTZ R30, -R7.reuse, R30 ;  /* 0x0000001e071e7221 */ /* 0x040fe40000010100 */
[----:B------:R2:W4:Y:S01]  /*5fe0*/  MUFU.EX2 R17, R20 ;  /* 0x0000001400117308 */ /* 0x0005220000000800 */
[----:B-----5:R-:W5:Y:S01]  /*5ff0*/  LDS R18, [R0+0xb00] ;  /* 0x000b000000127984 */ /* 0x020f620000000800 */
[----:B------:R-:W-:Y:S01]  /*6000*/  FADD.FTZ R8, R8, R13 ;  /* 0x0000000d08087221 */ /* 0x000fe20000010000 */
[----:B------:R-:W-:Y:S01]  /*6010*/  FMUL.FTZ R28, R28, 1.4426950216293334961 ;  /* 0x3fb8aa3b1c1c7820 */ /* 0x000fe20000410000 */
[----:B------:R-:W-:Y:S01]  /*6020*/  FMUL.FTZ R30, R30, 1.4426950216293334961 ;  /* 0x3fb8aa3b1e1e7820 */ /* 0x000fe20000410000 */
[C---:B------:R-:W-:Y:S01]  /*6030*/  FADD.FTZ R32, -R7.reuse, R32 ;  /* 0x0000002007207221 */ /* 0x040fe20000010100 */
[----:B------:R-:W-:Y:S01]  /*6040*/  STS [R0+-0x100], R13 ;  /* 0xffff000d00007388 */ /* 0x000fe20000000800 */
[----:B0-----:R-:W-:Y:S01]  /*6050*/  FADD.FTZ R34, -R7, R34 ;  /* 0x0000002207227221 */ /* 0x001fe20000010100 */
[----:B------:R0:W1:Y:S01]  /*6060*/  MUFU.EX2 R19, R22 ;  /* 0x0000001600137308 */ /* 0x0000620000000800 */
[----:B------:R-:W-:Y:S01]  /*6070*/  FADD.FTZ R8, R8, R15 ;  /* 0x0000000f08087221 */ /* 0x000fe20000010000 */
[----:B--2---:R-:W2:Y:S01]  /*6080*/  LDS R20, [R0+0xc00] ;  /* 0x000c000000147984 */ /* 0x004ea20000000800 */
[----:B------:R-:W-:Y:S01]  /*6090*/  FMUL.FTZ R32, R32, 1.4426950216293334961 ;  /* 0x3fb8aa3b20207820 */ /* 0x000fe20000410000 */
[----:B------:R-:W-:-:S02]  /*60a0*/  FMUL.FTZ R34, R34, 1.4426950216293334961 ;  /* 0x3fb8aa3b22227820 */ /* 0x000fc40000410000 */
[----:B------:R-:W-:Y:S02]  /*60b0*/  STS [R0], R15 ;  /* 0x0000000f00007388 */ /* 0x000fe40000000800 */
[----:B------:R-:W3:Y:S01]  /*60c0*/  MUFU.EX2 R21, R24 ;  /* 0x0000001800157308 */ /* 0x000ee20000000800 */
[----:B----4-:R-:W-:Y:S01]  /*60d0*/  FADD.FTZ R8, R8, R17 ;  /* 0x0000001108087221 */ /* 0x010fe20000010000 */
[----:B0-----:R-:W0:Y:S04]  /*60e0*/  LDS R22, [R0+0xd00] ;  /* 0x000d000000167984 */ /* 0x001e280000000800 */
[----:B------:R-:W-:Y:S02]  /*60f0*/  STS [R0+0x100], R17 ;  /* 0x0001001100007388 */ /* 0x000fe40000000800 */
[----:B------:R-:W4:Y:S01]  /*6100*/  MUFU.EX2 R23, R26 ;  /* 0x0000001a00177308 */ /* 0x000f220000000800 */
[----:B-1----:R-:W-:Y:S01]  /*6110*/  FADD.FTZ R8, R8, R19 ;  /* 0x0000001308087221 */ /* 0x002fe20000010000 */
[----:B------:R-:W-:Y:S01]  /*6120*/  FADD.FTZ R12, -R7, R12 ;  /* 0x0000000c070c7221 */ /* 0x000fe20000010100 */
[----:B------:R-:W-:Y:S03]  /*6130*/  STS [R0+0x200], R19 ;  /* 0x0002001300007388 */ /* 0x000fe60000000800 */
[----:B------:R-:W-:-:S02]  /*6140*/  FMUL.FTZ R12, R12, 1.4426950216293334961 ;  /* 0x3fb8aa3b0c0c7820 */ /* 0x000fc40000410000 */
[----:B------:R-:W1:Y:S01]  /*6150*/  MUFU.EX2 R25, R28 ;  /* 0x0000001c00197308 */ /* 0x000e620000000800 */
[----:B---3--:R-:W-:Y:S01]  /*6160*/  FADD.FTZ R8, R8, R21 ;  /* 0x0000001508087221 */ /* 0x008fe20000010000 */
[C---:B------:R-:W-:Y:S01]  /*6170*/  FADD.FTZ R14, -R7.reuse, R14 ;  /* 0x0000000e070e7221 */ /* 0x040fe20000010100 */
[----:B------:R-:W-:Y:S03]  /*6180*/  STS [R0+0x300], R21 ;  /* 0x0003001500007388 */ /* 0x000fe60000000800 */
[----:B------:R-:W-:Y:S02]  /*6190*/  FMUL.FTZ R14, R14, 1.4426950216293334961 ;  /* 0x3fb8aa3b0e0e7820 */ /* 0x000fe40000410000 */
[----:B------:R-:W3:Y:S01]  /*61a0*/  MUFU.EX2 R27, R30 ;  /* 0x0000001e001b7308 */ /* 0x000ee20000000800 */
[----:B----4-:R-:W-:Y:S01]  /*61b0*/  FADD.FTZ R8, R8, R23 ;  /* 0x0000001708087221 */ /* 0x010fe20000010000 */
[----:B-----5:R-:W-:Y:S01]  /*61c0*/  FADD.FTZ R18, -R7, R18 ;  /* 0x0000001207127221 */ /* 0x020fe20000010100 */
[----:B------:R-:W-:Y:S03]  /*61d0*/  STS [R0+0x400], R23 ;  /* 0x0004001700007388 */ /* 0x000fe60000000800 */
[----:B------:R-:W-:-:S02]  /*61e0*/  FMUL.FTZ R18, R18, 1.4426950216293334961 ;  /* 0x3fb8aa3b12127820 */ /* 0x000fc40000410000 */
[----:B------:R-:W4:Y:S01]  /*61f0*/  MUFU.EX2 R29, R32 ;  /* 0x00000020001d7308 */ /* 0x000f220000000800 */
[----:B-1----:R-:W-:Y:S01]  /*6200*/  FADD.FTZ R8, R8, R25 ;  /* 0x0000001908087221 */ /* 0x002fe20000010000 */
[C---:B--2---:R-:W-:Y:S01]  /*6210*/  FADD.FTZ R20, -R7.reuse, R20 ;  /* 0x0000001407147221 */ /* 0x044fe20000010100 */
[----:B------:R-:W-:Y:S03]  /*6220*/  STS [R0+0x500], R25 ;  /* 0x0005001900007388 */ /* 0x000fe60000000800 */
[----:B------:R-:W-:Y:S02]  /*6230*/  FMUL.FTZ R20, R20, 1.4426950216293334961 ;  /* 0x3fb8aa3b14147820 */ /* 0x000fe40000410000 */
[----:B------:R-:W1:Y:S01]  /*6240*/  MUFU.EX2 R31, R34 ;  /* 0x00000022001f7308 */ /* 0x000e620000000800 */
[----:B---3--:R-:W-:Y:S01]  /*6250*/  FADD.FTZ R8, R8, R27 ;  /* 0x0000001b08087221 */ /* 0x008fe20000010000 */
[----:B0-----:R-:W-:Y:S01]  /*6260*/  FADD.FTZ R22, -R7, R22 ;  /* 0x0000001607167221 */ /* 0x001fe20000010100 */
[----:B------:R-:W-:Y:S03]  /*6270*/  STS [R0+0x600], R27 ;  /* 0x0006001b00007388 */ /* 0x000fe60000000800 */
[----:B------:R-:W-:-:S02]  /*6280*/  FMUL.FTZ R22, R22, 1.4426950216293334961 ;  /* 0x3fb8aa3b16167820 */ /* 0x000fc40000410000 */
[----:B------:R-:W0:Y:S01]  /*6290*/  MUFU.EX2 R33, R12 ;  /* 0x0000000c00217308 */ /* 0x000e220000000800 */
[----:B----4-:R-:W-:Y:S01]  /*62a0*/  FADD.FTZ R8, R8, R29 ;  /* 0x0000001d08087221 */ /* 0x010fe20000010000 */
        /* <DEDUP_REMOVED lines=17> */
[----:B0-----:R-:W-:Y:S01]  /*63c0*/  VIADD R0, R0, 0x1000 ;  /* 0x0000100000007836 */ /* 0x001fe20000000000 */
[----:B------:R-:W-:Y:S06]  /*63d0*/  @!P1 BRA `(.L_x_843) ;  /* 0xfffffff800709947 */ /* 0x000fec000383ffff */
.L_x_842:
[----:B------:R-:W-:Y:S05]  /*63e0*/  BSYNC.RECONVERGENT B1 ;  /* 0x0000000000017941 */ /* 0x000fea0003800200 */
.L_x_841:
        /* <DEDUP_REMOVED lines=9> */
[----:B------:R-:W5:Y:S04]  /*6480*/  LDS R18, [R0+0x100] ;  /* 0x0001000000127984 */ /* 0x000f680000000800 */
[----:B------:R-:W3:Y:S04]  /*6490*/  LDS R20, [R0+0x200] ;  /* 0x0002000000147984 */ /* 0x000ee80000000800 */
[----:B------:R-:W4:Y:S04]  /*64a0*/  LDS R22, [R0+0x300] ;  /* 0x0003000000167984 */ /* 0x000f280000000800 */
[----:B------:R-:W4:Y:S04]  /*64b0*/  LDS R24, [R0+0x400] ;  /* 0x0004000000187984 */ /* 0x000f280000000800 */
[----:B------:R-:W4:Y:S01]  /*64c0*/  LDS R26, [R0+0x500] ;  /* 0x00050000001a7984 */ /* 0x000f220000000800 */
[----:B0-----:R-:W-:-:S04]  /*64d0*/  FADD.FTZ R10, -R7, R10 ;  /* 0x0000000a070a7221 */ /* 0x001fc80000010100 */
[----:B------:R-:W-:Y:S01]  /*64e0*/  FMUL.FTZ R10, R10, 1.4426950216293334961 ;  /* 0x3fb8aa3b0a0a7820 */ /* 0x000fe20000410000 */
[----:B-1----:R-:W-:-:S03]  /*64f0*/  FADD.FTZ R12, -R7, R12 ;  /* 0x0000000c070c7221 */ /* 0x002fc60000010100 */
[----:B------:R-:W0:Y:S01]  /*6500*/  MUFU.EX2 R11, R10 ;  /* 0x0000000a000b7308 */ /* 0x000e220000000800 */
[----:B------:R-:W-:Y:S01]  /*6510*/  FMUL.FTZ R12, R12, 1.4426950216293334961 ;  /* 0x3fb8aa3b0c0c7820 */ /* 0x000fe20000410000 */
[C---:B--2---:R-:W-:Y:S01]  /*6520*/  FADD.FTZ R14, -R7.reuse, R14 ;  /* 0x0000000e070e7221 */ /* 0x044fe20000010100 */
[----:B-----5:R-:W-:-:S03]  /*6530*/  FADD.FTZ R18, -R7, R18 ;  /* 0x0000001207127221 */ /* 0x020fc60000010100 */
[----:B------:R-:W-:Y:S02]  /*6540*/  FMUL.FTZ R14, R14, 1.4426950216293334961 ;  /* 0x3fb8aa3b0e0e7820 */ /* 0x000fe40000410000 */
[----:B------:R-:W1:Y:S01]  /*6550*/  MUFU.EX2 R13, R12 ;  /* 0x0000000c000d7308 */ /* 0x000e620000000800 */
[----:B------:R-:W-:Y:S01]  /*6560*/  FMUL.FTZ R18, R18, 1.4426950216293334961 ;  /* 0x3fb8aa3b12127820 */ /* 0x000fe20000410000 */
[C---:B---3--:R-:W-:Y:S01]  /*6570*/  FADD.FTZ R20, -R7.reuse, R20 ;  /* 0x0000001407147221 */ /* 0x048fe20000010100 */
[----:B----4-:R-:W-:-:S03]  /*6580*/  FADD.FTZ R22, -R7, R22 ;  /* 0x0000001607167221 */ /* 0x010fc60000010100 */
[----:B------:R-:W-:Y:S02]  /*6590*/  FMUL.FTZ R20, R20, 1.4426950216293334961 ;  /* 0x3fb8aa3b14147820 */ /* 0x000fe40000410000 */
[----:B------:R-:W2:Y:S01]  /*65a0*/  MUFU.EX2 R15, R14 ;  /* 0x0000000e000f7308 */ /* 0x000ea20000000800 */
[----:B------:R-:W-:Y:S01]  /*65b0*/  FMUL.FTZ R22, R22, 1.4426950216293334961 ;  /* 0x3fb8aa3b16167820 */ /* 0x000fe20000410000 */
[C---:B------:R-:W-:Y:S01]  /*65c0*/  FADD.FTZ R24, -R7.reuse, R24 ;  /* 0x0000001807187221 */ /* 0x040fe20000010100 */
[----:B0-----:R-:W-:Y:S01]  /*65d0*/  FADD.FTZ R8, R8, R11 ;  /* 0x0000000b08087221 */ /* 0x001fe20000010000 */
[----:B------:R-:W-:Y:S01]  /*65e0*/  FADD.FTZ R26, -R7, R26 ;  /* 0x0000001a071a7221 */ /* 0x000fe20000010100 */
[----:B------:R-:W-:Y:S01]  /*65f0*/  STS [R0+-0x200], R11 ;  /* 0xfffe000b00007388 */ /* 0x000fe20000000800 */
[----:B------:R-:W-:Y:S02]  /*6600*/  FMUL.FTZ R24, R24, 1.4426950216293334961 ;  /* 0x3fb8aa3b18187820 */ /* 0x000fe40000410000 */
[----:B------:R-:W0:Y:S01]  /*6610*/  MUFU.EX2 R17, R18 ;  /* 0x0000001200117308 */ /* 0x000e220000000800 */
[----:B-1----:R-:W-:Y:S01]  /*6620*/  FADD.FTZ R8, R8, R13 ;  /* 0x0000000d08087221 */ /* 0x002fe20000010000 */
[----:B------:R-:W-:Y:S01]  /*6630*/  FMUL.FTZ R26, R26, 1.4426950216293334961 ;  /* 0x3fb8aa3b1a1a7820 */ /* 0x000fe20000410000 */
[----:B------:R-:W-:Y:S05]  /*6640*/  STS [R0+-0x100], R13 ;  /* 0xffff000d00007388 */ /* 0x000fea0000000800 */
        /* <DEDUP_REMOVED lines=17> */
.L_x_845:
[----:B------:R-:W-:Y:S05]  /*6760*/  BSYNC.RECONVERGENT B1 ;  /* 0x0000000000017941 */ /* 0x000fea0003800200 */
.L_x_844:
        /* <DEDUP_REMOVED lines=9> */
[C---:B--2---:R-:W-:Y:S01]  /*6800*/  FADD.FTZ R14, -R7.reuse, R14 ;  /* 0x0000000e070e7221 */ /* 0x044fe20000010100 */
[----:B------:R-:W-:Y:S02]  /*6810*/  FMUL.FTZ R12, R12, 1.4426950216293334961 ;  /* 0x3fb8aa3b0c0c7820 */ /* 0x000fe40000410000 */
        /* <DEDUP_REMOVED lines=16> */
.L_x_837:
[----:B------:R-:W-:Y:S01]  /*6920*/  HFMA2 R8, -RZ, RZ, 0, 3.814697265625e-06 ;  /* 0x00000040ff087431 */ /* 0x000fe200000001ff */
        /* <DEDUP_REMOVED lines=23> */
.L_x_848:
        /* <DEDUP_REMOVED lines=16> */
.L_x_847:
[----:B------:R-:W-:Y:S05]  /*6ba0*/  BSYNC.RECONVERGENT B1 ;  /* 0x0000000000017941 */ /* 0x000fea0003800200 */
.L_x_846:
        /* <DEDUP_REMOVED lines=13> */
.L_x_849:
[----:B------:R-:W2:Y:S04]  /*6c80*/  LDG.E.U8 R14, desc[UR36][R10.64+-0x80] ;  /* 0xffff80240a0e7981 */ /* 0x000ea8000c1e1100 */
[----:B------:R-:W5:Y:S04]  /*6c90*/  LDG.E.U8 R12, desc[UR36][R10.64+-0x40] ;  /* 0xffffc0240a0c7981 */ /* 0x000f68000c1e1100 */
[----:B------:R-:W3:Y:S04]  /*6ca0*/  LDG.E.U8 R13, desc[UR36][R10.64] ;  /* 0x000000240a0d7981 */ /* 0x000ee8000c1e1100 */
[----:B------:R-:W4:Y:S01]  /*6cb0*/  LDG.E.U8 R15, desc[UR36][R10.64+0x40] ;  /* 0x000040240a0f7981 */ /* 0x000f22000c1e1100 */
[----:B------:R-:W-:Y:S01]  /*6cc0*/  VIADD R0, R0, 0x100 ;  /* 0x0000010000007836 */ /* 0x000fe20000000000 */
[----:B--2---:R-:W-:-:S02]  /*6cd0*/  ISETP.NE.AND P0, PT, R14, RZ, PT ;  /* 0x000000ff0e00720c */ /* 0x004fc40003f05270 */
[----:B-----5:R-:W-:Y:S02]  /*6ce0*/  ISETP.NE.AND P1, PT, R12, RZ, PT ;  /* 0x000000ff0c00720c */ /* 0x020fe40003f25270 */
[----:B---3--:R-:W-:Y:S02]  /*6cf0*/  ISETP.NE.AND P2, PT, R13, RZ, PT ;  /* 0x000000ff0d00720c */ /* 0x008fe40003f45270 */
        /* <DEDUP_REMOVED lines=34> */
.L_x_836:
[----:B------:R-:W-:Y:S05]  /*6f20*/  BSYNC.RECONVERGENT B0 ;  /* 0x0000000000007941 */ /* 0x000fea0003800200 */
.L_x_835:
[----:B0-----:R-:W0:Y:S01]  /*6f30*/  SHFL.BFLY PT, R7, R8, 0x10, 0x1f ;  /* 0x0e001f0008077f89 */ /* 0x001e2200000e0000 */
[C---:B------:R-:W-:Y:S01]  /*6f40*/  ISETP.NE.AND P0, PT, R4.reuse, RZ, PT ;  /* 0x000000ff0400720c */ /* 0x040fe20003f05270 */
[----:B------:R-:W1:Y:S01]  /*6f50*/  LDCU UR4, c[0x0][0x3f4] ;  /* 0x00007e80ff0477ac */ /* 0x000e620008000800 */
[----:B------:R-:W-:Y:S01]  /*6f60*/  ISETP.GT.U32.AND P1, PT, R4, 0x1, PT ;  /* 0x000000010400780c */ /* 0x000fe20003f24070 */
[----:B------:R-:W2:Y:S01]  /*6f70*/  LDCU.U8 UR12, c[0x0][0x48c] ;  /* 0x00009180ff0c77ac */ /* 0x000ea20008000000 */
        /* <DEDUP_REMOVED lines=18> */
[----:B--2---:R-:W-:-:S05]  /*70a0*/  ISETP.NE.AND P0, PT, RZ, UR12, PT ;  /* 0x0000000cff007c0c */ /* 0x004fca000bf05270 */
[----:B------:R-:W0:Y:S01]  /*70b0*/  @!P1 LDS R4, [R6+0x8] ;  /* 0x0000080006049984 */ /* 0x000e220000000800 */
[----:B------:R-:W-:-:S03]  /*70c0*/  ISETP.GE.AND P1, PT, R5, UR45, PT ;  /* 0x0000002d05007c0c */ /* 0x000fc6000bf26270 */
[----:B0-----:R-:W0:Y:S02]  /*70d0*/  SHFL.BFLY PT, R7, R4, 0x1, 0x1f ;  /* 0x0c201f0004077f89 */ /* 0x001e2400000e0000 */
[----:B0-----:R-:W-:-:S06]  /*70e0*/  FADD.FTZ R7, R7, R4 ;  /* 0x0000000407077221 */ /* 0x001fcc0000010000 */
[----:B------:R-:W0:Y:S02]  /*70f0*/  SHFL.IDX PT, R7, R7, RZ, 0x1f ;  /* 0x00001fff07077589 */ /* 0x000e2400000e0000 */
[----:B0-----:R-:W-:-:S04]  /*7100*/  FADD.FTZ R0, R7, 9.9999999747524270788e-07 ;  /* 0x358637bd07007421 */ /* 0x001fc80000010000 */
[----:B------:R0:W1:Y:S01]  /*7110*/  MUFU.RCP R11, R0 ;  /* 0x00000000000b7308 */ /* 0x0000620000001000 */
[----:B------:R-:W-:Y:S05]  /*7120*/  @!P0 BRA `(.L_x_850) ;  /* 0x0000000000248947 */ /* 0x000fea0003800000 */
        /* <DEDUP_REMOVED lines=9> */
.L_x_850:
[----:B------:R-:W-:Y:S04]  /*71c0*/  BSSY.RECONVERGENT B0, `(.L_x_851) ;  /* 0x0000064000007945 */ /* 0x000fe80003800200 */
[----:B------:R-:W-:Y:S05]  /*71d0*/  @P1 BRA `(.L_x_852) ;  /* 0x0000000400881947 */ /* 0x000fea0003800000 */
[----:B0-----:R-:W-:Y:S01]  /*71e0*/  HFMA2 R0, -RZ, RZ, 0, 3.814697265625e-06 ;  /* 0x00000040ff007431 */ /* 0x001fe200000001ff */
        /* <DEDUP_REMOVED lines=18> */
[----:B------:R-:W-:-:S03]  /*7310*/  LEA R3, R2, UR7, 0x1 ;  /* 0x0000000702037c11 */ /* 0x000fc6000f8e08ff */
[----:B------:R-:W-:Y:S01]  /*7320*/  IMAD.IADD R5, R5, 0x1, R4 ;  /* 0x0000000105057824 */ /* 0x000fe200078e0204 */
[C---:B--2---:R-:W-:Y:S02]  /*7330*/  LEA R8, P2, R9.reuse, UR14, 0x2 ;  /* 0x0000000e09087c11 */ /* 0x044fe4000f8410ff */
[----:B------:R-:W-:Y:S02]  /*7340*/  IADD3 R4, PT, PT, -R0, RZ, RZ ;  /* 0x000000ff00047210 */ /* 0x000fe40007ffe1ff */
[----:B------:R-:W-:Y:S01]  /*7350*/  LEA.HI.X R9, R9, UR15, R6, 0x2, P2 ;  /* 0x0000000f09097c11 */ /* 0x000fe200090f1406 */
[----:B0-----:R-:W-:-:S06]  /*7360*/  ULEA UR8, UR9, UR8, 0x18 ;  /* 0x0000000809087291 */ /* 0x001fcc000f8ec0ff */
[----:B------:R-:W-:Y:S01]  /*7370*/  VIADD R3, R3, UR8 ;  /* 0x0000000803037c36 */ /* 0x000fe20008000000 */
[----:B------:R-:W-:-:S07]  /*7380*/  LEA R0, R2, UR8, 0x2 ;  /* 0x0000000802007c11 */ /* 0x000fce000f8e10ff */
.L_x_855:
        /* <DEDUP_REMOVED lines=15> */
.L_x_854:
[----:B------:R-:W-:Y:S05]  /*7480*/  BSYNC.RECONVERGENT B1 ;  /* 0x0000000000017941 */ /* 0x000fea0003800200 */
.L_x_853:
[----:B------:R-:W-:Y:S05]  /*7490*/  @!P1 BRA `(.L_x_852) ;  /* 0x0000000000d89947 */ /* 0x000fea0003800000 */
[----:B--2---:R-:W0:Y:S01]  /*74a0*/  S2R R7, SR_CgaCtaId ;  /* 0x0000000000077919 */ /* 0x004e220000008800 */
[----:B------:R-:W2:Y:S01]  /*74b0*/  LDCU.64 UR14, c[0x0][0x480] ;  /* 0x00009000ff0e77ac */ /* 0x000ea20008000a00 */
        /* <DEDUP_REMOVED lines=11> */
[----:B--2---:R-:W-:Y:S02]  /*7570*/  LEA R8, P3, R6, UR14, 0x2 ;  /* 0x0000000e06087c11 */ /* 0x004fe4000f8610ff */
[----:B0-----:R-:W-:Y:S02]  /*7580*/  LEA R4, R7, R4, 0x18 ;  /* 0x0000000407047211 */ /* 0x001fe400078ec0ff */
[----:B------:R-:W-:Y:S02]  /*7590*/  IADD3.X R7, PT, PT, RZ, UR5, RZ, P2, !PT ;  /* 0x00000005ff077c10 */ /* 0x000fe400097fe4ff */
[----:B------:R-:W-:-:S02]  /*75a0*/  IADD3 R8, P2, PT, R8, 0x200, RZ ;  /* 0x0000020008087810 */ /* 0x000fc40007f5e0ff */
[----:B------:R-:W-:Y:S02]  /*75b0*/  LEA.HI.X R7, R6, UR15, R7, 0x2, P3 ;  /* 0x0000000f06077c11 */ /* 0x000fe400098f1407 */
[--C-:B------:R-:W-:Y:S02]  /*75c0*/  IADD3 R0, PT, PT, R0, 0x200, R4.reuse ;  /* 0x0000020000007810 */ /* 0x100fe40007ffe004 */
[----:B------:R-:W-:Y:S01]  /*75d0*/  IADD3 R3, PT, PT, R3, 0x100, R4 ;  /* 0x0000010003037810 */ /* 0x000fe20007ffe004 */
[----:B------:R-:W-:-:S07]  /*75e0*/  IMAD.X R9, RZ, RZ, R7, P2 ;  /* 0x000000ffff097224 */ /* 0x000fce00010e0607 */
.L_x_856:
        /* <DEDUP_REMOVED lines=33> */
.L_x_852:
[----:B------:R-:W-:Y:S05]  /*7800*/  BSYNC.RECONVERGENT B0 ;  /* 0x0000000000007941 */ /* 0x000fea0003800200 */
.L_x_851:
[----:B------:R-:W-:Y:S01]  /*7810*/  USHF.R.S32.HI UR4, URZ, 0x1f, UR44 ;  /* 0x0000001fff047899 */ /* 0x000fe2000801142c */
[----:B------:R-:W5:Y:S01]  /*7820*/  S2R R20, SR_CgaCtaId ;  /* 0x0000000000147919 */ /* 0x000f620000008800 */
[----:B------:R-:W3:Y:S01]  /*7830*/  LDCU UR14, c[0x0][0x40c] ;  /* 0x00008180ff0e77ac */ /* 0x000ee20008000800 */
[----:B------:R-:W4:Y:S01]  /*7840*/  S2UR UR5, SR_CTAID.Y ;  /* 0x00000000000579c3 */ /* 0x000f220000002600 */
[----:B------:R-:W-:Y:S01]  /*7850*/  SHF.R.U32.HI R40, RZ, 0x4, R2 ;  /* 0x00000004ff287819 */ /* 0x000fe20000011602 */
[----:B------:R-:W-:Y:S01]  /*7860*/  BSSY.RECONVERGENT B0, `(.L_x_857) ;  /* 0x0000024000007945 */ /* 0x000fe20003800200 */
[----:B------:R-:W-:Y:S01]  /*7870*/  ULEA.HI UR4, UR4, UR44, URZ, 0x2 ;  /* 0x0000002c04047291 */ /* 0x000fe2000f8f10ff */
[----:B------:R-:W-:Y:S01]  /*7880*/  SHF.L.U32 R19, R2, 0x3, RZ ;  /* 0x0000000302137819 */ /* 0x000fe200000006ff */
[----:B------:R-:W4:Y:S01]  /*7890*/  LDCU UR9, c[0x0][0x3f8] ;  /* 0x00007f00ff0977ac */ /* 0x000f220008000800 */
[----:B-1----:R-:W-:Y:S02]  /*78a0*/  MOV R11, 0x400 ;  /* 0x00000400000b7802 */ /* 0x002fe40000000f00 */
[----:B------:R-:W-:-:S02]  /*78b0*/  CS2R R14, SRZ ;  /* 0x00000000000e7805 */ /* 0x000fc4000001ff00 */
[----:B------:R-:W-:Y:S01]  /*78c0*/  LOP3.LUT R19, R19, 0x78, RZ, 0xc0, !PT ;  /* 0x0000007813137812 */ /* 0x000fe200078ec0ff */
[----:B------:R-:W-:Y:S01]  /*78d0*/  ULOP3.LUT UR4, UR4, 0xfffffffc, URZ, 0xc0, !UPT ;  /* 0xfffffffc04047892 */ /* 0x000fe2000f8ec0ff */
[----:B0-----:R-:W-:Y:S01]  /*78e0*/  SHF.L.U32 R0, R2, 0x4, RZ ;  /* 0x0000000402007819 */ /* 0x001fe200000006ff */
[----:B------:R-:W0:Y:S01]  /*78f0*/  LDCU UR10, c[0x0][0x3f4] ;  /* 0x00007e80ff0a77ac */ /* 0x000e220008000800 */
[----:B------:R-:W-:Y:S01]  /*7900*/  VIADD R3, R11, 0x110 ;  /* 0x000001100b037836 */ /* 0x000fe20000000000 */
[----:B--2---:R-:W-:Y:S02]  /*7910*/  CS2R R12, SRZ ;  /* 0x00000000000c7805 */ /* 0x004fe4000001ff00 */
[----:B------:R-:W-:Y:S01]  /*7920*/  LOP3.LUT R0, R0, 0xf0, RZ, 0xc0, !PT ;  /* 0x000000f000007812 */ /* 0x000fe200078ec0ff */
[----:B------:R-:W-:-:S06]  /*7930*/  UIADD3 UR4, UPT, UPT, UR44, -UR4, URZ ;  /* 0x800000042c047290 */ /* 0x000fcc000fffe0ff */
[----:B------:R-:W-:Y:S01]  /*7940*/  ISETP.NE.AND P0, PT, R40, UR4, PT ;  /* 0x0000000428007c0c */ /* 0x000fe2000bf05270 */
[----:B----4-:R-:W-:-:S03]  /*7950*/  UIMAD UR5, UR5, UR9, UR46 ;  /* 0x00000009050572a4 */ /* 0x010fc6000f8e022e */
[----:B---3--:R-:W-:Y:S01]  /*7960*/  ISETP.NE.OR P0, PT, RZ, UR14, P0 ;  /* 0x0000000eff007c0c */ /* 0x008fe20008705670 */
[----:B------:R-:W-:-:S03]  /*7970*/  UIMAD UR8, UR5, 0x50, URZ ;  /* 0x00000050050878a4 */ /* 0x000fc6000f8e02ff */
[----:B------:R-:W-:Y:S02]  /*7980*/  ISETP.GT.U32.OR P0, PT, R19, 0x4f, P0 ;  /* 0x0000004f1300780c */ /* 0x000fe40000704470 */
[----:B-----5:R-:W-:Y:S02]  /*7990*/  LEA R3, R20, R3, 0x18 ;  /* 0x0000000314037211 */ /* 0x020fe400078ec0ff */
[----:B0-----:R-:W-:-:S03]  /*79a0*/  MOV R18, UR10 ;  /* 0x0000000a00127c02 */ /* 0x001fc60008000f00 */
[----:B------:R-:W-:Y:S02]  /*79b0*/  IMAD.IADD R0, R3, 0x1, R0 ;  /* 0x0000000103007824 */ /* 0x000fe400078e0200 */
[C-C-:B------:R-:W-:Y:S02]  /*79c0*/  IMAD R25, R18.reuse, UR6, R19.reuse ;  /* 0x0000000612197c24 */ /* 0x140fe4000f8e0213 */
[----:B------:R-:W-:Y:S02]  /*79d0*/  IMAD R23, R18, UR8, R19 ;  /* 0x0000000812177c24 */ /* 0x000fe4000f8e0213 */
        /* <DEDUP_REMOVED lines=11> */
.L_x_859:
[----:B-----5:R0:W-:Y:S02]  /*7a90*/  STS.128 [R0], R12 ;  /* 0x0000000c00007388 */ /* 0x0201e40000000c00 */
.L_x_858:
[----:B------:R-:W-:Y:S05]  /*7aa0*/  BSYNC.RECONVERGENT B0 ;  /* 0x0000000000007941 */ /* 0x000fea0003800200 */
.L_x_857:
[----:B------:R-:W-:Y:S01]  /*7ab0*/  ISETP.GT.U32.AND P0, PT, R19, 0x4f, PT ;  /* 0x0000004f1300780c */ /* 0x000fe20003f04070 */
[----:B------:R-:W-:Y:S01]  /*7ac0*/  BAR.SYNC.DEFER_BLOCKING 0x0 ;  /* 0x0000000000007b1d */ /* 0x000fe20000010000 */
[----:B------:R-:W-:Y:S02]  /*7ad0*/  HFMA2 R10, -RZ, RZ, 0, 0 ;  /* 0x00000000ff0a7431 */ /* 0x000fe400000001ff */
[----:B------:R-:W-:Y:S01]  /*7ae0*/  IMAD.MOV.U32 R3, RZ, RZ, RZ ;  /* 0x000000ffff037224 */ /* 0x000fe200078e00ff */
[----:B------:R-:W-:Y:S02]  /*7af0*/  CS2R R4, SRZ ;  /* 0x0000000000047805 */ /* 0x000fe4000001ff00 */
[----:B------:R-:W-:Y:S02]  /*7b00*/  CS2R R6, SRZ ;  /* 0x0000000000067805 */ /* 0x000fe4000001ff00 */
[----:B------:R-:W-:Y:S01]  /*7b10*/  CS2R R8, SRZ ;  /* 0x0000000000087805 */ /* 0x000fe2000001ff00 */
[----:B------:R-:W1:Y:S01]  /*7b20*/  LDCU UR10, c[0x0][0x40c] ;  /* 0x00008180ff0a77ac */ /* 0x000e620008000800 */
[----:B------:R-:W-:Y:S04]  /*7b30*/  BSSY.RECONVERGENT B0, `(.L_x_860) ;  /* 0x0000243000007945 */ /* 0x000fe80003800200 */
[----:B------:R-:W-:Y:S05]  /*7b40*/  @P0 BRA `(.L_x_861) ;  /* 0x0000002400040947 */ /* 0x000fea0003800000 */
[----:B------:R-:W2:Y:S01]  /*7b50*/  LDC.64 R42, c[0x0][0x3c0] ;  /* 0x0000f000ff2a7b82 */ /* 0x000ea20000000a00 */
[----:B------:R-:W-:Y:S01]  /*7b60*/  VIMNMX R41, PT, PT, R18, UR44, PT ;  /* 0x0000002c12297c48 */ /* 0x000fe2000bfe0100 */
[----:B------:R-:W-:Y:S01]  /*7b70*/  VIADD R18, R40, UR11 ;  /* 0x0000000b28127c36 */ /* 0x000fe20008000000 */
[----:B------:R-:W-:Y:S01]  /*7b80*/  IADD3 R11, PT, PT, R11, 0x210, RZ ;  /* 0x000002100b0b7810 */ /* 0x000fe20007ffe0ff */
[----:B------:R-:W-:Y:S01]  /*7b90*/  BSSY.RECONVERGENT B1, `(.L_x_862) ;  /* 0x000010e000017945 */ /* 0x000fe20003800200 */
[----:B------:R-:W-:Y:S02]  /*7ba0*/  IMAD.MOV.U32 R3, RZ, RZ, RZ ;  /* 0x000000ffff037224 */ /* 0x000fe400078e00ff */
[----:B------:R-:W-:Y:S02]  /*7bb0*/  ISETP.GE.AND P0, PT, R18, R41, PT ;  /* 0x000000291200720c */ /* 0x000fe40003f06270 */
[----:B------:R-:W-:-:S04]  /*7bc0*/  LEA R11, R20, R11, 0x18 ;  /* 0x0000000b140b7211 */ /* 0x000fc800078ec0ff */
[----:B------:R-:W-:Y:S01]  /*7bd0*/  IADD3 R17, PT, PT, R11, UR7, RZ ;  /* 0x000000070b117c10 */ /* 0x000fe2000fffe0ff */
[----:B--2---:R-:W-:-:S04]  /*7be0*/  IMAD.WIDE R46, R23, 0x2, R42 ;  /* 0x00000002172e7825 */ /* 0x004fc800078e022a */
[----:B------:R-:W-:Y:S02]  /*7bf0*/  IMAD.WIDE R42, R25, 0x2, R42 ;  /* 0x00000002192a7825 */ /* 0x000fe400078e022a */
[----:B------:R-:W-:Y:S05]  /*7c00*/  @P0 BRA `(.L_x_863) ;  /* 0x0000001000180947 */ /* 0x000fea0003800000 */
[----:B------:R-:W-:Y:S01]  /*7c10*/  ULOP3.LUT UR5, URZ, UR11, URZ, 0x33, !UPT ;  /* 0x0000000bff057292 */ /* 0x000fe2000f8e33ff */
[----:B------:R-:W2:Y:S01]  /*7c20*/  LDC.64 R48, c[0x0][0x458] ;  /* 0x00011600ff307b82 */ /* 0x000ea20000000a00 */
[----:B------:R-:W-:Y:S01]  /*7c30*/  VIADDMNMX R3, R18, 0x4, R41, !PT ;  /* 0x0000000412037846 */ /* 0x000fe20007800129 */
[----:B------:R-:W-:Y:S01]  /*7c40*/  UIMAD UR6, UR38, UR9, UR46 ;  /* 0x00000009260672a4 */ /* 0x000fe2000f8e022e */
[----:B------:R-:W-:Y:S01]  /*7c50*/  BSSY.RECONVERGENT B2, `(.L_x_864) ;  /* 0x0000052000027945 */ /* 0x000fe20003800200 */
[----:B------:R-:W-:Y:S01]  /*7c60*/  MOV R10, RZ ;  /* 0x000000ff000a7202 */ /* 0x000fe20000000f00 */
[----:B------:R-:W-:Y:S01]  /*7c70*/  IMAD.MOV.U32 R44, RZ, RZ, R18 ;  /* 0x000000ffff2c7224 */ /* 0x000fe200078e0012 */
[----:B------:R-:W-:Y:S02]  /*7c80*/  IADD3 R32, PT, PT, -R40, UR5, R3 ;  /* 0x0000000528207c10 */ /* 0x000fe4000fffe103 */
[----:B------:R-:W-:Y:S01]  /*7c90*/  CS2R R8, SRZ ;  /* 0x0000000000087805 */ /* 0x000fe2000001ff00 */
[----:B------:R-:W-:Y:S01]  /*7ca0*/  IMAD.U32 R4, RZ, RZ, UR6 ;  /* 0x00000006ff047e24 */ /* 0x000fe2000f8e00ff */
[----:B------:R-:W-:-:S02]  /*7cb0*/  CS2R R6, SRZ ;  /* 0x0000000000067805 */ /* 0x000fc4000001ff00 */
[----:B------:R-:W-:Y:S01]  /*7cc0*/  LOP3.LUT R5, R32, 0xc, RZ, 0xc0, !PT ;  /* 0x0000000c20057812 */ /* 0x000fe200078ec0ff */
[----:B------:R-:W-:-:S03]  /*7cd0*/  IMAD R3, R4, 0x50, R19 ;  /* 0x0000005004037824 */ /* 0x000fc600078e0213 */
[----:B------:R-:W-:Y:S02]  /*7ce0*/  ISETP.NE.AND P0, PT, R5, 0xc, PT ;  /* 0x0000000c0500780c */ /* 0x000fe40003f05270 */
[----:B------:R-:W-:Y:S01]  /*7cf0*/  CS2R R4, SRZ ;  /* 0x0000000000047805 */ /* 0x000fe2000001ff00 */
[----:B--2---:R-:W-:-:S04]  /*7d00*/  IMAD.WIDE R48, R3, 0x2, R48 ;  /* 0x0000000203307825 */ /* 0x004fc800078e0230 */
[----:B------:R-:W-:-:S06]  /*7d10*/  HFMA2 R3, -RZ, RZ, 0, 0 ;  /* 0x00000000ff037431 */ /* 0x000fcc00000001ff */
[----:B------:R-:W-:Y:S05]  /*7d20*/  @!P0 BRA `(.L_x_865) ;  /* 0x0000000400108947 */ /* 0x000fea0003800000 */
[----:B------:R-:W2:Y:S01]  /*7d30*/  LDCU.64 UR12, c[0x0][0x3c0] ;  /* 0x00007800ff0c77ac */ /* 0x000ea20008000a00 */
[----:B------:R-:W-:Y:S01]  /*7d40*/  IMAD R20, R18, 0x50, RZ ;  /* 0x0000005012147824 */ /* 0x000fe200078e02ff */
[----:B------:R-:W-:Y:S02]  /*7d50*/  LEA.HI R10, R32, 0x1, RZ, 0x1e ;  /* 0x00000001200a7811 */ /* 0x000fe400078ff0ff */
[----:B------:R-:W-:Y:S01]  /*7d60*/  MOV R44, R18 ;  /* 0x00000012002c7202 */ /* 0x000fe20000000f00 */
[----:B------:R-:W-:-:S04]  /*7d70*/  IMAD.WIDE.U32 R20, R20, 0x2, RZ ;  /* 0x0000000214147825 */ /* 0x000fc800078e00ff */
[----:B------:R-:W-:-:S04]  /*7d80*/  IMAD.WIDE R22, R23, 0x2, R20 ;  /* 0x0000000217167825 */ /* 0x000fc800078e0214 */
[----:B------:R-:W-:Y:S01]  /*7d90*/  IMAD.WIDE R20, R25, 0x2, R20 ;  /* 0x0000000219147825 */ /* 0x000fe200078e0214 */
[----:B--2---:R-:W-:Y:S02]  /*7da0*/  IADD3 R38, P0, PT, R22, UR12, RZ ;  /* 0x0000000c16267c10 */ /* 0x004fe4000ff1e0ff */
[----:B------:R-:W-:Y:S02]  /*7db0*/  IADD3 R36, P1, PT, R20, UR12, RZ ;  /* 0x0000000c14247c10 */ /* 0x000fe4000ff3e0ff */
[----:B------:R-:W-:Y:S02]  /*7dc0*/  LEA R20, R40, UR7, 0x1 ;  /* 0x0000000728147c11 */ /* 0x000fe4000f8e08ff */
[----:B------:R-:W-:Y:S02]  /*7dd0*/  IADD3.X R37, PT, PT, R21, UR13, RZ, P1, !PT ;  /* 0x0000000d15257c10 */ /* 0x000fe40008ffe4ff */
[----:B------:R-:W-:Y:S01]  /*7de0*/  LOP3.LUT R21, R10, 0x3, RZ, 0xc0, !PT ;  /* 0x000000030a157812 */ /* 0x000fe200078ec0ff */
[----:B------:R-:W-:Y:S01]  /*7df0*/  IMAD.MOV.U32 R10, RZ, RZ, RZ ;  /* 0x000000ffff0a7224 */ /* 0x000fe200078e00ff */
[----:B------:R-:W-:Y:S01]  /*7e00*/  IADD3.X R39, PT, PT, R23, UR13, RZ, P0, !PT ;  /* 0x0000000d17277c10 */ /* 0x000fe200087fe4ff */
[----:B------:R-:W-:Y:S01]  /*7e10*/  IMAD.IADD R33, R11, 0x1, R20 ;  /* 0x000000010b217824 */ /* 0x000fe200078e0214 */
[----:B------:R-:W-:-:S07]  /*7e20*/  IADD3 R34, PT, PT, -R21, RZ, RZ ;  /* 0x000000ff15227210 */ /* 0x000fce0007ffe1ff */
.L_x_867:
[----:B------:R-:W-:Y:S01]  /*7e30*/  IMAD.MOV.U32 R20, RZ, RZ, R36 ;  /* 0x000000ffff147224 */ /* 0x000fe200078e0024 */
[----:B------:R-:W-:Y:S01]  /*7e40*/  MOV R21, R37 ;  /* 0x0000002500157202 */ /* 0x000fe20000000f00 */
[----:B------:R-:W2:Y:S05]  /*7e50*/  LDS.U16 R24, [R33] ;  /* 0x0000000021187984 */ /* 0x000eaa0000000400 */
        /* <DEDUP_REMOVED lines=24> */
.L_x_866:
[----:B------:R-:W-:Y:S01]  /*7fe0*/  VIADD R34, R34, 0x1 ;  /* 0x0000000122227836 */ /* 0x000fe20000000000 */
[----:B------:R-:W-:Y:S01]  /*7ff0*/  IADD3 R38, P1, PT, R38, 0x280, RZ ;  /* 0x0000028026267810 */ /* 0x000fe20007f3e0ff */
[--C-:B--2--5:R-:W-:Y:S01]  /*8000*/  HADD2.F32 R25, -RZ, R21.reuse.H0_H0 ;  /* 0x20000015ff197230 */ /* 0x124fe20000004100 */
[----:B------:R-:W-:Y:S01]  /*8010*/  IADD3 R36, P2, PT, R36, 0x280, RZ ;  /* 0x0000028024247810 */ /* 0x000fe20007f5e0ff */
[----:B------:R-:W-:Y:S01]  /*8020*/  HADD2.F32 R26, -RZ, R21.H1_H1 ;  /* 0x30000015ff1a7230 */ /* 0x000fe20000004100 */
[----:B------:R-:W-:Y:S01]  /*8030*/  ISETP.NE.AND P0, PT, R34, RZ, PT ;  /* 0x000000ff2200720c */ /* 0x000fe20003f05270 */
        /* <DEDUP_REMOVED lines=12> */
[----:B------:R-:W-:Y:S01]  /*8100*/  IADD3 R44, PT, PT, R44, 0x4, RZ ;  /* 0x000000042c2c7810 */ /* 0x000fe20007ffe0ff */
[----:B------:R-:W-:Y:S01]  /*8110*/  FFMA.FTZ R4, R35, R27, R4 ;  /* 0x0000001b23047223 */ /* 0x000fe20000010004 */
[----:B------:R-:W-:-:S02]  /*8120*/  VIADD R33, R33, 0x8 ;  /* 0x0000000821217836 */ /* 0x000fc40000000000 */
[----:B------:R-:W-:Y:S01]  /*8130*/  FFMA.FTZ R3, R35, R28, R3 ;  /* 0x0000001c23037223 */ /* 0x000fe20000010003 */
[----:B------:R-:W-:Y:S01]  /*8140*/  IADD3.X R37, PT, PT, RZ, R37, RZ, P2, !PT ;  /* 0x00000025ff257210 */ /* 0x000fe200017fe4ff */
[----:B------:R-:W-:Y:S01]  /*8150*/  IMAD.X R39, RZ, RZ, R39, P1 ;  /* 0x000000ffff277224 */ /* 0x000fe200008e0627 */
[----:B------:R-:W-:Y:S06]  /*8160*/  @P0 BRA `(.L_x_867) ;  /* 0xfffffffc00300947 */ /* 0x000fec000383ffff */
.L_x_865:
[----:B-1----:R-:W-:Y:S05]  /*8170*/  BSYNC.RECONVERGENT B2 ;  /* 0x0000000000027941 */ /* 0x002fea0003800200 */
.L_x_864:
[----:B------:R-:W-:-:S13]  /*8180*/  ISETP.GE.U32.AND P0, PT, R32, 0xc, PT ;  /* 0x0000000c2000780c */ /* 0x000fda0003f06070 */
[----:B------:R-:W-:Y:S05]  /*8190*/  @!P0 BRA `(.L_x_863) ;  /* 0x0000000800b48947 */ /* 0x000fea0003800000 */
[----:B------:R-:W1:Y:S02]  /*81a0*/  LDCU UR5, c[0x0][0x40c] ;  /* 0x00008180ff0577ac */ /* 0x000e640008000800 */
[----:B-1----:R-:W-:-:S06]  /*81b0*/  UISETP.NE.AND UP0, UPT, UR5, URZ, UPT ;  /* 0x000000ff0500728c */ /* 0x002fcc000bf05270 */
[----:B------:R-:W-:-:S13]  /*81c0*/  PLOP3.LUT P0, PT, PT, PT, UP0, 0x80, 0x8 ;  /* 0x000000000008781c */ /* 0x000fda0003f0f008 */
.L_x_873:
        /* <DEDUP_REMOVED lines=24> */
.L_x_869:
[----:B------:R-:W-:Y:S05]  /*8350*/  BSYNC.RECONVERGENT B2 ;  /* 0x0000000000027941 */ /* 0x000fea0003800200 */
.L_x_868:
[C---:B------:R-:W-:Y:S01]  /*8360*/  IADD3 R39, PT, PT, R45.reuse, 0x140, RZ ;  /* 0x000001402d277810 */ /* 0x040fe20007ffe0ff */
[----:B------:R-:W-:Y:S01]  /*8370*/  UISETP.NE.AND UP0, UPT, UR10, URZ, UPT ;  /* 0x000000ff0a00728c */ /* 0x000fe2000bf05270 */
[C---:B------:R-:W-:Y:S01]  /*8380*/  VIADD R53, R45.reuse, 0x280 ;  /* 0x000002802d357836 */ /* 0x040fe20000000000 */
[----:B------:R-:W-:Y:S02]  /*8390*/  IADD3 R45, PT, PT, R45, 0x3c0, RZ ;  /* 0x000003c02d2d7810 */ /* 0x000fe40007ffe0ff */
        /* <DEDUP_REMOVED lines=24> */
.L_x_870:
[----:B-1----:R1:W5:Y:S01]  /*8520*/  LDG.E.128 R28, desc[UR36][R36.64] ;  /* 0x00000024241c7981 */ /* 0x002362000c1e1d00 */
[----:B------:R-:W-:Y:S05]  /*8530*/  @P0 BRA `(.L_x_871) ;  /* 0x0000000000480947 */ /* 0x000fea0003800000 */
[----:B------:R-:W-:Y:S01]  /*8540*/  VOTEU.ANY UP0, P5 ;  /* 0x0000000000ff7886 */ /* 0x000fe20002800100 */
[----:B------:R-:W-:Y:S01]  /*8550*/  PLOP3.LUT P1, PT, PT, PT, UP0, 0x80, 0x8 ;  /* 0x000000000008781c */ /* 0x000fe20003f2f008 */
[----:B-1----:R-:W1:-:S12]  /*8560*/  LDS.128 R36, [R0] ;  /* 0x0000000000247984 */ /* 0x002e580000000c00 */
        /* <DEDUP_REMOVED lines=15> */
.L_x_871:
[----:B-1----:R-:W-:Y:S01]  /*8660*/  VIADD R36, R44, -UR11 ;  /* 0x8000000b2c247c36 */ /* 0x002fe20008000000 */
[----:B--2---:R1:W5:Y:S02]  /*8670*/  LDG.E.128 R32, desc[UR36][R50.64] ;  /* 0x0000002432207981 */ /* 0x004364000c1e1d00 */
[--C-:B-----5:R-:W-:Y:S02]  /*8680*/  HADD2.F32 R53, -RZ, R21.reuse.H0_H0 ;  /* 0x20000015ff357230 */ /* 0x120fe40000004100 */
[----:B------:R-:W-:Y:S01]  /*8690*/  HADD2.F32 R52, -RZ, R21.H1_H1 ;  /* 0x30000015ff347230 */ /* 0x000fe20000004100 */
[----:B------:R-:W-:Y:S01]  /*86a0*/  LEA R36, R36, R17, 0x1 ;  /* 0x0000001124247211 */ /* 0x000fe200078e08ff */
[--C-:B------:R-:W-:Y:S02]  /*86b0*/  HADD2.F32 R21, -RZ, R22.reuse.H0_H0 ;  /* 0x20000016ff157230 */ /* 0x100fe40000004100 */
[----:B------:R-:W-:Y:S02]  /*86c0*/  HADD2.F32 R22, -RZ, R22.H1_H1 ;  /* 0x30000016ff167230 */ /* 0x000fe40000004100 */
[----:B------:R-:W2:Y:S01]  /*86d0*/  LDS.U16 R38, [R36] ;  /* 0x0000000024267984 */ /* 0x000ea20000000400 */
[----:B-1----:R-:W-:-:S02]  /*86e0*/  HADD2.F32 R51, -RZ, R23.H0_H0 ;  /* 0x20000017ff337230 */ /* 0x002fc40000004100 */
[----:B------:R-:W-:Y:S01]  /*86f0*/  HADD2.F32 R50, -RZ, R23.H1_H1 ;  /* 0x30000017ff327230 */ /* 0x000fe20000004100 */
[----:B------:R-:W1:Y:S01]  /*8700*/  LDS.U16 R54, [R36+0x8] ;  /* 0x0000080024367984 */ /* 0x000e620000000400 */
[--C-:B------:R-:W-:Y:S02]  /*8710*/  HADD2.F32 R23, -RZ, R27.reuse.H0_H0 ;  /* 0x2000001bff177230 */ /* 0x100fe40000004100 */
[----:B------:R-:W-:Y:S01]  /*8720*/  HADD2.F32 R27, -RZ, R27.H1_H1 ;  /* 0x3000001bff1b7230 */ /* 0x000fe20000004100 */
[----:B------:R-:W3:Y:S01]  /*8730*/  LDS.U16 R37, [R36+0x10] ;  /* 0x0000100024257984 */ /* 0x000ee20000000400 */
[----:B--2---:R-:W-:Y:S02]  /*8740*/  HADD2.F32 R39, -RZ, R38.H0_H0 ;  /* 0x20000026ff277230 */ /* 0x004fe40000004100 */
[--C-:B------:R-:W-:Y:S02]  /*8750*/  HADD2.F32 R38, -RZ, R20.reuse.H0_H0 ;  /* 0x20000014ff267230 */ /* 0x100fe40000004100 */
[----:B------:R-:W-:-:S02]  /*8760*/  HADD2.F32 R20, -RZ, R20.H1_H1 ;  /* 0x30000014ff147230 */ /* 0x000fc40000004100 */
[C---:B------:R-:W-:Y:S01]  /*8770*/  FFMA.FTZ R52, R39.reuse, R52, R7 ;  /* 0x0000003427347223 */ /* 0x040fe20000010007 */
[C---:B------:R-:W-:Y:S01]  /*8780*/  FFMA.FTZ R6, R39.reuse, R21, R6 ;  /* 0x0000001527067223 */ /* 0x040fe20000010006 */
[C---:B------:R-:W-:Y:S01]  /*8790*/  FFMA.FTZ R22, R39.reuse, R22, R5 ;  /* 0x0000001627167223 */ /* 0x040fe20000010005 */
[----:B-1----:R-:W-:Y:S02]  /*87a0*/  HADD2.F32 R54, -RZ, R54.H0_H0 ;  /* 0x20000036ff367230 */ /* 0x002fe40000004100 */
[C---:B------:R-:W-:Y:S01]  /*87b0*/  FFMA.FTZ R20, R39.reuse, R20, R9 ;  /* 0x0000001427147223 */ /* 0x040fe20000010009 */
[C---:B------:R-:W-:Y:S01]  /*87c0*/  FFMA.FTZ R4, R39.reuse, R51, R4 ;  /* 0x0000003327047223 */ /* 0x040fe20000010004 */
[----:B------:R-:W-:Y:S02]  /*87d0*/  HADD2.F32 R5, -RZ, R24.H1_H1 ;  /* 0x30000018ff057230 */ /* 0x000fe40000004100 */
[----:B------:R-:W-:Y:S01]  /*87e0*/  FFMA.FTZ R8, R39, R53, R8 ;  /* 0x0000003527087223 */ /* 0x000fe20000010008 */
[----:B------:R-:W-:-:S02]  /*87f0*/  HADD2.F32 R7, -RZ, R25.H0_H0 ;  /* 0x20000019ff077230 */ /* 0x000fc40000004100 */
[C---:B------:R-:W-:Y:S01]  /*8800*/  FFMA.FTZ R50, R39.reuse, R50, R3 ;  /* 0x0000003227327223 */ /* 0x040fe20000010003 */
[--C-:B------:R-:W-:Y:S02]  /*8810*/  HADD2.F32 R9, -RZ, R26.reuse.H0_H0 ;  /* 0x2000001aff097230 */ /* 0x100fe40000004100 */
[----:B------:R-:W-:Y:S01]  /*8820*/  FFMA.FTZ R55, R39, R38, R10 ;  /* 0x0000002627377223 */ /* 0x000fe2000001000a */
[----:B------:R-:W-:Y:S02]  /*8830*/  HADD2.F32 R21, -RZ, R26.H1_H1 ;  /* 0x3000001aff157230 */ /* 0x000fe40000004100 */
[C---:B------:R-:W-:Y:S01]  /*8840*/  FFMA.FTZ R23, R54.reuse, R23, R4 ;  /* 0x0000001736177223 */ /* 0x040fe20000010004 */
[----:B------:R-:W-:Y:S02]  /*8850*/  HADD2.F32 R3, -RZ, R24.H0_H0 ;  /* 0x20000018ff037230 */ /* 0x000fe40000004100 */
[----:B------:R-:W-:Y:S01]  /*8860*/  FFMA.FTZ R5, R54, R5, R20 ;  /* 0x0000000536057223 */ /* 0x000fe20000010014 */
[----:B------:R-:W-:-:S02]  /*8870*/  HADD2.F32 R25, -RZ, R25.H1_H1 ;  /* 0x30000019ff197230 */ /* 0x000fc40000004100 */
[C---:B------:R-:W-:Y:S01]  /*8880*/  FFMA.FTZ R7, R54.reuse, R7, R8 ;  /* 0x0000000736077223 */ /* 0x040fe20000010008 */
        /* <DEDUP_REMOVED lines=9> */
[--C-:B------:R-:W-:Y:S02]  /*8920*/  HADD2.F32 R6, -RZ, R29.reuse.H0_H0 ;  /* 0x2000001dff067230 */ /* 0x100fe40000004100 */
        /* <DEDUP_REMOVED lines=31> */
.L_x_872:
[----:B------:R-:W2:Y:S01]  /*8b20*/  LDS.U16 R36, [R36+0x18] ;  /* 0x0000180024247984 */ /* 0x000ea20000000400 */
[----:B------:R-:W-:Y:S02]  /*8b30*/  VIADD R44, R44, 0x10 ;  /* 0x000000102c2c7836 */ /* 0x000fe40000000000 */
[----:B------:R-:W-:Y:S02]  /*8b40*/  HADD2.F32 R10, -RZ, R32.H0_H0 ;  /* 0x20000020ff0a7230 */ /* 0x000fe40000004100 */
[--C-:B-1----:R-:W-:Y:S01]  /*8b50*/  HADD2.F32 R4, -RZ, R33.reuse.H1_H1 ;  /* 0x30000021ff047230 */ /* 0x102fe20000004100 */
        /* <DEDUP_REMOVED lines=17> */
.L_x_863:
[----:B-1----:R-:W-:Y:S05]  /*8c70*/  BSYNC.RECONVERGENT B1 ;  /* 0x0000000000017941 */ /* 0x002fea0003800200 */
.L_x_862:
        /* <DEDUP_REMOVED lines=9> */
[----:B------:R-:W-:-:S04]  /*8d10*/  IADD3 R35, PT, PT, -R40, UR6, R35 ;  /* 0x0000000628237c10 */ /* 0x000fc8000fffe123 */
[----:B------:R-:W-:Y:S01]  /*8d20*/  LOP3.LUT P0, RZ, R35, 0x4, RZ, 0xc0, !PT ;  /* 0x0000000423ff7812 */ /* 0x000fe2000780c0ff */
[----:B-1----:R-:W-:-:S06]  /*8d30*/  UIMAD UR5, UR38, UR5, UR46 ;  /* 0x00000005260572a4 */ /* 0x002fcc000f8e022e */
[----:B------:R-:W-:-:S04]  /*8d40*/  IMAD.U32 R20, RZ, RZ, UR5 ;  /* 0x00000005ff147e24 */ /* 0x000fc8000f8e00ff */
[----:B------:R-:W-:Y:S01]  /*8d50*/  IMAD R21, R20, 0x50, R19 ;  /* 0x0000005014157824 */ /* 0x000fe200078e0213 */
[----:B------:R-:W-:-:S03]  /*8d60*/  MOV R20, R18 ;  /* 0x0000001200147202 */ /* 0x000fc60000000f00 */
[----:B--2---:R-:W-:Y:S01]  /*8d70*/  IMAD.WIDE R32, R21, 0x2, R32 ;  /* 0x0000000215207825 */ /* 0x004fe200078e0220 */
[----:B------:R-:W-:Y:S06]  /*8d80*/  @P0 BRA `(.L_x_877) ;  /* 0x0000000400200947 */ /* 0x000fec0003800000 */
[----:B------:R-:W1:Y:S01]  /*8d90*/  LDC R23, c[0x0][0x3f4] ;  /* 0x0000fd00ff177b82 */ /* 0x000e620000000800 */
[----:B------:R-:W-:Y:S01]  /*8da0*/  IMAD.MOV.U32 R20, RZ, RZ, R34 ;  /* 0x000000ffff147224 */ /* 0x000fe200078e0022 */
        /* <DEDUP_REMOVED lines=13> */
[----:B------:R-:W-:-:S04]  /*8e80*/  IMAD.MOV.U32 R20, RZ, RZ, RZ ;  /* 0x000000ffff147224 */ /* 0x000fc800078e00ff */
[----:B------:R-:W-:Y:S01]  /*8e90*/  IMAD.HI.U32 R20, R21, R27, R20 ;  /* 0x0000001b15147227 */ /* 0x000fe200078e0014 */
[----:B------:R-:W-:-:S05]  /*8ea0*/  MOV R21, R26 ;  /* 0x0000001a00157202 */ /* 0x000fca0000000f00 */
[----:B------:R-:W-:-:S05]  /*8eb0*/  IMAD.HI.U32 R20, R20, R21, RZ ;  /* 0x0000001514147227 */ /* 0x000fca00078e00ff */
[----:B------:R-:W-:-:S05]  /*8ec0*/  IADD3 R20, PT, PT, -R20, RZ, RZ ;  /* 0x000000ff14147210 */ /* 0x000fca0007ffe1ff */
[----:B------:R-:W-:-:S05]  /*8ed0*/  IMAD R20, R25, R20, R21 ;  /* 0x0000001419147224 */ /* 0x000fca00078e0215 */
[----:B------:R-:W-:-:S13]  /*8ee0*/  ISETP.GT.U32.AND P0, PT, R25, R20, PT ;  /* 0x000000141900720c */ /* 0x000fda0003f04070 */
[----:B------:R-:W-:-:S05]  /*8ef0*/  @!P0 IMAD.IADD R20, R20, 0x1, -R25 ;  /* 0x0000000114148824 */ /* 0x000fca00078e0a19 */
[----:B------:R-:W-:-:S13]  /*8f00*/  ISETP.GT.U32.AND P0, PT, R25, R20, PT ;  /* 0x000000141900720c */ /* 0x000fda0003f04070 */
[----:B------:R-:W-:-:S04]  /*8f10*/  @!P0 IADD3 R20, PT, PT, R20, -R25, RZ ;  /* 0x8000001914148210 */ /* 0x000fc80007ffe0ff */
[----:B------:R-:W-:Y:S02]  /*8f20*/  @!P1 IADD3 R20, PT, PT, -R20, RZ, RZ ;  /* 0x000000ff14149210 */ /* 0x000fe40007ffe1ff */
[----:B------:R-:W-:-:S05]  /*8f30*/  @!P2 LOP3.LUT R20, RZ, R23, RZ, 0x33, !PT ;  /* 0x00000017ff14a212 */ /* 0x000fca00078e33ff */
[----:B------:R-:W-:-:S04]  /*8f40*/  IMAD R21, R20, 0x50, RZ ;  /* 0x0000005014157824 */ /* 0x000fc800078e02ff */
[----:B------:R-:W-:-:S06]  /*8f50*/  IMAD.WIDE.U32 R20, R21, 0x2, R42 ;  /* 0x0000000215147825 */ /* 0x000fcc00078e002a */
[----:B------:R-:W5:Y:S01]  /*8f60*/  LDG.E.128 R20, desc[UR36][R20.64] ;  /* 0x0000002414147981 */ /* 0x000f62000c1e1d00 */
[----:B------:R-:W-:Y:S01]  /*8f70*/  IMAD R24, R40, 0x2, R17 ;  /* 0x0000000228187824 */ /* 0x000fe200078e0211 */
        /* <DEDUP_REMOVED lines=17> */
[----:B------:R-:W-:Y:S02]  /*9090*/  IMAD R29, R18, 0x50, RZ ;  /* 0x00000050121d7824 */ /* 0x000fe400078e02ff */
[----:B--2---:R-:W-:Y:S02]  /*90a0*/  @P1 HFMA2 R21, R21, R25, -RZ ;  /* 0x0000001915151231 */ /* 0x004fe400001000ff */
[----:B------:R-:W-:Y:S02]  /*90b0*/  @P0 HMUL2 R20, R20, R24 ;  /* 0x0000001814140232 */ /* 0x000fe40000000000 */
[----:B------:R-:W-:-:S02]  /*90c0*/  @P3 HFMA2 R23, R23, R27, -RZ ;  /* 0x0000001b17173231 */ /* 0x000fc400001000ff */
[----:B------:R-:W-:Y:S02]  /*90d0*/  @P2 HMUL2 R22, R22, R26 ;  /* 0x0000001a16162232 */ /* 0x000fe40000000000 */
[----:B------:R-:W-:-:S05]  /*90e0*/  IMAD.WIDE.U32 R24, R29, 0x2, R46 ;  /* 0x000000021d187825 */ /* 0x000fca00078e002e */
[----:B------:R1:W-:Y:S02]  /*90f0*/  STG.E.128 desc[UR36][R24.64], R20 ;  /* 0x0000001418007986 */ /* 0x0003e4000c101d24 */
.L_x_878:
[--C-:B-----5:R-:W-:Y:S02]  /*9100*/  HADD2.F32 R18, -RZ, R20.reuse.H0_H0 ;  /* 0x20000014ff127230 */ /* 0x120fe40000004100 */
[--C-:B-1----:R-:W-:Y:S02]  /*9110*/  HADD2.F32 R25, -RZ, R21.reuse.H0_H0 ;  /* 0x20000015ff197230 */ /* 0x102fe40000004100 */
        /* <DEDUP_REMOVED lines=15> */
.L_x_877:
[----:B------:R-:W-:Y:S05]  /*9210*/  BSYNC.RECONVERGENT B2 ;  /* 0x0000000000027941 */ /* 0x000fea0003800200 */
.L_x_876:
[----:B------:R-:W-:-:S13]  /*9220*/  ISETP.GE.U32.AND P0, PT, R35, 0x4, PT ;  /* 0x000000042300780c */ /* 0x000fda0003f06070 */
[----:B------:R-:W-:Y:S05]  /*9230*/  @!P0 BRA `(.L_x_875) ;  /* 0x0000000800648947 */ /* 0x000fea0003800000 */
[C---:B------:R-:W-:Y:S01]  /*9240*/  LEA R18, R20.reuse, UR7, 0x1 ;  /* 0x0000000714127c11 */ /* 0x040fe2000f8e08ff */
[----:B------:R-:W-:Y:S01]  /*9250*/  IMAD R35, R20, 0x50, RZ ;  /* 0x0000005014237824 */ /* 0x000fe200078e02ff */
[----:B------:R-:W-:-:S05]  /*9260*/  MOV R21, UR11 ;  /* 0x0000000b00157c02 */ /* 0x000fca0008000f00 */
[----:B------:R-:W-:Y:S02]  /*9270*/  IMAD R22, R21, -0x2, R18 ;  /* 0xfffffffe15167824 */ /* 0x000fe400078e0212 */
[----:B------:R-:W-:-:S03]  /*9280*/  VIADD R18, R20, 0x4 ;  /* 0x0000000414127836 */ /* 0x000fc60000000000 */
[----:B------:R-:W-:-:S07]  /*9290*/  IADD3 R11, PT, PT, R22, 0x8, R11 ;  /* 0x00000008160b7810 */ /* 0x000fce0007ffe00b */
.L_x_885:
        /* <DEDUP_REMOVED lines=13> */
[----:B------:R-:W2:Y:S04]  /*9370*/  LDS.U16 R24, [R11+-0x8] ;  /* 0xfffff8000b187984 */ /* 0x000ea80000000400 */
[----:B------:R-:W3:Y:S02]  /*9380*/  F2I.FTZ.U32.TRUNC.NTZ R21, R25 ;  /* 0x0000001900157305 */ /* 0x000ee4000021f000 */
        /* <DEDUP_REMOVED lines=39> */
.L_x_881:
        /* <DEDUP_REMOVED lines=16> */
.L_x_880:
[----:B------:R-:W-:Y:S05]  /*9700*/  BSYNC.RECONVERGENT B2 ;  /* 0x0000000000027941 */ /* 0x000fea0003800200 */
.L_x_879:
        /* <DEDUP_REMOVED lines=13> */
[----:B---3--:R-:W-:-:S05]  /*97e0*/  IADD3 R20, PT, PT, RZ, -R21, RZ ;  /* 0x80000015ff147210 */ /* 0x008fca0007ffe0ff */
        /* <DEDUP_REMOVED lines=32> */
[----:B------:R-:W-:Y:S02]  /*99f0*/  VIADD R29, R35, 0x140 ;  /* 0x00000140231d7836 */ /* 0x000fe40000000000 */
[----:B--2---:R-:W-:Y:S02]  /*9a00*/  @P1 HFMA2 R21, R21, R25, -RZ ;  /* 0x0000001915151231 */ /* 0x004fe400001000ff */
[----:B------:R-:W-:Y:S02]  /*9a10*/  @P0 HMUL2 R20, R20, R24 ;  /* 0x0000001814140232 */ /* 0x000fe40000000000 */
[----:B------:R-:W-:-:S02]  /*9a20*/  @P3 HFMA2 R23, R23, R27, -RZ ;  /* 0x0000001b17173231 */ /* 0x000fc400001000ff */
[----:B------:R-:W-:Y:S02]  /*9a30*/  @P2 HMUL2 R22, R22, R26 ;  /* 0x0000001a16162232 */ /* 0x000fe40000000000 */
[----:B------:R-:W-:-:S05]  /*9a40*/  IMAD.WIDE.U32 R24, R29, 0x2, R46 ;  /* 0x000000021d187825 */ /* 0x000fca00078e002e */
[----:B------:R1:W-:Y:S02]  /*9a50*/  STG.E.128 desc[UR36][R24.64], R20 ;  /* 0x0000001418007986 */ /* 0x0003e4000c101d24 */
.L_x_884:
        /* <DEDUP_REMOVED lines=16> */
.L_x_883:
[----:B------:R-:W-:Y:S05]  /*9b60*/  BSYNC.RECONVERGENT B2 ;  /* 0x0000000000027941 */ /* 0x000fea0003800200 */
.L_x_882:
[C---:B------:R-:W-:Y:S01]  /*9b70*/  IADD3 R20, PT, PT, R18.reuse, 0x4, RZ ;  /* 0x0000000412147810 */ /* 0x040fe20007ffe0ff */
[----:B------:R-:W-:Y:S01]  /*9b80*/  VIADD R35, R35, 0x280 ;  /* 0x0000028023237836 */ /* 0x000fe20000000000 */
[----:B------:R-:W-:Y:S02]  /*9b90*/  IADD3 R18, PT, PT, R18, 0x8, RZ ;  /* 0x0000000812127810 */ /* 0x000fe40007ffe0ff */
[----:B------:R-:W-:Y:S02]  /*9ba0*/  ISETP.GE.AND P0, PT, R20, UR44, PT ;  /* 0x0000002c14007c0c */ /* 0x000fe4000bf06270 */
[----:B------:R-:W-:-:S11]  /*9bb0*/  IADD3 R11, PT, PT, R11, 0x10, RZ ;  /* 0x000000100b0b7810 */ /* 0x000fd60007ffe0ff */
[----:B------:R-:W-:Y:S05]  /*9bc0*/  @!P0 BRA `(.L_x_885) ;  /* 0xfffffff400b48947 */ /* 0x000fea000383ffff */
.L_x_875:
[----:B------:R-:W-:Y:S05]  /*9bd0*/  BSYNC.RECONVERGENT B1 ;  /* 0x0000000000017941 */ /* 0x000fea0003800200 */
.L_x_874:
[----:B------:R-:W-:-:S13]  /*9be0*/  ISETP.NE.AND P0, PT, R40, UR4, PT ;  /* 0x0000000428007c0c */ /* 0x000fda000bf05270 */
[----:B------:R-:W-:Y:S05]  /*9bf0*/  @P0 BRA `(.L_x_861) ;  /* 0x0000000000d80947 */ /* 0x000fea0003800000 */
[----:B------:R-:W-:Y:S02]  /*9c00*/  UMOV UR5, 0x50 ;  /* 0x0000005000057882 */ /* 0x000fe40000000000 */
[----:B------:R-:W-:-:S06]  /*9c10*/  UIMAD UR5, UR45, UR5, -0x50 ;  /* 0xffffffb02d0574a4 */ /* 0x000fcc000f8e0205 */
[----:B------:R-:W-:-:S05]  /*9c20*/  MOV R21, UR5 ;  /* 0x0000000500157c02 */ /* 0x000fca0008000f00 */
[----:B------:R-:W-:-:S06]  /*9c30*/  IMAD.WIDE R20, R21, 0x2, R46 ;  /* 0x0000000215147825 */ /* 0x000fcc00078e022e */
[----:B------:R-:W5:Y:S01]  /*9c40*/  LDG.E.128 R20, desc[UR36][R20.64] ;  /* 0x0000002414147981 */ /* 0x000f62000c1e1d00 */
[----:B------:R-:W-:-:S06]  /*9c50*/  UIADD3 UR5, UPT, UPT, UR45, -UR11, URZ ;  /* 0x8000000b2d057290 */ /* 0x000fcc000fffe0ff */
[----:B0-----:R-:W-:-:S05]  /*9c60*/  IMAD.U32 R0, RZ, RZ, UR5 ;  /* 0x00000005ff007e24 */ /* 0x001fca000f8e00ff */
[----:B------:R-:W-:Y:S01]  /*9c70*/  LEA R17, R0, R17, 0x1 ;  /* 0x0000001100117211 */ /* 0x000fe200078e08ff */
[----:B------:R-:W0:Y:S05]  /*9c80*/  LDCU UR5, c[0x0][0x40c] ;  /* 0x00008180ff0577ac */ /* 0x000e2a0008000800 */
[----:B------:R-:W1:Y:S01]  /*9c90*/  LDS.U16 R17, [R17+-0x2] ;  /* 0xfffffe0011117984 */ /* 0x000e620000000400 */
[----:B0-----:R-:W-:Y:S01]  /*9ca0*/  UISETP.NE.AND UP0, UPT, UR5, URZ, UPT ;  /* 0x000000ff0500728c */ /* 0x001fe2000bf05270 */
[----:B-1----:R-:W-:-:S08]  /*9cb0*/  HADD2.F32 R11, -RZ, R17.H0_H0 ;  /* 0x20000011ff0b7230 */ /* 0x002fd00000004100 */
[----:B------:R-:W-:Y:S05]  /*9cc0*/  BRA.U UP0, `(.L_x_886) ;  /* 0x0000000100647547 */ /* 0x000fea000b800000 */
[----:B------:R-:W0:Y:S02]  /*9cd0*/  LDCU.64 UR12, c[0x0][0x460] ;  /* 0x00008c00ff0c77ac */ /* 0x000e240008000a00 */
[----:B0-----:R-:W-:-:S04]  /*9ce0*/  UISETP.NE.U32.AND UP0, UPT, UR12, URZ, UPT ;  /* 0x000000ff0c00728c */ /* 0x001fc8000bf05070 */
[----:B------:R-:W-:-:S06]  /*9cf0*/  UISETP.NE.AND.EX UP0, UPT, UR13, URZ, UPT, UP0 ;  /* 0x000000ff0d00728c */ /* 0x000fcc000bf05300 */
[----:B------:R-:W-:-:S05]  /*9d00*/  PLOP3.LUT P0, PT, PT, PT, UP0, 0x80, 0x8 ;  /* 0x000000000008781c */ /* 0x000fca0003f0f008 */
[----:B------:R-:W0:Y:S01]  /*9d10*/  @UP0 LDCU UR5, c[0x0][0x3f8] ;  /* 0x00007f00ff0507ac */ /* 0x000e220008000800 */
[----:B------:R-:W1:Y:S01]  /*9d20*/  @UP0 LDCU.64 UR12, c[0x0][0x458] ;  /* 0x00008b00ff0c07ac */ /* 0x000e620008000a00 */
[----:B0-----:R-:W-:Y:S01]  /*9d30*/  @UP0 UIMAD UR5, UR38, UR5, UR46 ;  /* 0x00000005260502a4 */ /* 0x001fe2000f8e022e */
[----:B-1----:R-:W-:Y:S01]  /*9d40*/  MOV R17, UR13 ;  /* 0x0000000d00117c02 */ /* 0x002fe20008000f00 */
        /* <DEDUP_REMOVED lines=17> */
.L_x_886:
[----:B-----5:R-:W-:Y:S02]  /*9e60*/  HADD2.F32 R0, -RZ, R20.H0_H0 ;  /* 0x20000014ff007230 */ /* 0x020fe40000004100 */
[----:B------:R-:W-:Y:S02]  /*9e70*/  HADD2.F32 R15, -RZ, R22.H0_H0 ;  /* 0x20000016ff0f7230 */ /* 0x000fe40000004100 */
[----:B0-----:R-:W-:Y:S02]  /*9e80*/  HADD2.F32 R20, -RZ, R20.H1_H1 ;  /* 0x30000014ff147230 */ /* 0x001fe40000004100 */
        /* <DEDUP_REMOVED lines=13> */
.L_x_861:
[----:B-1----:R-:W-:Y:S05]  /*9f60*/  BSYNC.RECONVERGENT B0 ;  /* 0x0000000000007941 */ /* 0x002fea0003800200 */
.L_x_860:
        /* <DEDUP_REMOVED lines=21> */
.L_x_888:
        /* <DEDUP_REMOVED lines=21> */
.L_x_890:
[----:B------:R-:W-:Y:S05]  /*a210*/  BSYNC.RECONVERGENT B0 ;  /* 0x0000000000007941 */ /* 0x000fea0003800200 */
.L_x_889:
        /* <DEDUP_REMOVED lines=8> */
.L_x_892:
[----:B------:R-:W-:Y:S05]  /*a2a0*/  BSYNC.RECONVERGENT B0 ;  /* 0x0000000000007941 */ /* 0x000fea0003800200 */
.L_x_891:
[----:B------:R-:W-:Y:S06]  /*a2b0*/  BAR.SYNC.DEFER_BLOCKING 0x0 ;  /* 0x0000000000007b1d */ /* 0x000fec0000010000 */
[----:B------:R-:W-:Y:S04]  /*a2c0*/  BSSY.RECONVERGENT B0, `(.L_x_893) ;  /* 0x0000013000007945 */ /* 0x000fe80003800200 */
[----:B------:R-:W-:Y:S05]  /*a2d0*/  @P3 BRA `(.L_x_894) ;  /* 0x0000000000443947 */ /* 0x000fea0003800000 */
[----:B01----:R-:W0:Y:S02]  /*a2e0*/  LDS.128 R40, [R40] ;  /* 0x0000000028287984 */ /* 0x003e240000000c00 */
[----:B0-----:R-:W-:Y:S02]  /*a2f0*/  HADD2.F32 R15, -RZ, R42.H0_H0 ;  /* 0x2000002aff0f7230 */ /* 0x001fe40000004100 */
[--C-:B------:R-:W-:Y:S02]  /*a300*/  HADD2.F32 R11, -RZ, R40.reuse.H0_H0 ;  /* 0x20000028ff0b7230 */ /* 0x100fe40000004100 */
[----:B------:R-:W-:Y:S02]  /*a310*/  HADD2.F32 R0, -RZ, R40.H1_H1 ;  /* 0x30000028ff007230 */ /* 0x000fe40000004100 */
[----:B------:R-:W-:Y:S01]  /*a320*/  FADD.FTZ R6, R6, R15 ;  /* 0x0000000f06067221 */ /* 0x000fe20000010000 */
[--C-:B------:R-:W-:Y:S02]  /*a330*/  HADD2.F32 R13, -RZ, R41.reuse.H0_H0 ;  /* 0x20000029ff0d7230 */ /* 0x100fe40000004100 */
        /* <DEDUP_REMOVED lines=11> */
.L_x_894:
[----:B------:R-:W-:Y:S05]  /*a3f0*/  BSYNC.RECONVERGENT B0 ;  /* 0x0000000000007941 */ /* 0x000fea0003800200 */
.L_x_893:
[----:B------:R-:W-:Y:S06]  /*a400*/  BAR.SYNC.DEFER_BLOCKING 0x0 ;  /* 0x0000000000007b1d */ /* 0x000fec0000010000 */
.L_x_887:
[----:B------:R-:W-:-:S13]  /*a410*/  ISETP.GT.U32.OR P0, PT, R2, 0xf, P0 ;  /* 0x0000000f0200780c */ /* 0x000fda0000704470 */
[----:B------:R-:W-:Y:S05]  /*a420*/  @P0 EXIT ;  /* 0x000000000000094d */ /* 0x000fea0003800000 */
[----:B------:R-:W2:Y:S02]  /*a430*/  LDCU UR4, c[0x0][0x478] ;  /* 0x00008f00ff0477ac */ /* 0x000ea40008000800 */
[----:B--2---:R-:W-:-:S09]  /*a440*/  UISETP.NE.AND UP0, UPT, UR4, 0x2, UPT ;  /* 0x000000020400788c */ /* 0x004fd2000bf05270 */
[----:B------:R-:W-:Y:S05]  /*a450*/  BRA.U UP0, `(.L_x_895) ;  /* 0x0000000100e07547 */ /* 0x000fea000b800000 */
[----:B01----:R-:W0:Y:S01]  /*a460*/  LDC.64 R12, c[0x0][0x470] ;  /* 0x00011c00ff0c7b82 */ /* 0x003e220000000a00 */
[----:B------:R-:W1:Y:S01]  /*a470*/  LDCU.64 UR4, c[0x0][0x380] ;  /* 0x00007000ff0477ac */ /* 0x000e620008000a00 */
[----:B0-----:R-:W2:Y:S01]  /*a480*/  LDG.E R12, desc[UR36][R12.64] ;  /* 0x000000240c0c7981 */ /* 0x001ea2000c1e1900 */
[----:B------:R-:W-:Y:S01]  /*a490*/  IADD3 R19, PT, PT, R19, UR8, RZ ;  /* 0x0000000813137c10 */ /* 0x000fe2000fffe0ff */
        /* <DEDUP_REMOVED lines=14> */
[----:B------:R-:W-:Y:S01]  /*a580*/  F2I.S8.NTZ R9, R9 ;  /* 0x0000000900097305 */ /* 0x000fe20000202100 */
[----:B------:R-:W-:-:S05]  /*a590*/  IMAD.U32 R0, R0, 0x10000, RZ ;  /* 0x0001000000007824 */ /* 0x000fca00078e00ff */
[----:B------:R-:W-:Y:S02]  /*a5a0*/  LOP3.LUT R11, R0, 0xff0000, RZ, 0xc0, !PT ;  /* 0x00ff0000000b7812 */ /* 0x000fe400078ec0ff */
[----:B------:R-:W2:Y:S01]  /*a5b0*/  F2I.S8.NTZ R8, R8 ;  /* 0x0000000800087305 */ /* 0x000ea20000202100 */
[----:B0-----:R-:W-:Y:S02]  /*a5c0*/  PRMT R2, R3, 0x8880, RZ ;  /* 0x0000888003027816 */ /* 0x001fe400000000ff */
[----:B------:R-:W-:Y:S02]  /*a5d0*/  PRMT R0, R5, 0x7710, RZ ;  /* 0x0000771005007816 */ /* 0x000fe400000000ff */
[----:B------:R-:W-:Y:S02]  /*a5e0*/  PRMT R2, R2, 0x7710, RZ ;  /* 0x0000771002027816 */ /* 0x000fe400000000ff */
[----:B------:R-:W-:Y:S01]  /*a5f0*/  SHF.L.U32 R0, R0, 0x8, RZ ;  /* 0x0000000800007819 */ /* 0x000fe200000006ff */
[----:B------:R-:W0:Y:S01]  /*a600*/  F2I.S8.NTZ R7, R7 ;  /* 0x0000000700077305 */ /* 0x000e220000202100 */
[----:B------:R-:W-:-:S04]  /*a610*/  PRMT R11, R11, 0x4210, R2 ;  /* 0x000042100b0b7816 */ /* 0x000fc80000000002 */
[----:B------:R-:W-:Y:S02]  /*a620*/  LOP3.LUT R11, R11, 0xff00, R0, 0xf8, !PT ;  /* 0x0000ff000b0b7812 */ /* 0x000fe400078ef800 */
[----:B--2---:R-:W-:Y:S01]  /*a630*/  PRMT R2, R8, 0x8880, RZ ;  /* 0x0000888008027816 */ /* 0x004fe200000000ff */
[----:B------:R-:W2:Y:S01]  /*a640*/  F2I.S8.NTZ R6, R6 ;  /* 0x0000000600067305 */ /* 0x000ea20000202100 */
[----:B------:R-:W-:Y:S02]  /*a650*/  PRMT R0, R9, 0x8880, RZ ;  /* 0x0000888009007816 */ /* 0x000fe400000000ff */
[----:B------:R-:W-:Y:S02]  /*a660*/  PRMT R2, R2, 0x7710, RZ ;  /* 0x0000771002027816 */ /* 0x000fe400000000ff */
[----:B------:R-:W-:Y:S02]  /*a670*/  PRMT R0, R0, 0x7710, RZ ;  /* 0x0000771000007816 */ /* 0x000fe400000000ff */
[----:B0-----:R-:W-:Y:S01]  /*a680*/  PRMT R3, R7, 0x8880, RZ ;  /* 0x0000888007037816 */ /* 0x001fe200000000ff */
[----:B------:R-:W0:Y:S01]  /*a690*/  F2I.S8.NTZ R10, R10 ;  /* 0x0000000a000a7305 */ /* 0x000e220000202100 */
[----:B------:R-:W-:-:S02]  /*a6a0*/  LOP3.LUT R4, R2, 0xff, RZ, 0xc0, !PT ;  /* 0x000000ff02047812 */ /* 0x000fc400078ec0ff */
[----:B------:R-:W-:Y:S02]  /*a6b0*/  PRMT R3, R3, 0x7710, RZ ;  /* 0x0000771003037816 */ /* 0x000fe400000000ff */
[----:B-1----:R-:W-:Y:S02]  /*a6c0*/  IADD3 R8, P0, PT, R19, UR4, RZ ;  /* 0x0000000413087c10 */ /* 0x002fe4000ff1e0ff */
[----:B--2---:R-:W-:Y:S02]  /*a6d0*/  PRMT R5, R6, 0x8880, RZ ;  /* 0x0000888006057816 */ /* 0x004fe400000000ff */
[----:B------:R-:W-:Y:S02]  /*a6e0*/  LOP3.LUT R3, R3, 0xff, RZ, 0xc0, !PT ;  /* 0x000000ff03037812 */ /* 0x000fe400078ec0ff */
[----:B------:R-:W-:Y:S02]  /*a6f0*/  LOP3.LUT R6, R0, 0xff, RZ, 0xc0, !PT ;  /* 0x000000ff00067812 */ /* 0x000fe400078ec0ff */
[----:B------:R-:W-:Y:S01]  /*a700*/  PRMT R0, R5, 0x7710, RZ ;  /* 0x0000771005007816 */ /* 0x000fe200000000ff */
[----:B------:R-:W-:Y:S01]  /*a710*/  IMAD.WIDE.U32 R2, R3, 0x1000000, RZ ;  /* 0x0100000003027825 */ /* 0x000fe200078e00ff */
[----:B0-----:R-:W-:-:S02]  /*a720*/  PRMT R10, R10, 0x8880, RZ ;  /* 0x000088800a0a7816 */ /* 0x001fc400000000ff */
[----:B------:R-:W-:Y:S01]  /*a730*/  LOP3.LUT R9, R11, 0xff, R0, 0xf8, !PT ;  /* 0x000000ff0b097812 */ /* 0x000fe200078ef800 */
[----:B------:R-:W-:Y:S01]  /*a740*/  IMAD.WIDE.U32 R4, R4, 0x10000, RZ ;  /* 0x0001000004047825 */ /* 0x000fe200078e00ff */
[----:B------:R-:W-:-:S03]  /*a750*/  PRMT R0, R10, 0x7710, RZ ;  /* 0x000077100a007816 */ /* 0x000fc600000000ff */
[----:B------:R-:W-:Y:S01]  /*a760*/  IMAD.WIDE.U32 R6, R6, 0x100, RZ ;  /* 0x0000010006067825 */ /* 0x000fe200078e00ff */
[----:B------:R-:W-:Y:S02]  /*a770*/  LOP3.LUT R3, R5, R9, R3, 0xfe, !PT ;  /* 0x0000000905037212 */ /* 0x000fe400078efe03 */
[----:B------:R-:W-:Y:S02]  /*a780*/  LEA.HI.X.SX32 R9, R19, UR5, 0x1, P0 ;  /* 0x0000000513097c11 */ /* 0x000fe400080f0eff */
[----:B------:R-:W-:Y:S02]  /*a790*/  LOP3.LUT R11, R6, R2, R4, 0xfe, !PT ;  /* 0x00000002060b7212 */ /* 0x000fe400078efe04 */
[----:B------:R-:W-:Y:S02]  /*a7a0*/  LOP3.LUT R3, R3, R7, RZ, 0xfc, !PT ;  /* 0x0000000703037212 */ /* 0x000fe400078efcff */
[----:B------:R-:W-:-:S05]  /*a7b0*/  LOP3.LUT R2, R11, 0xff, R0, 0xf8, !PT ;  /* 0x000000ff0b027812 */ /* 0x000fca00078ef800 */
[----:B------:R-:W-:Y:S01]  /*a7c0*/  STG.E.64 desc[UR36][R8.64], R2 ;  /* 0x0000000208007986 */ /* 0x000fe2000c101b24 */
[----:B------:R-:W-:Y:S05]  /*a7d0*/  EXIT ;  /* 0x000000000000794d */ /* 0x000fea0003800000 */
.L_x_895:
[----:B01----:R-:W0:Y:S01]  /*a7e0*/  LDC.64 R12, c[0x0][0x380] ;  /* 0x0000e000ff0c7b82 */ /* 0x003e220000000a00 */
[----:B------:R-:W-:Y:S01]  /*a7f0*/  VIADD R11, R19, UR8 ;  /* 0x00000008130b7c36 */ /* 0x000fe20008000000 */
        /* <DEDUP_REMOVED lines=10> */
.L_x_763:
[----:B------:R-:W-:Y:S01]  /*a8a0*/  MOV R12, 0x10 ;  /* 0x00000010000c7802 */ /* 0x000fe20000000f00 */
[----:B------:R-:W-:Y:S01]  /*a8b0*/  IMAD.MOV.U32 R15, RZ, RZ, -0x1 ;  /* 0xffffffffff0f7424 */ /* 0x000fe200078e00ff */
[----:B------:R-:W-:-:S07]  /*a8c0*/  MOV R11, 0x1f ;  /* 0x0000001f000b7802 */ /* 0x000fce0000000f00 */
[----:B-1----:R-:W-:Y:S05]  /*a8d0*/  WARPSYNC.COLLECTIVE R15, `(.L_x_896) ;  /* 0x000000000f087348 */ /* 0x002fea0003c00000 */
[----:B------:R0:W2:Y:S02]  /*a8e0*/  SHFL.BFLY P6, R14, R13, R12, R11 ;  /* 0x0c00000c0d0e7389 */ /* 0x0000a400000c000b */
[----:B012---:R-:W-:Y:S05]  /*a8f0*/  ENDCOLLECTIVE ;  /* 0x000000000000791b */ /* 0x007fea0003800000 */
.L_x_896:
[----:B------:R-:W-:Y:S01]  /*a900*/  MOV R12, 0x8 ;  /* 0x00000008000c7802 */ /* 0x000fe20000000f00 */
[----:B------:R-:W-:-:S05]  /*a910*/  FADD.FTZ R3, R13, R14 ;  /* 0x0000000e0d037221 */ /* 0x000fca0000010000 */
[----:B------:R-:W-:-:S07]  /*a920*/  MOV R13, R3 ;  /* 0x00000003000d7202 */ /* 0x000fce0000000f00 */
[----:B------:R-:W-:Y:S05]  /*a930*/  WARPSYNC.COLLECTIVE R15, `(.L_x_897) ;  /* 0x000000000f087348 */ /* 0x000fea0003c00000 */
[----:B------:R0:W1:Y:S02]  /*a940*/  SHFL.BFLY P6, R14, R13, R12, R11 ;  /* 0x0c00000c0d0e7389 */ /* 0x00006400000c000b */
[----:B01----:R-:W-:Y:S05]  /*a950*/  ENDCOLLECTIVE ;  /* 0x000000000000791b */ /* 0x003fea0003800000 */
.L_x_897:
[----:B------:R-:W-:Y:S01]  /*a960*/  MOV R12, 0x4 ;  /* 0x00000004000c7802 */ /* 0x000fe20000000f00 */
[----:B------:R-:W-:-:S04]  /*a970*/  FADD.FTZ R4, R3, R14 ;  /* 0x0000000e03047221 */ /* 0x000fc80000010000 */
[----:B------:R-:W-:-:S07]  /*a980*/  IMAD.MOV.U32 R13, RZ, RZ, R4 ;  /* 0x000000ffff0d7224 */ /* 0x000fce00078e0004 */
[----:B------:R-:W-:Y:S05]  /*a990*/  WARPSYNC.COLLECTIVE R15, `(.L_x_898) ;  /* 0x000000000f087348 */ /* 0x000fea0003c00000 */
[----:B------:R0:W1:Y:S02]  /*a9a0*/  SHFL.BFLY P6, R14, R13, R12, R11 ;  /* 0x0c00000c0d0e7389 */ /* 0x00006400000c000b */
[----:B01----:R-:W-:Y:S05]  /*a9b0*/  ENDCOLLECTIVE ;  /* 0x000000000000791b */ /* 0x003fea0003800000 */
.L_x_898:
[----:B------:R-:W-:Y:S02]  /*a9c0*/  IMAD.MOV.U32 R12, RZ, RZ, 0x2 ;  /* 0x00000002ff0c7424 */ /* 0x000fe400078e00ff */
[----:B------:R-:W-:-:S05]  /*a9d0*/  FADD.FTZ R5, R4, R14 ;  /* 0x0000000e04057221 */ /* 0x000fca0000010000 */
[----:B------:R-:W-:-:S07]  /*a9e0*/  MOV R13, R5 ;  /* 0x00000005000d7202 */ /* 0x000fce0000000f00 */
[----:B------:R-:W-:Y:S05]  /*a9f0*/  WARPSYNC.COLLECTIVE R15, `(.L_x_899) ;  /* 0x000000000f087348 */ /* 0x000fea0003c00000 */
[----:B------:R0:W1:Y:S02]  /*aa00*/  SHFL.BFLY P6, R14, R13, R12, R11 ;  /* 0x0c00000c0d0e7389 */ /* 0x00006400000c000b */
[----:B01----:R-:W-:Y:S05]  /*aa10*/  ENDCOLLECTIVE ;  /* 0x000000000000791b */ /* 0x003fea0003800000 */
.L_x_899:
[----:B------:R-:W-:Y:S01]  /*aa20*/  MOV R12, 0x1 ;  /* 0x00000001000c7802 */ /* 0x000fe20000000f00 */
[----:B------:R-:W-:-:S05]  /*aa30*/  FADD.FTZ R6, R5, R14 ;  /* 0x0000000e05067221 */ /* 0x000fca0000010000 */
[----:B------:R-:W-:-:S07]  /*aa40*/  MOV R13, R6 ;  /* 0x00000006000d7202 */ /* 0x000fce0000000f00 */
[----:B------:R-:W-:Y:S05]  /*aa50*/  WARPSYNC.COLLECTIVE R15, `(.L_x_900) ;  /* 0x000000000f087348 */ /* 0x000fea0003c00000 */
[----:B------:R0:W1:Y:S02]  /*aa60*/  SHFL.BFLY P6, R14, R13, R12, R11 ;  /* 0x0c00000c0d0e7389 */ /* 0x00006400000c000b */
[----:B01----:R-:W-:Y:S05]  /*aa70*/  ENDCOLLECTIVE ;  /* 0x000000000000791b */ /* 0x003fea0003800000 */
.L_x_900:
[----:B------:R-:W-:Y:S05]  /*aa80*/  BRA `(.L_x_901) ;  /* 0xffffff7400e47947 */ /* 0x000fea000383ffff */
.L_x_830:
[----:B------:R-:W-:Y:S01]  /*aa90*/  BSSY B1, `(.L_x_902) ;  /* 0x0000007000017945 */ /* 0x000fe20003800000 */
[----:B------:R-:W-:Y:S01]  /*aaa0*/  IMAD.MOV.U32 R12, RZ, RZ, 0x2 ;  /* 0x00000002ff0c7424 */ /* 0x000fe200078e00ff */
[----:B------:R-:W-:Y:S02]  /*aab0*/  MOV R11, 0x1f ;  /* 0x0000001f000b7802 */ /* 0x000fe40000000f00 */
[----:B------:R-:W-:-:S07]  /*aac0*/  MOV R15, 0xffffffff ;  /* 0xffffffff000f7802 */ /* 0x000fce0000000f00 */
[----:B------:R-:W-:Y:S05]  /*aad0*/  WARPSYNC.COLLECTIVE R15, `(.L_x_903) ;  /* 0x000000000f087348 */ /* 0x000fea0003c00000 */
[----:B------:R0:W1:Y:S02]  /*aae0*/  SHFL.BFLY P6, R14, R13, R12, R11 ;  /* 0x0c00000c0d0e7389 */ /* 0x00006400000c000b */
[----:B01----:R-:W-:Y:S05]  /*aaf0*/  ENDCOLLECTIVE ;  /* 0x000000000000791b */ /* 0x003fea0003800000 */
.L_x_903:
[----:B------:R-:W-:Y:S05]  /*ab00*/  BSYNC B1 ;  /* 0x0000000000017941 */ /* 0x000fea0003800000 */
.L_x_902:
[----:B------:R-:W-:Y:S02]  /*ab10*/  HFMA2 R11, -RZ, RZ, 0, 1.847743988037109375e-06 ;  /* 0x0000001fff0b7431 */ /* 0x000fe400000001ff */
[----:B------:R-:W-:Y:S01]  /*ab20*/  FADD.FTZ R13, R13, R14 ;  /* 0x0000000e0d0d7221 */ /* 0x000fe20000010000 */
[----:B------:R-:W-:Y:S01]  /*ab30*/  IMAD.MOV.U32 R12, RZ, RZ, 0x1 ;  /* 0x00000001ff0c7424 */ /* 0x000fe200078e00ff */
[----:B------:R-:W-:-:S07]  /*ab40*/  MOV R15, 0xffffffff ;  /* 0xffffffff000f7802 */ /* 0x000fce0000000f00 */
[----:B------:R-:W-:Y:S05]  /*ab50*/  WARPSYNC.COLLECTIVE R15, `(.L_x_904) ;  /* 0x000000000f087348 */ /* 0x000fea0003c00000 */
[----:B------:R0:W1:Y:S02]  /*ab60*/  SHFL.BFLY P6, R14, R13, R12, R11 ;  /* 0x0c00000c0d0e7389 */ /* 0x00006400000c000b */
[----:B01----:R-:W-:Y:S05]  /*ab70*/  ENDCOLLECTIVE ;  /* 0x000000000000791b */ /* 0x003fea0003800000 */
.L_x_904:
[----:B------:R-:W-:Y:S05]  /*ab80*/  BRA `(.L_x_905) ;  /* 0xffffffa800ac7947 */ /* 0x000fea000383ffff */
.L_x_834:
[----:B------:R-:W-:Y:S01]  /*ab90*/  HFMA2 R12, -RZ, RZ, 0, 9.5367431640625e-07 ;  /* 0x00000010ff0c7431 */ /* 0x000fe200000001ff */
[----:B------:R-:W-:Y:S01]  /*aba0*/  BSSY B0, `(.L_x_906) ;  /* 0x0000007000007945 */ /* 0x000fe20003800000 */
[----:B-1----:R-:W-:Y:S01]  /*abb0*/  IMAD.MOV.U32 R13, RZ, RZ, R67 ;  /* 0x000000ffff0d7224 */ /* 0x002fe200078e0043 */
[----:B------:R-:W-:Y:S01]  /*abc0*/  MOV R11, 0x1f ;  /* 0x0000001f000b7802 */ /* 0x000fe20000000f00 */
[----:B------:R-:W-:-:S07]  /*abd0*/  IMAD.MOV.U32 R15, RZ, RZ, -0x1 ;  /* 0xffffffffff0f7424 */ /* 0x000fce00078e00ff */
[----:B---34-:R-:W-:Y:S05]  /*abe0*/  WARPSYNC.COLLECTIVE R15, `(.L_x_907) ;  /* 0x000000000f087348 */ /* 0x018fea0003c00000 */
[----:B------:R0:W1:Y:S02]  /*abf0*/  SHFL.BFLY P6, R14, R13, R12, R11 ;  /* 0x0c00000c0d0e7389 */ /* 0x00006400000c000b */
[----:B01-34-:R-:W-:Y:S05]  /*ac00*/  ENDCOLLECTIVE ;  /* 0x000000000000791b */ /* 0x01bfea0003800000 */
.L_x_907:
[----:B------:R-:W-:Y:S05]  /*ac10*/  BSYNC B0 ;  /* 0x0000000000007941 */ /* 0x000fea0003800000 */
.L_x_906:
[----:B------:R-:W-:Y:S01]  /*ac20*/  HFMA2 R12, -RZ, RZ, 0, 4.76837158203125e-07 ;  /* 0x00000008ff0c7431 */ /* 0x000fe200000001ff */
[----:B------:R-:W-:Y:S01]  /*ac30*/  FMNMX.FTZ R13, R14, R67, !PT ;  /* 0x000000430e0d7209 */ /* 0x000fe20007810000 */
[----:B------:R-:W-:Y:S01]  /*ac40*/  IMAD.MOV.U32 R15, RZ, RZ, -0x1 ;  /* 0xffffffffff0f7424 */ /* 0x000fe200078e00ff */
[----:B------:R-:W-:-:S07]  /*ac50*/  MOV R11, 0x1f ;  /* 0x0000001f000b7802 */ /* 0x000fce0000000f00 */
[----:B------:R-:W-:Y:S05]  /*ac60*/  WARPSYNC.COLLECTIVE R15, `(.L_x_908) ;  /* 0x000000000f087348 */ /* 0x000fea0003c00000 */
[----:B------:R0:W1:Y:S02]  /*ac70*/  SHFL.BFLY P6, R14, R13, R12, R11 ;  /* 0x0c00000c0d0e7389 */ /* 0x00006400000c000b */
[----:B01----:R-:W-:Y:S05]  /*ac80*/  ENDCOLLECTIVE ;  /* 0x000000000000791b */ /* 0x003fea0003800000 */
.L_x_908:
[----:B------:R-:W-:Y:S01]  /*ac90*/  HFMA2 R12, -RZ, RZ, 0, 2.384185791015625e-07 ;  /* 0x00000004ff0c7431 */ /* 0x000fe200000001ff */
[----:B------:R-:W-:-:S04]  /*aca0*/  FMNMX.FTZ R3, R13, R14, !PT ;  /* 0x0000000e0d037209 */ /* 0x000fc80007810000 */
[----:B------:R-:W-:-:S07]  /*acb0*/  MOV R13, R3 ;  /* 0x00000003000d7202 */ /* 0x000fce0000000f00 */
[----:B------:R-:W-:Y:S05]  /*acc0*/  WARPSYNC.COLLECTIVE R15, `(.L_x_909) ;  /* 0x000000000f087348 */ /* 0x000fea0003c00000 */
[----:B------:R0:W1:Y:S02]  /*acd0*/  SHFL.BFLY P6, R14, R13, R12, R11 ;  /* 0x0c00000c0d0e7389 */ /* 0x00006400000c000b */
[----:B01----:R-:W-:Y:S05]  /*ace0*/  ENDCOLLECTIVE ;  /* 0x000000000000791b */ /* 0x003fea0003800000 */
.L_x_909:
[----:B------:R-:W-:Y:S05]  /*acf0*/  BRA `(.L_x_910) ;  /* 0xffffffac00107947 */ /* 0x000fea000383ffff */
.L_x_911:
        /* <DEDUP_REMOVED lines=16> */
.L_x_4058:


//--------------------- .text._ZN4mmha33masked_multihead_attention_kernelIfLi80ELi128ELi1ELi32ELi256ELb1ELb1EEEv26Multihead_attention_paramsIT_XT5_EE --------------------------
	.section	.text._ZN4mmha33masked_multihead_attention_kernelIfLi80ELi128ELi1ELi32ELi256ELb1ELb1EEEv26Multihead_attention_paramsIT_XT5_EE,"ax",@progbits
	.align	128
        .global         _ZN4mmha33masked_multihead_attention_kernelIfLi80ELi128ELi1ELi32ELi256ELb1ELb1EEEv26Multihead_attention_paramsIT_XT5_EE
        .type           _ZN4mmha33masked_multihead_attention_kernelIfLi80ELi128ELi1ELi32ELi256ELb1ELb1EEEv26Multihead_attention_paramsIT_XT5_EE,@function
        .size           _ZN4mmha33masked_multihead_attention_kernelIfLi80ELi128ELi1ELi32ELi256ELb1ELb1EEEv26Multihead_attention_paramsIT_XT5_EE,(.L_x_4059 - _ZN4mmha33masked_multihead_attention_kernelIfLi80ELi128ELi1ELi32ELi256ELb1ELb1EEEv26Multihead_attention_paramsIT_XT5_EE)
        .other          _ZN4mmha33masked_multihead_attention_kernelIfLi80ELi128ELi1ELi32ELi256ELb1ELb1EEEv26Multihead_attention_paramsIT_XT5_EE,@"STO_CUDA_ENTRY STV_DEFAULT"
_ZN4mmha33masked_multihead_attention_kernelIfLi80ELi128ELi1ELi32ELi256ELb1ELb1EEEv26Multihead_attention_paramsIT_XT5_EE:
.text._ZN4mmha33masked_multihead_attention_kernelIfLi80ELi128ELi1ELi32ELi256ELb1ELb1EEEv26Multihead_attention_paramsIT_XT5_EE:
[----:B------:R-:W0:Y:S01]  /*0000*/  LDC R1, c[0x0][0x37c] ;  /* 0x0000df00ff017b82 */ /* 0x000e220000000800 */
[----:B------:R-:W1:Y:S01]  /*0010*/  LDCU.64 UR4, c[0x0][0x490] ;  /* 0x00009200ff0477ac */ /* 0x000e620008000a00 */
[----:B------:R-:W2:Y:S01]  /*0020*/  S2R R17, SR_CTAID.Y ;  /* 0x0000000000117919 */ /* 0x000ea20000002600 */
[----:B0-----:R-:W-:Y:S01]  /*0030*/  VIADD R1, R1, 0xfffffe40 ;  /* 0xfffffe4001017836 */ /* 0x001fe20000000000 */
[----:B------:R-:W0:Y:S01]  /*0040*/  LDCU.64 UR36, c[0x0][0x358] ;  /* 0x00006b00ff2477ac */ /* 0x000e220008000a00 */
[----:B-1----:R-:W-:-:S04]  /*0050*/  UISETP.NE.U32.AND UP0, UPT, UR4, URZ, UPT ;  /* 0x000000ff0400728c */ /* 0x002fc8000bf05070 */
[----:B------:R-:W-:-:S09]  /*0060*/  UISETP.NE.AND.EX UP0, UPT, UR5, URZ, UPT, UP0 ;  /* 0x000000ff0500728c */ /* 0x000fd2000bf05300 */
[----:B--2---:R-:W-:Y:S05]  /*0070*/  BRA.U !UP0, `(.L_x_912) ;  /* 0x0000000108147547 */ /* 0x004fea000b800000 */
[----:B------:R-:W-:-:S05]  /*0080*/  IADD3 R2, P0, PT, R17, UR4, RZ ;  /* 0x0000000411027c10 */ /* 0x000fca000ff1e0ff */
[----:B------:R-:W-:-:S05]  /*0090*/  IMAD.X R3, RZ, RZ, UR5, P0 ;  /* 0x00000005ff037e24 */ /* 0x000fca00080e06ff */
[----:B0-----:R-:W2:Y:S02]  /*00a0*/  LDG.E.U8 R2, desc[UR36][R2.64] ;  /* 0x0000002402027981 */ /* 0x001ea4000c1e1100 */
[----:B--2---:R-:W-:-:S13]  /*00b0*/  ISETP.NE.AND P0, PT, R2, 0x1, PT ;  /* 0x000000010200780c */ /* 0x004fda0003f05270 */
[----:B------:R-:W-:Y:S05]  /*00c0*/  @!P0 EXIT ;  /* 0x000000000000894d */ /* 0x000fea0003800000 */
.L_x_912:
[----:B------:R-:W1:Y:S01]  /*00d0*/  LDCU UR7, c[0x0][0x3f0] ;  /* 0x00007e00ff0777ac */ /* 0x000e620008000800 */
[----:B------:R-:W2:Y:S01]  /*00e0*/  LDC.64 R2, c[0x0][0x498] ;  /* 0x00012600ff027b82 */ /* 0x000ea20000000a00 */
[----:B------:R-:W3:Y:S07]  /*00f0*/  LDCU UR10, c[0x0][0x3f4] ;  /* 0x00007e80ff0a77ac */ /* 0x000eee0008000800 */
[----:B------:R-:W4:Y:S01]  /*0100*/  LDC R20, c[0x0][0x40c] ;  /* 0x00010300ff147b82 */ /* 0x000f220000000800 */
[----:B------:R-:W3:Y:S07]  /*0110*/  S2R R22, SR_TID.X ;  /* 0x0000000000167919 */ /* 0x000eee0000002100 */
[----:B------:R-:W-:Y:S01]  /*0120*/  S2UR UR44, SR_CTAID.X ;  /* 0x00000000002c79c3 */ /* 0x000fe20000002500 */
[----:B-1----:R-:W-:-:S05]  /*0130*/  IMAD.U32 R0, RZ, RZ, UR7 ;  /* 0x00000007ff007e24 */ /* 0x002fca000f8e00ff */
[----:B------:R-:W-:Y:S01]  /*0140*/  IABS R7, R0 ;  /* 0x0000000000077213 */ /* 0x000fe20000000000 */
[----:B--2---:R-:W-:Y:S01]  /*0150*/  IMAD.WIDE.U32 R2, R17, 0x4, R2 ;  /* 0x0000000411027825 */ /* 0x004fe200078e0002 */
[----:B------:R-:W1:Y:S02]  /*0160*/  LDC.64 R14, c[0x0][0x418] ;  /* 0x00010600ff0e7b82 */ /* 0x000e640000000a00 */
[----:B------:R-:W2:Y:S08]  /*0170*/  I2F.RP R0, R7 ;  /* 0x0000000700007306 */ /* 0x000eb00000209400 */
[----:B--2---:R-:W2:Y:S02]  /*0180*/  MUFU.RCP R0, R0 ;  /* 0x0000000000007308 */ /* 0x004ea40000001000 */
[----:B--2---:R-:W-:Y:S01]  /*0190*/  VIADD R4, R0, 0xffffffe ;  /* 0x0ffffffe00047836 */ /* 0x004fe20000000000 */
[----:B------:R-:W-:-:S05]  /*01a0*/  IABS R0, R17 ;  /* 0x0000001100007213 */ /* 0x000fca0000000000 */
[----:B------:R2:W0:Y:S02]  /*01b0*/  F2I.FTZ.U32.TRUNC.NTZ R5, R4 ;  /* 0x0000000400057305 */ /* 0x000424000021f000 */
[----:B--2---:R-:W-:Y:S02]  /*01c0*/  IMAD.MOV.U32 R4, RZ, RZ, RZ ;  /* 0x000000ffff047224 */ /* 0x004fe400078e00ff */
[----:B0-----:R-:W-:-:S04]  /*01d0*/  IMAD.MOV R6, RZ, RZ, -R5 ;  /* 0x000000ffff067224 */ /* 0x001fc800078e0a05 */
[----:B------:R-:W-:Y:S02]  /*01e0*/  IMAD R9, R6, R7, RZ ;  /* 0x0000000706097224 */ /* 0x000fe400078e02ff */
[----:B------:R0:W2:Y:S02]  /*01f0*/  LDG.E R6, desc[UR36][R2.64] ;  /* 0x0000002402067981 */ /* 0x0000a4000c1e1900 */
[----:B------:R-:W-:Y:S02]  /*0200*/  IMAD.HI.U32 R5, R5, R9, R4 ;  /* 0x0000000905057227 */ /* 0x000fe400078e0004 */
[----:B------:R-:W3:Y:S04]  /*0210*/  LDC.64 R8, c[0x0][0x460] ;  /* 0x00011800ff087b82 */ /* 0x000ee80000000a00 */
[----:B------:R-:W-:-:S05]  /*0220*/  IMAD.HI.U32 R5, R5, R0, RZ ;  /* 0x0000000005057227 */ /* 0x000fca00078e00ff */
[----:B------:R-:W-:-:S13]  /*0230*/  R2UR UR6, R5 ;  /* 0x00000000050672ca */ /* 0x000fda00000e0000 */
[----:B------:R-:W-:-:S05]  /*0240*/  IADD3 R4, PT, PT, RZ, -UR6, RZ ;  /* 0x80000006ff047c10 */ /* 0x000fca000fffe0ff */
[----:B------:R-:W-:-:S05]  /*0250*/  IMAD R0, R7, R4, R0 ;  /* 0x0000000407007224 */ /* 0x000fca00078e0200 */
[----:B------:R-:W-:Y:S01]  /*0260*/  ISETP.GT.U32.AND P0, PT, R7, R0, PT ;  /* 0x000000000700720c */ /* 0x000fe20003f04070 */
[----:B------:R-:W-:-:S12]  /*0270*/  IMAD.U32 R4, RZ, RZ, UR6 ;  /* 0x00000006ff047e24 */ /* 0x000fd8000f8e00ff */
[----:B------:R-:W-:Y:S02]  /*0280*/  @!P0 VIADD R4, R4, 0x1 ;  /* 0x0000000104048836 */ /* 0x000fe40000000000 */
[----:B------:R-:W-:-:S03]  /*0290*/  @!P0 IMAD.IADD R0, R0, 0x1, -R7 ;  /* 0x0000000100008824 */ /* 0x000fc600078e0a07 */
[----:B------:R-:W-:Y:S02]  /*02a0*/  @!P0 R2UR UR6, R4 ;  /* 0x00000000040682ca */ /* 0x000fe400000e0000 */
[----:B---3--:R-:W-:-:S04]  /*02b0*/  ISETP.NE.U32.AND P0, PT, R8, RZ, PT ;  /* 0x000000ff0800720c */ /* 0x008fc80003f05070 */
[----:B------:R-:W-:Y:S02]  /*02c0*/  ISETP.NE.AND.EX P0, PT, R9, RZ, PT, P0 ;  /* 0x000000ff0900720c */ /* 0x000fe40003f05300 */
[----:B------:R-:W-:Y:S02]  /*02d0*/  ISETP.GE.U32.AND P1, PT, R0, R7, PT ;  /* 0x000000070000720c */ /* 0x000fe40003f26070 */
[----:B----4-:R-:W-:-:S03]  /*02e0*/  ISETP.EQ.AND P2, PT, R20, RZ, P0 ;  /* 0x000000ff1400720c */ /* 0x010fc60000742270 */
[----:B------:R-:W-:Y:S02]  /*02f0*/  IMAD.U32 R0, RZ, RZ, UR6 ;  /* 0x00000006ff007e24 */ /* 0x000fe4000f8e00ff */
[----:B------:R-:W-:-:S06]  /*0300*/  IMAD.U32 R21, RZ, RZ, UR10 ;  /* 0x0000000aff157e24 */ /* 0x000fcc000f8e00ff */
[----:B------:R-:W-:Y:S02]  /*0310*/  @P1 VIADD R0, R0, 0x1 ;  /* 0x0000000100001836 */ /* 0x000fe40000000000 */
[----:B------:R-:W-:Y:S01]  /*0320*/  VOTEU.ANY UP2, P2 ;  /* 0x0000000000ff7886 */ /* 0x000fe20001040100 */
[----:B------:R-:W-:Y:S02]  /*0330*/  UP2UR UR8, UPR, URZ, 0x4 ;  /* 0x00000004ff087883 */ /* 0x000fe40008000000 */
[----:B------:R-:W-:Y:S02]  /*0340*/  @P1 R2UR UR6, R0 ;  /* 0x00000000000612ca */ /* 0x000fe400000e0000 */
[----:B0-----:R-:W-:Y:S01]  /*0350*/  LOP3.LUT R3, R17, UR7, RZ, 0x3c, !PT ;  /* 0x0000000711037c12 */ /* 0x001fe2000f8e3cff */
[----:B------:R-:W0:Y:S01]  /*0360*/  @UP2 LDCU.64 UR4, c[0x0][0x460] ;  /* 0x00008c00ff0427ac */ /* 0x000e220008000a00 */
[----:B------:R-:W-:Y:S02]  /*0370*/  MOV R0, UR8 ;  /* 0x0000000800007c02 */ /* 0x000fe40008000f00 */
[----:B------:R-:W-:-:S04]  /*0380*/  IABS R0, R21 ;  /* 0x0000001500007213 */ /* 0x000fc80000000000 */
[----:B------:R-:W-:-:S13]  /*0390*/  R2UR UR9, R0 ;  /* 0x00000000000972ca */ /* 0x000fda00000e0000 */
[----:B------:R-:W3:Y:S01]  /*03a0*/  I2F.RP R0, UR9 ;  /* 0x0000000900007d06 */ /* 0x000ee20008209400 */
[----:B------:R-:W-:-:S07]  /*03b0*/  ISETP.GE.AND P0, PT, R3, RZ, PT ;  /* 0x000000ff0300720c */ /* 0x000fce0003f06270 */
[----:B---3--:R-:W3:Y:S01]  /*03c0*/  MUFU.RCP R0, R0 ;  /* 0x0000000000007308 */ /* 0x008ee20000001000 */
[----:B------:R-:W-:-:S05]  /*03d0*/  UISETP.NE.AND UP0, UPT, UR7, URZ, UPT ;  /* 0x000000ff0700728c */ /* 0x000fca000bf05270 */
[----:B------:R-:W-:Y:S01]  /*03e0*/  VOTEU.ANY UP1, P0 ;  /* 0x0000000000ff7886 */ /* 0x000fe20000020100 */
[----:B------:R-:W-:-:S04]  /*03f0*/  UMOV UR42, UR6 ;  /* 0x00000006002a7c82 */ /* 0x000fc80008000000 */
[----:B------:R-:W-:Y:S01]  /*0400*/  @!UP1 UIADD3 UR42, UPT, UPT, -UR42, URZ, URZ ;  /* 0x000000ff2a2a9290 */ /* 0x000fe2000fffe1ff */
[----:B---3--:R-:W-:Y:S01]  /*0410*/  VIADD R3, R0, 0xffffffe ;  /* 0x0ffffffe00037836 */ /* 0x008fe20000000000 */
[----:B------:R-:W-:-:S05]  /*0420*/  @!UP0 ULOP3.LUT UR42, URZ, UR7, URZ, 0x33, !UPT ;  /* 0x00000007ff2a8292 */ /* 0x000fca000f8e33ff */
[----:B------:R-:W3:Y:S01]  /*0430*/  F2I.FTZ.U32.TRUNC.NTZ R3, R3 ;  /* 0x0000000300037305 */ /* 0x000ee2000021f000 */
[----:B0-----:R-:W-:Y:S01]  /*0440*/  @UP2 UIMAD.WIDE UR4, UR42, 0x4, UR4 ;  /* 0x000000042a0428a5 */ /* 0x001fe2000f8e0204 */
[----:B------:R-:W-:-:S05]  /*0450*/  PLOP3.LUT P0, PT, PT, PT, UP2, 0x80, 0x8 ;  /* 0x000000000008781c */ /* 0x000fca0003f0f028 */
[----:B------:R-:W-:Y:S02]  /*0460*/  IMAD.U32 R5, RZ, RZ, UR5 ;  /* 0x00000005ff057e24 */ /* 0x000fe4000f8e00ff */
[----:B------:R-:W-:Y:S01]  /*0470*/  IMAD.U32 R4, RZ, RZ, UR4 ;  /* 0x00000004ff047e24 */ /* 0x000fe2000f8e00ff */
[----:B---3--:R-:W-:-:S05]  /*0480*/  R2UR UR5, R3 ;  /* 0x00000000030572ca */ /* 0x008fca00000e0000 */
[----:B------:R0:W5:Y:S01]  /*0490*/  @P0 LDG.E R10, desc[UR36][R4.64] ;  /* 0x00000024040a0981 */ /* 0x000162000c1e1900 */
[----:B------:R-:W-:-:S07]  /*04a0*/  UMOV UR4, URZ ;  /* 0x000000ff00047c82 */ /* 0x000fce0008000000 */
[----:B------:R-:W-:-:S04]  /*04b0*/  UIADD3 UR6, UPT, UPT, URZ, -UR5, URZ ;  /* 0x80000005ff067290 */ /* 0x000fc8000fffe0ff */
[----:B------:R-:W-:-:S04]  /*04c0*/  UIMAD UR6, UR6, UR9, URZ ;  /* 0x00000009060672a4 */ /* 0x000fc8000f8e02ff */
[----:B------:R-:W-:-:S07]  /*04d0*/  UIMAD.WIDE.U32 UR4, UR5, UR6, UR4 ;  /* 0x00000006050472a5 */ /* 0x000fce000f8e0004 */
[----:B------:R-:W3:Y:S01]  /*04e0*/  LDCU UR6, c[0x0][0x3f8] ;  /* 0x00007f00ff0677ac */ /* 0x000ee20008000800 */
[----:B------:R-:W-:Y:S01]  /*04f0*/  ISETP.GT.U32.AND P4, PT, R22, 0x13, PT ;  /* 0x000000131600780c */ /* 0x000fe20003f84070 */
[----:B------:R-:W-:Y:S01]  /*0500*/  BSSY.RECONVERGENT B0, `(.L_x_913) ;  /* 0x0000035000007945 */ /* 0x000fe20003800200 */
[----:B------:R-:W-:Y:S01]  /*0510*/  UMOV UR39, URZ ;  /* 0x000000ff00277c82 */ /* 0x000fe20008000000 */
[----:B--2---:R-:W-:-:S13]  /*0520*/  R2UR UR41, R6 ;  /* 0x00000000062972ca */ /* 0x004fda00000e0000 */
[----:B------:R-:W-:-:S06]  /*0530*/  UIADD3 UR40, UPT, UPT, UR41, -0x1, URZ ;  /* 0xffffffff29287890 */ /* 0x000fcc000fffe0ff */
[----:B0-----:R-:W-:-:S04]  /*0540*/  IABS R4, UR40 ;  /* 0x0000002800047c13 */ /* 0x001fc80008000000 */
[----:B------:R-:W-:-:S13]  /*0550*/  R2UR UR7, R4 ;  /* 0x00000000040772ca */ /* 0x000fda00000e0000 */
[----:B------:R-:W-:-:S04]  /*0560*/  UIMAD.WIDE.U32 UR4, UR5, UR7, URZ ;  /* 0x00000007050472a5 */ /* 0x000fc8000f8e00ff */
[----:B------:R-:W-:-:S04]  /*0570*/  UIADD3 UR5, UPT, UPT, -UR5, URZ, URZ ;  /* 0x000000ff05057290 */ /* 0x000fc8000fffe1ff */
[----:B------:R-:W-:Y:S02]  /*0580*/  UIMAD UR5, UR9, UR5, UR7 ;  /* 0x00000005090572a4 */ /* 0x000fe4000f8e0207 */
[----:B------:R-:W-:Y:S02]  /*0590*/  UISETP.GE.AND UP3, UPT, UR40, URZ, UPT ;  /* 0x000000ff2800728c */ /* 0x000fe4000bf66270 */
[----:B------:R-:W-:Y:S01]  /*05a0*/  UISETP.GT.U32.AND UP0, UPT, UR9, UR5, UPT ;  /* 0x000000050900728c */ /* 0x000fe2000bf04070 */
[----:B------:R-:W0:Y:S10]  /*05b0*/  LDCU UR4, c[0x0][0x3e8] ;  /* 0x00007d00ff0477ac */ /* 0x000e340008000800 */
[----:B------:R-:W-:-:S04]  /*05c0*/  @!UP0 UIADD3 UR5, UPT, UPT, UR5, -UR9, URZ ;  /* 0x8000000905058290 */ /* 0x000fc8000fffe0ff */
[----:B------:R-:W-:Y:S02]  /*05d0*/  UISETP.GT.U32.AND UP2, UPT, UR9, UR5, UPT ;  /* 0x000000050900728c */ /* 0x000fe4000bf44070 */
[----:B------:R-:W-:-:S09]  /*05e0*/  UISETP.NE.AND UP0, UPT, UR10, URZ, UPT ;  /* 0x000000ff0a00728c */ /* 0x000fd2000bf05270 */
[----:B------:R-:W-:Y:S01]  /*05f0*/  @!UP2 UIADD3 UR5, UPT, UPT, UR5, -UR9, URZ ;  /* 0x800000090505a290 */ /* 0x000fe2000fffe0ff */
[----:B------:R-:W3:Y:S06]  /*0600*/  S2UR UR7, SR_CTAID.Y ;  /* 0x00000000000779c3 */ /* 0x000eec0000002600 */
[----:B------:R-:W-:Y:S02]  /*0610*/  UMOV UR11, UR5 ;  /* 0x00000005000b7c82 */ /* 0x000fe40008000000 */
[----:B------:R-:W-:Y:S02]  /*0620*/  @!UP3 UIADD3 UR11, UPT, UPT, -UR11, URZ, URZ ;  /* 0x000000ff0b0bb290 */ /* 0x000fe4000fffe1ff */
[----:B------:R-:W-:-:S06]  /*0630*/  @!UP0 ULOP3.LUT UR11, URZ, UR10, URZ, 0x33, !UPT ;  /* 0x0000000aff0b8292 */ /* 0x000fcc000f8e33ff */
[----:B------:R-:W-:Y:S01]  /*0640*/  MOV R40, UR11 ;  /* 0x0000000b00287c02 */ /* 0x000fe20008000f00 */
[----:B0-----:R-:W-:-:S04]  /*0650*/  UISETP.NE.AND UP1, UPT, UR4, URZ, UPT ;  /* 0x000000ff0400728c */ /* 0x001fc8000bf25270 */
[----:B------:R0:W-:Y:S01]  /*0660*/  STL [R1+0x178], R40 ;  /* 0x0001782801007387 */ /* 0x0001e20000100800 */
[----:B---3--:R-:W-:-:S06]  /*0670*/  UIMAD UR43, UR7, UR6, UR44 ;  /* 0x00000006072b72a4 */ /* 0x008fcc000f8e022c */
[----:B------:R-:W-:Y:S02]  /*0680*/  @UP1 UIMAD UR4, UR7, UR4, URZ ;  /* 0x00000004070412a4 */ /* 0x000fe4000f8e02ff */
[----:B------:R-:W-:Y:S02]  /*0690*/  @!UP1 UIMAD UR8, UR43, 0x50, URZ ;  /* 0x000000502b0898a4 */ /* 0x000fe4000f8e02ff */
[----:B------:R-:W-:Y:S02]  /*06a0*/  @UP1 UIMAD UR8, UR44, 0x50, UR4 ;  /* 0x000000502c0818a4 */ /* 0x000fe4000f8e0204 */
[----:B------:R-:W-:Y:S01]  /*06b0*/  UIMAD UR42, UR42, UR6, URZ ;  /* 0x000000062a2a72a4 */ /* 0x000fe2000f8e02ff */
[----:B------:R-:W-:Y:S02]  /*06c0*/  P2R R2, PR, RZ, 0x4 ;  /* 0x00000004ff027803 */ /* 0x000fe40000000000 */
[----:B------:R-:W-:Y:S02]  /*06d0*/  CS2R R30, SRZ ;  /* 0x00000000001e7805 */ /* 0x000fe4000001ff00 */
[----:B------:R-:W-:Y:S01]  /*06e0*/  CS2R R28, SRZ ;  /* 0x00000000001c7805 */ /* 0x000fe2000001ff00 */
[----:B------:R-:W-:Y:S01]  /*06f0*/  IMAD.SHL.U32 R0, R22, 0x4, RZ ;  /* 0x0000000416007824 */ /* 0x000fe200078e00ff */
[----:B01----:R-:W-:Y:S06]  /*0700*/  @P4 BRA `(.L_x_914) ;  /* 0x0000000000504947 */ /* 0x003fec0003800000 */
        /* <DEDUP_REMOVED lines=17> */
[C---:B-1----:R-:W-:Y:S01]  /*0820*/  @!P0 FMUL.FTZ R30, R4.reuse, R11 ;  /* 0x0000000b041e8220 */ /* 0x042fe20000410000 */
[----:B--2---:R-:W-:-:S06]  /*0830*/  @!P0 FMUL.FTZ R31, R4, R31 ;  /* 0x0000001f041f8220 */ /* 0x004fcc0000410000 */
[----:B------:R0:W5:Y:S02]  /*0840*/  @P0 LDG.E.128 R28, desc[UR36][R6.64] ;  /* 0x00000024061c0981 */ /* 0x000164000c1e1d00 */
.L_x_914:
[----:B------:R-:W-:Y:S05]  /*0850*/  BSYNC.RECONVERGENT B0 ;  /* 0x0000000000007941 */ /* 0x000fea0003800200 */
.L_x_913:
[----:B------:R-:W1:Y:S01]  /*0860*/  LDCU.64 UR8, c[0x0][0x3a0] ;  /* 0x00007400ff0877ac */ /* 0x000e620008000a00 */
[----:B------:R-:W-:Y:S01]  /*0870*/  ISETP.NE.U32.AND P0, PT, R14, RZ, PT ;  /* 0x000000ff0e00720c */ /* 0x000fe20003f05070 */
[----:B------:R-:W2:Y:S01]  /*0880*/  @!P4 LDC.64 R4, c[0x0][0x3b8] ;  /* 0x0000ee00ff04cb82 */ /* 0x000ea20000000a00 */
[C---:B------:R-:W-:Y:S01]  /*0890*/  @!P4 IMAD R3, R22.reuse, R21, UR40 ;  /* 0x000000281603ce24 */ /* 0x040fe2000f8e0215 */
[----:B------:R-:W3:Y:S01]  /*08a0*/  LDCU.64 UR4, c[0x0][0x390] ;  /* 0x00007200ff0477ac */ /* 0x000ee20008000a00 */
[----:B------:R-:W-:Y:S02]  /*08b0*/  ISETP.NE.AND.EX P0, PT, R15, RZ, PT, P0 ;  /* 0x000000ff0f00720c */ /* 0x000fe40003f05300 */
[----:B------:R-:W-:Y:S01]  /*08c0*/  CS2R R34, SRZ ;  /* 0x0000000000227805 */ /* 0x000fe2000001ff00 */
[----:B------:R-:W4:Y:S01]  /*08d0*/  S2R R15, SR_CTAID.X ;  /* 0x00000000000f7919 */ /* 0x000f220000002500 */
[----:B------:R-:W-:Y:S01]  /*08e0*/  VOTEU.ANY UP0, P2 ;  /* 0x0000000000ff7886 */ /* 0x000fe20001000100 */
[----:B------:R-:W-:Y:S01]  /*08f0*/  PLOP3.LUT P2, PT, PT, PT, UP0, 0x40, 0x4 ;  /* 0x000000000004781c */ /* 0x000fe20003f4e808 */
[----:B------:R-:W-:Y:S01]  /*0900*/  UIMAD UR43, UR43, 0x50, URZ ;  /* 0x000000502b2b78a4 */ /* 0x000fe2000f8e02ff */
[----:B------:R-:W-:Y:S01]  /*0910*/  PLOP3.LUT P5, PT, PT, PT, UP0, 0x80, 0x8 ;  /* 0x000000000008781c */ /* 0x000fe20003faf008 */
[----:B------:R-:W-:Y:S01]  /*0920*/  @!P4 IMAD.SHL.U32 R14, R3, 0x4, RZ ;  /* 0x00000004030ec824 */ /* 0x000fe200078e00ff */
[----:B------:R-:W-:-:S02]  /*0930*/  ISETP.GT.U32.OR P2, PT, R22, 0x1f, P2 ;  /* 0x0000001f1600780c */ /* 0x000fc40001744470 */
[----:B------:R-:W-:Y:S02]  /*0940*/  CS2R R32, SRZ ;  /* 0x0000000000207805 */ /* 0x000fe4000001ff00 */
[----:B-1----:R-:W-:Y:S01]  /*0950*/  ISETP.NE.U32.AND P3, PT, RZ, UR8, PT ;  /* 0x00000008ff007c0c */ /* 0x002fe2000bf65070 */
[----:B------:R-:W1:Y:S03]  /*0960*/  @P0 LDC.64 R12, c[0x0][0x418] ;  /* 0x00010600ff0c0b82 */ /* 0x000e660000000a00 */
[----:B------:R-:W-:Y:S02]  /*0970*/  ISETP.NE.AND.EX P3, PT, RZ, UR9, PT, P3 ;  /* 0x00000009ff007c0c */ /* 0x000fe4000bf65330 */
[----:B---3--:R-:W-:Y:S02]  /*0980*/  ISETP.NE.U32.AND P1, PT, RZ, UR4, PT ;  /* 0x00000004ff007c0c */ /* 0x008fe4000bf25070 */
[----:B------:R-:W-:Y:S01]  /*0990*/  ISETP.GT.U32.OR P3, PT, R22, 0x13, !P3 ;  /* 0x000000131600780c */ /* 0x000fe20005f64470 */
[----:B------:R-:W-:Y:S01]  /*09a0*/  VOTEU.ALL UP0, P2 ;  /* 0x0000000000ff7886 */ /* 0x000fe20001000000 */
[----:B------:R-:W-:-:S02]  /*09b0*/  ISETP.NE.AND.EX P1, PT, RZ, UR5, PT, P1 ;  /* 0x00000005ff007c0c */ /* 0x000fc4000bf25310 */
[----:B------:R-:W-:Y:S02]  /*09c0*/  ISETP.NE.OR P3, PT, R20, RZ, P3 ;  /* 0x000000ff1400720c */ /* 0x000fe40001f65670 */
[----:B------:R-:W-:Y:S02]  /*09d0*/  ISETP.GT.U32.OR P1, PT, R22, 0x13, !P1 ;  /* 0x000000131600780c */ /* 0x000fe40004f24470 */
[----:B-----5:R-:W-:Y:S02]  /*09e0*/  @P5 R2UR UR39, R10 ;  /* 0x000000000a2752ca */ /* 0x020fe400000e0000 */
[----:B------:R-:W3:Y:S01]  /*09f0*/  @!P2 LDC.64 R10, c[0x0][0x450] ;  /* 0x00011400ff0aab82 */ /* 0x000ee20000000a00 */
[----:B----4-:R-:W-:Y:S02]  /*0a00*/  IMAD R3, R15, 0x50, R0 ;  /* 0x000000500f037824 */ /* 0x010fe400078e0200 */
[----:B------:R-:W-:Y:S01]  /*0a10*/  @!P4 IMAD R15, R21, UR43, R14 ;  /* 0x0000002b150fcc24 */ /* 0x000fe2000f8e020e */
[----:B------:R-:W-:Y:S01]  /*0a20*/  CS2R R18, SRZ ;  /* 0x0000000000127805 */ /* 0x000fe2000001ff00 */
[----:B-1----:R-:W-:-:S03]  /*0a30*/  @P0 IMAD.WIDE.U32 R12, R17, 0x4, R12 ;  /* 0x00000004110c0825 */ /* 0x002fc600078e000c */
[----:B------:R-:W1:Y:S03]  /*0a40*/  @!P3 LDC.64 R8, c[0x0][0x3a0] ;  /* 0x0000e800ff08bb82 */ /* 0x000e660000000a00 */
[----:B------:R-:W-:Y:S01]  /*0a50*/  @!UP0 UIMAD UR4, UR39, UR6, URZ ;  /* 0x00000006270482a4 */ /* 0x000fe2000f8e02ff */
[----:B--2---:R-:W-:-:S04]  /*0a60*/  @!P4 IMAD.WIDE R4, R15, 0x4, R4 ;  /* 0x000000040f04c825 */ /* 0x004fc800078e0204 */
[----:B0-----:R-:W0:Y:S01]  /*0a70*/  @!P1 LDC.64 R6, c[0x0][0x390] ;  /* 0x0000e400ff069b82 */ /* 0x001e220000000a00 */
[----:B------:R-:W-:Y:S01]  /*0a80*/  IMAD.U32 R14, RZ, RZ, UR4 ;  /* 0x00000004ff0e7e24 */ /* 0x000fe2000f8e00ff */
[----:B------:R-:W-:Y:S02]  /*0a90*/  CS2R R16, SRZ ;  /* 0x0000000000107805 */ /* 0x000fe4000001ff00 */
[----:B------:R-:W-:Y:S02]  /*0aa0*/  CS2R R26, SRZ ;  /* 0x00000000001a7805 */ /* 0x000fe4000001ff00 */
[----:B------:R-:W-:Y:S01]  /*0ab0*/  CS2R R24, SRZ ;  /* 0x0000000000187805 */ /* 0x000fe2000001ff00 */
[----:B------:R-:W-:Y:S01]  /*0ac0*/  @!P2 IMAD R15, R14, 0x50, R3 ;  /* 0x000000500e0fa824 */ /* 0x000fe200078e0203 */
[----:B------:R-:W2:Y:S01]  /*0ad0*/  @P0 LDG.E R12, desc[UR36][R12.64] ;  /* 0x000000240c0c0981 */ /* 0x000ea2000c1e1900 */
[----:B------:R-:W4:Y:S02]  /*0ae0*/  LDCU.U8 UR4, c[0x0][0x404] ;  /* 0x00008080ff0477ac */ /* 0x000f240008000000 */
[----:B---3--:R-:W-:Y:S01]  /*0af0*/  @!P2 IMAD.WIDE R10, R15, 0x4, R10 ;  /* 0x000000040f0aa825 */ /* 0x008fe200078e020a */
[----:B------:R-:W3:Y:S04]  /*0b00*/  @!P4 LDG.E.128 R16, desc[UR36][R4.64] ;  /* 0x000000240410c981 */ /* 0x000ee8000c1e1d00 */
[----:B------:R-:W3:Y:S01]  /*0b10*/  @!P2 LDG.E.128 R36, desc[UR36][R10.64] ;  /* 0x000000240a24a981 */ /* 0x000ee2000c1e1d00 */
[----:B-1----:R-:W-:-:S05]  /*0b20*/  @!P3 IMAD.WIDE.U32 R8, R3, 0x4, R8 ;  /* 0x000000040308b825 */ /* 0x002fca00078e0008 */
[----:B------:R-:W3:Y:S01]  /*0b30*/  @!P3 LDG.E.128 R24, desc[UR36][R8.64] ;  /* 0x000000240818b981 */ /* 0x000ee2000c1e1d00 */
[----:B0-----:R-:W-:-:S05]  /*0b40*/  @!P1 IMAD.WIDE.U32 R6, R3, 0x4, R6 ;  /* 0x0000000403069825 */ /* 0x001fca00078e0006 */
[----:B------:R0:W3:Y:S02]  /*0b50*/  @!P1 LDG.E.128 R32, desc[UR36][R6.64] ;  /* 0x0000002406209981 */ /* 0x0000e4000c1e1d00 */
[----:B0-----:R-:W0:Y:S01]  /*0b60*/  LDC R7, c[0x0][0x400] ;  /* 0x00010000ff077b82 */ /* 0x001e220000000800 */
[----:B------:R-:W-:Y:S01]  /*0b70*/  IMAD.MOV R112, RZ, RZ, -R21 ;  /* 0x000000ffff707224 */ /* 0x000fe200078e0a15 */
[----:B----4-:R-:W-:-:S04]  /*0b80*/  ISETP.NE.AND P1, PT, RZ, UR4, PT ;  /* 0x00000004ff007c0c */ /* 0x010fc8000bf25270 */
[----:B------:R-:W-:Y:S02]  /*0b90*/  VIADDMNMX R112, R112, UR41, RZ, !PT ;  /* 0x0000002970707c46 */ /* 0x000fe4000f8001ff */
[----:B------:R-:W-:Y:S02]  /*0ba0*/  ISETP.NE.AND P3, PT, R20, RZ, PT ;  /* 0x000000ff1400720c */ /* 0x000fe40003f65270 */
[----:B------:R-:W-:Y:S01]  /*0bb0*/  R2UR UR5, R112 ;  /* 0x00000000700572ca */ /* 0x000fe200000e0000 */
[----:B------:R-:W-:Y:S01]  /*0bc0*/  UMOV UR38, URZ ;  /* 0x000000ff00267c82 */ /* 0x000fe20008000000 */
[----:B------:R-:W-:Y:S01]  /*0bd0*/  BSSY.RECONVERGENT B6, `(.L_x_915) ;  /* 0x0000120000067945 */ /* 0x000fe20003800200 */
[----:B0-----:R-:W-:-:S10]  /*0be0*/  ISETP.LT.OR P1, PT, R7, 0x1, P1 ;  /* 0x000000010700780c */ /* 0x001fd40000f21670 */
[----:B------:R-:W-:Y:S01]  /*0bf0*/  IMAD.U32 R3, RZ, RZ, UR5 ;  /* 0x00000005ff037e24 */ /* 0x000fe2000f8e00ff */
[----:B--2---:R-:W-:Y:S01]  /*0c00*/  @P0 R2UR UR38, R12 ;  /* 0x000000000c2602ca */ /* 0x004fe200000e0000 */
[----:B---3--:R-:W-:Y:S01]  /*0c10*/  @!P3 FADD.FTZ R16, R16, R24 ;  /* 0x000000181010b221 */ /* 0x008fe20000010000 */
[----:B------:R-:W-:Y:S01]  /*0c20*/  @!P3 FADD.FTZ R17, R17, R25 ;  /* 0x000000191111b221 */ /* 0x000fe20000010000 */
[----:B------:R-:W-:Y:S01]  /*0c30*/  @!P3 FADD.FTZ R18, R18, R26 ;  /* 0x0000001a1212b221 */ /* 0x000fe20000010000 */
[----:B------:R-:W-:Y:S01]  /*0c40*/  @!P3 FADD.FTZ R19, R19, R27 ;  /* 0x0000001b1313b221 */ /* 0x000fe20000010000 */
[----:B------:R-:W-:Y:S01]  /*0c50*/  @!P2 FMUL.FTZ R16, R16, R36 ;  /* 0x000000241010a220 */ /* 0x000fe20000410000 */
[----:B------:R-:W-:Y:S01]  /*0c60*/  @!P2 FMUL.FTZ R17, R17, R37 ;  /* 0x000000251111a220 */ /* 0x000fe20000410000 */
[----:B------:R-:W-:Y:S01]  /*0c70*/  @!P2 FMUL.FTZ R18, R18, R38 ;  /* 0x000000261212a220 */ /* 0x000fe20000410000 */
[----:B------:R-:W-:Y:S01]  /*0c80*/  @!P2 FMUL.FTZ R19, R19, R39 ;  /* 0x000000271313a220 */ /* 0x000fe20000410000 */
[----:B------:R-:W-:Y:S01]  /*0c90*/  FADD.FTZ R28, R32, R28 ;  /* 0x0000001c201c7221 */ /* 0x000fe20000010000 */
[----:B------:R-:W-:Y:S01]  /*0ca0*/  FADD.FTZ R29, R33, R29 ;  /* 0x0000001d211d7221 */ /* 0x000fe20000010000 */
[----:B------:R-:W-:Y:S01]  /*0cb0*/  FADD.FTZ R30, R34, R30 ;  /* 0x0000001e221e7221 */ /* 0x000fe20000010000 */
[----:B------:R-:W-:Y:S01]  /*0cc0*/  FADD.FTZ R31, R35, R31 ;  /* 0x0000001f231f7221 */ /* 0x000fe20000010000 */
[----:B------:R-:W-:Y:S06]  /*0cd0*/  @P1 BRA `(.L_x_916) ;  /* 0x00000004002c1947 */ /* 0x000fec0003800000 */
[----:B------:R-:W-:Y:S05]  /*0ce0*/  @P3 BRA `(.L_x_917) ;  /* 0x0000000000a83947 */ /* 0x000fea0003800000 */
[----:B------:R-:W-:-:S13]  /*0cf0*/  ISETP.GE.AND P0, PT, R0, R7, PT ;  /* 0x000000070000720c */ /* 0x000fda0003f06270 */
[----:B------:R-:W-:Y:S05]  /*0d00*/  @P0 BRA `(.L_x_918) ;  /* 0x0000001000300947 */ /* 0x000fea0003800000 */
[----:B------:R-:W-:Y:S02]  /*0d10*/  I2FP.F32.U32 R3, R7 ;  /* 0x0000000700037245 */ /* 0x000fe40000201000 */
[----:B------:R-:W-:Y:S02]  /*0d20*/  IADD3 R4, PT, PT, R0, 0x2, RZ ;  /* 0x0000000200047810 */ /* 0x000fe40007ffe0ff */
[----:B------:R-:W-:Y:S02]  /*0d30*/  I2FP.F32.U32 R0, R0 ;  /* 0x0000000000007245 */ /* 0x000fe40000201000 */
[----:B------:R-:W0:Y:S01]  /*0d40*/  MUFU.RCP R3, R3 ;  /* 0x0000000300037308 */ /* 0x000e220000001000 */
[----:B------:R-:W-:-:S05]  /*0d50*/  I2FP.F32.U32 R4, R4 ;  /* 0x0000000400047245 */ /* 0x000fca0000201000 */
[-C--:B0-----:R-:W-:Y:S01]  /*0d60*/  FMUL.FTZ R4, R4, R3.reuse ;  /* 0x0000000304047220 */ /* 0x081fe20000410000 */
[----:B------:R-:W-:-:S03]  /*0d70*/  FMUL.FTZ R0, R0, R3 ;  /* 0x0000000300007220 */ /* 0x000fc60000410000 */
[----:B------:R-:W-:Y:S01]  /*0d80*/  FMUL.FTZ R5, R4, 13.28771209716796875 ;  /* 0x41549a7804057820 */ /* 0x000fe20000410000 */
[----:B------:R-:W-:Y:S01]  /*0d90*/  FMUL.FTZ R4, R0, 13.28771209716796875 ;  /* 0x41549a7800047820 */ /* 0x000fe20000410000 */
[----:B------:R-:W-:-:S03]  /*0da0*/  VIADD R0, R20, -UR38 ;  /* 0x8000002614007c36 */ /* 0x000fc60008000000 */
[----:B------:R-:W-:Y:S02]  /*0db0*/  MUFU.EX2 R7, -R4 ;  /* 0x8000000400077308 */ /* 0x000fe40000000800 */
[----:B------:R-:W-:-:S06]  /*0dc0*/  I2FP.F32.S32 R0, R0 ;  /* 0x0000000000007245 */ /* 0x000fcc0000201400 */
[----:B------:R-:W0:Y:S02]  /*0dd0*/  MUFU.EX2 R5, -R5 ;  /* 0x8000000500057308 */ /* 0x000e240000000800 */
[C---:B0-----:R-:W-:Y:S01]  /*0de0*/  FMUL.FTZ R3, R0.reuse, R5 ;  /* 0x0000000500037220 */ /* 0x041fe20000410000 */
[----:B------:R-:W-:-:S03]  /*0df0*/  FMUL.FTZ R0, R0, R7 ;  /* 0x0000000700007220 */ /* 0x000fc60000410000 */
[----:B------:R-:W-:Y:S01]  /*0e00*/  FMUL.RZ R13, R3, 0.15915493667125701904 ;  /* 0x3e22f983030d7820 */ /* 0x000fe2000040c000 */
[----:B------:R-:W-:-:S03]  /*0e10*/  FMUL.RZ R11, R0, 0.15915493667125701904 ;  /* 0x3e22f983000b7820 */ /* 0x000fc6000040c000 */
[----:B------:R-:W0:Y:S08]  /*0e20*/  MUFU.SIN R6, R13 ;  /* 0x0000000d00067308 */ /* 0x000e300000000400 */
[----:B------:R-:W1:Y:S08]  /*0e30*/  MUFU.COS R8, R13 ;  /* 0x0000000d00087308 */ /* 0x000e700000000000 */
[----:B------:R-:W2:Y:S01]  /*0e40*/  MUFU.SIN R3, R11 ;  /* 0x0000000b00037308 */ /* 0x000ea20000000400 */
[-C--:B0-----:R-:W-:Y:S01]  /*0e50*/  FMUL.FTZ R5, R31, R6.reuse ;  /* 0x000000061f057220 */ /* 0x081fe20000410000 */
[-C--:B------:R-:W-:Y:S01]  /*0e60*/  FMUL.FTZ R7, R19, R6.reuse ;  /* 0x0000000613077220 */ /* 0x080fe20000410000 */
[-C--:B------:R-:W-:Y:S01]  /*0e70*/  FMUL.FTZ R12, R18, R6.reuse ;  /* 0x00000006120c7220 */ /* 0x080fe20000410000 */
[----:B------:R-:W-:-:S04]  /*0e80*/  FMUL.FTZ R10, R30, R6 ;  /* 0x000000061e0a7220 */ /* 0x000fc80000410000 */
[----:B------:R-:W0:Y:S01]  /*0e90*/  MUFU.COS R0, R11 ;  /* 0x0000000b00007308 */ /* 0x000e220000000000 */
[-C--:B-1----:R-:W-:Y:S01]  /*0ea0*/  FFMA.FTZ R9, R30, R8.reuse, -R5 ;  /* 0x000000081e097223 */ /* 0x082fe20000010805 */
[-C--:B------:R-:W-:Y:S01]  /*0eb0*/  FFMA.FTZ R18, R18, R8.reuse, -R7 ;  /* 0x0000000812127223 */ /* 0x080fe20000010807 */
[-C--:B------:R-:W-:Y:S01]  /*0ec0*/  FFMA.FTZ R31, R31, R8.reuse, R10 ;  /* 0x000000081f1f7223 */ /* 0x080fe2000001000a */
[----:B------:R-:W-:Y:S01]  /*0ed0*/  FFMA.FTZ R19, R19, R8, R12 ;  /* 0x0000000813137223 */ /* 0x000fe2000001000c */
[----:B------:R-:W-:Y:S02]  /*0ee0*/  IMAD.MOV.U32 R30, RZ, RZ, R9 ;  /* 0x000000ffff1e7224 */ /* 0x000fe400078e0009 */
[-C--:B--2---:R-:W-:Y:S01]  /*0ef0*/  FMUL.FTZ R5, R29, R3.reuse ;  /* 0x000000031d057220 */ /* 0x084fe20000410000 */
[-C--:B------:R-:W-:Y:S01]  /*0f00*/  FMUL.FTZ R7, R17, R3.reuse ;  /* 0x0000000311077220 */ /* 0x080fe20000410000 */
[-C--:B------:R-:W-:Y:S01]  /*0f10*/  FMUL.FTZ R4, R28, R3.reuse ;  /* 0x000000031c047220 */ /* 0x080fe20000410000 */
[----:B------:R-:W-:Y:S01]  /*0f20*/  FMUL.FTZ R6, R16, R3 ;  /* 0x0000000310067220 */ /* 0x000fe20000410000 */
[-C--:B0-----:R-:W-:Y:S01]  /*0f30*/  FFMA.FTZ R5, R28, R0.reuse, -R5 ;  /* 0x000000001c057223 */ /* 0x081fe20000010805 */
[-C--:B------:R-:W-:Y:S01]  /*0f40*/  FFMA.FTZ R16, R16, R0.reuse, -R7 ;  /* 0x0000000010107223 */ /* 0x080fe20000010807 */
[-C--:B------:R-:W-:Y:S01]  /*0f50*/  FFMA.FTZ R29, R29, R0.reuse, R4 ;  /* 0x000000001d1d7223 */ /* 0x080fe20000010004 */
[----:B------:R-:W-:Y:S01]  /*0f60*/  FFMA.FTZ R17, R17, R0, R6 ;  /* 0x0000000011117223 */ /* 0x000fe20000010006 */
[----:B------:R-:W-:Y:S01]  /*0f70*/  IMAD.MOV.U32 R28, RZ, RZ, R5 ;  /* 0x000000ffff1c7224 */ /* 0x000fe200078e0005 */
[----:B------:R-:W-:Y:S06]  /*0f80*/  BRA `(.L_x_918) ;  /* 0x0000000c00907947 */ /* 0x000fec0003800000 */
.L_x_917:
[----:B------:R-:W-:-:S13]  /*0f90*/  ISETP.GE.AND P0, PT, R0, R7, PT ;  /* 0x000000070000720c */ /* 0x000fda0003f06270 */
[----:B------:R-:W-:Y:S05]  /*0fa0*/  @P0 BRA `(.L_x_918) ;  /* 0x0000000c00880947 */ /* 0x000fea0003800000 */
[----:B------:R-:W-:Y:S01]  /*0fb0*/  I2FP.F32.U32 R7, R7 ;  /* 0x0000000700077245 */ /* 0x000fe20000201000 */
[----:B------:R-:W-:Y:S01]  /*0fc0*/  VIADD R3, R0, 0x2 ;  /* 0x0000000200037836 */ /* 0x000fe20000000000 */
[----:B------:R-:W-:Y:S01]  /*0fd0*/  I2FP.F32.U32 R0, R0 ;  /* 0x0000000000007245 */ /* 0x000fe20000201000 */
[----:B------:R-:W-:-:S03]  /*0fe0*/  VIADD R20, R20, -UR38 ;  /* 0x8000002614147c36 */ /* 0x000fc60008000000 */
[----:B------:R-:W0:Y:S01]  /*0ff0*/  MUFU.RCP R7, R7 ;  /* 0x0000000700077308 */ /* 0x000e220000001000 */
[----:B------:R-:W-:Y:S02]  /*1000*/  I2FP.F32.U32 R4, R3 ;  /* 0x0000000300047245 */ /* 0x000fe40000201000 */
[----:B------:R-:W-:-:S03]  /*1010*/  I2FP.F32.S32 R20, R20 ;  /* 0x0000001400147245 */ /* 0x000fc60000201400 */
[-C--:B0-----:R-:W-:Y:S01]  /*1020*/  FMUL.FTZ R4, R4, R7.reuse ;  /* 0x0000000704047220 */ /* 0x081fe20000410000 */
[----:B------:R-:W-:-:S03]  /*1030*/  FMUL.FTZ R0, R0, R7 ;  /* 0x0000000700007220 */ /* 0x000fc60000410000 */
[----:B------:R-:W-:Y:S01]  /*1040*/  FMUL.FTZ R4, R4, 13.28771209716796875 ;  /* 0x41549a7804047820 */ /* 0x000fe20000410000 */
[----:B------:R-:W-:-:S03]  /*1050*/  FMUL.FTZ R0, R0, 13.28771209716796875 ;  /* 0x41549a7800007820 */ /* 0x000fc60000410000 */
[----:B------:R-:W0:Y:S08]  /*1060*/  MUFU.EX2 R5, -R4 ;  /* 0x8000000400057308 */ /* 0x000e300000000800 */
        /* <DEDUP_REMOVED lines=8> */
[-C--:B0-----:R-:W-:Y:S01]  /*10f0*/  FMUL.FTZ R11, R31, R9.reuse ;  /* 0x000000091f0b7220 */ /* 0x081fe20000410000 */
[----:B------:R-:W-:-:S06]  /*1100*/  FMUL.FTZ R10, R30, R9 ;  /* 0x000000091e0a7220 */ /* 0x000fcc0000410000 */
[----:B------:R-:W0:Y:S01]  /*1110*/  MUFU.COS R4, R3 ;  /* 0x0000000300047308 */ /* 0x000e220000000000 */
[-C--:B-1----:R-:W-:Y:S01]  /*1120*/  FMUL.FTZ R7, R29, R5.reuse ;  /* 0x000000051d077220 */ /* 0x082fe20000410000 */
[----:B------:R-:W-:Y:S01]  /*1130*/  FMUL.FTZ R0, R28, R5 ;  /* 0x000000051c007220 */ /* 0x000fe20000410000 */
[-C--:B--2---:R-:W-:Y:S01]  /*1140*/  FFMA.FTZ R30, R30, R8.reuse, -R11 ;  /* 0x000000081e1e7223 */ /* 0x084fe2000001080b */
[----:B------:R-:W-:Y:S01]  /*1150*/  FFMA.FTZ R31, R31, R8, R10 ;  /* 0x000000081f1f7223 */ /* 0x000fe2000001000a */
[-C--:B0-----:R-:W-:Y:S01]  /*1160*/  FFMA.FTZ R28, R28, R4.reuse, -R7 ;  /* 0x000000041c1c7223 */ /* 0x081fe20000010807 */
[----:B------:R-:W-:Y:S01]  /*1170*/  FFMA.FTZ R29, R29, R4, R0 ;  /* 0x000000041d1d7223 */ /* 0x000fe20000010000 */
[----:B------:R-:W-:Y:S06]  /*1180*/  BRA `(.L_x_918) ;  /* 0x0000000c00107947 */ /* 0x000fec0003800000 */
.L_x_916:
        /* <DEDUP_REMOVED lines=10> */
[----:B0-----:R-:W-:Y:S01]  /*1230*/  IADD3 R4, PT, PT, R3, 0xffffffe, RZ ;  /* 0x0ffffffe03047810 */ /* 0x001fe20007ffe0ff */
[----:B------:R-:W-:-:S05]  /*1240*/  IMAD.MOV R3, RZ, RZ, -R10 ;  /* 0x000000ffff037224 */ /* 0x000fca00078e0a0a */
[----:B------:R0:W1:Y:S02]  /*1250*/  F2I.FTZ.U32.TRUNC.NTZ R5, R4 ;  /* 0x0000000400057305 */ /* 0x000064000021f000 */
[----:B0-----:R-:W-:Y:S02]  /*1260*/  IMAD.MOV.U32 R4, RZ, RZ, RZ ;  /* 0x000000ffff047224 */ /* 0x001fe400078e00ff */
[----:B-1----:R-:W-:-:S04]  /*1270*/  IMAD.MOV R9, RZ, RZ, -R5 ;  /* 0x000000ffff097224 */ /* 0x002fc800078e0a05 */
[----:B------:R-:W-:-:S04]  /*1280*/  IMAD R9, R9, R6, RZ ;  /* 0x0000000609097224 */ /* 0x000fc800078e02ff */
        /* <DEDUP_REMOVED lines=11> */
[----:B------:R-:W-:-:S03]  /*1340*/  ISETP.GE.AND P0, PT, R0, R7, PT ;  /* 0x000000070000720c */ /* 0x000fc60003f06270 */
[----:B------:R-:W-:-:S04]  /*1350*/  IMAD.MOV.U32 R32, RZ, RZ, R5 ;  /* 0x000000ffff207224 */ /* 0x000fc800078e0005 */
        /* <DEDUP_REMOVED lines=10> */
[----:B------:R-:W-:Y:S02]  /*1400*/  HFMA2 R13, -RZ, RZ, 0, 0 ;  /* 0x00000000ff0d7431 */ /* 0x000fe400000001ff */
[----:B------:R-:W-:Y:S01]  /*1410*/  IMAD.MOV.U32 R8, RZ, RZ, 0x53f ;  /* 0x0000053fff087424 */ /* 0x000fe200078e00ff */
[----:B------:R1:W2:Y:S01]  /*1420*/  LDC.64 R14, c[0x4][R0] ;  /* 0x01000000000e7b82 */ /* 0x0002a20000000a00 */
[----:B------:R-:W3:Y:S01]  /*1430*/  LDCU.64 UR6, c[0x4][0xd0] ;  /* 0x01001a00ff0677ac */ /* 0x000ee20008000a00 */
[----:B------:R-:W-:Y:S01]  /*1440*/  IMAD.MOV.U32 R12, RZ, RZ, 0x1 ;  /* 0x00000001ff0c7424 */ /* 0x000fe200078e00ff */
[----:B------:R-:W4:Y:S01]  /*1450*/  LDCU.64 UR8, c[0x4][0x90] ;  /* 0x01001200ff0877ac */ /* 0x000f220008000a00 */
[----:B0-----:R-:W-:Y:S02]  /*1460*/  IMAD.U32 R4, RZ, RZ, UR4 ;  /* 0x00000004ff047e24 */ /* 0x001fe4000f8e00ff */
[----:B------:R-:W-:Y:S01]  /*1470*/  IMAD.U32 R5, RZ, RZ, UR5 ;  /* 0x00000005ff057e24 */ /* 0x000fe2000f8e00ff */
[----:B---3--:R-:W-:Y:S01]  /*1480*/  MOV R6, UR6 ;  /* 0x0000000600067c02 */ /* 0x008fe20008000f00 */
[----:B------:R-:W-:-:S02]  /*1490*/  IMAD.U32 R7, RZ, RZ, UR7 ;  /* 0x00000007ff077e24 */ /* 0x000fc4000f8e00ff */
[----:B----4-:R-:W-:Y:S02]  /*14a0*/  IMAD.U32 R10, RZ, RZ, UR8 ;  /* 0x00000008ff0a7e24 */ /* 0x010fe4000f8e00ff */
[----:B-1----:R-:W-:-:S07]  /*14b0*/  IMAD.U32 R11, RZ, RZ, UR9 ;  /* 0x00000009ff0b7e24 */ /* 0x002fce000f8e00ff */
[----:B------:R-:W-:-:S07]  /*14c0*/  LEPC R20, `(.L_x_919) ;  /* 0x000000001014794e */ /* 0x000fce0000000000 */
[----:B--2---:R-:W-:Y:S05]  /*14d0*/  CALL.ABS.NOINC R14 ;  /* 0x000000000e007343 */ /* 0x004fea0003c00000 */
.L_x_919:
[----:B------:R-:W0:Y:S01]  /*14e0*/  S2R R3, SR_CgaCtaId ;  /* 0x0000000000037919 */ /* 0x000e220000008800 */
[----:B------:R-:W1:Y:S01]  /*14f0*/  LDC R9, c[0x0][0x400] ;  /* 0x00010000ff097b82 */ /* 0x000e620000000800 */
[----:B------:R-:W-:Y:S02]  /*1500*/  ISETP.NE.AND P6, PT, R34, RZ, PT ;  /* 0x000000ff2200720c */ /* 0x000fe40003fc5270 */
[----:B------:R-:W-:-:S05]  /*1510*/  MOV R0, 0x400 ;  /* 0x0000040000007802 */ /* 0x000fca0000000f00 */
[----:B------:R-:W-:-:S05]  /*1520*/  VIADD R0, R0, 0x440 ;  /* 0x0000044000007836 */ /* 0x000fca0000000000 */
[----:B0-----:R-:W-:-:S05]  /*1530*/  LEA R0, R3, R0, 0x18 ;  /* 0x0000000003007211 */ /* 0x001fca00078ec0ff */
[----:B-1----:R-:W-:Y:S01]  /*1540*/  IMAD R3, R9, 0x4, R0 ;  /* 0x0000000409037824 */ /* 0x002fe200078e0200 */
[----:B------:R-:W-:Y:S06]  /*1550*/  @!P6 BRA `(.L_x_920) ;  /* 0x00000000001ce947 */ /* 0x000fec0003800000 */
[----:B------:R-:W0:Y:S01]  /*1560*/  LDCU UR4, c[0x0][0x40c] ;  /* 0x00008180ff0477ac */ /* 0x000e220008000800 */
[----:B------:R-:W-:-:S04]  /*1570*/  IMAD R5, R23, R32, R33 ;  /* 0x0000002017057224 */ /* 0x000fc800078e0221 */
[----:B------:R-:W-:-:S05]  /*1580*/  IMAD R4, R5, 0x4, R0 ;  /* 0x0000000405047824 */ /* 0x000fca00078e0200 */
[----:B------:R1:W-:Y:S01]  /*1590*/  STS.128 [R4], R28 ;  /* 0x0000001c04007388 */ /* 0x0003e20000000c00 */
[----:B0-----:R-:W-:-:S13]  /*15a0*/  ISETP.NE.AND P0, PT, RZ, UR4, PT ;  /* 0x00000004ff007c0c */ /* 0x001fda000bf05270 */
[----:B------:R-:W-:-:S05]  /*15b0*/  @!P0 IMAD R5, R5, 0x4, R3 ;  /* 0x0000000405058824 */ /* 0x000fca00078e0203 */
[----:B------:R1:W-:Y:S02]  /*15c0*/  @!P0 STS.128 [R5], R16 ;  /* 0x0000001005008388 */ /* 0x0003e40000000c00 */
.L_x_920:
        /* <DEDUP_REMOVED lines=14> */
[----:B------:R1:W2:Y:S04]  /*16b0*/  LDS R28, [R21] ;  /* 0x00000000151c7984 */ /* 0x0002a80000000800 */
[----:B------:R1:W3:Y:S04]  /*16c0*/  LDS R30, [R21+0x4] ;  /* 0x00000400151e7984 */ /* 0x0002e80000000800 */
[----:B------:R1:W4:Y:S04]  /*16d0*/  LDS R29, [R20] ;  /* 0x00000000141d7984 */ /* 0x0003280000000800 */
[----:B------:R1:W1:Y:S01]  /*16e0*/  LDS R31, [R20+0x4] ;  /* 0x00000400141f7984 */ /* 0x0002620000000800 */
[----:B0-----:R-:W-:-:S13]  /*16f0*/  ISETP.NE.AND P0, PT, R8, RZ, PT ;  /* 0x000000ff0800720c */ /* 0x001fda0003f05270 */
[----:B-1234-:R-:W-:Y:S05]  /*1700*/  @P0 BRA `(.L_x_924) ;  /* 0x0000000000e40947 */ /* 0x01efea0003800000 */
[C---:B------:R-:W-:Y:S01]  /*1710*/  IMAD R35, R5.reuse, 0x4, R3 ;  /* 0x0000000405237824 */ /* 0x040fe200078e0203 */
[----:B------:R-:W-:Y:S01]  /*1720*/  LEA.HI R4, R5, R5, RZ, 0x1 ;  /* 0x0000000505047211 */ /* 0x000fe200078f08ff */
[----:B------:R-:W-:Y:S02]  /*1730*/  BSSY.RECONVERGENT B2, `(.L_x_925) ;  /* 0x0000031000027945 */ /* 0x000fe40003800200 */
[----:B------:R-:W-:Y:S01]  /*1740*/  IMAD R34, R23, 0x4, R35 ;  /* 0x0000000417227824 */ /* 0x000fe200078e0223 */
[----:B------:R0:W1:Y:S01]  /*1750*/  LDS R16, [R35] ;  /* 0x0000000023107984 */ /* 0x0000620000000800 */
[----:B------:R-:W-:-:S03]  /*1760*/  IMAD.SHL.U32 R4, R4, 0x2, RZ ;  /* 0x0000000204047824 */ /* 0x000fc600078e00ff */
[----:B------:R0:W2:Y:S02]  /*1770*/  LDS R18, [R35+0x4] ;  /* 0x0000040023127984 */ /* 0x0000a40000000800 */
[----:B------:R-:W-:Y:S02]  /*1780*/  LOP3.LUT R7, R4, 0xfffffffc, RZ, 0xc0, !PT ;  /* 0xfffffffc04077812 */ /* 0x000fe400078ec0ff */
[----:B------:R0:W3:Y:S02]  /*1790*/  LDS R17, [R34] ;  /* 0x0000000022117984 */ /* 0x0000e40000000800 */
[----:B------:R-:W-:Y:S02]  /*17a0*/  ISETP.GE.AND P0, PT, R7, R9, PT ;  /* 0x000000090700720c */ /* 0x000fe40003f06270 */
[----:B------:R0:W4:Y:S11]  /*17b0*/  LDS R19, [R34+0x4] ;  /* 0x0000040022137984 */ /* 0x0001360000000800 */
[----:B0-----:R-:W-:Y:S05]  /*17c0*/  @P0 BRA `(.L_x_926) ;  /* 0x00000000009c0947 */ /* 0x001fea0003800000 */
[----:B------:R-:W-:Y:S01]  /*17d0*/  I2FP.F32.S32 R5, R9 ;  /* 0x0000000900057245 */ /* 0x000fe20000201400 */
[----:B------:R-:W-:Y:S02]  /*17e0*/  VIADD R4, R7, 0x2 ;  /* 0x0000000207047836 */ /* 0x000fe40000000000 */
[----:B------:R-:W-:-:S03]  /*17f0*/  VIADD R8, R8, -UR38 ;  /* 0x8000002608087c36 */ /* 0x000fc60008000000 */
[----:B------:R-:W0:Y:S01]  /*1800*/  MUFU.RCP R5, R5 ;  /* 0x0000000500057308 */ /* 0x000e220000001000 */
[----:B------:R-:W-:-:S05]  /*1810*/  I2FP.F32.S32 R4, R4 ;  /* 0x0000000400047245 */ /* 0x000fca0000201400 */
[----:B0-----:R-:W-:Y:S01]  /*1820*/  FMUL.FTZ R6, R4, R5 ;  /* 0x0000000504067220 */ /* 0x001fe20000410000 */
[----:B------:R-:W-:Y:S02]  /*1830*/  I2FP.F32.S32 R4, R7 ;  /* 0x0000000700047245 */ /* 0x000fe40000201400 */
[----:B------:R-:W-:Y:S01]  /*1840*/  I2FP.F32.S32 R7, R8 ;  /* 0x0000000800077245 */ /* 0x000fe20000201400 */
[----:B------:R-:W-:Y:S02]  /*1850*/  FMUL.FTZ R6, R6, 13.28771209716796875 ;  /* 0x41549a7806067820 */ /* 0x000fe40000410000 */
[----:B------:R-:W-:-:S04]  /*1860*/  FMUL.FTZ R4, R4, R5 ;  /* 0x0000000504047220 */ /* 0x000fc80000410000 */
[----:B------:R-:W-:Y:S01]  /*1870*/  FMUL.FTZ R4, R4, 13.28771209716796875 ;  /* 0x41549a7804047820 */ /* 0x000fe20000410000 */
[----:B------:R-:W0:Y:S08]  /*1880*/  MUFU.EX2 R6, -R6 ;  /* 0x8000000600067308 */ /* 0x000e300000000800 */
[----:B------:R-:W5:Y:S01]  /*1890*/  MUFU.EX2 R4, -R4 ;  /* 0x8000000400047308 */ /* 0x000f620000000800 */
[----:B0-----:R-:W-:-:S04]  /*18a0*/  FMUL.FTZ R5, R7, R6 ;  /* 0x0000000607057220 */ /* 0x001fc80000410000 */
[----:B------:R-:W-:Y:S01]  /*18b0*/  FMUL.RZ R15, R5, 0.15915493667125701904 ;  /* 0x3e22f983050f7820 */ /* 0x000fe2000040c000 */
[----:B-----5:R-:W-:-:S03]  /*18c0*/  FMUL.FTZ R5, R7, R4 ;  /* 0x0000000407057220 */ /* 0x020fc60000410000 */
[----:B------:R-:W0:Y:S01]  /*18d0*/  MUFU.SIN R9, R15 ;  /* 0x0000000f00097308 */ /* 0x000e220000000400 */
[----:B------:R-:W-:-:S07]  /*18e0*/  FMUL.RZ R13, R5, 0.15915493667125701904 ;  /* 0x3e22f983050d7820 */ /* 0x000fce000040c000 */
[----:B------:R-:W5:Y:S08]  /*18f0*/  MUFU.COS R8, R15 ;  /* 0x0000000f00087308 */ /* 0x000f700000000000 */
[----:B------:R-:W1:Y:S01]  /*1900*/  MUFU.SIN R6, R13 ;  /* 0x0000000d00067308 */ /* 0x000e620000000400 */
[-C--:B0-----:R-:W-:Y:S01]  /*1910*/  FMUL.FTZ R7, R31, R9.reuse ;  /* 0x000000091f077220 */ /* 0x081fe20000410000 */
[-C--:B----4-:R-:W-:Y:S01]  /*1920*/  FMUL.FTZ R11, R19, R9.reuse ;  /* 0x00000009130b7220 */ /* 0x090fe20000410000 */
[-C--:B------:R-:W-:Y:S01]  /*1930*/  FMUL.FTZ R12, R30, R9.reuse ;  /* 0x000000091e0c7220 */ /* 0x080fe20000410000 */
[----:B--2---:R-:W-:-:S04]  /*1940*/  FMUL.FTZ R14, R18, R9 ;  /* 0x00000009120e7220 */ /* 0x004fc80000410000 */
[----:B------:R-:W0:Y:S01]  /*1950*/  MUFU.COS R5, R13 ;  /* 0x0000000d00057308 */ /* 0x000e220000000000 */
[-C--:B-----5:R-:W-:Y:S01]  /*1960*/  FFMA.FTZ R10, R30, R8.reuse, -R7 ;  /* 0x000000081e0a7223 */ /* 0x0a0fe20000010807 */
[-C--:B------:R-:W-:Y:S01]  /*1970*/  FFMA.FTZ R18, R18, R8.reuse, -R11 ;  /* 0x0000000812127223 */ /* 0x080fe2000001080b */
[-C--:B------:R-:W-:Y:S01]  /*1980*/  FFMA.FTZ R31, R31, R8.reuse, R12 ;  /* 0x000000081f1f7223 */ /* 0x080fe2000001000c */
[----:B------:R-:W-:Y:S02]  /*1990*/  FFMA.FTZ R19, R19, R8, R14 ;  /* 0x0000000813137223 */ /* 0x000fe4000001000e */
[----:B------:R-:W-:Y:S01]  /*19a0*/  MOV R30, R10 ;  /* 0x0000000a001e7202 */ /* 0x000fe20000000f00 */
[-C--:B-1----:R-:W-:Y:S01]  /*19b0*/  FMUL.FTZ R7, R29, R6.reuse ;  /* 0x000000061d077220 */ /* 0x082fe20000410000 */
[-C--:B---3--:R-:W-:Y:S01]  /*19c0*/  FMUL.FTZ R9, R17, R6.reuse ;  /* 0x0000000611097220 */ /* 0x088fe20000410000 */
[-C--:B------:R-:W-:Y:S01]  /*19d0*/  FMUL.FTZ R4, R28, R6.reuse ;  /* 0x000000061c047220 */ /* 0x080fe20000410000 */
[----:B------:R-:W-:Y:S01]  /*19e0*/  FMUL.FTZ R6, R16, R6 ;  /* 0x0000000610067220 */ /* 0x000fe20000410000 */
[-C--:B0-----:R-:W-:Y:S01]  /*19f0*/  FFMA.FTZ R7, R28, R5.reuse, -R7 ;  /* 0x000000051c077223 */ /* 0x081fe20000010807 */
[-C--:B------:R-:W-:Y:S01]  /*1a00*/  FFMA.FTZ R16, R16, R5.reuse, -R9 ;  /* 0x0000000510107223 */ /* 0x080fe20000010809 */
[-C--:B------:R-:W-:Y:S01]  /*1a10*/  FFMA.FTZ R29, R29, R5.reuse, R4 ;  /* 0x000000051d1d7223 */ /* 0x080fe20000010004 */
[----:B------:R-:W-:Y:S01]  /*1a20*/  FFMA.FTZ R17, R17, R5, R6 ;  /* 0x0000000511117223 */ /* 0x000fe20000010006 */
[----:B------:R-:W-:-:S07]  /*1a30*/  IMAD.MOV.U32 R28, RZ, RZ, R7 ;  /* 0x000000ffff1c7224 */ /* 0x000fce00078e0007 */
.L_x_926:
[----:B------:R-:W-:Y:S05]  /*1a40*/  BSYNC.RECONVERGENT B2 ;  /* 0x0000000000027941 */ /* 0x000fea0003800200 */
.L_x_925:
[----:B-1----:R0:W-:Y:S04]  /*1a50*/  STS [R35], R16 ;  /* 0x0000001023007388 */ /* 0x0021e80000000800 */
[----:B--2---:R0:W-:Y:S04]  /*1a60*/  STS [R35+0x4], R18 ;  /* 0x0000041223007388 */ /* 0x0041e80000000800 */
[----:B---3--:R0:W-:Y:S04]  /*1a70*/  STS [R34], R17 ;  /* 0x0000001122007388 */ /* 0x0081e80000000800 */
[----:B----4-:R0:W-:Y:S01]  /*1a80*/  STS [R34+0x4], R19 ;  /* 0x0000041322007388 */ /* 0x0101e20000000800 */
[----:B------:R-:W-:Y:S05]  /*1a90*/  BRA `(.L_x_927) ;  /* 0x0000000000847947 */ /* 0x000fea0003800000 */
.L_x_924:
[----:B------:R-:W-:-:S05]  /*1aa0*/  LEA.HI R5, R5, R5, RZ, 0x1 ;  /* 0x0000000505057211 */ /* 0x000fca00078f08ff */
[----:B------:R-:W-:-:S05]  /*1ab0*/  IMAD.SHL.U32 R5, R5, 0x2, RZ ;  /* 0x0000000205057824 */ /* 0x000fca00078e00ff */
[----:B------:R-:W-:-:S04]  /*1ac0*/  LOP3.LUT R6, R5, 0xfffffffc, RZ, 0xc0, !PT ;  /* 0xfffffffc05067812 */ /* 0x000fc800078ec0ff */
[----:B------:R-:W-:-:S13]  /*1ad0*/  ISETP.GE.AND P0, PT, R6, R9, PT ;  /* 0x000000090600720c */ /* 0x000fda0003f06270 */
[----:B------:R-:W-:Y:S05]  /*1ae0*/  @P0 BRA `(.L_x_927) ;  /* 0x0000000000700947 */ /* 0x000fea0003800000 */
[----:B------:R-:W-:Y:S01]  /*1af0*/  I2FP.F32.S32 R9, R9 ;  /* 0x0000000900097245 */ /* 0x000fe20000201400 */
[----:B------:R-:W-:-:S05]  /*1b00*/  VIADD R4, R6, 0x2 ;  /* 0x0000000206047836 */ /* 0x000fca0000000000 */
[----:B------:R-:W0:Y:S01]  /*1b10*/  MUFU.RCP R9, R9 ;  /* 0x0000000900097308 */ /* 0x000e220000001000 */
[----:B------:R-:W-:-:S05]  /*1b20*/  I2FP.F32.S32 R4, R4 ;  /* 0x0000000400047245 */ /* 0x000fca0000201400 */
        /* <DEDUP_REMOVED lines=23> */
[----:B------:R-:W-:-:S07]  /*1ca0*/  FFMA.FTZ R29, R29, R4, R6 ;  /* 0x000000041d1d7223 */ /* 0x000fce0000010006 */
.L_x_927:
[----:B------:R-:W-:Y:S05]  /*1cb0*/  BSYNC.RECONVERGENT B1 ;  /* 0x0000000000017941 */ /* 0x000fea0003800200 */
.L_x_923:
[----:B------:R1:W-:Y:S04]  /*1cc0*/  STS [R21], R28 ;  /* 0x0000001c15007388 */ /* 0x0003e80000000800 */
[----:B------:R1:W-:Y:S04]  /*1cd0*/  STS [R21+0x4], R30 ;  /* 0x0000041e15007388 */ /* 0x0003e80000000800 */
[----:B------:R1:W-:Y:S04]  /*1ce0*/  STS [R20], R29 ;  /* 0x0000001d14007388 */ /* 0x0003e80000000800 */
[----:B------:R1:W-:Y:S02]  /*1cf0*/  STS [R20+0x4], R31 ;  /* 0x0000041f14007388 */ /* 0x0003e40000000800 */
.L_x_922:
[----:B------:R-:W-:Y:S05]  /*1d00*/  BSYNC.RECONVERGENT B0 ;  /* 0x0000000000007941 */ /* 0x000fea0003800200 */
.L_x_921:
[----:B------:R-:W-:Y:S06]  /*1d10*/  BAR.SYNC.DEFER_BLOCKING 0x0 ;  /* 0x0000000000007b1d */ /* 0x000fec0000010000 */
[----:B------:R-:W-:Y:S04]  /*1d20*/  BSSY.RECONVERGENT B0, `(.L_x_928) ;  /* 0x0000009000007945 */ /* 0x000fe80003800200 */
[----:B------:R-:W-:Y:S05]  /*1d30*/  @!P6 BRA `(.L_x_929) ;  /* 0x00000000001ce947 */ /* 0x000fea0003800000 */
[----:B------:R-:W2:Y:S01]  /*1d40*/  LDCU UR4, c[0x0][0x40c] ;  /* 0x00008180ff0477ac */ /* 0x000ea20008000800 */
[----:B------:R-:W-:-:S04]  /*1d50*/  IMAD R23, R23, R32, R33 ;  /* 0x0000002017177224 */ /* 0x000fc800078e0221 */
[----:B------:R-:W-:-:S05]  /*1d60*/  IMAD R0, R23, 0x4, R0 ;  /* 0x0000000417007824 */ /* 0x000fca00078e0200 */
[----:B-1----:R3:W4:Y:S01]  /*1d70*/  LDS.128 R28, [R0] ;  /* 0x00000000001c7984 */ /* 0x0027220000000c00 */
[----:B--2---:R-:W-:-:S13]  /*1d80*/  ISETP.NE.AND P0, PT, RZ, UR4, PT ;  /* 0x00000004ff007c0c */ /* 0x004fda000bf05270 */
[----:B------:R-:W-:-:S05]  /*1d90*/  @!P0 IMAD R3, R23, 0x4, R3 ;  /* 0x0000000417038824 */ /* 0x000fca00078e0203 */
[----:B0-----:R3:W2:Y:S02]  /*1da0*/  @!P0 LDS.128 R16, [R3] ;  /* 0x0000000003108984 */ /* 0x0016a40000000c00 */
.L_x_929:
[----:B------:R-:W-:Y:S05]  /*1db0*/  BSYNC.RECONVERGENT B0 ;  /* 0x0000000000007941 */ /* 0x000fea0003800200 */
.L_x_928:
[----:B------:R-:W-:Y:S06]  /*1dc0*/  BAR.SYNC.DEFER_BLOCKING 0x0 ;  /* 0x0000000000007b1d */ /* 0x000fec0000010000 */
.L_x_918:
[----:B------:R-:W-:Y:S05]  /*1dd0*/  BSYNC.RECONVERGENT B6 ;  /* 0x0000000000067941 */ /* 0x000fea0003800200 */
.L_x_915:
[----:B------:R-:W5:Y:S01]  /*1de0*/  S2UR UR10, SR_CgaCtaId ;  /* 0x00000000000a79c3 */ /* 0x000f620000008800 */
[----:B---3--:R-:W-:Y:S01]  /*1df0*/  MOV R0, 0xff7fffff ;  /* 0xff7fffff00007802 */ /* 0x008fe20000000f00 */
[----:B------:R-:W-:Y:S01]  /*1e00*/  UMOV UR34, 0x400 ;  /* 0x0000040000227882 */ /* 0x000fe20000000000 */
[----:B------:R-:W-:Y:S01]  /*1e10*/  R2UR UR4, R112 ;  /* 0x00000000700472ca */ /* 0x000fe200000e0000 */
[----:B------:R-:W-:Y:S01]  /*1e20*/  UIADD3 UR74, UPT, UPT, UR34, 0x440, URZ ;  /* 0x00000440224a7890 */ /* 0x000fe2000fffe0ff */
[----:B------:R-:W-:Y:S01]  /*1e30*/  ISETP.GT.U32.AND P0, PT, R22, 0x1f, PT ;  /* 0x0000001f1600780c */ /* 0x000fe20003f04070 */
[----:B------:R3:W-:Y:S10]  /*1e40*/  STL [R1+0x1c], R0 ;  /* 0x00001c0001007387 */ /* 0x0007f40000100800 */
[----:B------:R-:W-:-:S02]  /*1e50*/  UIADD3 UR4, UPT, UPT, UR41, -UR4, URZ ;  /* 0x8000000429047290 */ /* 0x000fc4000fffe0ff */
[----:B-----5:R-:W-:-:S04]  /*1e60*/  ULEA UR74, UR10, UR74, 0x18 ;  /* 0x0000004a0a4a7291 */ /* 0x020fc8000f8ec0ff */
[----:B------:R-:W-:Y:S01]  /*1e70*/  ULEA UR6, UR4, UR74, 0x2 ;  /* 0x0000004a04067291 */ /* 0x000fe2000f8e10ff */
[----:B---3--:R-:W-:Y:S11]  /*1e80*/  @P0 BRA `(.L_x_930) ;  /* 0x0000000000e80947 */ /* 0x008ff60003800000 */
[----:B------:R-:W3:Y:S01]  /*1e90*/  LDCU UR4, c[0x0][0x40c] ;  /* 0x00008180ff0477ac */ /* 0x000ee20008000800 */
[----:B------:R-:W-:Y:S01]  /*1ea0*/  R2UR UR5, R40 ;  /* 0x00000000280572ca */ /* 0x000fe200000e0000 */
[----:B--2-4-:R-:W-:Y:S01]  /*1eb0*/  FMUL.FTZ R6, R28, R16 ;  /* 0x000000101c067220 */ /* 0x014fe20000410000 */
[----:B---3--:R-:W-:Y:S02]  /*1ec0*/  UISETP.NE.AND UP0, UPT, UR4, URZ, UPT ;  /* 0x000000ff0400728c */ /* 0x008fe4000bf05270 */
[----:B------:R-:W-:-:S04]  /*1ed0*/  UIADD3 UR4, UPT, UPT, UR34, 0x40, URZ ;  /* 0x0000004022047890 */ /* 0x000fc8000fffe0ff */
[----:B------:R-:W-:Y:S01]  /*1ee0*/  PLOP3.LUT P1, PT, PT, PT, UP0, 0x80, 0x8 ;  /* 0x000000000008781c */ /* 0x000fe20003f2f008 */
[----:B------:R-:W-:-:S03]  /*1ef0*/  ULEA UR4, UR10, UR4, 0x18 ;  /* 0x000000040a047291 */ /* 0x000fc6000f8ec0ff */
[----:B------:R-:W-:-:S13]  /*1f00*/  ISETP.GT.U32.OR P0, PT, R22, 0x13, P1 ;  /* 0x000000131600780c */ /* 0x000fda0000f04470 */
[----:B------:R-:W2:Y:S08]  /*1f10*/  @!P0 LDC R7, c[0x0][0x3f4] ;  /* 0x0000fd00ff078b82 */ /* 0x000eb00000000800 */
[----:B-1----:R-:W1:Y:S01]  /*1f20*/  @!P0 LDC.64 R4, c[0x0][0x3b8] ;  /* 0x0000ee00ff048b82 */ /* 0x002e620000000a00 */
[----:B--2---:R-:W-:Y:S01]  /*1f30*/  @!P0 IMAD R0, R22, R7, UR5 ;  /* 0x0000000516008e24 */ /* 0x004fe2000f8e0207 */
[----:B------:R-:W-:-:S03]  /*1f40*/  @!UP0 UIADD3 UR5, UPT, UPT, UR34, 0x240, URZ ;  /* 0x0000024022058890 */ /* 0x000fc6000fffe0ff */
[----:B------:R-:W-:Y:S01]  /*1f50*/  @!P0 IMAD.SHL.U32 R0, R0, 0x4, RZ ;  /* 0x0000000400008824 */ /* 0x000fe200078e00ff */
[----:B------:R-:W-:-:S03]  /*1f60*/  @!UP0 ULEA UR5, UR10, UR5, 0x18 ;  /* 0x000000050a058291 */ /* 0x000fc6000f8ec0ff */
[----:B------:R-:W-:Y:S01]  /*1f70*/  @!P0 IMAD R7, R7, UR43, R0 ;  /* 0x0000002b07078c24 */ /* 0x000fe2000f8e0200 */
[C---:B------:R-:W-:Y:S01]  /*1f80*/  LEA R0, R22.reuse, UR4, 0x4 ;  /* 0x0000000416007c11 */ /* 0x040fe2000f8e20ff */
[----:B------:R-:W-:Y:S01]  /*1f90*/  UMOV UR4, 0xffffffff ;  /* 0xffffffff00047882 */ /* 0x000fe20000000000 */
[----:B------:R-:W-:Y:S01]  /*1fa0*/  @!P1 LEA R3, R22, UR5, 0x4 ;  /* 0x0000000516039c11 */ /* 0x000fe2000f8e20ff */
[----:B-1----:R-:W-:-:S04]  /*1fb0*/  @!P0 IMAD.WIDE R4, R7, 0x4, R4 ;  /* 0x0000000407048825 */ /* 0x002fc800078e0204 */
[----:B------:R-:W-:Y:S01]  /*1fc0*/  FFMA.FTZ R7, R29, R17, R6 ;  /* 0x000000111d077223 */ /* 0x000fe20000010006 */
[----:B------:R1:W-:Y:S03]  /*1fd0*/  STS.128 [R0], R28 ;  /* 0x0000001c00007388 */ /* 0x0003e60000000c00 */
[----:B------:R-:W-:Y:S01]  /*1fe0*/  FFMA.FTZ R6, R30, R18, R7 ;  /* 0x000000121e067223 */ /* 0x000fe20000010007 */
[----:B------:R1:W-:Y:S03]  /*1ff0*/  @!P1 STS.128 [R3], R24 ;  /* 0x0000001803009388 */ /* 0x0003e60000000c00 */
[----:B------:R-:W-:Y:S01]  /*2000*/  FFMA.FTZ R13, R31, R19, R6 ;  /* 0x000000131f0d7223 */ /* 0x000fe20000010006 */
[----:B------:R1:W-:Y:S01]  /*2010*/  @!P0 STG.E.128 desc[UR36][R4.64], R16 ;  /* 0x0000001004008986 */ /* 0x0003e2000c101d24 */
[----:B------:R-:W-:Y:S05]  /*2020*/  BRA.DIV UR4, `(.L_x_931) ;  /* 0x0000015604347947 */ /* 0x000fea000b800000 */
[----:B------:R-:W1:Y:S02]  /*2030*/  SHFL.BFLY PT, R14, R13, 0x10, 0x1f ;  /* 0x0e001f000d0e7f89 */ /* 0x000e6400000e0000 */
[----:B-1----:R-:W-:-:S05]  /*2040*/  FADD.FTZ R0, R13, R14 ;  /* 0x0000000e0d007221 */ /* 0x002fca0000010000 */
[----:B------:R-:W1:Y:S02]  /*2050*/  SHFL.BFLY PT, R14, R0, 0x8, 0x1f ;  /* 0x0d001f00000e7f89 */ /* 0x000e6400000e0000 */
[----:B-1----:R-:W-:-:S05]  /*2060*/  FADD.FTZ R3, R0, R14 ;  /* 0x0000000e00037221 */ /* 0x002fca0000010000 */
[----:B------:R-:W1:Y:S02]  /*2070*/  SHFL.BFLY PT, R14, R3, 0x4, 0x1f ;  /* 0x0c801f00030e7f89 */ /* 0x000e6400000e0000 */
[----:B-1----:R-:W-:-:S05]  /*2080*/  FADD.FTZ R4, R3, R14 ;  /* 0x0000000e03047221 */ /* 0x002fca0000010000 */
[----:B------:R-:W1:Y:S02]  /*2090*/  SHFL.BFLY PT, R14, R4, 0x2, 0x1f ;  /* 0x0c401f00040e7f89 */ /* 0x000e6400000e0000 */
[----:B-1----:R-:W-:-:S05]  /*20a0*/  FADD.FTZ R5, R4, R14 ;  /* 0x0000000e04057221 */ /* 0x002fca0000010000 */
[----:B------:R1:W2:Y:S02]  /*20b0*/  SHFL.BFLY PT, R14, R5, 0x1, 0x1f ;  /* 0x0c201f00050e7f89 */ /* 0x0002a400000e0000 */
.L_x_1199:
[----:B------:R-:W-:Y:S01]  /*20c0*/  ISETP.NE.AND P0, PT, R22, RZ, PT ;  /* 0x000000ff1600720c */ /* 0x000fe20003f05270 */
[----:B--2---:R-:W-:-:S12]  /*20d0*/  FADD.FTZ R14, R5, R14 ;  /* 0x0000000e050e7221 */ /* 0x004fd80000010000 */
[----:B------:R-:W-:Y:S05]  /*20e0*/  @P0 BRA `(.L_x_930) ;  /* 0x0000000000500947 */ /* 0x000fea0003800000 */
[----:B------:R-:W2:Y:S01]  /*20f0*/  LDCU UR4, c[0x0][0x410] ;  /* 0x00008200ff0477ac */ /* 0x000ea20008000800 */
[----:B------:R-:W3:Y:S01]  /*2100*/  LDCU.64 UR8, c[0x0][0x438] ;  /* 0x00008700ff0877ac */ /* 0x000ee20008000a00 */
[----:B--2---:R-:W-:Y:S01]  /*2110*/  FMUL.FTZ R0, R14, UR4 ;  /* 0x000000040e007c20 */ /* 0x004fe20008410000 */
[----:B---3--:R-:W-:-:S04]  /*2120*/  UISETP.NE.U32.AND UP0, UPT, UR8, URZ, UPT ;  /* 0x000000ff0800728c */ /* 0x008fc8000bf05070 */
[----:B------:R2:W-:Y:S01]  /*2130*/  STL [R1+0x1c], R0 ;  /* 0x00001c0001007387 */ /* 0x0005e20000100800 */
[----:B------:R-:W-:-:S09]  /*2140*/  UISETP.NE.AND.EX UP0, UPT, UR9, URZ, UPT, UP0 ;  /* 0x000000ff0900728c */ /* 0x000fd2000bf05300 */
[----:B--2---:R-:W-:Y:S05]  /*2150*/  BRA.U !UP0, `(.L_x_932) ;  /* 0x00000001082c7547 */ /* 0x004fea000b800000 */
[----:B------:R-:W2:Y:S01]  /*2160*/  LDCU UR9, c[0x0][0x440] ;  /* 0x00008800ff0977ac */ /* 0x000ea20008000800 */
[----:B------:R-:W3:Y:S01]  /*2170*/  LDCU.64 UR4, c[0x0][0x438] ;  /* 0x00008700ff0477ac */ /* 0x000ee20008000a00 */
[----:B------:R-:W-:-:S04]  /*2180*/  UIADD3 UR7, UPT, UPT, UR40, -UR38, URZ ;  /* 0x8000002628077290 */ /* 0x000fc8000fffe0ff */
[----:B--2---:R-:W-:-:S04]  /*2190*/  UIMAD UR8, UR44, UR9, UR7 ;  /* 0x000000092c0872a4 */ /* 0x004fc8000f8e0207 */
[----:B------:R-:W-:-:S04]  /*21a0*/  UIMAD UR8, UR8, UR9, UR7 ;  /* 0x00000009080872a4 */ /* 0x000fc8000f8e0207 */
[----:B---3--:R-:W-:-:S06]  /*21b0*/  UIMAD.WIDE UR4, UR8, 0x4, UR4 ;  /* 0x00000004080478a5 */ /* 0x008fcc000f8e0204 */
[----:B------:R-:W-:Y:S02]  /*21c0*/  IMAD.U32 R4, RZ, RZ, UR4 ;  /* 0x00000004ff047e24 */ /* 0x000fe4000f8e00ff */
[----:B-1----:R-:W-:-:S05]  /*21d0*/  IMAD.U32 R5, RZ, RZ, UR5 ;  /* 0x00000005ff057e24 */ /* 0x002fca000f8e00ff */
[----:B------:R-:W2:Y:S02]  /*21e0*/  LDG.E R4, desc[UR36][R4.64] ;  /* 0x0000002404047981 */ /* 0x000ea4000c1e1900 */
[----:B--2---:R-:W-:-:S05]  /*21f0*/  FADD.FTZ R0, R0, R4 ;  /* 0x0000000400007221 */ /* 0x004fca0000010000 */
[----:B------:R2:W-:Y:S02]  /*2200*/  STL [R1+0x1c], R0 ;  /* 0x00001c0001007387 */ /* 0x0005e40000100800 */
.L_x_932:
[----:B--2---:R-:W2:Y:S04]  /*2210*/  LDL R0, [R1+0x1c] ;  /* 0x00001c0001007983 */ /* 0x004ea80000100800 */
[----:B--2---:R3:W-:Y:S02]  /*2220*/  STS [UR6+-0x4], R0 ;  /* 0xfffffc00ff007988 */ /* 0x0047e40008000806 */
.L_x_930:
[----:B------:R-:W-:Y:S05]  /*2230*/  WARPSYNC.ALL ;  /* 0x0000000000007948 */ /* 0x000fea0003800000 */
[----:B------:R-:W-:Y:S01]  /*2240*/  BAR.SYNC.DEFER_BLOCKING 0x0 ;  /* 0x0000000000007b1d */ /* 0x000fe20000010000 */
[----:B------:R-:W-:Y:S01]  /*2250*/  ULEA UR34, UR10, UR34, 0x18 ;  /* 0x000000220a227291 */ /* 0x000fe2000f8ec0ff */
[----:B------:R-:W-:-:S04]  /*2260*/  R2UR UR24, R112 ;  /* 0x00000000701872ca */ /* 0x000fc800000e0000 */
[----:B------:R-:W5:Y:S02]  /*2270*/  LDCU UR35, c[0x0][0x40c] ;  /* 0x00008180ff2377ac */ /* 0x000f640008000800 */
[----:B------:R-:W0:Y:S01]  /*2280*/  S2UR UR76, SR_CTAID.X ;  /* 0x00000000004c79c3 */ /* 0x000e220000002500 */
[----:B------:R-:W0:Y:S06]  /*2290*/  LDCU UR43, c[0x0][0x3f0] ;  /* 0x00007e00ff2b77ac */ /* 0x000e2c0008000800 */
[----:B------:R-:W-:-:S04]  /*22a0*/  UIADD3 UR31, UPT, UPT, UR40, 0x1f, -UR24 ;  /* 0x0000001f281f7890 */ /* 0x000fc8000fffe818 */
[----:B------:R-:W-:-:S04]  /*22b0*/  USHF.R.S32.HI UR32, URZ, 0x1f, UR31 ;  /* 0x0000001fff207899 */ /* 0x000fc8000801141f */
[----:B------:R-:W-:Y:S01]  /*22c0*/  ULEA.HI UR75, UR32, UR31, URZ, 0x5 ;  /* 0x0000001f204b7291 */ /* 0x000fe2000f8f28ff */
[----:B------:R-:W3:Y:S01]  /*22d0*/  LDS.128 R24, [UR34+0x1b0] ;  /* 0x0001b022ff187984 */ /* 0x000ee20008000c00 */
[----:B-----5:R-:W-:Y:S02]  /*22e0*/  UISETP.NE.AND UP0, UPT, UR35, URZ, UPT ;  /* 0x000000ff2300728c */ /* 0x020fe4000bf05270 */
[----:B------:R-:W-:Y:S01]  /*22f0*/  ULOP3.LUT UR75, UR75, 0xffffffe0, URZ, 0xc0, !UPT ;  /* 0xffffffe04b4b7892 */ /* 0x000fe2000f8ec0ff */
[----:B-1----:R-:W1:Y:S01]  /*2300*/  LDS.128 R20, [UR34+0x1a0] ;  /* 0x0001a022ff147984 */ /* 0x002e620008000c00 */
[----:B0-----:R-:W-:-:S03]  /*2310*/  UIMAD UR42, UR42, UR43, UR76 ;  /* 0x0000002b2a2a72a4 */ /* 0x001fc6000f8e024c */
[----:B----4-:R-:W-:Y:S01]  /*2320*/  LDS.128 R28, [UR34+0x1c0] ;  /* 0x0001c022ff1c7984 */ /* 0x010fe20008000c00 */
[----:B------:R-:W-:-:S03]  /*2330*/  UIMAD UR44, UR42, 0x50, URZ ;  /* 0x000000502a2c78a4 */ /* 0x000fc6000f8e02ff */
[----:B------:R-:W0:Y:S04]  /*2340*/  LDS.128 R48, [UR34+0x150] ;  /* 0x00015022ff307984 */ /* 0x000e280008000c00 */
[----:B------:R-:W4:Y:S04]  /*2350*/  LDS.128 R8, [UR34+0x170] ;  /* 0x00017022ff087984 */ /* 0x000f280008000c00 */
[----:B------:R-:W5:Y:S04]  /*2360*/  LDS.128 R12, [UR34+0x180] ;  /* 0x00018022ff0c7984 */ /* 0x000f680008000c00 */
[----:B--2---:R-:W2:Y:S04]  /*2370*/  LDS.128 R16, [UR34+0x190] ;  /* 0x00019022ff107984 */ /* 0x004ea80008000c00 */
[----:B------:R-:W-:Y:S04]  /*2380*/  LDS.128 R4, [UR34+0x160] ;  /* 0x00016022ff047984 */ /* 0x000fe80008000c00 */
[----:B------:R-:W-:Y:S04]  /*2390*/  LDS.128 R32, [UR34+0x1d0] ;  /* 0x0001d022ff207984 */ /* 0x000fe80008000c00 */
[----:B------:R-:W-:Y:S01]  /*23a0*/  LDS.128 R36, [UR34+0x1e0] ;  /* 0x0001e022ff247984 */ /* 0x000fe20008000c00 */
[----:B---3--:R-:W-:-:S03]  /*23b0*/  R2UR UR47, R27 ;  /* 0x000000001b2f72ca */ /* 0x008fc600000e0000 */
[----:B------:R-:W-:Y:S01]  /*23c0*/  LDS.128 R40, [UR34+0x1f0] ;  /* 0x0001f022ff287984 */ /* 0x000fe20008000c00 */
[----:B------:R-:W-:Y:S02]  /*23d0*/  R2UR UR48, R26 ;  /* 0x000000001a3072ca */ /* 0x000fe400000e0000 */
[----:B------:R-:W-:Y:S01]  /*23e0*/  R2UR UR49, R25 ;  /* 0x00000000193172ca */ /* 0x000fe200000e0000 */
[----:B------:R-:W-:Y:S01]  /*23f0*/  LDS.128 R44, [UR34+0x200] ;  /* 0x00020022ff2c7984 */ /* 0x000fe20008000c00 */
[----:B------:R-:W-:Y:S02]  /*2400*/  R2UR UR50, R24 ;  /* 0x00000000183272ca */ /* 0x000fe400000e0000 */
[----:B-1----:R-:W-:Y:S01]  /*2410*/  R2UR UR51, R23 ;  /* 0x00000000173372ca */ /* 0x002fe200000e0000 */
[----:B------:R-:W1:Y:S01]  /*2420*/  LDS.128 R24, [UR34+0x40] ;  /* 0x00004022ff187984 */ /* 0x000e620008000c00 */
[----:B------:R-:W-:Y:S02]  /*2430*/  R2UR UR52, R22 ;  /* 0x00000000163472ca */ /* 0x000fe400000e0000 */
[----:B------:R-:W-:Y:S01]  /*2440*/  R2UR UR53, R21 ;  /* 0x00000000153572ca */ /* 0x000fe200000e0000 */
[----:B0-----:R-:W-:Y:S01]  /*2450*/  STL [R1+0x17c], R48 ;  /* 0x00017c3001007387 */ /* 0x001fe20000100800 */
[----:B------:R-:W-:Y:S01]  /*2460*/  R2UR UR54, R20 ;  /* 0x00000000143672ca */ /* 0x000fe200000e0000 */
[----:B------:R-:W-:Y:S01]  /*2470*/  IMAD.MOV.U32 R3, RZ, RZ, R50 ;  /* 0x000000ffff037224 */ /* 0x000fe200078e0032 */
[----:B------:R-:W-:Y:S01]  /*2480*/  R2UR UR4, R31 ;  /* 0x000000001f0472ca */ /* 0x000fe200000e0000 */
[----:B------:R-:W0:Y:S01]  /*2490*/  LDS.128 R20, [UR34+0x50] ;  /* 0x00005022ff147984 */ /* 0x000e220008000c00 */
[----:B------:R-:W-:-:S02]  /*24a0*/  R2UR UR5, R30 ;  /* 0x000000001e0572ca */ /* 0x000fc400000e0000 */
[----:B------:R-:W-:Y:S02]  /*24b0*/  R2UR UR45, R29 ;  /* 0x000000001d2d72ca */ /* 0x000fe400000e0000 */
[----:B------:R-:W-:Y:S02]  /*24c0*/  R2UR UR46, R28 ;  /* 0x000000001c2e72ca */ /* 0x000fe400000e0000 */
[----:B------:R-:W3:Y:S01]  /*24d0*/  LDS.128 R28, [UR34+0x60] ;  /* 0x00006022ff1c7984 */ /* 0x000ee20008000c00 */
[----:B----4-:R-:W-:Y:S02]  /*24e0*/  R2UR UR63, R11 ;  /* 0x000000000b3f72ca */ /* 0x010fe400000e0000 */
[----:B------:R-:W-:Y:S02]  /*24f0*/  R2UR UR64, R10 ;  /* 0x000000000a4072ca */ /* 0x000fe400000e0000 */
[----:B------:R-:W-:Y:S02]  /*2500*/  R2UR UR65, R9 ;  /* 0x00000000094172ca */ /* 0x000fe400000e0000 */
[----:B------:R-:W-:-:S02]  /*2510*/  R2UR UR66, R8 ;  /* 0x00000000084272ca */ /* 0x000fc400000e0000 */
[----:B-----5:R-:W-:Y:S01]  /*2520*/  R2UR UR59, R15 ;  /* 0x000000000f3b72ca */ /* 0x020fe200000e0000 */
[----:B------:R-:W4:Y:S01]  /*2530*/  LDS.128 R8, [UR34+0x210] ;  /* 0x00021022ff087984 */ /* 0x000f220008000c00 */
[----:B------:R-:W-:Y:S02]  /*2540*/  R2UR UR60, R14 ;  /* 0x000000000e3c72ca */ /* 0x000fe400000e0000 */
[----:B------:R-:W-:Y:S02]  /*2550*/  R2UR UR61, R13 ;  /* 0x000000000d3d72ca */ /* 0x000fe400000e0000 */
[----:B------:R-:W-:Y:S02]  /*2560*/  R2UR UR62, R12 ;  /* 0x000000000c3e72ca */ /* 0x000fe400000e0000 */
[----:B--2---:R-:W-:Y:S01]  /*2570*/  R2UR UR55, R19 ;  /* 0x00000000133772ca */ /* 0x004fe200000e0000 */
[----:B------:R-:W-:Y:S01]  /*2580*/  LDS.128 R12, [UR34+0x220] ;  /* 0x00022022ff0c7984 */ /* 0x000fe20008000c00 */
[----:B------:R-:W-:-:S02]  /*2590*/  R2UR UR56, R18 ;  /* 0x00000000123872ca */ /* 0x000fc400000e0000 */
[----:B------:R-:W-:Y:S02]  /*25a0*/  R2UR UR57, R17 ;  /* 0x00000000113972ca */ /* 0x000fe400000e0000 */
[----:B------:R-:W-:Y:S01]  /*25b0*/  R2UR UR58, R16 ;  /* 0x00000000103a72ca */ /* 0x000fe200000e0000 */
[----:B-1----:R-:W-:Y:S01]  /*25c0*/  STL.64 [R1+0x160], R24 ;  /* 0x0001601801007387 */ /* 0x002fe20000100a00 */
[----:B------:R-:W-:Y:S02]  /*25d0*/  R2UR UR68, R6 ;  /* 0x00000000064472ca */ /* 0x000fe400000e0000 */
[----:B------:R-:W-:Y:S01]  /*25e0*/  R2UR UR70, R4 ;  /* 0x00000000044672ca */ /* 0x000fe200000e0000 */
[----:B------:R-:W-:Y:S01]  /*25f0*/  STL.64 [R1+0x168], R26 ;  /* 0x0001681a01007387 */ /* 0x000fe20000100a00 */
[----:B------:R-:W-:Y:S01]  /*2600*/  IMAD.MOV.U32 R4, RZ, RZ, R51 ;  /* 0x000000ffff047224 */ /* 0x000fe200078e0033 */
[----:B------:R-:W-:Y:S02]  /*2610*/  MOV R0, R49 ;  /* 0x0000003100007202 */ /* 0x000fe40000000f00 */
[----:B------:R-:W1:Y:S01]  /*2620*/  LDS.128 R24, [UR34+0x70] ;  /* 0x00007022ff187984 */ /* 0x000e620008000c00 */
[----:B------:R-:W-:-:S02]  /*2630*/  R2UR UR67, R7 ;  /* 0x00000000074372ca */ /* 0x000fc400000e0000 */
[----:B------:R-:W-:Y:S01]  /*2640*/  R2UR UR69, R5 ;  /* 0x00000000054572ca */ /* 0x000fe200000e0000 */
[----:B0-----:R-:W-:Y:S01]  /*2650*/  STL.64 [R1+0x150], R20 ;  /* 0x0001501401007387 */ /* 0x001fe20000100a00 */
[----:B------:R-:W-:Y:S02]  /*2660*/  R2UR UR6, R35 ;  /* 0x00000000230672ca */ /* 0x000fe400000e0000 */
[----:B------:R-:W-:Y:S01]  /*2670*/  R2UR UR7, R34 ;  /* 0x00000000220772ca */ /* 0x000fe200000e0000 */
[----:B------:R-:W-:Y:S01]  /*2680*/  STL.64 [R1+0x158], R22 ;  /* 0x0001581601007387 */ /* 0x000fe20000100a00 */
[----:B------:R-:W-:Y:S02]  /*2690*/  R2UR UR8, R33 ;  /* 0x00000000210872ca */ /* 0x000fe400000e0000 */
[----:B------:R-:W-:Y:S01]  /*26a0*/  R2UR UR9, R32 ;  /* 0x00000000200972ca */ /* 0x000fe200000e0000 */
[----:B------:R-:W0:Y:S01]  /*26b0*/  LDS.128 R20, [UR34+0x80] ;  /* 0x00008022ff147984 */ /* 0x000e220008000c00 */
[----:B------:R-:W-:-:S02]  /*26c0*/  R2UR UR10, R39 ;  /* 0x00000000270a72ca */ /* 0x000fc400000e0000 */
[----:B------:R-:W-:Y:S01]  /*26d0*/  R2UR UR11, R38 ;  /* 0x00000000260b72ca */ /* 0x000fe200000e0000 */
[----:B---3--:R-:W-:Y:S01]  /*26e0*/  STL.64 [R1+0x140], R28 ;  /* 0x0001401c01007387 */ /* 0x008fe20000100a00 */
[----:B------:R-:W-:Y:S02]  /*26f0*/  R2UR UR12, R37 ;  /* 0x00000000250c72ca */ /* 0x000fe400000e0000 */
[----:B------:R-:W-:Y:S01]  /*2700*/  R2UR UR13, R36 ;  /* 0x00000000240d72ca */ /* 0x000fe200000e0000 */
[----:B------:R-:W-:Y:S01]  /*2710*/  STL.64 [R1+0x148], R30 ;  /* 0x0001481e01007387 */ /* 0x000fe20000100a00 */
[----:B------:R-:W-:Y:S02]  /*2720*/  R2UR UR14, R43 ;  /* 0x000000002b0e72ca */ /* 0x000fe400000e0000 */
[----:B------:R-:W-:Y:S01]  /*2730*/  R2UR UR15, R42 ;  /* 0x000000002a0f72ca */ /* 0x000fe200000e0000 */
[----:B------:R-:W2:Y:S01]  /*2740*/  LDS.128 R28, [UR34+0x90] ;  /* 0x00009022ff1c7984 */ /* 0x000ea20008000c00 */
[----:B------:R-:W-:-:S02]  /*2750*/  R2UR UR16, R41 ;  /* 0x00000000291072ca */ /* 0x000fc400000e0000 */
[----:B------:R-:W-:Y:S01]  /*2760*/  R2UR UR17, R40 ;  /* 0x00000000281172ca */ /* 0x000fe200000e0000 */
[----:B------:R-:W3:Y:S01]  /*2770*/  LDS.128 R16, [UR34+0x230] ;  /* 0x00023022ff107984 */ /* 0x000ee20008000c00 */
[----:B------:R-:W-:Y:S02]  /*2780*/  R2UR UR18, R47 ;  /* 0x000000002f1272ca */ /* 0x000fe400000e0000 */
[----:B------:R-:W-:Y:S01]  /*2790*/  R2UR UR19, R46 ;  /* 0x000000002e1372ca */ /* 0x000fe200000e0000 */
[----:B------:R-:W5:Y:S01]  /*27a0*/  S2R R6, SR_TID.X ;  /* 0x0000000000067919 */ /* 0x000f620000002100 */
[----:B------:R-:W-:Y:S02]  /*27b0*/  R2UR UR20, R45 ;  /* 0x000000002d1472ca */ /* 0x000fe400000e0000 */
[----:B------:R-:W-:Y:S02]  /*27c0*/  R2UR UR21, R44 ;  /* 0x000000002c1572ca */ /* 0x000fe400000e0000 */
[----:B----4-:R-:W-:-:S02]  /*27d0*/  R2UR UR22, R11 ;  /* 0x000000000b1672ca */ /* 0x010fc400000e0000 */
[----:B------:R-:W-:Y:S01]  /*27e0*/  R2UR UR23, R10 ;  /* 0x000000000a1772ca */ /* 0x000fe200000e0000 */
[----:B-1----:R-:W-:Y:S01]  /*27f0*/  STL.64 [R1+0x130], R24 ;  /* 0x0001301801007387 */ /* 0x002fe20000100a00 */
[----:B------:R-:W-:Y:S02]  /*2800*/  R2UR UR24, R9 ;  /* 0x00000000091872ca */ /* 0x000fe400000e0000 */
[----:B------:R-:W-:Y:S01]  /*2810*/  R2UR UR25, R8 ;  /* 0x00000000081972ca */ /* 0x000fe200000e0000 */
[----:B------:R-:W-:Y:S01]  /*2820*/  STL.64 [R1+0x138], R26 ;  /* 0x0001381a01007387 */ /* 0x000fe20000100a00 */
[----:B------:R-:W-:Y:S02]  /*2830*/  R2UR UR26, R15 ;  /* 0x000000000f1a72ca */ /* 0x000fe400000e0000 */
[----:B------:R-:W-:Y:S01]  /*2840*/  R2UR UR27, R14 ;  /* 0x000000000e1b72ca */ /* 0x000fe200000e0000 */
[----:B------:R-:W1:Y:S01]  /*2850*/  LDS.128 R24, [UR34+0xa0] ;  /* 0x0000a022ff187984 */ /* 0x000e620008000c00 */
[----:B------:R-:W-:-:S02]  /*2860*/  R2UR UR28, R13 ;  /* 0x000000000d1c72ca */ /* 0x000fc400000e0000 */
[----:B------:R-:W-:Y:S01]  /*2870*/  R2UR UR29, R12 ;  /* 0x000000000c1d72ca */ /* 0x000fe200000e0000 */
[----:B0-----:R-:W-:Y:S01]  /*2880*/  STL.64 [R1+0x120], R20 ;  /* 0x0001201401007387 */ /* 0x001fe20000100a00 */
[----:B------:R-:W-:Y:S02]  /*2890*/  R2UR UR71, R4 ;  /* 0x00000000044772ca */ /* 0x000fe400000e0000 */
[----:B------:R-:W-:Y:S01]  /*28a0*/  R2UR UR72, R3 ;  /* 0x00000000034872ca */ /* 0x000fe200000e0000 */
[----:B------:R-:W-:Y:S01]  /*28b0*/  STL.64 [R1+0x128], R22 ;  /* 0x0001281601007387 */ /* 0x000fe20000100a00 */
[----:B------:R-:W-:-:S03]  /*28c0*/  R2UR UR73, R0 ;  /* 0x00000000004972ca */ /* 0x000fc600000e0000 */
[----:B------:R-:W0:Y:S04]  /*28d0*/  LDS.128 R20, [UR34+0xb0] ;  /* 0x0000b022ff147984 */ /* 0x000e280008000c00 */
[----:B--2---:R-:W-:Y:S01]  /*28e0*/  STL.64 [R1+0x110], R28 ;  /* 0x0001101c01007387 */ /* 0x004fe20000100a00 */
[----:B-----5:R-:W-:-:S03]  /*28f0*/  ISETP.GE.AND P0, PT, R6, UR75, PT ;  /* 0x0000004b06007c0c */ /* 0x020fc6000bf06270 */
[----:B------:R-:W-:Y:S01]  /*2900*/  STL.64 [R1+0x118], R30 ;  /* 0x0001181e01007387 */ /* 0x000fe20000100a00 */
[----:B---3--:R-:W-:Y:S02]  /*2910*/  R2UR UR30, R19 ;  /* 0x00000000131e72ca */ /* 0x008fe400000e0000 */
[----:B------:R-:W-:Y:S01]  /*2920*/  R2UR UR31, R18 ;  /* 0x00000000121f72ca */ /* 0x000fe200000e0000 */
[----:B------:R-:W2:Y:S01]  /*2930*/  LDS.128 R28, [UR34+0xc0] ;  /* 0x0000c022ff1c7984 */ /* 0x000ea20008000c00 */
[----:B------:R-:W-:Y:S02]  /*2940*/  R2UR UR32, R17 ;  /* 0x00000000112072ca */ /* 0x000fe400000e0000 */
[----:B------:R-:W-:Y:S01]  /*2950*/  R2UR UR33, R16 ;  /* 0x00000000102172ca */ /* 0x000fe200000e0000 */
[----:B-1----:R-:W-:Y:S04]  /*2960*/  STL.64 [R1+0x100], R24 ;  /* 0x0001001801007387 */ /* 0x002fe80000100a00 */
[----:B------:R-:W-:Y:S04]  /*2970*/  STL.64 [R1+0x108], R26 ;  /* 0x0001081a01007387 */ /* 0x000fe80000100a00 */
[----:B------:R-:W1:Y:S04]  /*2980*/  LDS.128 R24, [UR34+0xd0] ;  /* 0x0000d022ff187984 */ /* 0x000e680008000c00 */
[----:B0-----:R-:W-:Y:S04]  /*2990*/  STL.64 [R1+0xf0], R20 ;  /* 0x0000f01401007387 */ /* 0x001fe80000100a00 */
[----:B------:R-:W-:Y:S04]  /*29a0*/  STL.64 [R1+0xf8], R22 ;  /* 0x0000f81601007387 */ /* 0x000fe80000100a00 */
[----:B------:R-:W0:Y:S04]  /*29b0*/  LDS.128 R20, [UR34+0xe0] ;  /* 0x0000e022ff147984 */ /* 0x000e280008000c00 */
[----:B--2---:R-:W-:Y:S04]  /*29c0*/  STL.64 [R1+0xe0], R28 ;  /* 0x0000e01c01007387 */ /* 0x004fe80000100a00 */
[----:B------:R-:W-:Y:S04]  /*29d0*/  STL.64 [R1+0xe8], R30 ;  /* 0x0000e81e01007387 */ /* 0x000fe80000100a00 */
[----:B------:R-:W2:Y:S04]  /*29e0*/  LDS.128 R28, [UR34+0xf0] ;  /* 0x0000f022ff1c7984 */ /* 0x000ea80008000c00 */
        /* <DEDUP_REMOVED lines=15> */
[----:B--2---:R2:W-:Y:S04]  /*2ae0*/  STL.64 [R1+0x80], R28 ;  /* 0x0000801c01007387 */ /* 0x0045e80000100a00 */
[----:B------:R2:W-:Y:S04]  /*2af0*/  STL.64 [R1+0x88], R30 ;  /* 0x0000881e01007387 */ /* 0x0005e80000100a00 */
[----:B-1----:R2:W-:Y:S04]  /*2b00*/  STL.64 [R1+0x70], R24 ;  /* 0x0000701801007387 */ /* 0x0025e80000100a00 */
[----:B------:R2:W-:Y:S04]  /*2b10*/  STL.64 [R1+0x78], R26 ;  /* 0x0000781a01007387 */ /* 0x0005e80000100a00 */
[----:B0-----:R2:W-:Y:S04]  /*2b20*/  STL.64 [R1+0x60], R20 ;  /* 0x0000601401007387 */ /* 0x0015e80000100a00 */
[----:B------:R2:W-:Y:S01]  /*2b30*/  STL.64 [R1+0x68], R22 ;  /* 0x0000681601007387 */ /* 0x0005e20000100a00 */
[----:B------:R-:W-:Y:S05]  /*2b40*/  BRA.U UP0, `(.L_x_933) ;  /* 0x0000000100a87547 */ /* 0x000fea000b800000 */
[----:B------:R-:W0:Y:S04]  /*2b50*/  LDS.128 R8, [UR34+0x240] ;  /* 0x00024022ff087984 */ /* 0x000e280008000c00 */
[----:B------:R-:W1:Y:S04]  /*2b60*/  LDS.128 R12, [UR34+0x250] ;  /* 0x00025022ff0c7984 */ /* 0x000e680008000c00 */
[----:B------:R-:W3:Y:S04]  /*2b70*/  LDS.128 R16, [UR34+0x260] ;  /* 0x00026022ff107984 */ /* 0x000ee80008000c00 */
[----:B------:R-:W-:Y:S04]  /*2b80*/  LDS.128 R244, [UR34+0x290] ;  /* 0x00029022fff47984 */ /* 0x000fe80008000c00 */
[----:B--2---:R-:W-:Y:S04]  /*2b90*/  LDS.128 R20, [UR34+0x2d0] ;  /* 0x0002d022ff147984 */ /* 0x004fe80008000c00 */
[----:B------:R-:W-:Y:S04]  /*2ba0*/  LDS.128 R24, [UR34+0x2e0] ;  /* 0x0002e022ff187984 */ /* 0x000fe80008000c00 */
[----:B------:R-:W-:Y:S04]  /*2bb0*/  LDS.128 R28, [UR34+0x2f0] ;  /* 0x0002f022ff1c7984 */ /* 0x000fe80008000c00 */
[----:B------:R-:W-:Y:S04]  /*2bc0*/  LDS.128 R32, [UR34+0x300] ;  /* 0x00030022ff207984 */ /* 0x000fe80008000c00 */
[----:B------:R-:W-:Y:S04]  /*2bd0*/  LDS.128 R36, [UR34+0x310] ;  /* 0x00031022ff247984 */ /* 0x000fe80008000c00 */
[----:B------:R-:W-:Y:S04]  /*2be0*/  LDS.128 R40, [UR34+0x320] ;  /* 0x00032022ff287984 */ /* 0x000fe80008000c00 */
[----:B0-----:R-:W-:Y:S04]  /*2bf0*/  STL.64 [R1+0x50], R8 ;  /* 0x0000500801007387 */ /* 0x001fe80000100a00 */
[----:B------:R-:W-:Y:S04]  /*2c00*/  STL.64 [R1+0x58], R10 ;  /* 0x0000580a01007387 */ /* 0x000fe80000100a00 */
[----:B------:R-:W0:Y:S04]  /*2c10*/  LDS.128 R8, [UR34+0x270] ;  /* 0x00027022ff087984 */ /* 0x000e280008000c00 */
[----:B-1----:R-:W-:Y:S04]  /*2c20*/  STL.64 [R1+0x40], R12 ;  /* 0x0000400c01007387 */ /* 0x002fe80000100a00 */
[----:B------:R-:W-:Y:S04]  /*2c30*/  STL.64 [R1+0x48], R14 ;  /* 0x0000480e01007387 */ /* 0x000fe80000100a00 */
[----:B------:R-:W1:Y:S04]  /*2c40*/  LDS.128 R12, [UR34+0x280] ;  /* 0x00028022ff0c7984 */ /* 0x000e680008000c00 */
[----:B---3--:R3:W-:Y:S04]  /*2c50*/  STL.64 [R1+0x30], R16 ;  /* 0x0000301001007387 */ /* 0x0087e80000100a00 */
[----:B------:R3:W-:Y:S04]  /*2c60*/  STL.64 [R1+0x38], R18 ;  /* 0x0000381201007387 */ /* 0x0007e80000100a00 */
[----:B------:R-:W4:Y:S04]  /*2c70*/  LDS.128 R16, [UR34+0x2c0] ;  /* 0x0002c022ff107984 */ /* 0x000f280008000c00 */
[----:B------:R-:W2:Y:S04]  /*2c80*/  LDS.128 R44, [UR34+0x330] ;  /* 0x00033022ff2c7984 */ /* 0x000ea80008000c00 */
[----:B------:R-:W2:Y:S04]  /*2c90*/  LDS.128 R48, [UR34+0x340] ;  /* 0x00034022ff307984 */ /* 0x000ea80008000c00 */
[----:B------:R-:W2:Y:S04]  /*2ca0*/  LDS.128 R52, [UR34+0x350] ;  /* 0x00035022ff347984 */ /* 0x000ea80008000c00 */
[----:B0-----:R3:W-:Y:S04]  /*2cb0*/  STL.64 [R1+0x20], R8 ;  /* 0x0000200801007387 */ /* 0x0017e80000100a00 */
[----:B------:R3:W-:Y:S04]  /*2cc0*/  STL.64 [R1+0x28], R10 ;  /* 0x0000280a01007387 */ /* 0x0007e80000100a00 */
[----:B------:R-:W0:Y:S04]  /*2cd0*/  LDS.128 R8, [UR34+0x2a0] ;  /* 0x0002a022ff087984 */ /* 0x000e280008000c00 */
[----:B-1----:R3:W-:Y:S04]  /*2ce0*/  STL.64 [R1], R12 ;  /* 0x0000000c01007387 */ /* 0x0027e80000100a00 */
[----:B------:R3:W-:Y:S04]  /*2cf0*/  STL.64 [R1+0x8], R14 ;  /* 0x0000080e01007387 */ /* 0x0007e80000100a00 */
        /* <DEDUP_REMOVED lines=15> */
.L_x_933:
[----:B------:R-:W-:Y:S04]  /*2df0*/  BSSY.RECONVERGENT B1, `(.L_x_934) ;  /* 0x0000f4f000017945 */ /* 0x000fe80003800200 */
[----:B------:R-:W-:Y:S05]  /*2e00*/  @P0 BRA `(.L_x_935) ;  /* 0x000000f400340947 */ /* 0x000fea0003800000 */
[----:B------:R-:W1:Y:S01]  /*2e10*/  LDC R3, c[0x0][0x3f4] ;  /* 0x0000fd00ff037b82 */ /* 0x000e620000000800 */
[----:B------:R-:W3:Y:S01]  /*2e20*/  LDCU.64 UR34, c[0x0][0x420] ;  /* 0x00008400ff2277ac */ /* 0x000ee20008000a00 */
[----:B------:R-:W-:Y:S01]  /*2e30*/  R2UR UR77, R112 ;  /* 0x00000000704d72ca */ /* 0x000fe200000e0000 */
[----:B------:R-:W4:Y:S05]  /*2e40*/  LDCU UR43, c[0x0][0x408] ;  /* 0x00008100ff2b77ac */ /* 0x000f2a0008000800 */
[----:B------:R-:W5:Y:S07]  /*2e50*/  S2UR UR42, SR_CTAID.Y ;  /* 0x00000000002a79c3 */ /* 0x000f6e0000002600 */
[----:B------:R-:W-:Y:S01]  /*2e60*/  VIADD R250, R6, UR77 ;  /* 0x0000004d06fa7c36 */ /* 0x000fe20008000000 */
[----:B---3--:R-:W-:-:S04]  /*2e70*/  ISETP.NE.U32.AND P0, PT, RZ, UR34, PT ;  /* 0x00000022ff007c0c */ /* 0x008fc8000bf05070 */
[----:B------:R-:W-:Y:S02]  /*2e80*/  ISETP.NE.AND.EX P0, PT, RZ, UR35, PT, P0 ;  /* 0x00000023ff007c0c */ /* 0x000fe4000bf05300 */
[----:B-1----:R-:W-:-:S05]  /*2e90*/  IABS R0, R3 ;  /* 0x0000000300007213 */ /* 0x002fca0000000000 */
[----:B------:R-:W-:Y:S02]  /*2ea0*/  IMAD.MOV.U32 R113, RZ, RZ, R0 ;  /* 0x000000ffff717224 */ /* 0x000fe400078e0000 */
[----:B-----5:R-:W-:Y:S01]  /*2eb0*/  IMAD R3, R3, UR42, RZ ;  /* 0x0000002a03037c24 */ /* 0x020fe2000f8e02ff */
[----:B------:R-:W1:Y:S01]  /*2ec0*/  LDCU UR42, c[0x0][0x440] ;  /* 0x00008800ff2a77ac */ /* 0x000e620008000800 */
[----:B------:R-:W3:Y:S01]  /*2ed0*/  I2F.RP R7, R113 ;  /* 0x0000007100077306 */ /* 0x000ee20000209400 */
[----:B------:R-:W4:Y:S02]  /*2ee0*/  LDC R0, c[0x0][0x430] ;  /* 0x00010c00ff007b82 */ /* 0x000f240000000800 */
[----:B------:R-:W-:Y:S02]  /*2ef0*/  IADD3 R112, P1, P2, R3, UR34, R250 ;  /* 0x0000002203707c10 */ /* 0x000fe4000fa3e0fa */
[----:B------:R-:W-:-:S03]  /*2f00*/  SHF.R.S32.HI R3, RZ, 0x1f, R3 ;  /* 0x0000001fff037819 */ /* 0x000fc60000011403 */
[----:B------:R-:W-:Y:S01]  /*2f10*/  STL [R1+0x10], R112 ;  /* 0x0000107001007387 */ /* 0x000fe20000100800 */
[----:B------:R-:W-:Y:S01]  /*2f20*/  IADD3.X R252, PT, PT, R3, UR35, RZ, P1, P2 ;  /* 0x0000002303fc7c10 */ /* 0x000fe20008fe44ff */
[----:B---3--:R-:W3:Y:S01]  /*2f30*/  MUFU.RCP R7, R7 ;  /* 0x0000000700077308 */ /* 0x008ee20000001000 */
[----:B-1----:R-:W-:Y:S01]  /*2f40*/  UIMAD UR34, UR76, UR42, UR40 ;  /* 0x0000002a4c2272a4 */ /* 0x002fe2000f8e0228 */
[----:B----4-:R-:W-:Y:S02]  /*2f50*/  VIADD R0, R0, UR43 ;  /* 0x0000002b00007c36 */ /* 0x010fe40008000000 */
[----:B---3--:R-:W-:-:S04]  /*2f60*/  VIADD R4, R7, 0xffffffe ;  /* 0x0ffffffe07047836 */ /* 0x008fc80000000000 */
[----:B------:R1:W3:Y:S02]  /*2f70*/  F2I.FTZ.U32.TRUNC.NTZ R5, R4 ;  /* 0x0000000400057305 */ /* 0x0002e4000021f000 */
[----:B-1----:R-:W-:Y:S02]  /*2f80*/  HFMA2 R4, -RZ, RZ, 0, 0 ;  /* 0x00000000ff047431 */ /* 0x002fe400000001ff */
[----:B---3--:R-:W-:-:S04]  /*2f90*/  IMAD.MOV R7, RZ, RZ, -R5 ;  /* 0x000000ffff077224 */ /* 0x008fc800078e0a05 */
[----:B------:R-:W-:Y:S02]  /*2fa0*/  IMAD R3, R7, R113, RZ ;  /* 0x0000007107037224 */ /* 0x000fe400078e02ff */
[----:B------:R-:W-:Y:S02]  /*2fb0*/  IMAD.U32 R7, RZ, RZ, UR42 ;  /* 0x0000002aff077e24 */ /* 0x000fe4000f8e00ff */
[----:B------:R-:W-:Y:S01]  /*2fc0*/  IMAD.HI.U32 R4, R5, R3, R4 ;  /* 0x0000000305047227 */ /* 0x000fe200078e0004 */
[----:B------:R-:W-:-:S03]  /*2fd0*/  LEA R5, R6, UR74, 0x2 ;  /* 0x0000004a06057c11 */ /* 0x000fc6000f8e10ff */
[----:B------:R-:W-:Y:S01]  /*2fe0*/  IMAD.U32 R3, RZ, RZ, UR77 ;  /* 0x0000004dff037e24 */ /* 0x000fe2000f8e00ff */
[----:B------:R1:W-:Y:S03]  /*2ff0*/  STL [R1+0x170], R4 ;  /* 0x0001700401007387 */ /* 0x0003e60000100800 */
[----:B------:R-:W-:Y:S01]  /*3000*/  VIADD R3, R3, UR75 ;  /* 0x0000004b03037c36 */ /* 0x000fe20008000000 */
[----:B------:R3:W-:Y:S01]  /*3010*/  STL [R1+0x18], R5 ;  /* 0x0000180501007387 */ /* 0x0007e20000100800 */
[----:B-1----:R-:W-:Y:S02]  /*3020*/  IMAD R4, R7, UR34, R250 ;  /* 0x0000002207047c24 */ /* 0x002fe4000f8e02fa */
[----:B------:R-:W-:-:S03]  /*3030*/  VIADD R250, R250, 0x1 ;  /* 0x00000001fafa7836 */ /* 0x000fc60000000000 */
[----:B------:R3:W-:Y:S04]  /*3040*/  STL [R1+0x14], R4 ;  /* 0x0000140401007387 */ /* 0x0007e80000100800 */
[----:B------:R3:W-:Y:S02]  /*3050*/  STL [R1+0x174], R3 ;  /* 0x0001740301007387 */ /* 0x0007e40000100800 */
.L_x_1129:
[----:B-1----:R-:W4:Y:S01]  /*3060*/  LDL R236, [R1+0x170] ;  /* 0x0001700001ec7983 */ /* 0x002f220000100800 */
[----:B------:R-:W1:Y:S03]  /*3070*/  LDC R0, c[0x0][0x3f4] ;  /* 0x0000fd00ff007b82 */ /* 0x000e660000000800 */
[----:B-----5:R-:W5:Y:S01]  /*3080*/  LDL R238, [R1+0x10] ;  /* 0x0000100001ee7983 */ /* 0x020f620000100800 */
[----:B------:R-:W-:Y:S01]  /*3090*/  VIADD R249, R250, 0xffffffff ;  /* 0xfffffffffaf97836 */ /* 0x000fe20000000000 */
[----:B------:R-:W0:Y:S03]  /*30a0*/  LDCU UR34, c[0x0][0x40c] ;  /* 0x00008180ff2277ac */ /* 0x000e260008000800 */
[----:B------:R-:W2:Y:S01]  /*30b0*/  LDC R239, c[0x0][0x3f4] ;  /* 0x0000fd00ffef7b82 */ /* 0x000ea20000000800 */
[----:B---3--:R-:W-:-:S02]  /*30c0*/  IABS R3, R249 ;  /* 0x000000f900037213 */ /* 0x008fc40000000000 */
[----:B-1----:R-:W-:Y:S02]  /*30d0*/  IABS R237, R0 ;  /* 0x0000000000ed7213 */ /* 0x002fe40000000000 */
[----:B--2---:R-:W-:Y:S01]  /*30e0*/  IABS R239, R239 ;  /* 0x000000ef00ef7213 */ /* 0x004fe20000000000 */
[----:B----4-:R-:W-:-:S05]  /*30f0*/  IMAD.HI.U32 R236, R236, R3, RZ ;  /* 0x00000003ecec7227 */ /* 0x010fca00078e00ff */
[----:B------:R-:W-:-:S05]  /*3100*/  IADD3 R236, PT, PT, -R236, RZ, RZ ;  /* 0x000000ffecec7210 */ /* 0x000fca0007ffe1ff */
[----:B------:R-:W-:Y:S02]  /*3110*/  IMAD R3, R237, R236, R3 ;  /* 0x000000eced037224 */ /* 0x000fe400078e0203 */
[----:B-----5:R-:W-:-:S03]  /*3120*/  @P0 IMAD.MOV.U32 R236, RZ, RZ, R238 ;  /* 0x000000ffffec0224 */ /* 0x020fc600078e00ee */
[----:B------:R-:W-:-:S13]  /*3130*/  ISETP.GT.U32.AND P1, PT, R239, R3, PT ;  /* 0x00000003ef00720c */ /* 0x000fda0003f24070 */
[----:B------:R-:W-:-:S05]  /*3140*/  @!P1 IMAD.IADD R3, R3, 0x1, -R237 ;  /* 0x0000000103039824 */ /* 0x000fca00078e0aed */
[----:B------:R-:W-:-:S13]  /*3150*/  ISETP.GT.U32.AND P1, PT, R239, R3, PT ;  /* 0x00000003ef00720c */ /* 0x000fda0003f24070 */
[----:B------:R-:W-:Y:S02]  /*3160*/  @!P1 IMAD.IADD R3, R3, 0x1, -R237 ;  /* 0x0000000103039824 */ /* 0x000fe400078e0aed */
[----:B------:R-:W-:-:S05]  /*3170*/  @P0 IMAD.MOV.U32 R237, RZ, RZ, R252 ;  /* 0x000000ffffed0224 */ /* 0x000fca00078e00fc */
[----:B------:R-:W2:Y:S01]  /*3180*/  @P0 LDG.E.U8 R236, desc[UR36][R236.64] ;  /* 0x00000024ecec0981 */ /* 0x000ea2000c1e1100 */
[----:B------:R-:W-:Y:S01]  /*3190*/  ISETP.GE.AND P1, PT, R249, RZ, PT ;  /* 0x000000fff900720c */ /* 0x000fe20003f26270 */
[----:B0-----:R-:W-:Y:S01]  /*31a0*/  UISETP.NE.AND UP0, UPT, UR34, URZ, UPT ;  /* 0x000000ff2200728c */ /* 0x001fe2000bf05270 */
[----:B------:R-:W-:Y:S01]  /*31b0*/  ISETP.NE.AND P2, PT, R0, RZ, PT ;  /* 0x000000ff0000720c */ /* 0x000fe20003f45270 */
[----:B------:R-:W-:Y:S10]  /*31c0*/  BSSY.RECONVERGENT B0, `(.L_x_936) ;  /* 0x0000df8000007945 */ /* 0x000ff40003800200 */
[----:B------:R-:W-:-:S02]  /*31d0*/  @!P1 IMAD.MOV R3, RZ, RZ, -R3 ;  /* 0x000000ffff039224 */ /* 0x000fc400078e0a03 */
[----:B------:R-:W-:Y:S02]  /*31e0*/  @!P2 LOP3.LUT R3, RZ, R0, RZ, 0x33, !PT ;  /* 0x00000000ff03a212 */ /* 0x000fe400078e33ff */
[----:B--2---:R-:W-:Y:S01]  /*31f0*/  ISETP.NE.AND P6, PT, R236, RZ, P0 ;  /* 0x000000ffec00720c */ /* 0x004fe200007c5270 */
[----:B------:R-:W-:-:S12]  /*3200*/  BRA.U UP0, `(.L_x_937) ;  /* 0x0000009900787547 */ /* 0x000fd8000b800000 */
[----:B------:R-:W-:Y:S01]  /*3210*/  ISETP.GE.AND P1, PT, R249, UR40, PT ;  /* 0x00000028f9007c0c */ /* 0x000fe2000bf26270 */
[----:B------:R-:W-:Y:S01]  /*3220*/  BSSY.RECONVERGENT B2, `(.L_x_938) ;  /* 0x000004d000027945 */ /* 0x000fe20003800200 */
[----:B------:R-:W-:Y:S01]  /*3230*/  SHF.L.U32 R240, R3, 0x2, RZ ;  /* 0x0000000203f07819 */ /* 0x000fe200000006ff */
[----:B------:R-:W-:-:S10]  /*3240*/  IMAD R251, R0, 0x50, RZ ;  /* 0x0000005000fb7824 */ /* 0x000fd400078e02ff */
[----:B------:R-:W-:Y:S05]  /*3250*/  @P1 BRA `(.L_x_939) ;  /* 0x0000000400241947 */ /* 0x000fea0003800000 */
[----:B------:R-:W-:Y:S01]  /*3260*/  ISETP.NE.AND P3, PT, R2, RZ, PT ;  /* 0x000000ff0200720c */ /* 0x000fe20003f65270 */
[----:B------:R-:W-:Y:S01]  /*3270*/  BSSY.RECONVERGENT B3, `(.L_x_940) ;  /* 0x000001c000037945 */ /* 0x000fe20003800200 */
[----:B------:R-:W-:Y:S02]  /*3280*/  ISETP.GE.AND P2, PT, R240, R251, PT ;  /* 0x000000fbf000720c */ /* 0x000fe40003f46270 */
[----:B------:R-:W-:Y:S02]  /*3290*/  CS2R R114, SRZ ;  /* 0x0000000000727805 */ /* 0x000fe4000001ff00 */
[----:B------:R-:W-:-:S07]  /*32a0*/  CS2R R112, SRZ ;  /* 0x0000000000707805 */ /* 0x000fce000001ff00 */
[----:B------:R-:W-:Y:S01]  /*32b0*/  VOTEU.ANY UP0, P3 ;  /* 0x0000000000ff7886 */ /* 0x000fe20001800100 */
[----:B------:R-:W-:Y:S02]  /*32c0*/  PLOP3.LUT P3, PT, PT, PT, UP0, 0x80, 0x8 ;  /* 0x000000000008781c */ /* 0x000fe40003f6f008 */
[----:B------:R-:W-:Y:S01]  /*32d0*/  PLOP3.LUT P4, PT, PT, PT, UP0, 0x80, 0x8 ;  /* 0x000000000008781c */ /* 0x000fe20003f8f008 */
[----:B------:R-:W-:-:S12]  /*32e0*/  @P2 BRA `(.L_x_941) ;  /* 0x0000000000502947 */ /* 0x000fd80003800000 */
[----:B------:R-:W0:Y:S01]  /*32f0*/  S2UR UR42, SR_CTAID.Y ;  /* 0x00000000002a79c3 */ /* 0x000e220000002600 */
[----:B------:R-:W1:Y:S01]  /*3300*/  LDCU.64 UR34, c[0x0][0x3c8] ;  /* 0x00007900ff2277ac */ /* 0x000e620008000a00 */
[----:B0-----:R-:W-:-:S05]  /*3310*/  IMAD R114, R0, UR42, RZ ;  /* 0x0000002a00727c24 */ /* 0x001fca000f8e02ff */
[----:B------:R-:W-:-:S04]  /*3320*/  IADD3 R113, P5, PT, R114, R3, RZ ;  /* 0x0000000372717210 */ /* 0x000fc80007fbe0ff */
[----:B------:R-:W-:Y:S02]  /*3330*/  LEA.HI.X.SX32 R114, R114, RZ, 0x1, P5 ;  /* 0x000000ff72727211 */ /* 0x000fe400028f0eff */
[C---:B-1----:R-:W-:Y:S01]  /*3340*/  LEA R112, P5, R113.reuse, UR34, 0x2 ;  /* 0x0000002271707c11 */ /* 0x042fe2000f8a10ff */
[----:B------:R-:W0:Y:S03]  /*3350*/  LDCU UR34, c[0x0][0x3f8] ;  /* 0x00007f00ff2277ac */ /* 0x000e260008000800 */
[----:B------:R-:W-:-:S05]  /*3360*/  LEA.HI.X R113, R113, UR35, R114, 0x2, P5 ;  /* 0x0000002371717c11 */ /* 0x000fca000a8f1472 */
[----:B------:R0:W2:Y:S02]  /*3370*/  LDG.E R112, desc[UR36][R112.64] ;  /* 0x0000002470707981 */ /* 0x0000a4000c1e1900 */
[----:B0-----:R-:W-:Y:S01]  /*3380*/  IMAD R113, R0, UR34, RZ ;  /* 0x0000002200717c24 */ /* 0x001fe2000f8e02ff */
[----:B------:R-:W0:Y:S03]  /*3390*/  LDCU.64 UR34, c[0x0][0x3b8] ;  /* 0x00007700ff2277ac */ /* 0x000e260008000a00 */
[----:B--2---:R-:W-:Y:S02]  /*33a0*/  IMAD R112, R112, R113, RZ ;  /* 0x0000007170707224 */ /* 0x004fe400078e02ff */
[----:B------:R-:W-:Y:S02]  /*33b0*/  IMAD R113, R0, UR44, RZ ;  /* 0x0000002c00717c24 */ /* 0x000fe4000f8e02ff */
[----:B------:R-:W-:-:S03]  /*33c0*/  IMAD R114, R112, 0x50, R240 ;  /* 0x0000005070727824 */ /* 0x000fc600078e02f0 */
[----:B------:R-:W-:Y:S02]  /*33d0*/  SHF.R.S32.HI R112, RZ, 0x1f, R113 ;  /* 0x0000001fff707819 */ /* 0x000fe40000011471 */
[----:B------:R-:W-:-:S04]  /*33e0*/  IADD3 R113, P5, PT, R114, R113, RZ ;  /* 0x0000007172717210 */ /* 0x000fc80007fbe0ff */
[----:B------:R-:W-:Y:S02]  /*33f0*/  LEA.HI.X.SX32 R114, R114, R112, 0x1, P5 ;  /* 0x0000007072727211 */ /* 0x000fe400028f0eff */
[----:B0-----:R-:W-:-:S04]  /*3400*/  LEA R112, P5, R113, UR34, 0x2 ;  /* 0x0000002271707c11 */ /* 0x001fc8000f8a10ff */
[----:B------:R-:W-:-:S06]  /*3410*/  LEA.HI.X R113, R113, UR35, R114, 0x2, P5 ;  /* 0x0000002371717c11 */ /* 0x000fcc000a8f1472 */
[----:B------:R-:W5:Y:S03]  /*3420*/  LDG.E.128 R112, desc[UR36][R112.64] ;  /* 0x0000002470707981 */ /* 0x000f66000c1e1d00 */
.L_x_941:
[----:B------:R-:W-:Y:S05]  /*3430*/  BSYNC.RECONVERGENT B3 ;  /* 0x0000000000037941 */ /* 0x000fea0003800200 */
.L_x_940:
[----:B------:R-:W0:Y:S01]  /*3440*/  @P3 S2R R238, SR_CTAID.X ;  /* 0x0000000000ee3919 */ /* 0x000e220000002500 */
[----:B------:R-:W-:Y:S01]  /*3450*/  ISETP.NE.AND P5, PT, R2, RZ, PT ;  /* 0x000000ff0200720c */ /* 0x000fe20003fa5270 */
[----:B------:R-:W0:Y:S01]  /*3460*/  @P4 LDC R236, c[0x0][0x3f8] ;  /* 0x0000fe00ffec4b82 */ /* 0x000e220000000800 */
[----:B------:R-:W2:Y:S04]  /*3470*/  LDL R248, [R1+0x54] ;  /* 0x0000540001f87983 */ /* 0x000ea80000100800 */
[----:B------:R-:W3:Y:S04]  /*3480*/  LDL R243, [R1+0x58] ;  /* 0x0000580001f37983 */ /* 0x000ee80000100800 */
[----:B------:R-:W4:Y:S03]  /*3490*/  LDL R242, [R1+0x5c] ;  /* 0x00005c0001f27983 */ /* 0x000f260000100800 */
[----:B------:R-:W-:Y:S01]  /*34a0*/  VOTEU.ANY UP0, P5 ;  /* 0x0000000000ff7886 */ /* 0x000fe20002800100 */
[----:B------:R-:W-:Y:S01]  /*34b0*/  PLOP3.LUT P3, PT, PT, PT, UP0, 0x80, 0x8 ;  /* 0x000000000008781c */ /* 0x000fe20003f6f008 */
[----:B------:R-:W4:Y:S01]  /*34c0*/  LDL R241, [R1+0x50] ;  /* 0x0000500001f17983 */ /* 0x000f220000100800 */
[----:B------:R-:W-:-:S11]  /*34d0*/  PLOP3.LUT P4, PT, PT, PT, UP0, 0x80, 0x8 ;  /* 0x000000000008781c */ /* 0x000fd60003f8f008 */
[----:B0-----:R-:W-:Y:S01]  /*34e0*/  @P3 IMAD R238, R236, UR39, R238 ;  /* 0x00000027ecee3c24 */ /* 0x001fe2000f8e02ee */
[----:B------:R-:W-:Y:S01]  /*34f0*/  PLOP3.LUT P3, PT, PT, PT, UP0, 0x80, 0x8 ;  /* 0x000000000008781c */ /* 0x000fe20003f6f008 */
[----:B------:R-:W0:Y:S01]  /*3500*/  @P4 LDC.64 R236, c[0x0][0x450] ;  /* 0x00011400ffec4b82 */ /* 0x000e220000000a00 */
[----:B------:R-:W-:-:S11]  /*3510*/  PLOP3.LUT P4, PT, PT, PT, UP0, 0x80, 0x8 ;  /* 0x000000000008781c */ /* 0x000fd60003f8f008 */
[----:B------:R-:W-:Y:S01]  /*3520*/  @P3 IMAD R238, R238, 0x50, RZ ;  /* 0x00000050eeee3824 */ /* 0x000fe200078e02ff */
[----:B------:R-:W-:-:S03]  /*3530*/  PLOP3.LUT P3, PT, PT, PT, UP0, 0x80, 0x8 ;  /* 0x000000000008781c */ /* 0x000fc60003f6f008 */
[----:B0-----:R-:W-:-:S10]  /*3540*/  @P4 IMAD.WIDE R236, R238, 0x4, R236 ;  /* 0x00000004eeec4825 */ /* 0x001fd400078e02ec */
[----:B------:R-:W4:Y:S01]  /*3550*/  @P3 LDG.E.128 R236, desc[UR36][R236.64] ;  /* 0x00000024ecec3981 */ /* 0x000f22000c1e1d00 */
[----:B------:R-:W-:Y:S02]  /*3560*/  PLOP3.LUT P3, PT, PT, PT, UP0, 0x80, 0x8 ;  /* 0x000000000008781c */ /* 0x000fe40003f6f008 */
[----:B------:R-:W-:Y:S02]  /*3570*/  PLOP3.LUT P4, PT, PT, PT, UP0, 0x80, 0x8 ;  /* 0x000000000008781c */ /* 0x000fe40003f8f008 */
[----:B------:R-:W-:Y:S01]  /*3580*/  PLOP3.LUT P5, PT, PT, PT, UP0, 0x80, 0x8 ;  /* 0x000000000008781c */ /* 0x000fe20003faf008 */
[----:B--2--5:R-:W-:Y:S01]  /*3590*/  FADD.FTZ R113, R248, R113 ;  /* 0x00000071f8717221 */ /* 0x024fe20000010000 */
[----:B---3--:R-:W-:Y:S01]  /*35a0*/  FADD.FTZ R114, R243, R114 ;  /* 0x00000072f3727221 */ /* 0x008fe20000010000 */
[----:B----4-:R-:W-:Y:S01]  /*35b0*/  FADD.FTZ R115, R242, R115 ;  /* 0x00000073f2737221 */ /* 0x010fe20000010000 */
[----:B------:R-:W-:-:S05]  /*35c0*/  FADD.FTZ R112, R241, R112 ;  /* 0x00000070f1707221 */ /* 0x000fca0000010000 */
[----:B------:R-:W-:Y:S01]  /*35d0*/  @P3 FMUL.FTZ R113, R113, R237 ;  /* 0x000000ed71713220 */ /* 0x000fe20000410000 */
[----:B------:R-:W-:Y:S01]  /*35e0*/  PLOP3.LUT P3, PT, PT, PT, UP0, 0x80, 0x8 ;  /* 0x000000000008781c */ /* 0x000fe20003f6f008 */
[----:B------:R-:W-:Y:S02]  /*35f0*/  @P4 FMUL.FTZ R115, R115, R239 ;  /* 0x000000ef73734220 */ /* 0x000fe40000410000 */
[----:B------:R-:W-:-:S10]  /*3600*/  @P5 FMUL.FTZ R112, R112, R236 ;  /* 0x000000ec70705220 */ /* 0x000fd40000410000 */
[----:B------:R-:W-:Y:S01]  /*3610*/  @P3 FMUL.FTZ R114, R114, R238 ;  /* 0x000000ee72723220 */ /* 0x000fe20000410000 */
[----:B------:R-:W-:Y:S06]  /*3620*/  @P2 BRA `(.L_x_939) ;  /* 0x0000000000302947 */ /* 0x000fec0003800000 */
[----:B------:R-:W-:Y:S01]  /*3630*/  S2UR UR34, SR_CTAID.Y ;  /* 0x00000000002279c3 */ /* 0x000fe20000002600 */
[----:B------:R-:W0:Y:S07]  /*3640*/  LDCU UR42, c[0x0][0x3f8] ;  /* 0x00007f00ff2a77ac */ /* 0x000e2e0008000800 */
[----:B------:R-:W0:Y:S02]  /*3650*/  S2UR UR35, SR_CTAID.X ;  /* 0x00000000002379c3 */ /* 0x000e240000002500 */
[----:B0-----:R-:W-:Y:S01]  /*3660*/  UIMAD UR42, UR34, UR42, UR35 ;  /* 0x0000002a222a72a4 */ /* 0x001fe2000f8e0223 */
[----:B------:R-:W0:Y:S05]  /*3670*/  LDCU.64 UR34, c[0x0][0x3b8] ;  /* 0x00007700ff2277ac */ /* 0x000e2a0008000a00 */
[----:B------:R-:W-:-:S04]  /*3680*/  IMAD R238, R0, UR42, RZ ;  /* 0x0000002a00ee7c24 */ /* 0x000fc8000f8e02ff */
[----:B------:R-:W-:-:S05]  /*3690*/  IMAD R238, R238, 0x50, RZ ;  /* 0x00000050eeee7824 */ /* 0x000fca00078e02ff */
[----:B------:R-:W-:-:S04]  /*36a0*/  IADD3 R237, P2, PT, R240, R238, RZ ;  /* 0x000000eef0ed7210 */ /* 0x000fc80007f5e0ff */
[----:B------:R-:W-:Y:S02]  /*36b0*/  LEA.HI.X.SX32 R238, R238, RZ, 0x1, P2 ;  /* 0x000000ffeeee7211 */ /* 0x000fe400010f0eff */
[----:B0-----:R-:W-:-:S04]  /*36c0*/  LEA R236, P2, R237, UR34, 0x2 ;  /* 0x00000022edec7c11 */ /* 0x001fc8000f8410ff */
[----:B------:R-:W-:-:S05]  /*36d0*/  LEA.HI.X R237, R237, UR35, R238, 0x2, P2 ;  /* 0x00000023eded7c11 */ /* 0x000fca00090f14ee */
[----:B------:R0:W-:Y:S04]  /*36e0*/  STG.E.128 desc[UR36][R236.64], R112 ;  /* 0x00000070ec007986 */ /* 0x0001e8000c101d24 */
.L_x_939:
[----:B------:R-:W-:Y:S05]  /*36f0*/  BSYNC.RECONVERGENT B2 ;  /* 0x0000000000027941 */ /* 0x000fea0003800200 */
.L_x_938:
[----:B------:R-:W-:Y:S01]  /*3700*/  BSSY.RECONVERGENT B2, `(.L_x_942) ;  /* 0x000004f000027945 */ /* 0x000fe20003800200 */
[----:B------:R-:W-:-:S03]  /*3710*/  IMAD.IADD R241, R3, 0x1, R0 ;  /* 0x0000000103f17824 */ /* 0x000fc600078e0200 */
[----:B------:R-:W-:Y:S05]  /*3720*/  @P1 BRA `(.L_x_943) ;  /* 0x0000000400301947 */ /* 0x000fea0003800000 */
[----:B------:R-:W-:Y:S01]  /*3730*/  IMAD.SHL.U32 R242, R241, 0x4, RZ ;  /* 0x00000004f1f27824 */ /* 0x000fe200078e00ff */
[----:B------:R-:W-:Y:S01]  /*3740*/  ISETP.NE.AND P2, PT, R2, RZ, PT ;  /* 0x000000ff0200720c */ /* 0x000fe20003f45270 */
[----:B------:R-:W-:Y:S01]  /*3750*/  BSSY.RECONVERGENT B3, `(.L_x_944) ;  /* 0x000001c000037945 */ /* 0x000fe20003800200 */
[----:B------:R-:W-:Y:S02]  /*3760*/  CS2R R6, SRZ ;  /* 0x0000000000067805 */ /* 0x000fe4000001ff00 */
[----:B------:R-:W-:Y:S02]  /*3770*/  CS2R R4, SRZ ;  /* 0x0000000000047805 */ /* 0x000fe4000001ff00 */
[----:B------:R-:W-:-:S07]  /*3780*/  ISETP.GE.AND P3, PT, R242, R251, PT ;  /* 0x000000fbf200720c */ /* 0x000fce0003f66270 */
[----:B------:R-:W-:Y:S01]  /*3790*/  VOTEU.ANY UP0, P2 ;  /* 0x0000000000ff7886 */ /* 0x000fe20001000100 */
[----:B------:R-:W-:Y:S02]  /*37a0*/  PLOP3.LUT P2, PT, PT, PT, UP0, 0x80, 0x8 ;  /* 0x000000000008781c */ /* 0x000fe40003f4f008 */
[----:B------:R-:W-:-:S03]  /*37b0*/  PLOP3.LUT P4, PT, PT, PT, UP0, 0x80, 0x8 ;  /* 0x000000000008781c */ /* 0x000fc60003f8f008 */
[----:B------:R-:W-:Y:S10]  /*37c0*/  @P3 BRA `(.L_x_945) ;  /* 0x0000000000503947 */ /* 0x000ff40003800000 */
[----:B------:R-:W1:Y:S01]  /*37d0*/  S2UR UR42, SR_CTAID.Y ;  /* 0x00000000002a79c3 */ /* 0x000e620000002600 */
[----:B------:R-:W2:Y:S01]  /*37e0*/  LDCU.64 UR34, c[0x0][0x3c8] ;  /* 0x00007900ff2277ac */ /* 0x000ea20008000a00 */
[----:B-1----:R-:W-:Y:S01]  /*37f0*/  IMAD R6, R0, UR42, RZ ;  /* 0x0000002a00067c24 */ /* 0x002fe2000f8e02ff */
[----:B------:R-:W1:Y:S04]  /*3800*/  LDCU UR42, c[0x0][0x3f8] ;  /* 0x00007f00ff2a77ac */ /* 0x000e680008000800 */
[----:B------:R-:W-:-:S04]  /*3810*/  IADD3 R5, P5, PT, R6, R3, RZ ;  /* 0x0000000306057210 */ /* 0x000fc80007fbe0ff */
[----:B------:R-:W-:Y:S02]  /*3820*/  LEA.HI.X.SX32 R6, R6, RZ, 0x1, P5 ;  /* 0x000000ff06067211 */ /* 0x000fe400028f0eff */
[----:B--2---:R-:W-:-:S04]  /*3830*/  LEA R4, P5, R5, UR34, 0x2 ;  /* 0x0000002205047c11 */ /* 0x004fc8000f8a10ff */
[----:B------:R-:W-:Y:S01]  /*3840*/  LEA.HI.X R5, R5, UR35, R6, 0x2, P5 ;  /* 0x0000002305057c11 */ /* 0x000fe2000a8f1406 */
[----:B------:R-:W2:Y:S04]  /*3850*/  LDCU.64 UR34, c[0x0][0x3b8] ;  /* 0x00007700ff2277ac */ /* 0x000ea80008000a00 */
[----:B------:R1:W3:Y:S01]  /*3860*/  LDG.E R4, desc[UR36][R4.64] ;  /* 0x0000002404047981 */ /* 0x0002e2000c1e1900 */
[C---:B------:R-:W-:Y:S02]  /*3870*/  IMAD R6, R0.reuse, UR44, RZ ;  /* 0x0000002c00067c24 */ /* 0x040fe4000f8e02ff */
[----:B-1----:R-:W-:-:S04]  /*3880*/  IMAD R5, R0, UR42, RZ ;  /* 0x0000002a00057c24 */ /* 0x002fc8000f8e02ff */
[----:B---3--:R-:W-:-:S04]  /*3890*/  IMAD R5, R5, R4, RZ ;  /* 0x0000000405057224 */ /* 0x008fc800078e02ff */
[----:B------:R-:W-:-:S05]  /*38a0*/  IMAD R5, R5, 0x50, R242 ;  /* 0x0000005005057824 */ /* 0x000fca00078e02f2 */
[----:B------:R-:W-:Y:S02]  /*38b0*/  SHF.R.S32.HI R4, RZ, 0x1f, R5 ;  /* 0x0000001fff047819 */ /* 0x000fe40000011405 */
[----:B------:R-:W-:-:S04]  /*38c0*/  IADD3 R5, P5, PT, R6, R5, RZ ;  /* 0x0000000506057210 */ /* 0x000fc80007fbe0ff */
[----:B------:R-:W-:Y:S02]  /*38d0*/  LEA.HI.X.SX32 R6, R6, R4, 0x1, P5 ;  /* 0x0000000406067211 */ /* 0x000fe400028f0eff */
[----:B--2---:R-:W-:-:S04]  /*38e0*/  LEA R4, P5, R5, UR34, 0x2 ;  /* 0x0000002205047c11 */ /* 0x004fc8000f8a10ff */
[----:B------:R-:W-:-:S06]  /*38f0*/  LEA.HI.X R5, R5, UR35, R6, 0x2, P5 ;  /* 0x0000002305057c11 */ /* 0x000fcc000a8f1406 */
[----:B------:R-:W5:Y:S03]  /*3900*/  LDG.E.128 R4, desc[UR36][R4.64] ;  /* 0x0000002404047981 */ /* 0x000f66000c1e1d00 */
.L_x_945:
[----:B------:R-:W-:Y:S05]  /*3910*/  BSYNC.RECONVERGENT B3 ;  /* 0x0000000000037941 */ /* 0x000fea0003800200 */
.L_x_944:
[----:B------:R-:W1:Y:S01]  /*3920*/  @P2 S2R R238, SR_CTAID.X ;  /* 0x0000000000ee2919 */ /* 0x000e620000002500 */
[----:B------:R-:W-:Y:S01]  /*3930*/  ISETP.NE.AND P5, PT, R2, RZ, PT ;  /* 0x000000ff0200720c */ /* 0x000fe20003fa5270 */
[----:B0-----:R-:W1:Y:S01]  /*3940*/  @P4 LDC R236, c[0x0][0x3f8] ;  /* 0x0000fe00ffec4b82 */ /* 0x001e620000000800 */
[----:B------:R-:W2:Y:S04]  /*3950*/  LDL R0, [R1+0x44] ;  /* 0x0000440001007983 */ /* 0x000ea80000100800 */
[----:B------:R-:W3:Y:S04]  /*3960*/  LDL R248, [R1+0x4c] ;  /* 0x00004c0001f87983 */ /* 0x000ee80000100800 */
[----:B------:R-:W4:Y:S03]  /*3970*/  LDL R243, [R1+0x40] ;  /* 0x0000400001f37983 */ /* 0x000f260000100800 */
[----:B------:R-:W-:Y:S01]  /*3980*/  VOTEU.ANY UP0, P5 ;  /* 0x0000000000ff7886 */ /* 0x000fe20002800100 */
[----:B------:R-:W-:-:S02]  /*3990*/  PLOP3.LUT P2, PT, PT, PT, UP0, 0x80, 0x8 ;  /* 0x000000000008781c */ /* 0x000fc40003f4f008 */
[----:B------:R-:W-:-:S11]  /*39a0*/  PLOP3.LUT P4, PT, PT, PT, UP0, 0x80, 0x8 ;  /* 0x000000000008781c */ /* 0x000fd60003f8f008 */
[----:B-1----:R-:W-:Y:S01]  /*39b0*/  @P2 IMAD R238, R236, UR39, R238 ;  /* 0x00000027ecee2c24 */ /* 0x002fe2000f8e02ee */
[----:B------:R-:W-:Y:S01]  /*39c0*/  PLOP3.LUT P2, PT, PT, PT, UP0, 0x80, 0x8 ;  /* 0x000000000008781c */ /* 0x000fe20003f4f008 */
[----:B------:R-:W0:Y:S01]  /*39d0*/  @P4 LDC.64 R236, c[0x0][0x450] ;  /* 0x00011400ffec4b82 */ /* 0x000e220000000a00 */
[----:B------:R-:W-:-:S11]  /*39e0*/  PLOP3.LUT P4, PT, PT, PT, UP0, 0x80, 0x8 ;  /* 0x000000000008781c */ /* 0x000fd60003f8f008 */
[----:B------:R-:W-:Y:S01]  /*39f0*/  @P2 IMAD R238, R238, 0x50, RZ ;  /* 0x00000050eeee2824 */ /* 0x000fe200078e02ff */
[----:B------:R-:W-:-:S03]  /*3a00*/  PLOP3.LUT P2, PT, PT, PT, UP0, 0x80, 0x8 ;  /* 0x000000000008781c */ /* 0x000fc60003f4f008 */
[----:B0-----:R-:W-:-:S10]  /*3a10*/  @P4 IMAD.WIDE R236, R238, 0x4, R236 ;  /* 0x00000004eeec4825 */ /* 0x001fd400078e02ec */
[----:B------:R-:W3:Y:S01]  /*3a20*/  @P2 LDG.E.128 R236, desc[UR36][R236.64+0x10] ;  /* 0x00001024ecec2981 */ /* 0x000ee2000c1e1d00 */
[----:B------:R-:W-:Y:S01]  /*3a30*/  PLOP3.LUT P2, PT, PT, PT, UP0, 0x80, 0x8 ;  /* 0x000000000008781c */ /* 0x000fe20003f4f008 */
[----:B--2--5:R-:W-:Y:S02]  /*3a40*/  FADD.FTZ R5, R0, R5 ;  /* 0x0000000500057221 */ /* 0x024fe40000010000 */
[----:B------:R-:W1:Y:S10]  /*3a50*/  LDC R0, c[0x0][0x3f4] ;  /* 0x0000fd00ff007b82 */ /* 0x000e740000000800 */
[----:B---3--:R-:W-:-:S02]  /*3a60*/  @P2 FMUL.FTZ R5, R5, R237 ;  /* 0x000000ed05052220 */ /* 0x008fc40000410000 */
[----:B------:R-:W2:Y:S01]  /*3a70*/  LDL R237, [R1+0x48] ;  /* 0x0000480001ed7983 */ /* 0x000ea20000100800 */
[----:B------:R-:W-:Y:S01]  /*3a80*/  PLOP3.LUT P2, PT, PT, PT, UP0, 0x80, 0x8 ;  /* 0x000000000008781c */ /* 0x000fe20003f4f008 */
[----:B------:R-:W-:Y:S01]  /*3a90*/  FADD.FTZ R7, R248, R7 ;  /* 0x00000007f8077221 */ /* 0x000fe20000010000 */
[----:B------:R-:W-:Y:S01]  /*3aa0*/  PLOP3.LUT P4, PT, PT, PT, UP0, 0x80, 0x8 ;  /* 0x000000000008781c */ /* 0x000fe20003f8f008 */
[----:B----4-:R-:W-:Y:S01]  /*3ab0*/  FADD.FTZ R4, R243, R4 ;  /* 0x00000004f3047221 */ /* 0x010fe20000010000 */
[----:B------:R-:W-:-:S11]  /*3ac0*/  PLOP3.LUT P5, PT, PT, PT, UP0, 0x80, 0x8 ;  /* 0x000000000008781c */ /* 0x000fd60003faf008 */
[----:B------:R-:W-:Y:S02]  /*3ad0*/  @P4 FMUL.FTZ R7, R7, R239 ;  /* 0x000000ef07074220 */ /* 0x000fe40000410000 */
[----:B------:R-:W-:Y:S01]  /*3ae0*/  @P5 FMUL.FTZ R4, R4, R236 ;  /* 0x000000ec04045220 */ /* 0x000fe20000410000 */
[----:B--2---:R-:W-:-:S04]  /*3af0*/  FADD.FTZ R6, R237, R6 ;  /* 0x00000006ed067221 */ /* 0x004fc80000010000 */
[----:B------:R-:W-:Y:S01]  /*3b00*/  @P2 FMUL.FTZ R6, R6, R238 ;  /* 0x000000ee06062220 */ /* 0x000fe20000410000 */
[----:B-1----:R-:W-:Y:S06]  /*3b10*/  @P3 BRA `(.L_x_943) ;  /* 0x0000000000343947 */ /* 0x002fec0003800000 */
[----:B------:R-:W-:Y:S01]  /*3b20*/  S2UR UR34, SR_CTAID.Y ;  /* 0x00000000002279c3 */ /* 0x000fe20000002600 */
[----:B------:R-:W0:Y:S01]  /*3b30*/  LDCU UR42, c[0x0][0x3f8] ;  /* 0x00007f00ff2a77ac */ /* 0x000e220008000800 */
[----:B------:R-:W-:-:S06]  /*3b40*/  SHF.R.S32.HI R238, RZ, 0x1f, R242 ;  /* 0x0000001fffee7819 */ /* 0x000fcc00000114f2 */
[----:B------:R-:W0:Y:S02]  /*3b50*/  S2UR UR35, SR_CTAID.X ;  /* 0x00000000002379c3 */ /* 0x000e240000002500 */
[----:B0-----:R-:W-:Y:S01]  /*3b60*/  UIMAD UR42, UR34, UR42, UR35 ;  /* 0x0000002a222a72a4 */ /* 0x001fe2000f8e0223 */
[----:B------:R-:W0:Y:S05]  /*3b70*/  LDCU.64 UR34, c[0x0][0x3b8] ;  /* 0x00007700ff2277ac */ /* 0x000e2a0008000a00 */
[----:B------:R-:W-:-:S04]  /*3b80*/  IMAD R236, R0, UR42, RZ ;  /* 0x0000002a00ec7c24 */ /* 0x000fc8000f8e02ff */
[----:B------:R-:W-:-:S05]  /*3b90*/  IMAD R236, R236, 0x50, RZ ;  /* 0x00000050ecec7824 */ /* 0x000fca00078e02ff */
[----:B------:R-:W-:-:S04]  /*3ba0*/  IADD3 R237, P2, PT, R236, R242, RZ ;  /* 0x000000f2eced7210 */ /* 0x000fc80007f5e0ff */
[----:B------:R-:W-:Y:S02]  /*3bb0*/  LEA.HI.X.SX32 R238, R236, R238, 0x1, P2 ;  /* 0x000000eeecee7211 */ /* 0x000fe400010f0eff */
[----:B0-----:R-:W-:-:S04]  /*3bc0*/  LEA R236, P2, R237, UR34, 0x2 ;  /* 0x00000022edec7c11 */ /* 0x001fc8000f8410ff */
[----:B------:R-:W-:-:S05]  /*3bd0*/  LEA.HI.X R237, R237, UR35, R238, 0x2, P2 ;  /* 0x00000023eded7c11 */ /* 0x000fca00090f14ee */
[----:B------:R1:W-:Y:S04]  /*3be0*/  STG.E.128 desc[UR36][R236.64], R4 ;  /* 0x00000004ec007986 */ /* 0x0003e8000c101d24 */
.L_x_943:
[----:B------:R-:W-:Y:S05]  /*3bf0*/  BSYNC.RECONVERGENT B2 ;  /* 0x0000000000027941 */ /* 0x000fea0003800200 */
.L_x_942:
[----:B------:R-:W-:Y:S04]  /*3c00*/  BSSY.RECONVERGENT B2, `(.L_x_946) ;  /* 0x000004e000027945 */ /* 0x000fe80003800200 */
[----:B------:R-:W-:Y:S05]  /*3c10*/  @P1 BRA `(.L_x_947) ;  /* 0x0000000400301947 */ /* 0x000fea0003800000 */
[----:B------:R-:W-:Y:S01]  /*3c20*/  IMAD R242, R0, 0x8, R240 ;  /* 0x0000000800f27824 */ /* 0x000fe200078e02f0 */
        /* <DEDUP_REMOVED lines=9> */
[----:B------:R-:W2:Y:S01]  /*3cc0*/  S2UR UR42, SR_CTAID.Y ;  /* 0x00000000002a79c3 */ /* 0x000ea20000002600 */
[----:B------:R-:W3:Y:S01]  /*3cd0*/  LDCU.64 UR34, c[0x0][0x3c8] ;  /* 0x00007900ff2277ac */ /* 0x000ee20008000a00 */
[----:B--2---:R-:W-:Y:S01]  /*3ce0*/  IMAD R118, R0, UR42, RZ ;  /* 0x0000002a00767c24 */ /* 0x004fe2000f8e02ff */
[----:B------:R-:W2:Y:S04]  /*3cf0*/  LDCU UR42, c[0x0][0x3f8] ;  /* 0x00007f00ff2a77ac */ /* 0x000ea80008000800 */
[----:B------:R-:W-:-:S04]  /*3d00*/  IADD3 R117, P4, PT, R118, R3, RZ ;  /* 0x0000000376757210 */ /* 0x000fc80007f9e0ff */
[----:B------:R-:W-:Y:S02]  /*3d10*/  LEA.HI.X.SX32 R118, R118, RZ, 0x1, P4 ;  /* 0x000000ff76767211 */ /* 0x000fe400020f0eff */
[----:B---3--:R-:W-:-:S04]  /*3d20*/  LEA R116, P4, R117, UR34, 0x2 ;  /* 0x0000002275747c11 */ /* 0x008fc8000f8810ff */
[----:B------:R-:W-:Y:S01]  /*3d30*/  LEA.HI.X R117, R117, UR35, R118, 0x2, P4 ;  /* 0x0000002375757c11 */ /* 0x000fe2000a0f1476 */
[----:B------:R-:W3:Y:S04]  /*3d40*/  LDCU.64 UR34, c[0x0][0x3b8] ;  /* 0x00007700ff2277ac */ /* 0x000ee80008000a00 */
[----:B------:R2:W4:Y:S01]  /*3d50*/  LDG.E R116, desc[UR36][R116.64] ;  /* 0x0000002474747981 */ /* 0x000522000c1e1900 */
[C---:B------:R-:W-:Y:S02]  /*3d60*/  IMAD R118, R0.reuse, UR44, RZ ;  /* 0x0000002c00767c24 */ /* 0x040fe4000f8e02ff */
[----:B--2---:R-:W-:-:S04]  /*3d70*/  IMAD R117, R0, UR42, RZ ;  /* 0x0000002a00757c24 */ /* 0x004fc8000f8e02ff */
[----:B----4-:R-:W-:-:S04]  /*3d80*/  IMAD R117, R117, R116, RZ ;  /* 0x0000007475757224 */ /* 0x010fc800078e02ff */
[----:B------:R-:W-:-:S05]  /*3d90*/  IMAD R117, R117, 0x50, R242 ;  /* 0x0000005075757824 */ /* 0x000fca00078e02f2 */
[----:B------:R-:W-:Y:S02]  /*3da0*/  SHF.R.S32.HI R116, RZ, 0x1f, R117 ;  /* 0x0000001fff747819 */ /* 0x000fe40000011475 */
[----:B------:R-:W-:-:S04]  /*3db0*/  IADD3 R117, P4, PT, R118, R117, RZ ;  /* 0x0000007576757210 */ /* 0x000fc80007f9e0ff */
[----:B------:R-:W-:Y:S02]  /*3dc0*/  LEA.HI.X.SX32 R118, R118, R116, 0x1, P4 ;  /* 0x0000007476767211 */ /* 0x000fe400020f0eff */
[----:B---3--:R-:W-:-:S04]  /*3dd0*/  LEA R116, P4, R117, UR34, 0x2 ;  /* 0x0000002275747c11 */ /* 0x008fc8000f8810ff */
[----:B------:R-:W-:-:S06]  /*3de0*/  LEA.HI.X R117, R117, UR35, R118, 0x2, P4 ;  /* 0x0000002375757c11 */ /* 0x000fcc000a0f1476 */
[----:B------:R-:W5:Y:S03]  /*3df0*/  LDG.E.128 R116, desc[UR36][R116.64] ;  /* 0x0000002474747981 */ /* 0x000f66000c1e1d00 */
.L_x_949:
[----:B------:R-:W-:Y:S05]  /*3e00*/  BSYNC.RECONVERGENT B3 ;  /* 0x0000000000037941 */ /* 0x000fea0003800200 */
.L_x_948:
[----:B------:R-:W2:Y:S01]  /*3e10*/  @P2 S2R R238, SR_CTAID.X ;  /* 0x0000000000ee2919 */ /* 0x000ea20000002500 */
[----:B01----:R-:W2:Y:S01]  /*3e20*/  @P3 LDC R236, c[0x0][0x3f8] ;  /* 0x0000fe00ffec3b82 */ /* 0x003ea20000000800 */
[----:B------:R-:W-:Y:S01]  /*3e30*/  VOTEU.ANY UP0, P5 ;  /* 0x0000000000ff7886 */ /* 0x000fe20002800100 */
[----:B------:R-:W-:Y:S01]  /*3e40*/  PLOP3.LUT P2, PT, PT, PT, UP0, 0x80, 0x8 ;  /* 0x000000000008781c */ /* 0x000fe20003f4f008 */
[----:B------:R-:W3:Y:S01]  /*3e50*/  LDL R0, [R1+0x34] ;  /* 0x0000340001007983 */ /* 0x000ee20000100800 */
[----:B------:R-:W-:Y:S02]  /*3e60*/  PLOP3.LUT P3, PT, PT, PT, UP0, 0x80, 0x8 ;  /* 0x000000000008781c */ /* 0x000fe40003f6f008 */
[----:B------:R-:W-:Y:S01]  /*3e70*/  PLOP3.LUT P4, PT, PT, PT, UP0, 0x80, 0x8 ;  /* 0x000000000008781c */ /* 0x000fe20003f8f008 */
[----:B------:R-:W4:Y:S04]  /*3e80*/  LDL R248, [R1+0x3c] ;  /* 0x00003c0001f87983 */ /* 0x000f280000100800 */
[----:B------:R-:W4:Y:S04]  /*3e90*/  LDL R243, [R1+0x30] ;  /* 0x0000300001f37983 */ /* 0x000f280000100800 */
[----:B--2---:R-:W-:Y:S01]  /*3ea0*/  @P2 IMAD R238, R236, UR39, R238 ;  /* 0x00000027ecee2c24 */ /* 0x004fe2000f8e02ee */
[----:B------:R-:W-:Y:S01]  /*3eb0*/  PLOP3.LUT P2, PT, PT, PT, UP0, 0x80, 0x8 ;  /* 0x000000000008781c */ /* 0x000fe20003f4f008 */
[----:B------:R-:W0:Y:S01]  /*3ec0*/  @P3 LDC.64 R236, c[0x0][0x450] ;  /* 0x00011400ffec3b82 */ /* 0x000e220000000a00 */
[----:B------:R-:W-:-:S11]  /*3ed0*/  PLOP3.LUT P3, PT, PT, PT, UP0, 0x80, 0x8 ;  /* 0x000000000008781c */ /* 0x000fd60003f6f008 */
[----:B------:R-:W-:-:S04]  /*3ee0*/  @P2 IMAD R238, R238, 0x50, RZ ;  /* 0x00000050eeee2824 */ /* 0x000fc800078e02ff */
[----:B0-----:R-:W-:-:S06]  /*3ef0*/  @P3 IMAD.WIDE R236, R238, 0x4, R236 ;  /* 0x00000004eeec3825 */ /* 0x001fcc00078e02ec */
[----:B------:R-:W2:Y:S01]  /*3f00*/  @P4 LDG.E.128 R236, desc[UR36][R236.64+0x20] ;  /* 0x00002024ecec4981 */ /* 0x000ea2000c1e1d00 */
[----:B------:R-:W-:Y:S01]  /*3f10*/  PLOP3.LUT P2, PT, PT, PT, UP0, 0x80, 0x8 ;  /* 0x000000000008781c */ /* 0x000fe20003f4f008 */
[----:B---3-5:R-:W-:Y:S01]  /*3f20*/  FADD.FTZ R117, R0, R117 ;  /* 0x0000007500757221 */ /* 0x028fe20000010000 */
[----:B------:R-:W-:Y:S01]  /*3f30*/  PLOP3.LUT P4, PT, PT, PT, UP0, 0x80, 0x8 ;  /* 0x000000000008781c */ /* 0x000fe20003f8f008 */
[----:B------:R-:W3:Y:S10]  /*3f40*/  LDC R0, c[0x0][0x3f4] ;  /* 0x0000fd00ff007b82 */ /* 0x000ef40000000800 */
[----:B--2---:R-:W-:-:S02]  /*3f50*/  @P2 FMUL.FTZ R117, R117, R237 ;  /* 0x000000ed75752220 */ /* 0x004fc40000410000 */
[----:B------:R-:W2:Y:S01]  /*3f60*/  LDL R237, [R1+0x38] ;  /* 0x0000380001ed7983 */ /* 0x000ea20000100800 */
[----:B------:R-:W-:Y:S01]  /*3f70*/  PLOP3.LUT P2, PT, PT, PT, UP0, 0x80, 0x8 ;  /* 0x000000000008781c */ /* 0x000fe20003f4f008 */
[----:B----4-:R-:W-:Y:S01]  /*3f80*/  FADD.FTZ R119, R248, R119 ;  /* 0x00000077f8777221 */ /* 0x010fe20000010000 */
[----:B------:R-:W-:Y:S01]  /*3f90*/  PLOP3.LUT P3, PT, PT, PT, UP0, 0x80, 0x8 ;  /* 0x000000000008781c */ /* 0x000fe20003f6f008 */
[----:B------:R-:W-:-:S10]  /*3fa0*/  FADD.FTZ R116, R243, R116 ;  /* 0x00000074f3747221 */ /* 0x000fd40000010000 */
[----:B------:R-:W-:Y:S02]  /*3fb0*/  @P2 FMUL.FTZ R119, R119, R239 ;  /* 0x000000ef77772220 */ /* 0x000fe40000410000 */
[----:B------:R-:W-:Y:S01]  /*3fc0*/  @P3 FMUL.FTZ R116, R116, R236 ;  /* 0x000000ec74743220 */ /* 0x000fe20000410000 */
[----:B--2---:R-:W-:-:S04]  /*3fd0*/  FADD.FTZ R118, R237, R118 ;  /* 0x00000076ed767221 */ /* 0x004fc80000010000 */
[----:B------:R-:W-:Y:S01]  /*3fe0*/  @P4 FMUL.FTZ R118, R118, R238 ;  /* 0x000000ee76764220 */ /* 0x000fe20000410000 */
[----:B------:R-:W-:-:S13]  /*3ff0*/  ISETP.GE.AND P4, PT, R242, R251, PT ;  /* 0x000000fbf200720c */ /* 0x000fda0003f86270 */
[----:B---3--:R-:W-:Y:S05]  /*4000*/  @P4 BRA `(.L_x_947) ;  /* 0x0000000000344947 */ /* 0x008fea0003800000 */
        /* <DEDUP_REMOVED lines=13> */
.L_x_947:
[----:B------:R-:W-:Y:S05]  /*40e0*/  BSYNC.RECONVERGENT B2 ;  /* 0x0000000000027941 */ /* 0x000fea0003800200 */
.L_x_946:
[----:B------:R-:W-:Y:S04]  /*40f0*/  BSSY.RECONVERGENT B2, `(.L_x_950) ;  /* 0x000004f000027945 */ /* 0x000fe80003800200 */
[----:B------:R-:W-:Y:S05]  /*4100*/  @P1 BRA `(.L_x_951) ;  /* 0x0000000400341947 */ /* 0x000fea0003800000 */
[----:B------:R-:W-:Y:S01]  /*4110*/  IMAD.SHL.U32 R120, R241, 0x4, RZ ;  /* 0x00000004f1787824 */ /* 0x000fe200078e00ff */
[----:B------:R-:W-:Y:S01]  /*4120*/  ISETP.NE.AND P5, PT, R2, RZ, PT ;  /* 0x000000ff0200720c */ /* 0x000fe20003fa5270 */
[----:B------:R-:W-:Y:S01]  /*4130*/  BSSY.RECONVERGENT B3, `(.L_x_952) ;  /* 0x000001d000037945 */ /* 0x000fe20003800200 */
[----:B------:R-:W-:Y:S01]  /*4140*/  CS2R R122, SRZ ;  /* 0x00000000007a7805 */ /* 0x000fe2000001ff00 */
[----:B------:R-:W-:Y:S01]  /*4150*/  IMAD R242, R0, 0x8, R120 ;  /* 0x0000000800f27824 */ /* 0x000fe200078e0278 */
[----:B------:R-:W-:-:S04]  /*4160*/  CS2R R120, SRZ ;  /* 0x0000000000787805 */ /* 0x000fc8000001ff00 */
[----:B------:R-:W-:-:S05]  /*4170*/  ISETP.GE.AND P4, PT, R242, R251, PT ;  /* 0x000000fbf200720c */ /* 0x000fca0003f86270 */
[----:B------:R-:W-:Y:S01]  /*4180*/  VOTEU.ANY UP0, P5 ;  /* 0x0000000000ff7886 */ /* 0x000fe20002800100 */
[----:B------:R-:W-:Y:S02]  /*4190*/  PLOP3.LUT P2, PT, PT, PT, UP0, 0x80, 0x8 ;  /* 0x000000000008781c */ /* 0x000fe40003f4f008 */
[----:B------:R-:W-:-:S05]  /*41a0*/  PLOP3.LUT P3, PT, PT, PT, UP0, 0x80, 0x8 ;  /* 0x000000000008781c */ /* 0x000fca0003f6f008 */
[----:B------:R-:W-:Y:S08]  /*41b0*/  @P4 BRA `(.L_x_953) ;  /* 0x0000000000504947 */ /* 0x000ff00003800000 */
[----:B------:R-:W3:Y:S01]  /*41c0*/  S2UR UR42, SR_CTAID.Y ;  /* 0x00000000002a79c3 */ /* 0x000ee20000002600 */
[----:B------:R-:W4:Y:S01]  /*41d0*/  LDCU.64 UR34, c[0x0][0x3c8] ;  /* 0x00007900ff2277ac */ /* 0x000f220008000a00 */
[----:B---3--:R-:W-:Y:S01]  /*41e0*/  IMAD R122, R0, UR42, RZ ;  /* 0x0000002a007a7c24 */ /* 0x008fe2000f8e02ff */
[----:B------:R-:W3:Y:S04]  /*41f0*/  LDCU UR42, c[0x0][0x3f8] ;  /* 0x00007f00ff2a77ac */ /* 0x000ee80008000800 */
[----:B------:R-:W-:-:S04]  /*4200*/  IADD3 R121, P4, PT, R122, R3, RZ ;  /* 0x000000037a797210 */ /* 0x000fc80007f9e0ff */
[----:B------:R-:W-:Y:S02]  /*4210*/  LEA.HI.X.SX32 R122, R122, RZ, 0x1, P4 ;  /* 0x000000ff7a7a7211 */ /* 0x000fe400020f0eff */
[----:B----4-:R-:W-:-:S04]  /*4220*/  LEA R120, P4, R121, UR34, 0x2 ;  /* 0x0000002279787c11 */ /* 0x010fc8000f8810ff */
[----:B------:R-:W-:Y:S01]  /*4230*/  LEA.HI.X R121, R121, UR35, R122, 0x2, P4 ;  /* 0x0000002379797c11 */ /* 0x000fe2000a0f147a */
[----:B------:R-:W4:Y:S04]  /*4240*/  LDCU.64 UR34, c[0x0][0x3b8] ;  /* 0x00007700ff2277ac */ /* 0x000f280008000a00 */
[----:B------:R3:W2:Y:S01]  /*4250*/  LDG.E R120, desc[UR36][R120.64] ;  /* 0x0000002478787981 */ /* 0x0006a2000c1e1900 */
[C---:B------:R-:W-:Y:S02]  /*4260*/  IMAD R122, R0.reuse, UR44, RZ ;  /* 0x0000002c007a7c24 */ /* 0x040fe4000f8e02ff */
[----:B---3--:R-:W-:-:S04]  /*4270*/  IMAD R121, R0, UR42, RZ ;  /* 0x0000002a00797c24 */ /* 0x008fc8000f8e02ff */
[----:B--2---:R-:W-:-:S04]  /*4280*/  IMAD R121, R121, R120, RZ ;  /* 0x0000007879797224 */ /* 0x004fc800078e02ff */
[----:B------:R-:W-:-:S05]  /*4290*/  IMAD R121, R121, 0x50, R242 ;  /* 0x0000005079797824 */ /* 0x000fca00078e02f2 */
[----:B------:R-:W-:Y:S02]  /*42a0*/  SHF.R.S32.HI R120, RZ, 0x1f, R121 ;  /* 0x0000001fff787819 */ /* 0x000fe40000011479 */
[----:B------:R-:W-:-:S04]  /*42b0*/  IADD3 R121, P4, PT, R122, R121, RZ ;  /* 0x000000797a797210 */ /* 0x000fc80007f9e0ff */
[----:B------:R-:W-:Y:S02]  /*42c0*/  LEA.HI.X.SX32 R122, R122, R120, 0x1, P4 ;  /* 0x000000787a7a7211 */ /* 0x000fe400020f0eff */
[----:B----4-:R-:W-:-:S04]  /*42d0*/  LEA R120, P4, R121, UR34, 0x2 ;  /* 0x0000002279787c11 */ /* 0x010fc8000f8810ff */
[----:B------:R-:W-:-:S06]  /*42e0*/  LEA.HI.X R121, R121, UR35, R122, 0x2, P4 ;  /* 0x0000002379797c11 */ /* 0x000fcc000a0f147a */
[----:B------:R-:W5:Y:S03]  /*42f0*/  LDG.E.128 R120, desc[UR36][R120.64] ;  /* 0x0000002478787981 */ /* 0x000f66000c1e1d00 */
.L_x_953:
[----:B------:R-:W-:Y:S05]  /*4300*/  BSYNC.RECONVERGENT B3 ;  /* 0x0000000000037941 */ /* 0x000fea0003800200 */
.L_x_952:
[----:B------:R-:W3:Y:S01]  /*4310*/  @P2 S2R R238, SR_CTAID.X ;  /* 0x0000000000ee2919 */ /* 0x000ee20000002500 */
[----:B012---:R-:W3:Y:S01]  /*4320*/  @P3 LDC R236, c[0x0][0x3f8] ;  /* 0x0000fe00ffec3b82 */ /* 0x007ee20000000800 */
[----:B------:R-:W-:Y:S01]  /*4330*/  VOTEU.ANY UP0, P5 ;  /* 0x0000000000ff7886 */ /* 0x000fe20002800100 */
[----:B------:R-:W-:Y:S01]  /*4340*/  PLOP3.LUT P2, PT, PT, PT, UP0, 0x80, 0x8 ;  /* 0x000000000008781c */ /* 0x000fe20003f4f008 */
[----:B------:R-:W2:Y:S01]  /*4350*/  LDL R0, [R1+0x24] ;  /* 0x0000240001007983 */ /* 0x000ea20000100800 */
[----:B------:R-:W-:Y:S02]  /*4360*/  PLOP3.LUT P3, PT, PT, PT, UP0, 0x80, 0x8 ;  /* 0x000000000008781c */ /* 0x000fe40003f6f008 */
[----:B------:R-:W-:Y:S01]  /*4370*/  PLOP3.LUT P4, PT, PT, PT, UP0, 0x80, 0x8 ;  /* 0x000000000008781c */ /* 0x000fe20003f8f008 */
[----:B------:R-:W4:Y:S04]  /*4380*/  LDL R248, [R1+0x2c] ;  /* 0x00002c0001f87983 */ /* 0x000f280000100800 */
[----:B------:R-:W4:Y:S04]  /*4390*/  LDL R243, [R1+0x20] ;  /* 0x0000200001f37983 */ /* 0x000f280000100800 */
[----:B---3--:R-:W-:Y:S01]  /*43a0*/  @P2 IMAD R238, R236, UR39, R238 ;  /* 0x00000027ecee2c24 */ /* 0x008fe2000f8e02ee */
[----:B------:R-:W-:Y:S01]  /*43b0*/  PLOP3.LUT P2, PT, PT, PT, UP0, 0x80, 0x8 ;  /* 0x000000000008781c */ /* 0x000fe20003f4f008 */
[----:B------:R-:W0:Y:S01]  /*43c0*/  @P3 LDC.64 R236, c[0x0][0x450] ;  /* 0x00011400ffec3b82 */ /* 0x000e220000000a00 */
[----:B------:R-:W-:-:S11]  /*43d0*/  PLOP3.LUT P3, PT, PT, PT, UP0, 0x80, 0x8 ;  /* 0x000000000008781c */ /* 0x000fd60003f6f008 */
[----:B------:R-:W-:-:S04]  /*43e0*/  @P2 IMAD R238, R238, 0x50, RZ ;  /* 0x00000050eeee2824 */ /* 0x000fc800078e02ff */
[----:B0-----:R-:W-:-:S06]  /*43f0*/  @P3 IMAD.WIDE R236, R238, 0x4, R236 ;  /* 0x00000004eeec3825 */ /* 0x001fcc00078e02ec */
[----:B------:R-:W3:Y:S01]  /*4400*/  @P4 LDG.E.128 R236, desc[UR36][R236.64+0x30] ;  /* 0x00003024ecec4981 */ /* 0x000ee2000c1e1d00 */
[----:B------:R-:W-:Y:S01]  /*4410*/  PLOP3.LUT P2, PT, PT, PT, UP0, 0x80, 0x8 ;  /* 0x000000000008781c */ /* 0x000fe20003f4f008 */
[----:B--2--5:R-:W-:Y:S01]  /*4420*/  FADD.FTZ R121, R0, R121 ;  /* 0x0000007900797221 */ /* 0x024fe20000010000 */
[----:B------:R-:W-:Y:S01]  /*4430*/  PLOP3.LUT P4, PT, PT, PT, UP0, 0x80, 0x8 ;  /* 0x000000000008781c */ /* 0x000fe20003f8f008 */
[----:B------:R-:W0:Y:S10]  /*4440*/  LDC R0, c[0x0][0x3f4] ;  /* 0x0000fd00ff007b82 */ /* 0x000e340000000800 */
[----:B---3--:R-:W-:-:S02]  /*4450*/  @P2 FMUL.FTZ R121, R121, R237 ;  /* 0x000000ed79792220 */ /* 0x008fc40000410000 */
        /* <DEDUP_REMOVED lines=10> */
[----:B0-----:R-:W-:Y:S05]  /*4500*/  @P4 BRA `(.L_x_951) ;  /* 0x0000000000344947 */ /* 0x001fea0003800000 */
        /* <DEDUP_REMOVED lines=13> */
.L_x_951:
[----:B------:R-:W-:Y:S05]  /*45e0*/  BSYNC.RECONVERGENT B2 ;  /* 0x0000000000027941 */ /* 0x000fea0003800200 */
.L_x_950:
[----:B------:R-:W-:Y:S04]  /*45f0*/  BSSY.RECONVERGENT B2, `(.L_x_954) ;  /* 0x000004e000027945 */ /* 0x000fe80003800200 */
[----:B------:R-:W-:Y:S05]  /*4600*/  @P1 BRA `(.L_x_955) ;  /* 0x0000000400301947 */ /* 0x000fea0003800000 */
[----:B------:R-:W-:Y:S01]  /*4610*/  LEA R242, R0, R240, 0x4 ;  /* 0x000000f000f27211 */ /* 0x000fe200078e20ff */
[----:B------:R-:W-:Y:S01]  /*4620*/  BSSY.RECONVERGENT B3, `(.L_x_956) ;  /* 0x000001d000037945 */ /* 0x000fe20003800200 */
[----:B------:R-:W-:Y:S02]  /*4630*/  ISETP.NE.AND P5, PT, R2, RZ, PT ;  /* 0x000000ff0200720c */ /* 0x000fe40003fa5270 */
[----:B------:R-:W-:Y:S02]  /*4640*/  CS2R R126, SRZ ;  /* 0x00000000007e7805 */ /* 0x000fe4000001ff00 */
[----:B------:R-:W-:Y:S02]  /*4650*/  ISETP.GE.AND P4, PT, R242, R251, PT ;  /* 0x000000fbf200720c */ /* 0x000fe40003f86270 */
[----:B------:R-:W-:-:S07]  /*4660*/  CS2R R124, SRZ ;  /* 0x00000000007c7805 */ /* 0x000fce000001ff00 */
[----:B------:R-:W-:Y:S01]  /*4670*/  VOTEU.ANY UP0, P5 ;  /* 0x0000000000ff7886 */ /* 0x000fe20002800100 */
[----:B------:R-:W-:Y:S02]  /*4680*/  PLOP3.LUT P2, PT, PT, PT, UP0, 0x80, 0x8 ;  /* 0x000000000008781c */ /* 0x000fe40003f4f008 */
[----:B------:R-:W-:Y:S01]  /*4690*/  PLOP3.LUT P3, PT, PT, PT, UP0, 0x80, 0x8 ;  /* 0x000000000008781c */ /* 0x000fe20003f6f008 */
[----:B------:R-:W-:-:S12]  /*46a0*/  @P4 BRA `(.L_x_957) ;  /* 0x0000000000504947 */ /* 0x000fd80003800000 */
[----:B------:R-:W4:Y:S01]  /*46b0*/  S2UR UR42, SR_CTAID.Y ;  /* 0x00000000002a79c3 */ /* 0x000f220000002600 */
[----:B------:R-:W0:Y:S01]  /*46c0*/  LDCU.64 UR34, c[0x0][0x3c8] ;  /* 0x00007900ff2277ac */ /* 0x000e220008000a00 */
[----:B----4-:R-:W-:Y:S01]  /*46d0*/  IMAD R126, R0, UR42, RZ ;  /* 0x0000002a007e7c24 */ /* 0x010fe2000f8e02ff */
[----:B------:R-:W4:Y:S04]  /*46e0*/  LDCU UR42, c[0x0][0x3f8] ;  /* 0x00007f00ff2a77ac */ /* 0x000f280008000800 */
[----:B------:R-:W-:-:S04]  /*46f0*/  IADD3 R125, P4, PT, R126, R3, RZ ;  /* 0x000000037e7d7210 */ /* 0x000fc80007f9e0ff */
[----:B------:R-:W-:Y:S02]  /*4700*/  LEA.HI.X.SX32 R126, R126, RZ, 0x1, P4 ;  /* 0x000000ff7e7e7211 */ /* 0x000fe400020f0eff */
[----:B0-----:R-:W-:-:S04]  /*4710*/  LEA R124, P4, R125, UR34, 0x2 ;  /* 0x000000227d7c7c11 */ /* 0x001fc8000f8810ff */
[----:B------:R-:W-:Y:S01]  /*4720*/  LEA.HI.X R125, R125, UR35, R126, 0x2, P4 ;  /* 0x000000237d7d7c11 */ /* 0x000fe2000a0f147e */
[----:B------:R-:W0:Y:S04]  /*4730*/  LDCU.64 UR34, c[0x0][0x3b8] ;  /* 0x00007700ff2277ac */ /* 0x000e280008000a00 */
[----:B------:R4:W2:Y:S01]  /*4740*/  LDG.E R124, desc[UR36][R124.64] ;  /* 0x000000247c7c7981 */ /* 0x0008a2000c1e1900 */
[C---:B------:R-:W-:Y:S02]  /*4750*/  IMAD R126, R0.reuse, UR44, RZ ;  /* 0x0000002c007e7c24 */ /* 0x040fe4000f8e02ff */
[----:B----4-:R-:W-:-:S04]  /*4760*/  IMAD R125, R0, UR42, RZ ;  /* 0x0000002a007d7c24 */ /* 0x010fc8000f8e02ff */
[----:B--2---:R-:W-:-:S04]  /*4770*/  IMAD R125, R125, R124, RZ ;  /* 0x0000007c7d7d7224 */ /* 0x004fc800078e02ff */
[----:B------:R-:W-:-:S05]  /*4780*/  IMAD R125, R125, 0x50, R242 ;  /* 0x000000507d7d7824 */ /* 0x000fca00078e02f2 */
[----:B------:R-:W-:Y:S02]  /*4790*/  SHF.R.S32.HI R124, RZ, 0x1f, R125 ;  /* 0x0000001fff7c7819 */ /* 0x000fe4000001147d */
[----:B------:R-:W-:-:S04]  /*47a0*/  IADD3 R125, P4, PT, R126, R125, RZ ;  /* 0x0000007d7e7d7210 */ /* 0x000fc80007f9e0ff */
[----:B------:R-:W-:Y:S02]  /*47b0*/  LEA.HI.X.SX32 R126, R126, R124, 0x1, P4 ;  /* 0x0000007c7e7e7211 */ /* 0x000fe400020f0eff */
[----:B0-----:R-:W-:-:S04]  /*47c0*/  LEA R124, P4, R125, UR34, 0x2 ;  /* 0x000000227d7c7c11 */ /* 0x001fc8000f8810ff */
[----:B------:R-:W-:-:S06]  /*47d0*/  LEA.HI.X R125, R125, UR35, R126, 0x2, P4 ;  /* 0x000000237d7d7c11 */ /* 0x000fcc000a0f147e */
[----:B------:R-:W5:Y:S03]  /*47e0*/  LDG.E.128 R124, desc[UR36][R124.64] ;  /* 0x000000247c7c7981 */ /* 0x000f66000c1e1d00 */
.L_x_957:
[----:B------:R-:W-:Y:S05]  /*47f0*/  BSYNC.RECONVERGENT B3 ;  /* 0x0000000000037941 */ /* 0x000fea0003800200 */
.L_x_956:
[----:B------:R-:W4:Y:S01]  /*4800*/  @P2 S2R R238, SR_CTAID.X ;  /* 0x0000000000ee2919 */ /* 0x000f220000002500 */
[----:B0123--:R-:W4:Y:S01]  /*4810*/  @P3 LDC R236, c[0x0][0x3f8] ;  /* 0x0000fe00ffec3b82 */ /* 0x00ff220000000800 */
[----:B------:R-:W-:Y:S01]  /*4820*/  VOTEU.ANY UP0, P5 ;  /* 0x0000000000ff7886 */ /* 0x000fe20002800100 */
[----:B------:R-:W-:Y:S01]  /*4830*/  PLOP3.LUT P2, PT, PT, PT, UP0, 0x80, 0x8 ;  /* 0x000000000008781c */ /* 0x000fe20003f4f008 */
[----:B------:R-:W2:Y:S01]  /*4840*/  LDL R0, [R1+0x4] ;  /* 0x0000040001007983 */ /* 0x000ea20000100800 */
[----:B------:R-:W-:Y:S02]  /*4850*/  PLOP3.LUT P3, PT, PT, PT, UP0, 0x80, 0x8 ;  /* 0x000000000008781c */ /* 0x000fe40003f6f008 */
[----:B------:R-:W-:Y:S01]  /*4860*/  PLOP3.LUT P4, PT, PT, PT, UP0, 0x80, 0x8 ;  /* 0x000000000008781c */ /* 0x000fe20003f8f008 */
[----:B------:R-:W3:Y:S04]  /*4870*/  LDL R248, [R1+0xc] ;  /* 0x00000c0001f87983 */ /* 0x000ee80000100800 */
[----:B------:R-:W3:Y:S04]  /*4880*/  LDL R243, [R1] ;  /* 0x0000000001f37983 */ /* 0x000ee80000100800 */
[----:B----4-:R-:W-:Y:S01]  /*4890*/  @P2 IMAD R238, R236, UR39, R238 ;  /* 0x00000027ecee2c24 */ /* 0x010fe2000f8e02ee */
[----:B------:R-:W-:Y:S01]  /*48a0*/  PLOP3.LUT P2, PT, PT, PT, UP0, 0x80, 0x8 ;  /* 0x000000000008781c */ /* 0x000fe20003f4f008 */
[----:B------:R-:W0:Y:S01]  /*48b0*/  @P3 LDC.64 R236, c[0x0][0x450] ;  /* 0x00011400ffec3b82 */ /* 0x000e220000000a00 */
[----:B------:R-:W-:-:S11]  /*48c0*/  PLOP3.LUT P3, PT, PT, PT, UP0, 0x80, 0x8 ;  /* 0x000000000008781c */ /* 0x000fd60003f6f008 */
[----:B------:R-:W-:-:S04]  /*48d0*/  @P2 IMAD R238, R238, 0x50, RZ ;  /* 0x00000050eeee2824 */ /* 0x000fc800078e02ff */
[----:B0-----:R-:W-:-:S06]  /*48e0*/  @P3 IMAD.WIDE R236, R238, 0x4, R236 ;  /* 0x00000004eeec3825 */ /* 0x001fcc00078e02ec */
[----:B------:R-:W4:Y:S01]  /*48f0*/  @P4 LDG.E.128 R236, desc[UR36][R236.64+0x40] ;  /* 0x00004024ecec4981 */ /* 0x000f22000c1e1d00 */
[----:B------:R-:W-:Y:S01]  /*4900*/  PLOP3.LUT P2, PT, PT, PT, UP0, 0x80, 0x8 ;  /* 0x000000000008781c */ /* 0x000fe20003f4f008 */
[----:B--2--5:R-:W-:Y:S01]  /*4910*/  FADD.FTZ R125, R0, R125 ;  /* 0x0000007d007d7221 */ /* 0x024fe20000010000 */
[----:B------:R-:W-:Y:S01]  /*4920*/  PLOP3.LUT P4, PT, PT, PT, UP0, 0x80, 0x8 ;  /* 0x000000000008781c */ /* 0x000fe20003f8f008 */
[----:B------:R-:W0:Y:S10]  /*4930*/  LDC R0, c[0x0][0x3f4] ;  /* 0x0000fd00ff007b82 */ /* 0x000e340000000800 */
[----:B----4-:R-:W-:-:S02]  /*4940*/  @P2 FMUL.FTZ R125, R125, R237 ;  /* 0x000000ed7d7d2220 */ /* 0x010fc40000410000 */
[----:B------:R-:W2:Y:S01]  /*4950*/  LDL R237, [R1+0x8] ;  /* 0x0000080001ed7983 */ /* 0x000ea20000100800 */
[----:B------:R-:W-:Y:S01]  /*4960*/  PLOP3.LUT P2, PT, PT, PT, UP0, 0x80, 0x8 ;  /* 0x000000000008781c */ /* 0x000fe20003f4f008 */
[----:B---3--:R-:W-:Y:S01]  /*4970*/  FADD.FTZ R127, R248, R127 ;  /* 0x0000007ff87f7221 */ /* 0x008fe20000010000 */
        /* <DEDUP_REMOVED lines=21> */
.L_x_955:
[----:B------:R-:W-:Y:S05]  /*4ad0*/  BSYNC.RECONVERGENT B2 ;  /* 0x0000000000027941 */ /* 0x000fea0003800200 */
.L_x_954:
[----:B------:R-:W-:Y:S04]  /*4ae0*/  BSSY.RECONVERGENT B2, `(.L_x_958) ;  /* 0x000004c000027945 */ /* 0x000fe80003800200 */
[----:B------:R-:W-:Y:S05]  /*4af0*/  @P1 BRA `(.L_x_959) ;  /* 0x0000000400281947 */ /* 0x000fea0003800000 */
[----:B------:R-:W-:Y:S01]  /*4b00*/  IMAD R242, R0, 0x4, R241 ;  /* 0x0000000400f27824 */ /* 0x000fe200078e02f1 */
[----:B------:R-:W-:Y:S01]  /*4b10*/  ISETP.NE.AND P5, PT, R2, RZ, PT ;  /* 0x000000ff0200720c */ /* 0x000fe20003fa5270 */
[----:B------:R-:W-:Y:S01]  /*4b20*/  BSSY.RECONVERGENT B3, `(.L_x_960) ;  /* 0x000001e000037945 */ /* 0x000fe20003800200 */
[----:B------:R-:W-:Y:S01]  /*4b30*/  CS2R R130, SRZ ;  /* 0x0000000000827805 */ /* 0x000fe2000001ff00 */
[----:B------:R-:W-:-:S05]  /*4b40*/  IMAD.SHL.U32 R128, R242, 0x4, RZ ;  /* 0x00000004f2807824 */ /* 0x000fca00078e00ff */
[----:B------:R-:W-:Y:S02]  /*4b50*/  ISETP.GE.AND P4, PT, R128, R251, PT ;  /* 0x000000fb8000720c */ /* 0x000fe40003f86270 */
[----:B------:R-:W-:-:S03]  /*4b60*/  CS2R R128, SRZ ;  /* 0x0000000000807805 */ /* 0x000fc6000001ff00 */
[----:B------:R-:W-:Y:S01]  /*4b70*/  VOTEU.ANY UP0, P5 ;  /* 0x0000000000ff7886 */ /* 0x000fe20002800100 */
[----:B------:R-:W-:Y:S02]  /*4b80*/  PLOP3.LUT P2, PT, PT, PT, UP0, 0x80, 0x8 ;  /* 0x000000000008781c */ /* 0x000fe40003f4f008 */
[----:B------:R-:W-:-:S05]  /*4b90*/  PLOP3.LUT P3, PT, PT, PT, UP0, 0x80, 0x8 ;  /* 0x000000000008781c */ /* 0x000fca0003f6f008 */
[----:B------:R-:W-:Y:S08]  /*4ba0*/  @P4 BRA `(.L_x_961) ;  /* 0x0000000000544947 */ /* 0x000ff00003800000 */
        /* <DEDUP_REMOVED lines=8> */
[----:B------:R0:W2:Y:S01]  /*4c30*/  LDG.E R128, desc[UR36][R128.64] ;  /* 0x0000002480807981 */ /* 0x0000a2000c1e1900 */
[C---:B------:R-:W-:Y:S02]  /*4c40*/  IMAD R130, R0.reuse, UR44, RZ ;  /* 0x0000002c00827c24 */ /* 0x040fe4000f8e02ff */
[----:B0-----:R-:W-:Y:S01]  /*4c50*/  IMAD R129, R0, UR34, RZ ;  /* 0x0000002200817c24 */ /* 0x001fe2000f8e02ff */
[----:B------:R-:W0:Y:S03]  /*4c60*/  LDCU.64 UR34, c[0x0][0x3b8] ;  /* 0x00007700ff2277ac */ /* 0x000e260008000a00 */
[----:B--2---:R-:W-:-:S04]  /*4c70*/  IMAD R128, R129, R128, RZ ;  /* 0x0000008081807224 */ /* 0x004fc800078e02ff */
[----:B------:R-:W-:-:S04]  /*4c80*/  IMAD R128, R128, 0x14, R242 ;  /* 0x0000001480807824 */ /* 0x000fc800078e02f2 */
[----:B------:R-:W-:-:S05]  /*4c90*/  IMAD.SHL.U32 R129, R128, 0x4, RZ ;  /* 0x0000000480817824 */ /* 0x000fca00078e00ff */
[----:B------:R-:W-:Y:S02]  /*4ca0*/  SHF.R.S32.HI R128, RZ, 0x1f, R129 ;  /* 0x0000001fff807819 */ /* 0x000fe40000011481 */
[----:B------:R-:W-:-:S04]  /*4cb0*/  IADD3 R129, P4, PT, R130, R129, RZ ;  /* 0x0000008182817210 */ /* 0x000fc80007f9e0ff */
[----:B------:R-:W-:Y:S02]  /*4cc0*/  LEA.HI.X.SX32 R130, R130, R128, 0x1, P4 ;  /* 0x0000008082827211 */ /* 0x000fe400020f0eff */
[----:B0-----:R-:W-:-:S04]  /*4cd0*/  LEA R128, P4, R129, UR34, 0x2 ;  /* 0x0000002281807c11 */ /* 0x001fc8000f8810ff */
[----:B------:R-:W-:-:S06]  /*4ce0*/  LEA.HI.X R129, R129, UR35, R130, 0x2, P4 ;  /* 0x0000002381817c11 */ /* 0x000fcc000a0f1482 */
[----:B------:R-:W5:Y:S03]  /*4cf0*/  LDG.E.128 R128, desc[UR36][R128.64] ;  /* 0x0000002480807981 */ /* 0x000f66000c1e1d00 */
.L_x_961:
[----:B------:R-:W-:Y:S05]  /*4d00*/  BSYNC.RECONVERGENT B3 ;  /* 0x0000000000037941 */ /* 0x000fea0003800200 */
.L_x_960:
[----:B------:R-:W0:Y:S02]  /*4d10*/  @P2 S2R R238, SR_CTAID.X ;  /* 0x0000000000ee2919 */ /* 0x000e240000002500 */
[----:B01234-:R-:W0:Y:S01]  /*4d20*/  @P3 LDC R236, c[0x0][0x3f8] ;  /* 0x0000fe00ffec3b82 */ /* 0x01fe220000000800 */
[----:B------:R-:W-:Y:S01]  /*4d30*/  VOTEU.ANY UP0, P5 ;  /* 0x0000000000ff7886 */ /* 0x000fe20002800100 */
[----:B------:R-:W-:Y:S02]  /*4d40*/  PLOP3.LUT P2, PT, PT, PT, UP0, 0x80, 0x8 ;  /* 0x000000000008781c */ /* 0x000fe40003f4f008 */
[----:B------:R-:W-:Y:S02]  /*4d50*/  PLOP3.LUT P3, PT, PT, PT, UP0, 0x80, 0x8 ;  /* 0x000000000008781c */ /* 0x000fe40003f6f008 */
[----:B------:R-:W-:-:S09]  /*4d60*/  PLOP3.LUT P4, PT, PT, PT, UP0, 0x80, 0x8 ;  /* 0x000000000008781c */ /* 0x000fd20003f8f008 */
[----:B0-----:R-:W-:Y:S01]  /*4d70*/  @P2 IMAD R238, R236, UR39, R238 ;  /* 0x00000027ecee2c24 */ /* 0x001fe2000f8e02ee */
[----:B------:R-:W-:Y:S01]  /*4d80*/  PLOP3.LUT P2, PT, PT, PT, UP0, 0x80, 0x8 ;  /* 0x000000000008781c */ /* 0x000fe20003f4f008 */
[----:B------:R-:W0:Y:S01]  /*4d90*/  @P3 LDC.64 R236, c[0x0][0x450] ;  /* 0x00011400ffec3b82 */ /* 0x000e220000000a00 */
[----:B------:R-:W-:-:S11]  /*4da0*/  PLOP3.LUT P3, PT, PT, PT, UP0, 0x80, 0x8 ;  /* 0x000000000008781c */ /* 0x000fd60003f6f008 */
[----:B------:R-:W-:-:S04]  /*4db0*/  @P2 IMAD R238, R238, 0x50, RZ ;  /* 0x00000050eeee2824 */ /* 0x000fc800078e02ff */
[----:B0-----:R-:W-:-:S06]  /*4dc0*/  @P3 IMAD.WIDE R236, R238, 0x4, R236 ;  /* 0x00000004eeec3825 */ /* 0x001fcc00078e02ec */
[----:B------:R-:W2:Y:S01]  /*4dd0*/  @P4 LDG.E.128 R236, desc[UR36][R236.64+0x50] ;  /* 0x00005024ecec4981 */ /* 0x000ea2000c1e1d00 */
[----:B------:R-:W-:Y:S01]  /*4de0*/  PLOP3.LUT P2, PT, PT, PT, UP0, 0x80, 0x8 ;  /* 0x000000000008781c */ /* 0x000fe20003f4f008 */
[----:B-----5:R-:W-:Y:S01]  /*4df0*/  FADD.FTZ R129, R245, R129 ;  /* 0x00000081f5817221 */ /* 0x020fe20000010000 */
[----:B------:R-:W-:Y:S01]  /*4e00*/  PLOP3.LUT P4, PT, PT, PT, UP0, 0x80, 0x8 ;  /* 0x000000000008781c */ /* 0x000fe20003f8f008 */
[----:B------:R-:W-:Y:S01]  /*4e10*/  FADD.FTZ R130, R246, R130 ;  /* 0x00000082f6827221 */ /* 0x000fe20000010000 */
[----:B------:R-:W-:Y:S01]  /*4e20*/  PLOP3.LUT P3, PT, PT, PT, UP0, 0x80, 0x8 ;  /* 0x000000000008781c */ /* 0x000fe20003f6f008 */
[----:B------:R-:W-:Y:S01]  /*4e30*/  FADD.FTZ R131, R247, R131 ;  /* 0x00000083f7837221 */ /* 0x000fe20000010000 */
[----:B------:R-:W-:-:S07]  /*4e40*/  FADD.FTZ R128, R244, R128 ;  /* 0x00000080f4807221 */ /* 0x000fce0000010000 */
[----:B--2---:R-:W-:Y:S01]  /*4e50*/  @P2 FMUL.FTZ R129, R129, R237 ;  /* 0x000000ed81812220 */ /* 0x004fe20000410000 */
[----:B------:R-:W-:Y:S02]  /*4e60*/  IMAD.SHL.U32 R237, R242, 0x4, RZ ;  /* 0x00000004f2ed7824 */ /* 0x000fe400078e00ff */
[----:B------:R-:W-:Y:S01]  /*4e70*/  @P4 FMUL.FTZ R130, R130, R238 ;  /* 0x000000ee82824220 */ /* 0x000fe20000410000 */
[----:B------:R-:W-:Y:S01]  /*4e80*/  PLOP3.LUT P2, PT, PT, PT, UP0, 0x80, 0x8 ;  /* 0x000000000008781c */ /* 0x000fe20003f4f008 */
[----:B------:R-:W-:Y:S01]  /*4e90*/  @P3 FMUL.FTZ R128, R128, R236 ;  /* 0x000000ec80803220 */ /* 0x000fe20000410000 */
[----:B------:R-:W-:-:S11]  /*4ea0*/  ISETP.GE.AND P4, PT, R237, R251, PT ;  /* 0x000000fbed00720c */ /* 0x000fd60003f86270 */
[----:B------:R-:W-:Y:S02]  /*4eb0*/  @P2 FMUL.FTZ R131, R131, R239 ;  /* 0x000000ef83832220 */ /* 0x000fe40000410000 */
[----:B------:R-:W-:Y:S05]  /*4ec0*/  @P4 BRA `(.L_x_959) ;  /* 0x0000000000344947 */ /* 0x000fea0003800000 */
        /* <DEDUP_REMOVED lines=13> */
.L_x_959:
[----:B------:R-:W-:Y:S05]  /*4fa0*/  BSYNC.RECONVERGENT B2 ;  /* 0x0000000000027941 */ /* 0x000fea0003800200 */
.L_x_958:
[----:B------:R-:W-:Y:S04]  /*4fb0*/  BSSY.RECONVERGENT B2, `(.L_x_962) ;  /* 0x000004e000027945 */ /* 0x000fe80003800200 */
[----:B------:R-:W-:Y:S05]  /*4fc0*/  @P1 BRA `(.L_x_963) ;  /* 0x0000000400301947 */ /* 0x000fea0003800000 */
[----:B------:R-:W-:Y:S01]  /*4fd0*/  IMAD R242, R0, 0x4, R241 ;  /* 0x0000000400f27824 */ /* 0x000fe200078e02f1 */
[----:B------:R-:W-:Y:S01]  /*4fe0*/  ISETP.NE.AND P5, PT, R2, RZ, PT ;  /* 0x000000ff0200720c */ /* 0x000fe20003fa5270 */
[----:B------:R-:W-:Y:S01]  /*4ff0*/  BSSY.RECONVERGENT B3, `(.L_x_964) ;  /* 0x000001f000037945 */ /* 0x000fe20003800200 */
[----:B------:R-:W-:Y:S02]  /*5000*/  CS2R R134, SRZ ;  /* 0x0000000000867805 */ /* 0x000fe4000001ff00 */
[----:B01234-:R-:W-:-:S05]  /*5010*/  IADD3 R236, PT, PT, R242, R0, RZ ;  /* 0x00000000f2ec7210 */ /* 0x01ffca0007ffe0ff */
[----:B------:R-:W-:-:S04]  /*5020*/  IMAD.SHL.U32 R132, R236, 0x4, RZ ;  /* 0x00000004ec847824 */ /* 0x000fc800078e00ff */
[----:B------:R-:W-:Y:S01]  /*5030*/  VOTEU.ANY UP0, P5 ;  /* 0x0000000000ff7886 */ /* 0x000fe20002800100 */
[----:B------:R-:W-:Y:S02]  /*5040*/  ISETP.GE.AND P4, PT, R132, R251, PT ;  /* 0x000000fb8400720c */ /* 0x000fe40003f86270 */
[----:B------:R-:W-:Y:S02]  /*5050*/  CS2R R132, SRZ ;  /* 0x0000000000847805 */ /* 0x000fe4000001ff00 */
[----:B------:R-:W-:Y:S02]  /*5060*/  PLOP3.LUT P2, PT, PT, PT, UP0, 0x80, 0x8 ;  /* 0x000000000008781c */ /* 0x000fe40003f4f008 */
[----:B------:R-:W-:-:S07]  /*5070*/  PLOP3.LUT P3, PT, PT, PT, UP0, 0x80, 0x8 ;  /* 0x000000000008781c */ /* 0x000fce0003f6f008 */
[----:B------:R-:W-:Y:S06]  /*5080*/  @P4 BRA `(.L_x_965) ;  /* 0x0000000000544947 */ /* 0x000fec0003800000 */
        /* <DEDUP_REMOVED lines=21> */
.L_x_965:
[----:B------:R-:W-:Y:S05]  /*51e0*/  BSYNC.RECONVERGENT B3 ;  /* 0x0000000000037941 */ /* 0x000fea0003800200 */
.L_x_964:
[----:B------:R-:W0:Y:S01]  /*51f0*/  @P2 S2R R238, SR_CTAID.X ;  /* 0x0000000000ee2919 */ /* 0x000e220000002500 */
[----:B------:R-:W0:Y:S01]  /*5200*/  @P3 LDC R236, c[0x0][0x3f8] ;  /* 0x0000fe00ffec3b82 */ /* 0x000e220000000800 */
        /* <DEDUP_REMOVED lines=19> */
[----:B------:R-:W-:Y:S02]  /*5340*/  IMAD.IADD R237, R242, 0x1, R0 ;  /* 0x00000001f2ed7824 */ /* 0x000fe400078e0200 */
[----:B------:R-:W-:Y:S01]  /*5350*/  @P4 FMUL.FTZ R134, R134, R238 ;  /* 0x000000ee86864220 */ /* 0x000fe20000410000 */
[----:B------:R-:W-:Y:S01]  /*5360*/  PLOP3.LUT P2, PT, PT, PT, UP0, 0x80, 0x8 ;  /* 0x000000000008781c */ /* 0x000fe20003f4f008 */
[----:B------:R-:W-:Y:S01]  /*5370*/  @P3 FMUL.FTZ R132, R132, R236 ;  /* 0x000000ec84843220 */ /* 0x000fe20000410000 */
[----:B------:R-:W-:-:S05]  /*5380*/  IMAD.SHL.U32 R237, R237, 0x4, RZ ;  /* 0x00000004eded7824 */ /* 0x000fca00078e00ff */
[----:B------:R-:W-:-:S06]  /*5390*/  ISETP.GE.AND P4, PT, R237, R251, PT ;  /* 0x000000fbed00720c */ /* 0x000fcc0003f86270 */
[----:B------:R-:W-:-:S07]  /*53a0*/  @P2 FMUL.FTZ R135, R135, R239 ;  /* 0x000000ef87872220 */ /* 0x000fce0000410000 */
        /* <DEDUP_REMOVED lines=14> */
.L_x_963:
[----:B------:R-:W-:Y:S05]  /*5490*/  BSYNC.RECONVERGENT B2 ;  /* 0x0000000000027941 */ /* 0x000fea0003800200 */
.L_x_962:
[C---:B01234-:R-:W-:Y:S01]  /*54a0*/  IMAD R236, R0.reuse, 0x4, R241 ;  /* 0x0000000400ec7824 */ /* 0x05ffe200078e02f1 */
[----:B------:R-:W-:Y:S04]  /*54b0*/  BSSY.RECONVERGENT B2, `(.L_x_966) ;  /* 0x000004a000027945 */ /* 0x000fe80003800200 */
[----:B------:R-:W-:Y:S01]  /*54c0*/  LEA R241, R0, R236, 0x1 ;  /* 0x000000ec00f17211 */ /* 0x000fe200078e08ff */
[----:B------:R-:W-:Y:S06]  /*54d0*/  @P1 BRA `(.L_x_967) ;  /* 0x00000004001c1947 */ /* 0x000fec0003800000 */
        /* <DEDUP_REMOVED lines=10> */
[----:B------:R-:W0:Y:S01]  /*5580*/  S2UR UR42, SR_CTAID.Y ;  /* 0x00000000002a79c3 */ /* 0x000e220000002600 */
[----:B------:R-:W1:Y:S01]  /*5590*/  LDCU.64 UR34, c[0x0][0x3c8] ;  /* 0x00007900ff2277ac */ /* 0x000e620008000a00 */
[----:B0-----:R-:W-:Y:S01]  /*55a0*/  IMAD R138, R0, UR42, RZ ;  /* 0x0000002a008a7c24 */ /* 0x001fe2000f8e02ff */
[----:B------:R-:W0:Y:S04]  /*55b0*/  LDCU UR42, c[0x0][0x3f8] ;  /* 0x00007f00ff2a77ac */ /* 0x000e280008000800 */
[----:B------:R-:W-:-:S04]  /*55c0*/  IADD3 R137, P5, PT, R138, R3, RZ ;  /* 0x000000038a897210 */ /* 0x000fc80007fbe0ff */
[----:B------:R-:W-:Y:S02]  /*55d0*/  LEA.HI.X.SX32 R138, R138, RZ, 0x1, P5 ;  /* 0x000000ff8a8a7211 */ /* 0x000fe400028f0eff */
[----:B-1----:R-:W-:-:S04]  /*55e0*/  LEA R136, P5, R137, UR34, 0x2 ;  /* 0x0000002289887c11 */ /* 0x002fc8000f8a10ff */
[----:B------:R-:W-:Y:S01]  /*55f0*/  LEA.HI.X R137, R137, UR35, R138, 0x2, P5 ;  /* 0x0000002389897c11 */ /* 0x000fe2000a8f148a */
[----:B------:R-:W1:Y:S04]  /*5600*/  LDCU.64 UR34, c[0x0][0x3b8] ;  /* 0x00007700ff2277ac */ /* 0x000e680008000a00 */
[----:B------:R0:W2:Y:S01]  /*5610*/  LDG.E R136, desc[UR36][R136.64] ;  /* 0x0000002488887981 */ /* 0x0000a2000c1e1900 */
[C---:B------:R-:W-:Y:S02]  /*5620*/  IMAD R138, R0.reuse, UR44, RZ ;  /* 0x0000002c008a7c24 */ /* 0x040fe4000f8e02ff */
[----:B0-----:R-:W-:-:S04]  /*5630*/  IMAD R137, R0, UR42, RZ ;  /* 0x0000002a00897c24 */ /* 0x001fc8000f8e02ff */
[----:B--2---:R-:W-:-:S04]  /*5640*/  IMAD R137, R137, R136, RZ ;  /* 0x0000008889897224 */ /* 0x004fc800078e02ff */
[----:B------:R-:W-:-:S05]  /*5650*/  IMAD R137, R137, 0x50, R242 ;  /* 0x0000005089897824 */ /* 0x000fca00078e02f2 */
[----:B------:R-:W-:Y:S02]  /*5660*/  SHF.R.S32.HI R136, RZ, 0x1f, R137 ;  /* 0x0000001fff887819 */ /* 0x000fe40000011489 */
[----:B------:R-:W-:-:S04]  /*5670*/  IADD3 R137, P5, PT, R138, R137, RZ ;  /* 0x000000898a897210 */ /* 0x000fc80007fbe0ff */
[----:B------:R-:W-:Y:S02]  /*5680*/  LEA.HI.X.SX32 R138, R138, R136, 0x1, P5 ;  /* 0x000000888a8a7211 */ /* 0x000fe400028f0eff */
[----:B-1----:R-:W-:-:S04]  /*5690*/  LEA R136, P5, R137, UR34, 0x2 ;  /* 0x0000002289887c11 */ /* 0x002fc8000f8a10ff */
[----:B------:R-:W-:-:S06]  /*56a0*/  LEA.HI.X R137, R137, UR35, R138, 0x2, P5 ;  /* 0x0000002389897c11 */ /* 0x000fcc000a8f148a */
[----:B------:R-:W5:Y:S03]  /*56b0*/  LDG.E.128 R136, desc[UR36][R136.64] ;  /* 0x0000002488887981 */ /* 0x000f66000c1e1d00 */
.L_x_969:
[----:B------:R-:W-:Y:S05]  /*56c0*/  BSYNC.RECONVERGENT B3 ;  /* 0x0000000000037941 */ /* 0x000fea0003800200 */
.L_x_968:
[----:B------:R-:W0:Y:S01]  /*56d0*/  @P2 S2R R238, SR_CTAID.X ;  /* 0x0000000000ee2919 */ /* 0x000e220000002500 */
[----:B------:R-:W-:Y:S01]  /*56e0*/  ISETP.NE.AND P5, PT, R2, RZ, PT ;  /* 0x000000ff0200720c */ /* 0x000fe20003fa5270 */
[----:B------:R-:W0:-:S12]  /*56f0*/  @P4 LDC R236, c[0x0][0x3f8] ;  /* 0x0000fe00ffec4b82 */ /* 0x000e180000000800 */
[----:B------:R-:W-:Y:S01]  /*5700*/  VOTEU.ANY UP0, P5 ;  /* 0x0000000000ff7886 */ /* 0x000fe20002800100 */
[----:B------:R-:W-:Y:S02]  /*5710*/  PLOP3.LUT P2, PT, PT, PT, UP0, 0x80, 0x8 ;  /* 0x000000000008781c */ /* 0x000fe40003f4f008 */
        /* <DEDUP_REMOVED lines=17> */
[----:B------:R-:W-:Y:S01]  /*5830*/  PLOP3.LUT P2, PT, PT, PT, UP0, 0x80, 0x8 ;  /* 0x000000000008781c */ /* 0x000fe20003f4f008 */
[----:B------:R-:W-:Y:S02]  /*5840*/  @P4 FMUL.FTZ R139, R139, R239 ;  /* 0x000000ef8b8b4220 */ /* 0x000fe40000410000 */
[----:B------:R-:W-:-:S10]  /*5850*/  @P5 FMUL.FTZ R136, R136, R236 ;  /* 0x000000ec88885220 */ /* 0x000fd40000410000 */
[----:B------:R-:W-:Y:S01]  /*5860*/  @P2 FMUL.FTZ R138, R138, R238 ;  /* 0x000000ee8a8a2220 */ /* 0x000fe20000410000 */
[----:B------:R-:W-:Y:S06]  /*5870*/  @P3 BRA `(.L_x_967) ;  /* 0x0000000000343947 */ /* 0x000fec0003800000 */
        /* <DEDUP_REMOVED lines=13> */
.L_x_967:
[----:B------:R-:W-:Y:S05]  /*5950*/  BSYNC.RECONVERGENT B2 ;  /* 0x0000000000027941 */ /* 0x000fea0003800200 */
.L_x_966:
        /* <DEDUP_REMOVED lines=32> */
.L_x_973:
[----:B------:R-:W-:Y:S05]  /*5b60*/  BSYNC.RECONVERGENT B3 ;  /* 0x0000000000037941 */ /* 0x000fea0003800200 */
.L_x_972:
[----:B------:R-:W1:Y:S01]  /*5b70*/  @P2 S2R R238, SR_CTAID.X ;  /* 0x0000000000ee2919 */ /* 0x000e620000002500 */
[----:B0-----:R-:W1:Y:S01]  /*5b80*/  @P3 LDC R236, c[0x0][0x3f8] ;  /* 0x0000fe00ffec3b82 */ /* 0x001e620000000800 */
[----:B------:R-:W-:Y:S01]  /*5b90*/  VOTEU.ANY UP0, P5 ;  /* 0x0000000000ff7886 */ /* 0x000fe20002800100 */
[----:B------:R-:W-:Y:S02]  /*5ba0*/  PLOP3.LUT P2, PT, PT, PT, UP0, 0x80, 0x8 ;  /* 0x000000000008781c */ /* 0x000fe40003f4f008 */
[----:B------:R-:W-:Y:S02]  /*5bb0*/  PLOP3.LUT P3, PT, PT, PT, UP0, 0x80, 0x8 ;  /* 0x000000000008781c */ /* 0x000fe40003f6f008 */
[----:B------:R-:W-:-:S09]  /*5bc0*/  PLOP3.LUT P4, PT, PT, PT, UP0, 0x80, 0x8 ;  /* 0x000000000008781c */ /* 0x000fd20003f8f008 */
[----:B-1----:R-:W-:Y:S01]  /*5bd0*/  @P2 IMAD R238, R236, UR39, R238 ;  /* 0x00000027ecee2c24 */ /* 0x002fe2000f8e02ee */
        /* <DEDUP_REMOVED lines=14> */
[----:B------:R-:W-:Y:S01]  /*5cc0*/  ISETP.GE.AND P4, PT, R242, R251, PT ;  /* 0x000000fbf200720c */ /* 0x000fe20003f86270 */
[----:B------:R-:W-:Y:S01]  /*5cd0*/  @P2 FMUL.FTZ R141, R141, R237 ;  /* 0x000000ed8d8d2220 */ /* 0x000fe20000410000 */
[----:B------:R-:W-:Y:S01]  /*5ce0*/  PLOP3.LUT P2, PT, PT, PT, UP0, 0x80, 0x8 ;  /* 0x000000000008781c */ /* 0x000fe20003f4f008 */
[----:B------:R-:W-:-:S12]  /*5cf0*/  @P3 FMUL.FTZ R140, R140, R236 ;  /* 0x000000ec8c8c3220 */ /* 0x000fd80000410000 */
        /* <DEDUP_REMOVED lines=15> */
.L_x_971:
[----:B------:R-:W-:Y:S05]  /*5df0*/  BSYNC.RECONVERGENT B2 ;  /* 0x0000000000027941 */ /* 0x000fea0003800200 */
.L_x_970:
        /* <DEDUP_REMOVED lines=13> */
[----:B------:R-:W2:Y:S01]  /*5ed0*/  S2UR UR42, SR_CTAID.Y ;  /* 0x00000000002a79c3 */ /* 0x000ea20000002600 */
[----:B------:R-:W3:Y:S01]  /*5ee0*/  LDCU.64 UR34, c[0x0][0x3c8] ;  /* 0x00007900ff2277ac */ /* 0x000ee20008000a00 */
[----:B--2---:R-:W-:-:S05]  /*5ef0*/  IMAD R146, R0, UR42, RZ ;  /* 0x0000002a00927c24 */ /* 0x004fca000f8e02ff */
[----:B------:R-:W-:-:S04]  /*5f00*/  IADD3 R145, P4, PT, R146, R3, RZ ;  /* 0x0000000392917210 */ /* 0x000fc80007f9e0ff */
[----:B------:R-:W-:Y:S02]  /*5f10*/  LEA.HI.X.SX32 R146, R146, RZ, 0x1, P4 ;  /* 0x000000ff92927211 */ /* 0x000fe400020f0eff */
[C---:B---3--:R-:W-:Y:S01]  /*5f20*/  LEA R144, P4, R145.reuse, UR34, 0x2 ;  /* 0x0000002291907c11 */ /* 0x048fe2000f8810ff */
[----:B------:R-:W2:Y:S03]  /*5f30*/  LDCU UR34, c[0x0][0x3f8] ;  /* 0x00007f00ff2277ac */ /* 0x000ea60008000800 */
[----:B------:R-:W-:-:S05]  /*5f40*/  LEA.HI.X R145, R145, UR35, R146, 0x2, P4 ;  /* 0x0000002391917c11 */ /* 0x000fca000a0f1492 */
[----:B------:R2:W3:Y:S01]  /*5f50*/  LDG.E R144, desc[UR36][R144.64] ;  /* 0x0000002490907981 */ /* 0x0004e2000c1e1900 */
[C---:B------:R-:W-:Y:S02]  /*5f60*/  IMAD R146, R0.reuse, UR44, RZ ;  /* 0x0000002c00927c24 */ /* 0x040fe4000f8e02ff */
[----:B--2---:R-:W-:Y:S01]  /*5f70*/  IMAD R145, R0, UR34, RZ ;  /* 0x0000002200917c24 */ /* 0x004fe2000f8e02ff */
[----:B------:R-:W2:Y:S03]  /*5f80*/  LDCU.64 UR34, c[0x0][0x3b8] ;  /* 0x00007700ff2277ac */ /* 0x000ea60008000a00 */
[----:B---3--:R-:W-:-:S04]  /*5f90*/  IMAD R144, R145, R144, RZ ;  /* 0x0000009091907224 */ /* 0x008fc800078e02ff */
[----:B------:R-:W-:-:S04]  /*5fa0*/  IMAD R144, R144, 0x14, R242 ;  /* 0x0000001490907824 */ /* 0x000fc800078e02f2 */
[----:B------:R-:W-:-:S05]  /*5fb0*/  IMAD.SHL.U32 R145, R144, 0x4, RZ ;  /* 0x0000000490917824 */ /* 0x000fca00078e00ff */
[----:B------:R-:W-:Y:S02]  /*5fc0*/  SHF.R.S32.HI R144, RZ, 0x1f, R145 ;  /* 0x0000001fff907819 */ /* 0x000fe40000011491 */
[----:B------:R-:W-:-:S04]  /*5fd0*/  IADD3 R145, P4, PT, R146, R145, RZ ;  /* 0x0000009192917210 */ /* 0x000fc80007f9e0ff */
[----:B------:R-:W-:Y:S02]  /*5fe0*/  LEA.HI.X.SX32 R146, R146, R144, 0x1, P4 ;  /* 0x0000009092927211 */ /* 0x000fe400020f0eff */
[----:B--2---:R-:W-:-:S04]  /*5ff0*/  LEA R144, P4, R145, UR34, 0x2 ;  /* 0x0000002291907c11 */ /* 0x004fc8000f8810ff */
[----:B------:R-:W-:-:S06]  /*6000*/  LEA.HI.X R145, R145, UR35, R146, 0x2, P4 ;  /* 0x0000002391917c11 */ /* 0x000fcc000a0f1492 */
[----:B------:R-:W5:Y:S03]  /*6010*/  LDG.E.128 R144, desc[UR36][R144.64] ;  /* 0x0000002490907981 */ /* 0x000f66000c1e1d00 */
.L_x_977:
[----:B------:R-:W-:Y:S05]  /*6020*/  BSYNC.RECONVERGENT B3 ;  /* 0x0000000000037941 */ /* 0x000fea0003800200 */
.L_x_976:
[----:B------:R-:W2:Y:S01]  /*6030*/  @P2 S2R R238, SR_CTAID.X ;  /* 0x0000000000ee2919 */ /* 0x000ea20000002500 */
[----:B01----:R-:W2:Y:S01]  /*6040*/  @P3 LDC R236, c[0x0][0x3f8] ;  /* 0x0000fe00ffec3b82 */ /* 0x003ea20000000800 */
[----:B------:R-:W-:Y:S01]  /*6050*/  VOTEU.ANY UP0, P5 ;  /* 0x0000000000ff7886 */ /* 0x000fe20002800100 */
[----:B------:R-:W-:Y:S02]  /*6060*/  PLOP3.LUT P2, PT, PT, PT, UP0, 0x80, 0x8 ;  /* 0x000000000008781c */ /* 0x000fe40003f4f008 */
[----:B------:R-:W-:Y:S02]  /*6070*/  PLOP3.LUT P3, PT, PT, PT, UP0, 0x80, 0x8 ;  /* 0x000000000008781c */ /* 0x000fe40003f6f008 */
[----:B------:R-:W-:-:S09]  /*6080*/  PLOP3.LUT P4, PT, PT, PT, UP0, 0x80, 0x8 ;  /* 0x000000000008781c */ /* 0x000fd20003f8f008 */
        /* <DEDUP_REMOVED lines=15> */
[----:B------:R-:W-:Y:S01]  /*6180*/  SHF.L.U32 R237, R242, 0x2, RZ ;  /* 0x00000002f2ed7819 */ /* 0x000fe200000006ff */
        /* <DEDUP_REMOVED lines=19> */
.L_x_975:
[----:B------:R-:W-:Y:S05]  /*62c0*/  BSYNC.RECONVERGENT B2 ;  /* 0x0000000000027941 */ /* 0x000fea0003800200 */
.L_x_974:
[C---:B------:R-:W-:Y:S01]  /*62d0*/  IMAD R248, R0.reuse, 0x2, R241 ;  /* 0x0000000200f87824 */ /* 0x040fe200078e02f1 */
[----:B------:R-:W-:Y:S03]  /*62e0*/  BSSY.RECONVERGENT B2, `(.L_x_978) ;  /* 0x000004b000027945 */ /* 0x000fe60003800200 */
[----:B------:R-:W-:Y:S01]  /*62f0*/  IMAD.IADD R241, R0, 0x1, R248 ;  /* 0x0000000100f17824 */ /* 0x000fe200078e02f8 */
        /* <DEDUP_REMOVED lines=11> */
[----:B------:R-:W3:Y:S01]  /*63b0*/  S2UR UR42, SR_CTAID.Y ;  /* 0x00000000002a79c3 */ /* 0x000ee20000002600 */
[----:B------:R-:W4:Y:S01]  /*63c0*/  LDCU.64 UR34, c[0x0][0x3c8] ;  /* 0x00007900ff2277ac */ /* 0x000f220008000a00 */
[----:B---3--:R-:W-:-:S05]  /*63d0*/  IMAD R150, R0, UR42, RZ ;  /* 0x0000002a00967c24 */ /* 0x008fca000f8e02ff */
[----:B------:R-:W-:-:S04]  /*63e0*/  IADD3 R149, P5, PT, R150, R3, RZ ;  /* 0x0000000396957210 */ /* 0x000fc80007fbe0ff */
[----:B------:R-:W-:Y:S02]  /*63f0*/  LEA.HI.X.SX32 R150, R150, RZ, 0x1, P5 ;  /* 0x000000ff96967211 */ /* 0x000fe400028f0eff */
[C---:B----4-:R-:W-:Y:S01]  /*6400*/  LEA R148, P5, R149.reuse, UR34, 0x2 ;  /* 0x0000002295947c11 */ /* 0x050fe2000f8a10ff */
[----:B------:R-:W3:Y:S03]  /*6410*/  LDCU UR34, c[0x0][0x3f8] ;  /* 0x00007f00ff2277ac */ /* 0x000ee60008000800 */
[----:B------:R-:W-:-:S05]  /*6420*/  LEA.HI.X R149, R149, UR35, R150, 0x2, P5 ;  /* 0x0000002395957c11 */ /* 0x000fca000a8f1496 */
[----:B------:R3:W4:Y:S01]  /*6430*/  LDG.E R148, desc[UR36][R148.64] ;  /* 0x0000002494947981 */ /* 0x000722000c1e1900 */
[C---:B------:R-:W-:Y:S02]  /*6440*/  IMAD R150, R0.reuse, UR44, RZ ;  /* 0x0000002c00967c24 */ /* 0x040fe4000f8e02ff */
[----:B---3--:R-:W-:Y:S01]  /*6450*/  IMAD R149, R0, UR34, RZ ;  /* 0x0000002200957c24 */ /* 0x008fe2000f8e02ff */
[----:B------:R-:W3:Y:S03]  /*6460*/  LDCU.64 UR34, c[0x0][0x3b8] ;  /* 0x00007700ff2277ac */ /* 0x000ee60008000a00 */
[----:B----4-:R-:W-:-:S04]  /*6470*/  IMAD R148, R149, R148, RZ ;  /* 0x0000009495947224 */ /* 0x010fc800078e02ff */
[----:B------:R-:W-:-:S04]  /*6480*/  IMAD R148, R148, 0x14, R241 ;  /* 0x0000001494947824 */ /* 0x000fc800078e02f1 */
[----:B------:R-:W-:-:S05]  /*6490*/  IMAD.SHL.U32 R149, R148, 0x4, RZ ;  /* 0x0000000494957824 */ /* 0x000fca00078e00ff */
[----:B------:R-:W-:Y:S02]  /*64a0*/  SHF.R.S32.HI R148, RZ, 0x1f, R149 ;  /* 0x0000001fff947819 */ /* 0x000fe40000011495 */
[----:B------:R-:W-:-:S04]  /*64b0*/  IADD3 R149, P5, PT, R150, R149, RZ ;  /* 0x0000009596957210 */ /* 0x000fc80007fbe0ff */
[----:B------:R-:W-:Y:S02]  /*64c0*/  LEA.HI.X.SX32 R150, R150, R148, 0x1, P5 ;  /* 0x0000009496967211 */ /* 0x000fe400028f0eff */
[----:B---3--:R-:W-:-:S04]  /*64d0*/  LEA R148, P5, R149, UR34, 0x2 ;  /* 0x0000002295947c11 */ /* 0x008fc8000f8a10ff */
[----:B------:R-:W-:-:S06]  /*64e0*/  LEA.HI.X R149, R149, UR35, R150, 0x2, P5 ;  /* 0x0000002395957c11 */ /* 0x000fcc000a8f1496 */
[----:B------:R-:W5:Y:S03]  /*64f0*/  LDG.E.128 R148, desc[UR36][R148.64] ;  /* 0x0000002494947981 */ /* 0x000f66000c1e1d00 */
.L_x_981:
[----:B------:R-:W-:Y:S05]  /*6500*/  BSYNC.RECONVERGENT B3 ;  /* 0x0000000000037941 */ /* 0x000fea0003800200 */
.L_x_980:
[----:B------:R-:W3:Y:S01]  /*6510*/  @P2 S2R R238, SR_CTAID.X ;  /* 0x0000000000ee2919 */ /* 0x000ee20000002500 */
[----:B------:R-:W-:Y:S01]  /*6520*/  ISETP.NE.AND P5, PT, R2, RZ, PT ;  /* 0x000000ff0200720c */ /* 0x000fe20003fa5270 */
[----:B012---:R-:W3:-:S12]  /*6530*/  @P4 LDC R236, c[0x0][0x3f8] ;  /* 0x0000fe00ffec4b82 */ /* 0x007ed80000000800 */
[----:B------:R-:W-:Y:S01]  /*6540*/  VOTEU.ANY UP0, P5 ;  /* 0x0000000000ff7886 */ /* 0x000fe20002800100 */
[----:B------:R-:W-:Y:S02]  /*6550*/  PLOP3.LUT P2, PT, PT, PT, UP0, 0x80, 0x8 ;  /* 0x000000000008781c */ /* 0x000fe40003f4f008 */
[----:B------:R-:W-:-:S11]  /*6560*/  PLOP3.LUT P4, PT, PT, PT, UP0, 0x80, 0x8 ;  /* 0x000000000008781c */ /* 0x000fd60003f8f008 */
[----:B---3--:R-:W-:Y:S01]  /*6570*/  @P2 IMAD R238, R236, UR39, R238 ;  /* 0x00000027ecee2c24 */ /* 0x008fe2000f8e02ee */
        /* <DEDUP_REMOVED lines=33> */
.L_x_979:
[----:B------:R-:W-:Y:S05]  /*6790*/  BSYNC.RECONVERGENT B2 ;  /* 0x0000000000027941 */ /* 0x000fea0003800200 */
.L_x_978:
[----:B------:R-:W-:Y:S01]  /*67a0*/  BSSY.RECONVERGENT B2, `(.L_x_982) ;  /* 0x000004b000027945 */ /* 0x000fe20003800200 */
[----:B------:R-:W-:-:S03]  /*67b0*/  IMAD.IADD R242, R241, 0x1, R0 ;  /* 0x00000001f1f27824 */ /* 0x000fc600078e0200 */
[----:B------:R-:W-:Y:S05]  /*67c0*/  @P1 BRA `(.L_x_983) ;  /* 0x0000000400201947 */ /* 0x000fea0003800000 */
[----:B------:R-:W-:Y:S01]  /*67d0*/  SHF.L.U32 R243, R242, 0x2, RZ ;  /* 0x00000002f2f37819 */ /* 0x000fe200000006ff */
        /* <DEDUP_REMOVED lines=11> */
[----:B----4-:R-:W-:-:S05]  /*6890*/  IMAD R154, R0, UR42, RZ ;  /* 0x0000002a009a7c24 */ /* 0x010fca000f8e02ff */
[----:B------:R-:W-:-:S04]  /*68a0*/  IADD3 R153, P5, PT, R154, R3, RZ ;  /* 0x000000039a997210 */ /* 0x000fc80007fbe0ff */
[----:B------:R-:W-:Y:S02]  /*68b0*/  LEA.HI.X.SX32 R154, R154, RZ, 0x1, P5 ;  /* 0x000000ff9a9a7211 */ /* 0x000fe400028f0eff */
[C---:B0-----:R-:W-:Y:S01]  /*68c0*/  LEA R152, P5, R153.reuse, UR34, 0x2 ;  /* 0x0000002299987c11 */ /* 0x041fe2000f8a10ff */
[----:B------:R-:W0:Y:S03]  /*68d0*/  LDCU UR34, c[0x0][0x3f8] ;  /* 0x00007f00ff2277ac */ /* 0x000e260008000800 */
[----:B------:R-:W-:-:S05]  /*68e0*/  LEA.HI.X R153, R153, UR35, R154, 0x2, P5 ;  /* 0x0000002399997c11 */ /* 0x000fca000a8f149a */
[----:B------:R0:W4:Y:S01]  /*68f0*/  LDG.E R152, desc[UR36][R152.64] ;  /* 0x0000002498987981 */ /* 0x000122000c1e1900 */
[C---:B------:R-:W-:Y:S02]  /*6900*/  IMAD R154, R0.reuse, UR44, RZ ;  /* 0x0000002c009a7c24 */ /* 0x040fe4000f8e02ff */
[----:B0-----:R-:W-:Y:S01]  /*6910*/  IMAD R153, R0, UR34, RZ ;  /* 0x0000002200997c24 */ /* 0x001fe2000f8e02ff */
[----:B------:R-:W0:Y:S03]  /*6920*/  LDCU.64 UR34, c[0x0][0x3b8] ;  /* 0x00007700ff2277ac */ /* 0x000e260008000a00 */
[----:B----4-:R-:W-:-:S04]  /*6930*/  IMAD R152, R153, R152, RZ ;  /* 0x0000009899987224 */ /* 0x010fc800078e02ff */
        /* <DEDUP_REMOVED lines=8> */
.L_x_985:
[----:B------:R-:W-:Y:S05]  /*69c0*/  BSYNC.RECONVERGENT B3 ;  /* 0x0000000000037941 */ /* 0x000fea0003800200 */
.L_x_984:
[----:B------:R-:W4:Y:S01]  /*69d0*/  @P2 S2R R238, SR_CTAID.X ;  /* 0x0000000000ee2919 */ /* 0x000f220000002500 */
[----:B------:R-:W-:Y:S01]  /*69e0*/  ISETP.NE.AND P5, PT, R2, RZ, PT ;  /* 0x000000ff0200720c */ /* 0x000fe20003fa5270 */
[----:B0123--:R-:W4:-:S12]  /*69f0*/  @P4 LDC R236, c[0x0][0x3f8] ;  /* 0x0000fe00ffec4b82 */ /* 0x00ff180000000800 */
[----:B------:R-:W-:Y:S01]  /*6a00*/  VOTEU.ANY UP0, P5 ;  /* 0x0000000000ff7886 */ /* 0x000fe20002800100 */
[----:B------:R-:W-:Y:S02]  /*6a10*/  PLOP3.LUT P2, PT, PT, PT, UP0, 0x80, 0x8 ;  /* 0x000000000008781c */ /* 0x000fe40003f4f008 */
[----:B------:R-:W-:-:S11]  /*6a20*/  PLOP3.LUT P4, PT, PT, PT, UP0, 0x80, 0x8 ;  /* 0x000000000008781c */ /* 0x000fd60003f8f008 */
[----:B----4-:R-:W-:Y:S01]  /*6a30*/  @P2 IMAD R238, R236, UR39, R238 ;  /* 0x00000027ecee2c24 */ /* 0x010fe2000f8e02ee */
        /* <DEDUP_REMOVED lines=33> */
.L_x_983:
[----:B------:R-:W-:Y:S05]  /*6c50*/  BSYNC.RECONVERGENT B2 ;  /* 0x0000000000027941 */ /* 0x000fea0003800200 */
.L_x_982:
        /* <DEDUP_REMOVED lines=34> */
.L_x_989:
[----:B------:R-:W-:Y:S05]  /*6e80*/  BSYNC.RECONVERGENT B3 ;  /* 0x0000000000037941 */ /* 0x000fea0003800200 */
.L_x_988:
[----:B------:R-:W0:Y:S01]  /*6e90*/  @P2 S2R R238, SR_CTAID.X ;  /* 0x0000000000ee2919 */ /* 0x000e220000002500 */
[----:B------:R-:W-:Y:S01]  /*6ea0*/  ISETP.NE.AND P5, PT, R2, RZ, PT ;  /* 0x000000ff0200720c */ /* 0x000fe20003fa5270 */
[----:B01234-:R-:W0:-:S12]  /*6eb0*/  @P4 LDC R236, c[0x0][0x3f8] ;  /* 0x0000fe00ffec4b82 */ /* 0x01fe180000000800 */
        /* <DEDUP_REMOVED lines=37> */
.L_x_987:
[----:B------:R-:W-:Y:S05]  /*7110*/  BSYNC.RECONVERGENT B2 ;  /* 0x0000000000027941 */ /* 0x000fea0003800200 */
.L_x_986:
        /* <DEDUP_REMOVED lines=34> */
.L_x_993:
[----:B------:R-:W-:Y:S05]  /*7340*/  BSYNC.RECONVERGENT B3 ;  /* 0x0000000000037941 */ /* 0x000fea0003800200 */
.L_x_992:
        /* <DEDUP_REMOVED lines=40> */
.L_x_991:
[----:B------:R-:W-:Y:S05]  /*75d0*/  BSYNC.RECONVERGENT B2 ;  /* 0x0000000000027941 */ /* 0x000fea0003800200 */
.L_x_990:
[----:B------:R-:W-:Y:S04]  /*75e0*/  BSSY.RECONVERGENT B2, `(.L_x_994) ;  /* 0x000004a000027945 */ /* 0x000fe80003800200 */
[----:B------:R-:W-:Y:S05]  /*75f0*/  @P1 BRA `(.L_x_995) ;  /* 0x0000000400201947 */ /* 0x000fea0003800000 */
[----:B------:R-:W-:Y:S01]  /*7600*/  IMAD.IADD R164, R242, 0x1, R0 ;  /* 0x00000001f2a47824 */ /* 0x000fe200078e0200 */
[----:B------:R-:W-:Y:S01]  /*7610*/  ISETP.NE.AND P2, PT, R2, RZ, PT ;  /* 0x000000ff0200720c */ /* 0x000fe20003f45270 */
[----:B------:R-:W-:Y:S01]  /*7620*/  BSSY.RECONVERGENT B3, `(.L_x_996) ;  /* 0x000001d000037945 */ /* 0x000fe20003800200 */
[----:B------:R-:W-:Y:S01]  /*7630*/  CS2R R166, SRZ ;  /* 0x0000000000a67805 */ /* 0x000fe2000001ff00 */
[----:B------:R-:W-:Y:S01]  /*7640*/  IMAD.SHL.U32 R242, R164, 0x4, RZ ;  /* 0x00000004a4f27824 */ /* 0x000fe200078e00ff */
[----:B------:R-:W-:-:S04]  /*7650*/  CS2R R164, SRZ ;  /* 0x0000000000a47805 */ /* 0x000fc8000001ff00 */
[----:B------:R-:W-:-:S05]  /*7660*/  ISETP.GE.AND P3, PT, R242, R251, PT ;  /* 0x000000fbf200720c */ /* 0x000fca0003f66270 */
[----:B------:R-:W-:Y:S01]  /*7670*/  VOTEU.ANY UP0, P2 ;  /* 0x0000000000ff7886 */ /* 0x000fe20001000100 */
[----:B------:R-:W-:Y:S02]  /*7680*/  PLOP3.LUT P2, PT, PT, PT, UP0, 0x80, 0x8 ;  /* 0x000000000008781c */ /* 0x000fe40003f4f008 */
[----:B------:R-:W-:-:S05]  /*7690*/  PLOP3.LUT P4, PT, PT, PT, UP0, 0x80, 0x8 ;  /* 0x000000000008781c */ /* 0x000fca0003f8f008 */
[----:B------:R-:W-:Y:S08]  /*76a0*/  @P3 BRA `(.L_x_997) ;  /* 0x0000000000503947 */ /* 0x000ff00003800000 */
        /* <DEDUP_REMOVED lines=20> */
.L_x_997:
[----:B------:R-:W-:Y:S05]  /*77f0*/  BSYNC.RECONVERGENT B3 ;  /* 0x0000000000037941 */ /* 0x000fea0003800200 */
.L_x_996:
        /* <DEDUP_REMOVED lines=40> */
.L_x_995:
[----:B------:R-:W-:Y:S05]  /*7a80*/  BSYNC.RECONVERGENT B2 ;  /* 0x0000000000027941 */ /* 0x000fea0003800200 */
.L_x_994:
[----:B------:R-:W-:Y:S04]  /*7a90*/  BSSY.RECONVERGENT B2, `(.L_x_998) ;  /* 0x0000051000027945 */ /* 0x000fe80003800200 */
[----:B------:R-:W-:Y:S05]  /*7aa0*/  @P1 BRA `(.L_x_999) ;  /* 0x00000004003c1947 */ /* 0x000fea0003800000 */
[----:B------:R-:W-:Y:S01]  /*7ab0*/  IMAD R168, R0, 0x2, R248 ;  /* 0x0000000200a87824 */ /* 0x000fe200078e02f8 */
[----:B------:R-:W-:Y:S01]  /*7ac0*/  ISETP.NE.AND P5, PT, R2, RZ, PT ;  /* 0x000000ff0200720c */ /* 0x000fe20003fa5270 */
[----:B------:R-:W-:Y:S01]  /*7ad0*/  BSSY.RECONVERGENT B3, `(.L_x_1000) ;  /* 0x0000020000037945 */ /* 0x000fe20003800200 */
[----:B------:R-:W-:Y:S01]  /*7ae0*/  CS2R R170, SRZ ;  /* 0x0000000000aa7805 */ /* 0x000fe2000001ff00 */
[----:B------:R-:W-:-:S05]  /*7af0*/  IMAD R168, R0, 0x2, R168 ;  /* 0x0000000200a87824 */ /* 0x000fca00078e02a8 */
[----:B01234-:R-:W-:-:S05]  /*7b00*/  LEA R236, R0, R168, 0x1 ;  /* 0x000000a800ec7211 */ /* 0x01ffca00078e08ff */
[----:B------:R-:W-:Y:S01]  /*7b10*/  IMAD.SHL.U32 R168, R236, 0x4, RZ ;  /* 0x00000004eca87824 */ /* 0x000fe200078e00ff */
[----:B------:R-:W-:Y:S01]  /*7b20*/  VOTEU.ANY UP0, P5 ;  /* 0x0000000000ff7886 */ /* 0x000fe20002800100 */
[----:B------:R-:W-:Y:S02]  /*7b30*/  PLOP3.LUT P2, PT, PT, PT, UP0, 0x80, 0x8 ;  /* 0x000000000008781c */ /* 0x000fe40003f4f008 */
[----:B------:R-:W-:Y:S02]  /*7b40*/  PLOP3.LUT P3, PT, PT, PT, UP0, 0x80, 0x8 ;  /* 0x000000000008781c */ /* 0x000fe40003f6f008 */
[----:B------:R-:W-:Y:S02]  /*7b50*/  ISETP.GE.AND P4, PT, R168, R251, PT ;  /* 0x000000fba800720c */ /* 0x000fe40003f86270 */
[----:B------:R-:W-:-:S11]  /*7b60*/  CS2R R168, SRZ ;  /* 0x0000000000a87805 */ /* 0x000fd6000001ff00 */
[----:B------:R-:W-:Y:S05]  /*7b70*/  @P4 BRA `(.L_x_1001) ;  /* 0x0000000000544947 */ /* 0x000fea0003800000 */
        /* <DEDUP_REMOVED lines=21> */
.L_x_1001:
[----:B------:R-:W-:Y:S05]  /*7cd0*/  BSYNC.RECONVERGENT B3 ;  /* 0x0000000000037941 */ /* 0x000fea0003800200 */
.L_x_1000:
        /* <DEDUP_REMOVED lines=21> */
[----:B------:R-:W-:Y:S02]  /*7e30*/  IMAD R237, R0, 0x2, R248 ;  /* 0x0000000200ed7824 */ /* 0x000fe400078e02f8 */
[----:B------:R-:W-:Y:S01]  /*7e40*/  @P4 FMUL.FTZ R170, R170, R238 ;  /* 0x000000eeaaaa4220 */ /* 0x000fe20000410000 */
[----:B------:R-:W-:Y:S01]  /*7e50*/  PLOP3.LUT P2, PT, PT, PT, UP0, 0x80, 0x8 ;  /* 0x000000000008781c */ /* 0x000fe20003f4f008 */
[----:B------:R-:W-:Y:S01]  /*7e60*/  @P3 FMUL.FTZ R168, R168, R236 ;  /* 0x000000eca8a83220 */ /* 0x000fe20000410000 */
[----:B------:R-:W-:-:S04]  /*7e70*/  IMAD R237, R0, 0x2, R237 ;  /* 0x0000000200ed7824 */ /* 0x000fc800078e02ed */
[----:B------:R-:W-:-:S05]  /*7e80*/  IMAD R237, R0, 0x2, R237 ;  /* 0x0000000200ed7824 */ /* 0x000fca00078e02ed */
[----:B------:R-:W-:Y:S02]  /*7e90*/  SHF.L.U32 R237, R237, 0x2, RZ ;  /* 0x00000002eded7819 */ /* 0x000fe400000006ff */
[----:B------:R-:W-:Y:S02]  /*7ea0*/  @P2 FMUL.FTZ R171, R171, R239 ;  /* 0x000000efabab2220 */ /* 0x000fe40000410000 */
[----:B------:R-:W-:-:S13]  /*7eb0*/  ISETP.GE.AND P4, PT, R237, R251, PT ;  /* 0x000000fbed00720c */ /* 0x000fda0003f86270 */
        /* <DEDUP_REMOVED lines=14> */
.L_x_999:
[----:B------:R-:W-:Y:S05]  /*7fa0*/  BSYNC.RECONVERGENT B2 ;  /* 0x0000000000027941 */ /* 0x000fea0003800200 */
.L_x_998:
[----:B------:R-:W-:Y:S01]  /*7fb0*/  BSSY.RECONVERGENT B2, `(.L_x_1002) ;  /* 0x0000049000027945 */ /* 0x000fe20003800200 */
[----:B------:R-:W-:-:S03]  /*7fc0*/  IMAD R240, R0, 0x40, R240 ;  /* 0x0000004000f07824 */ /* 0x000fc600078e02f0 */
[----:B------:R-:W-:Y:S05]  /*7fd0*/  @P1 BRA `(.L_x_1003) ;  /* 0x0000000400181947 */ /* 0x000fea0003800000 */
[----:B------:R-:W-:Y:S01]  /*7fe0*/  ISETP.NE.AND P2, PT, R2, RZ, PT ;  /* 0x000000ff0200720c */ /* 0x000fe20003f45270 */
[----:B------:R-:W-:Y:S01]  /*7ff0*/  BSSY.RECONVERGENT B3, `(.L_x_1004) ;  /* 0x000001c000037945 */ /* 0x000fe20003800200 */
[----:B------:R-:W-:Y:S02]  /*8000*/  CS2R R174, SRZ ;  /* 0x0000000000ae7805 */ /* 0x000fe4000001ff00 */
[----:B------:R-:W-:-:S09]  /*8010*/  CS2R R172, SRZ ;  /* 0x0000000000ac7805 */ /* 0x000fd2000001ff00 */
[----:B------:R-:W-:Y:S01]  /*8020*/  VOTEU.ANY UP0, P2 ;  /* 0x0000000000ff7886 */ /* 0x000fe20001000100 */
[----:B------:R-:W-:Y:S02]  /*8030*/  ISETP.GE.AND P2, PT, R240, R251, PT ;  /* 0x000000fbf000720c */ /* 0x000fe40003f46270 */
[----:B------:R-:W-:Y:S02]  /*8040*/  PLOP3.LUT P3, PT, PT, PT, UP0, 0x80, 0x8 ;  /* 0x000000000008781c */ /* 0x000fe40003f6f008 */
[----:B------:R-:W-:-:S09]  /*8050*/  PLOP3.LUT P4, PT, PT, PT, UP0, 0x80, 0x8 ;  /* 0x000000000008781c */ /* 0x000fd20003f8f008 */
[----:B------:R-:W-:Y:S05]  /*8060*/  @P2 BRA `(.L_x_1005) ;  /* 0x0000000000502947 */ /* 0x000fea0003800000 */
        /* <DEDUP_REMOVED lines=20> */
.L_x_1005:
[----:B------:R-:W-:Y:S05]  /*81b0*/  BSYNC.RECONVERGENT B3 ;  /* 0x0000000000037941 */ /* 0x000fea0003800200 */
.L_x_1004:
        /* <DEDUP_REMOVED lines=40> */
.L_x_1003:
[----:B------:R-:W-:Y:S05]  /*8440*/  BSYNC.RECONVERGENT B2 ;  /* 0x0000000000027941 */ /* 0x000fea0003800200 */
.L_x_1002:
[----:B------:R-:W-:Y:S04]  /*8450*/  BSSY.RECONVERGENT B2, `(.L_x_1006) ;  /* 0x000004f000027945 */ /* 0x000fe80003800200 */
[----:B------:R-:W-:Y:S05]  /*8460*/  @P1 BRA `(.L_x_1007) ;  /* 0x0000000400341947 */ /* 0x000fea0003800000 */
[----:B------:R-:W-:Y:S01]  /*8470*/  IMAD R176, R0, 0x2, R241 ;  /* 0x0000000200b07824 */ /* 0x000fe200078e02f1 */
[----:B------:R-:W-:Y:S01]  /*8480*/  ISETP.NE.AND P5, PT, R2, RZ, PT ;  /* 0x000000ff0200720c */ /* 0x000fe20003fa5270 */
[----:B------:R-:W-:Y:S01]  /*8490*/  BSSY.RECONVERGENT B3, `(.L_x_1008) ;  /* 0x0000021000037945 */ /* 0x000fe20003800200 */
[----:B------:R-:W-:Y:S01]  /*84a0*/  CS2R R178, SRZ ;  /* 0x0000000000b27805 */ /* 0x000fe2000001ff00 */
[----:B------:R-:W-:-:S04]  /*84b0*/  IMAD R176, R0, 0x2, R176 ;  /* 0x0000000200b07824 */ /* 0x000fc800078e02b0 */
[----:B------:R-:W-:-:S04]  /*84c0*/  IMAD.IADD R176, R176, 0x1, R0 ;  /* 0x00000001b0b07824 */ /* 0x000fc800078e0200 */
[----:B------:R-:W-:Y:S02]  /*84d0*/  IMAD R240, R0, 0x2, R176 ;  /* 0x0000000200f07824 */ /* 0x000fe400078e02b0 */
[----:B------:R-:W-:Y:S01]  /*84e0*/  VOTEU.ANY UP0, P5 ;  /* 0x0000000000ff7886 */ /* 0x000fe20002800100 */
[----:B------:R-:W-:Y:S02]  /*84f0*/  PLOP3.LUT P2, PT, PT, PT, UP0, 0x80, 0x8 ;  /* 0x000000000008781c */ /* 0x000fe40003f4f008 */
[----:B------:R-:W-:Y:S02]  /*8500*/  SHF.L.U32 R176, R240, 0x2, RZ ;  /* 0x00000002f0b07819 */ /* 0x000fe400000006ff */
        /* <DEDUP_REMOVED lines=25> */
.L_x_1009:
[----:B------:R-:W-:Y:S05]  /*86a0*/  BSYNC.RECONVERGENT B3 ;  /* 0x0000000000037941 */ /* 0x000fea0003800200 */
.L_x_1008:
        /* <DEDUP_REMOVED lines=41> */
.L_x_1007:
[----:B------:R-:W-:Y:S05]  /*8940*/  BSYNC.RECONVERGENT B2 ;  /* 0x0000000000027941 */ /* 0x000fea0003800200 */
.L_x_1006:
[C---:B01234-:R-:W-:Y:S01]  /*8950*/  IMAD R236, R0.reuse, 0x2, R241 ;  /* 0x0000000200ec7824 */ /* 0x05ffe200078e02f1 */
[----:B------:R-:W-:Y:S03]  /*8960*/  BSSY.RECONVERGENT B2, `(.L_x_1010) ;  /* 0x000004e000027945 */ /* 0x000fe60003800200 */
[----:B------:R-:W-:-:S04]  /*8970*/  IMAD R236, R0, 0x2, R236 ;  /* 0x0000000200ec7824 */ /* 0x000fc800078e02ec */
[----:B------:R-:W-:-:S05]  /*8980*/  IMAD.IADD R236, R236, 0x1, R0 ;  /* 0x00000001ecec7824 */ /* 0x000fca00078e0200 */
[----:B------:R-:W-:-:S05]  /*8990*/  LEA R236, R0, R236, 0x1 ;  /* 0x000000ec00ec7211 */ /* 0x000fca00078e08ff */
        /* <DEDUP_REMOVED lines=33> */
.L_x_1013:
[----:B------:R-:W-:Y:S05]  /*8bb0*/  BSYNC.RECONVERGENT B3 ;  /* 0x0000000000037941 */ /* 0x000fea0003800200 */
.L_x_1012:
        /* <DEDUP_REMOVED lines=40> */
.L_x_1011:
[----:B------:R-:W-:Y:S05]  /*8e40*/  BSYNC.RECONVERGENT B2 ;  /* 0x0000000000027941 */ /* 0x000fea0003800200 */
.L_x_1010:
        /* <DEDUP_REMOVED lines=15> */
[----:B-1----:R-:W-:-:S05]  /*8f40*/  IMAD R186, R0, UR42, RZ ;  /* 0x0000002a00ba7c24 */ /* 0x002fca000f8e02ff */
[----:B------:R-:W-:-:S04]  /*8f50*/  IADD3 R185, P5, PT, R186, R3, RZ ;  /* 0x00000003bab97210 */ /* 0x000fc80007fbe0ff */
[----:B------:R-:W-:Y:S02]  /*8f60*/  LEA.HI.X.SX32 R186, R186, RZ, 0x1, P5 ;  /* 0x000000ffbaba7211 */ /* 0x000fe400028f0eff */
[C---:B--2---:R-:W-:Y:S01]  /*8f70*/  LEA R184, P5, R185.reuse, UR34, 0x2 ;  /* 0x00000022b9b87c11 */ /* 0x044fe2000f8a10ff */
[----:B------:R-:W1:Y:S03]  /*8f80*/  LDCU UR34, c[0x0][0x3f8] ;  /* 0x00007f00ff2277ac */ /* 0x000e660008000800 */
[----:B------:R-:W-:-:S05]  /*8f90*/  LEA.HI.X R185, R185, UR35, R186, 0x2, P5 ;  /* 0x00000023b9b97c11 */ /* 0x000fca000a8f14ba */
[----:B------:R1:W2:Y:S01]  /*8fa0*/  LDG.E R184, desc[UR36][R184.64] ;  /* 0x00000024b8b87981 */ /* 0x0002a2000c1e1900 */
[C---:B------:R-:W-:Y:S02]  /*8fb0*/  IMAD R186, R0.reuse, UR44, RZ ;  /* 0x0000002c00ba7c24 */ /* 0x040fe4000f8e02ff */
[----:B-1----:R-:W-:Y:S01]  /*8fc0*/  IMAD R185, R0, UR34, RZ ;  /* 0x0000002200b97c24 */ /* 0x002fe2000f8e02ff */
[----:B------:R-:W1:Y:S03]  /*8fd0*/  LDCU.64 UR34, c[0x0][0x3b8] ;  /* 0x00007700ff2277ac */ /* 0x000e660008000a00 */
[----:B--2---:R-:W-:-:S04]  /*8fe0*/  IMAD R184, R185, R184, RZ ;  /* 0x000000b8b9b87224 */ /* 0x004fc800078e02ff */
[----:B------:R-:W-:-:S05]  /*8ff0*/  IMAD R184, R184, 0x14, R240 ;  /* 0x00000014b8b87824 */ /* 0x000fca00078e02f0 */
[----:B------:R-:W-:-:S04]  /*9000*/  SHF.L.U32 R185, R184, 0x2, RZ ;  /* 0x00000002b8b97819 */ /* 0x000fc800000006ff */
[----:B------:R-:W-:Y:S02]  /*9010*/  SHF.R.S32.HI R184, RZ, 0x1f, R185 ;  /* 0x0000001fffb87819 */ /* 0x000fe400000114b9 */
[----:B------:R-:W-:-:S04]  /*9020*/  IADD3 R185, P5, PT, R186, R185, RZ ;  /* 0x000000b9bab97210 */ /* 0x000fc80007fbe0ff */
[----:B------:R-:W-:Y:S02]  /*9030*/  LEA.HI.X.SX32 R186, R186, R184, 0x1, P5 ;  /* 0x000000b8baba7211 */ /* 0x000fe400028f0eff */
[----:B-1----:R-:W-:-:S04]  /*9040*/  LEA R184, P5, R185, UR34, 0x2 ;  /* 0x00000022b9b87c11 */ /* 0x002fc8000f8a10ff */
[----:B------:R-:W-:-:S06]  /*9050*/  LEA.HI.X R185, R185, UR35, R186, 0x2, P5 ;  /* 0x00000023b9b97c11 */ /* 0x000fcc000a8f14ba */
[----:B------:R-:W5:Y:S03]  /*9060*/  LDG.E.128 R184, desc[UR36][R184.64] ;  /* 0x00000024b8b87981 */ /* 0x000f66000c1e1d00 */
.L_x_1017:
[----:B------:R-:W-:Y:S05]  /*9070*/  BSYNC.RECONVERGENT B3 ;  /* 0x0000000000037941 */ /* 0x000fea0003800200 */
.L_x_1016:
[----:B------:R-:W1:Y:S01]  /*9080*/  @P2 S2R R238, SR_CTAID.X ;  /* 0x0000000000ee2919 */ /* 0x000e620000002500 */
[----:B------:R-:W-:Y:S01]  /*9090*/  ISETP.NE.AND P5, PT, R2, RZ, PT ;  /* 0x000000ff0200720c */ /* 0x000fe20003fa5270 */
[----:B0-----:R-:W1:-:S12]  /*90a0*/  @P4 LDC R236, c[0x0][0x3f8] ;  /* 0x0000fe00ffec4b82 */ /* 0x001e580000000800 */
[----:B------:R-:W-:Y:S01]  /*90b0*/  VOTEU.ANY UP0, P5 ;  /* 0x0000000000ff7886 */ /* 0x000fe20002800100 */
[----:B------:R-:W-:Y:S02]  /*90c0*/  PLOP3.LUT P2, PT, PT, PT, UP0, 0x80, 0x8 ;  /* 0x000000000008781c */ /* 0x000fe40003f4f008 */
        /* <DEDUP_REMOVED lines=35> */
.L_x_1015:
[----:B------:R-:W-:Y:S05]  /*9300*/  BSYNC.RECONVERGENT B2 ;  /* 0x0000000000027941 */ /* 0x000fea0003800200 */
.L_x_1014:
        /* <DEDUP_REMOVED lines=34> */
.L_x_1021:
[----:B------:R-:W-:Y:S05]  /*9530*/  BSYNC.RECONVERGENT B3 ;  /* 0x0000000000037941 */ /* 0x000fea0003800200 */
.L_x_1020:
[----:B------:R-:W2:Y:S01]  /*9540*/  @P2 S2R R238, SR_CTAID.X ;  /* 0x0000000000ee2919 */ /* 0x000ea20000002500 */
[----:B------:R-:W-:Y:S01]  /*9550*/  ISETP.NE.AND P5, PT, R2, RZ, PT ;  /* 0x000000ff0200720c */ /* 0x000fe20003fa5270 */
[----:B01----:R-:W2:-:S12]  /*9560*/  @P4 LDC R236, c[0x0][0x3f8] ;  /* 0x0000fe00ffec4b82 */ /* 0x003e980000000800 */
[----:B------:R-:W-:Y:S01]  /*9570*/  VOTEU.ANY UP0, P5 ;  /* 0x0000000000ff7886 */ /* 0x000fe20002800100 */
[----:B------:R-:W-:Y:S02]  /*9580*/  PLOP3.LUT P2, PT, PT, PT, UP0, 0x80, 0x8 ;  /* 0x000000000008781c */ /* 0x000fe40003f4f008 */
[----:B------:R-:W-:-:S11]  /*9590*/  PLOP3.LUT P4, PT, PT, PT, UP0, 0x80, 0x8 ;  /* 0x000000000008781c */ /* 0x000fd60003f8f008 */
[----:B--2---:R-:W-:Y:S01]  /*95a0*/  @P2 IMAD R238, R236, UR39, R238 ;  /* 0x00000027ecee2c24 */ /* 0x004fe2000f8e02ee */
        /* <DEDUP_REMOVED lines=33> */
.L_x_1019:
[----:B------:R-:W-:Y:S05]  /*97c0*/  BSYNC.RECONVERGENT B2 ;  /* 0x0000000000027941 */ /* 0x000fea0003800200 */
.L_x_1018:
        /* <DEDUP_REMOVED lines=26> */
[----:B------:R-:W-:-:S05]  /*9970*/  IMAD R192, R192, 0x14, R240 ;  /* 0x00000014c0c07824 */ /* 0x000fca00078e02f0 */
[----:B------:R-:W-:-:S04]  /*9980*/  SHF.L.U32 R193, R192, 0x2, RZ ;  /* 0x00000002c0c17819 */ /* 0x000fc800000006ff */
[----:B------:R-:W-:Y:S02]  /*9990*/  SHF.R.S32.HI R192, RZ, 0x1f, R193 ;  /* 0x0000001fffc07819 */ /* 0x000fe400000114c1 */
[----:B------:R-:W-:-:S04]  /*99a0*/  IADD3 R193, P5, PT, R194, R193, RZ ;  /* 0x000000c1c2c17210 */ /* 0x000fc80007fbe0ff */
[----:B------:R-:W-:Y:S02]  /*99b0*/  LEA.HI.X.SX32 R194, R194, R192, 0x1, P5 ;  /* 0x000000c0c2c27211 */ /* 0x000fe400028f0eff */
[----:B---3--:R-:W-:-:S04]  /*99c0*/  LEA R192, P5, R193, UR34, 0x2 ;  /* 0x00000022c1c07c11 */ /* 0x008fc8000f8a10ff */
[----:B------:R-:W-:-:S06]  /*99d0*/  LEA.HI.X R193, R193, UR35, R194, 0x2, P5 ;  /* 0x00000023c1c17c11 */ /* 0x000fcc000a8f14c2 */
[----:B------:R-:W5:Y:S03]  /*99e0*/  LDG.E.128 R192, desc[UR36][R192.64] ;  /* 0x00000024c0c07981 */ /* 0x000f66000c1e1d00 */
.L_x_1025:
[----:B------:R-:W-:Y:S05]  /*99f0*/  BSYNC.RECONVERGENT B3 ;  /* 0x0000000000037941 */ /* 0x000fea0003800200 */
.L_x_1024:
        /* <DEDUP_REMOVED lines=40> */
.L_x_1023:
[----:B------:R-:W-:Y:S05]  /*9c80*/  BSYNC.RECONVERGENT B2 ;  /* 0x0000000000027941 */ /* 0x000fea0003800200 */
.L_x_1022:
        /* <DEDUP_REMOVED lines=34> */
.L_x_1029:
[----:B------:R-:W-:Y:S05]  /*9eb0*/  BSYNC.RECONVERGENT B3 ;  /* 0x0000000000037941 */ /* 0x000fea0003800200 */
.L_x_1028:
        /* <DEDUP_REMOVED lines=40> */
.L_x_1027:
[----:B------:R-:W-:Y:S05]  /*a140*/  BSYNC.RECONVERGENT B2 ;  /* 0x0000000000027941 */ /* 0x000fea0003800200 */
.L_x_1026:
        /* <DEDUP_REMOVED lines=26> */
[----:B------:R-:W-:-:S05]  /*a2f0*/  IMAD R200, R200, 0x14, R240 ;  /* 0x00000014c8c87824 */ /* 0x000fca00078e02f0 */
[----:B------:R-:W-:-:S04]  /*a300*/  SHF.L.U32 R201, R200, 0x2, RZ ;  /* 0x00000002c8c97819 */ /* 0x000fc800000006ff */
[----:B------:R-:W-:Y:S02]  /*a310*/  SHF.R.S32.HI R200, RZ, 0x1f, R201 ;  /* 0x0000001fffc87819 */ /* 0x000fe400000114c9 */
[----:B------:R-:W-:-:S04]  /*a320*/  IADD3 R201, P5, PT, R202, R201, RZ ;  /* 0x000000c9cac97210 */ /* 0x000fc80007fbe0ff */
[----:B------:R-:W-:Y:S02]  /*a330*/  LEA.HI.X.SX32 R202, R202, R200, 0x1, P5 ;  /* 0x000000c8caca7211 */ /* 0x000fe400028f0eff */
[----:B0-----:R-:W-:-:S04]  /*a340*/  LEA R200, P5, R201, UR34, 0x2 ;  /* 0x00000022c9c87c11 */ /* 0x001fc8000f8a10ff */
[----:B------:R-:W-:-:S06]  /*a350*/  LEA.HI.X R201, R201, UR35, R202, 0x2, P5 ;  /* 0x00000023c9c97c11 */ /* 0x000fcc000a8f14ca */
[----:B------:R-:W5:Y:S03]  /*a360*/  LDG.E.128 R200, desc[UR36][R200.64] ;  /* 0x00000024c8c87981 */ /* 0x000f66000c1e1d00 */
.L_x_1033:
[----:B------:R-:W-:Y:S05]  /*a370*/  BSYNC.RECONVERGENT B3 ;  /* 0x0000000000037941 */ /* 0x000fea0003800200 */
.L_x_1032:
        /* <DEDUP_REMOVED lines=40> */
.L_x_1031:
[----:B------:R-:W-:Y:S05]  /*a600*/  BSYNC.RECONVERGENT B2 ;  /* 0x0000000000027941 */ /* 0x000fea0003800200 */
.L_x_1030:
        /* <DEDUP_REMOVED lines=34> */
.L_x_1037:
[----:B------:R-:W-:Y:S05]  /*a830*/  BSYNC.RECONVERGENT B3 ;  /* 0x0000000000037941 */ /* 0x000fea0003800200 */
.L_x_1036:
        /* <DEDUP_REMOVED lines=40> */
.L_x_1035:
[----:B------:R-:W-:Y:S05]  /*aac0*/  BSYNC.RECONVERGENT B2 ;  /* 0x0000000000027941 */ /* 0x000fea0003800200 */
.L_x_1034:
        /* <DEDUP_REMOVED lines=34> */
.L_x_1041:
[----:B------:R-:W-:Y:S05]  /*acf0*/  BSYNC.RECONVERGENT B3 ;  /* 0x0000000000037941 */ /* 0x000fea0003800200 */
.L_x_1040:
        /* <DEDUP_REMOVED lines=40> */
.L_x_1039:
[----:B------:R-:W-:Y:S05]  /*af80*/  BSYNC.RECONVERGENT B2 ;  /* 0x0000000000027941 */ /* 0x000fea0003800200 */
.L_x_1038:
        /* <DEDUP_REMOVED lines=34> */
.L_x_1045:
[----:B------:R-:W-:Y:S05]  /*b1b0*/  BSYNC.RECONVERGENT B3 ;  /* 0x0000000000037941 */ /* 0x000fea0003800200 */
.L_x_1044:
        /* <DEDUP_REMOVED lines=40> */
.L_x_1043:
[----:B------:R-:W-:Y:S05]  /*b440*/  BSYNC.RECONVERGENT B2 ;  /* 0x0000000000027941 */ /* 0x000fea0003800200 */
.L_x_1042:
        /* <DEDUP_REMOVED lines=34> */
.L_x_1049:
[----:B------:R-:W-:Y:S05]  /*b670*/  BSYNC.RECONVERGENT B3 ;  /* 0x0000000000037941 */ /* 0x000fea0003800200 */
.L_x_1048:
        /* <DEDUP_REMOVED lines=40> */
.L_x_1047:
[----:B------:R-:W-:Y:S05]  /*b900*/  BSYNC.RECONVERGENT B2 ;  /* 0x0000000000027941 */ /* 0x000fea0003800200 */
.L_x_1046:
        /* <DEDUP_REMOVED lines=34> */
.L_x_1053:
[----:B------:R-:W-:Y:S05]  /*bb30*/  BSYNC.RECONVERGENT B3 ;  /* 0x0000000000037941 */ /* 0x000fea0003800200 */
.L_x_1052:
        /* <DEDUP_REMOVED lines=40> */
.L_x_1051:
[----:B------:R-:W-:Y:S05]  /*bdc0*/  BSYNC.RECONVERGENT B2 ;  /* 0x0000000000027941 */ /* 0x000fea0003800200 */
.L_x_1050:
        /* <DEDUP_REMOVED lines=34> */
.L_x_1057:
[----:B------:R-:W-:Y:S05]  /*bff0*/  BSYNC.RECONVERGENT B3 ;  /* 0x0000000000037941 */ /* 0x000fea0003800200 */
.L_x_1056:
        /* <DEDUP_REMOVED lines=40> */
.L_x_1055:
[----:B------:R-:W-:Y:S05]  /*c280*/  BSYNC.RECONVERGENT B2 ;  /* 0x0000000000027941 */ /* 0x000fea0003800200 */
.L_x_1054:
        /* <DEDUP_REMOVED lines=34> */
.L_x_1061:
[----:B------:R-:W-:Y:S05]  /*c4b0*/  BSYNC.RECONVERGENT B3 ;  /* 0x0000000000037941 */ /* 0x000fea0003800200 */
.L_x_1060:
        /* <DEDUP_REMOVED lines=40> */
.L_x_1059:
[----:B------:R-:W-:Y:S05]  /*c740*/  BSYNC.RECONVERGENT B2 ;  /* 0x0000000000027941 */ /* 0x000fea0003800200 */
.L_x_1058:
[----:B------:R-:W-:Y:S05]  /*c750*/  @P1 BRA `(.L_x_1062) ;  /* 0x0000004800781947 */ /* 0x000fea0003800000 */
[----:B------:R-:W-:Y:S01]  /*c760*/  ISETP.NE.AND P2, PT, R2, RZ, PT ;  /* 0x000000ff0200720c */ /* 0x000fe20003f45270 */
[----:B------:R-:W-:Y:S01]  /*c770*/  IMAD.IADD R232, R240, 0x1, R0 ;  /* 0x00000001f0e87824 */ /* 0x000fe200078e0200 */
[----:B------:R-:W-:Y:S01]  /*c780*/  BSSY.RECONVERGENT B2, `(.L_x_1063) ;  /* 0x000001d000027945 */ /* 0x000fe20003800200 */
[----:B------:R-:W-:Y:S02]  /*c790*/  CS2R R234, SRZ ;  /* 0x0000000000ea7805 */ /* 0x000fe4000001ff00 */
[----:B------:R-:W-:Y:S01]  /*c7a0*/  IMAD.SHL.U32 R240, R232, 0x4, RZ ;  /* 0x00000004e8f07824 */ /* 0x000fe200078e00ff */
[----:B------:R-:W-:-:S07]  /*c7b0*/  CS2R R232, SRZ ;  /* 0x0000000000e87805 */ /* 0x000fce000001ff00 */
        /* <DEDUP_REMOVED lines=14> */
[----:B------:R0:W2:Y:S02]  /*c8a0*/  LDG.E R3, desc[UR36][R232.64] ;  /* 0x00000024e8037981 */ /* 0x0000a4000c1e1900 */
[C---:B0-----:R-:W-:Y:S02]  /*c8b0*/  IMAD R232, R0.reuse, UR42, RZ ;  /* 0x0000002a00e87c24 */ /* 0x041fe4000f8e02ff */
[----:B------:R-:W-:Y:S02]  /*c8c0*/  IMAD R233, R0, UR44, RZ ;  /* 0x0000002c00e97c24 */ /* 0x000fe4000f8e02ff */
        /* <DEDUP_REMOVED lines=8> */
.L_x_1064:
[----:B------:R-:W-:Y:S05]  /*c950*/  BSYNC.RECONVERGENT B2 ;  /* 0x0000000000027941 */ /* 0x000fea0003800200 */
.L_x_1063:
        /* <DEDUP_REMOVED lines=39> */
[----:B------:R0:W-:Y:S01]  /*cbd0*/  STG.E.128 desc[UR36][R236.64], R232 ;  /* 0x000000e8ec007986 */ /* 0x0001e2000c101d24 */
[----:B------:R-:W-:Y:S05]  /*cbe0*/  BRA `(.L_x_1062) ;  /* 0x0000004400547947 */ /* 0x000fea0003800000 */
.L_x_937:
[----:B------:R-:W-:Y:S01]  /*cbf0*/  ISETP.GE.AND P1, PT, R249, UR40, PT ;  /* 0x00000028f9007c0c */ /* 0x000fe2000bf26270 */
[----:B------:R-:W-:Y:S01]  /*cc00*/  BSSY.RECONVERGENT B2, `(.L_x_1065) ;  /* 0x0000021000027945 */ /* 0x000fe20003800200 */
[----:B------:R-:W-:Y:S01]  /*cc10*/  SHF.L.U32 R237, R3, 0x2, RZ ;  /* 0x0000000203ed7819 */ /* 0x000fe200000006ff */
[----:B------:R-:W-:-:S10]  /*cc20*/  IMAD R236, R0, 0x50, RZ ;  /* 0x0000005000ec7824 */ /* 0x000fd400078e02ff */
[----:B------:R-:W-:Y:S05]  /*cc30*/  @P1 BRA `(.L_x_1066) ;  /* 0x0000000000741947 */ /* 0x000fea0003800000 */
[----:B------:R-:W-:Y:S01]  /*cc40*/  ISETP.GE.AND P2, PT, R237, R236, PT ;  /* 0x000000eced00720c */ /* 0x000fe20003f46270 */
[----:B------:R-:W-:Y:S01]  /*cc50*/  UMOV UR42, URZ ;  /* 0x000000ff002a7c82 */ /* 0x000fe20008000000 */
[----:B------:R-:W-:Y:S01]  /*cc60*/  UMOV UR35, URZ ;  /* 0x000000ff00237c82 */ /* 0x000fe20008000000 */
[----:B------:R-:W-:Y:S01]  /*cc70*/  UMOV UR34, URZ ;  /* 0x000000ff00227c82 */ /* 0x000fe20008000000 */
[----:B------:R-:W-:Y:S02]  /*cc80*/  IMAD.U32 R115, RZ, RZ, UR42 ;  /* 0x0000002aff737e24 */ /* 0x000fe4000f8e00ff */
[----:B------:R-:W-:Y:S02]  /*cc90*/  IMAD.U32 R114, RZ, RZ, UR35 ;  /* 0x00000023ff727e24 */ /* 0x000fe4000f8e00ff */
[----:B------:R-:W-:Y:S02]  /*cca0*/  IMAD.U32 R113, RZ, RZ, UR34 ;  /* 0x00000022ff717e24 */ /* 0x000fe4000f8e00ff */
[----:B------:R-:W-:-:S03]  /*ccb0*/  IMAD.U32 R112, RZ, RZ, UR42 ;  /* 0x0000002aff707e24 */ /* 0x000fc6000f8e00ff */
        /* <DEDUP_REMOVED lines=21> */
.L_x_1066:
[----:B------:R-:W-:Y:S05]  /*ce10*/  BSYNC.RECONVERGENT B2 ;  /* 0x0000000000027941 */ /* 0x000fea0003800200 */
.L_x_1065:
[----:B------:R-:W-:Y:S01]  /*ce20*/  BSSY.RECONVERGENT B2, `(.L_x_1067) ;  /* 0x0000021000027945 */ /* 0x000fe20003800200 */
[----:B------:R-:W-:-:S03]  /*ce30*/  IMAD.IADD R238, R3, 0x1, R0 ;  /* 0x0000000103ee7824 */ /* 0x000fc600078e0200 */
[----:B------:R-:W-:Y:S05]  /*ce40*/  @P1 BRA `(.L_x_1068) ;  /* 0x0000000000781947 */ /* 0x000fea0003800000 */
[----:B------:R-:W-:Y:S01]  /*ce50*/  SHF.L.U32 R239, R238, 0x2, RZ ;  /* 0x00000002eeef7819 */ /* 0x000fe200000006ff */
[----:B------:R-:W-:Y:S01]  /*ce60*/  UMOV UR42, URZ ;  /* 0x000000ff002a7c82 */ /* 0x000fe20008000000 */
[----:B------:R-:W-:Y:S01]  /*ce70*/  UMOV UR35, URZ ;  /* 0x000000ff00237c82 */ /* 0x000fe20008000000 */
[----:B------:R-:W-:Y:S01]  /*ce80*/  UMOV UR34, URZ ;  /* 0x000000ff00227c82 */ /* 0x000fe20008000000 */
[----:B------:R-:W-:Y:S01]  /*ce90*/  ISETP.GE.AND P2, PT, R239, R236, PT ;  /* 0x000000ecef00720c */ /* 0x000fe20003f46270 */
[----:B------:R-:W-:Y:S02]  /*cea0*/  IMAD.U32 R7, RZ, RZ, UR42 ;  /* 0x0000002aff077e24 */ /* 0x000fe4000f8e00ff */
[----:B------:R-:W-:Y:S02]  /*ceb0*/  IMAD.U32 R6, RZ, RZ, UR35 ;  /* 0x00000023ff067e24 */ /* 0x000fe4000f8e00ff */
[----:B------:R-:W-:Y:S02]  /*cec0*/  IMAD.U32 R5, RZ, RZ, UR34 ;  /* 0x00000022ff057e24 */ /* 0x000fe4000f8e00ff */
[----:B------:R-:W-:-:S06]  /*ced0*/  IMAD.U32 R4, RZ, RZ, UR42 ;  /* 0x0000002aff047e24 */ /* 0x000fcc000f8e00ff */
        /* <DEDUP_REMOVED lines=21> */
.L_x_1068:
[----:B------:R-:W-:Y:S05]  /*d030*/  BSYNC.RECONVERGENT B2 ;  /* 0x0000000000027941 */ /* 0x000fea0003800200 */
.L_x_1067:
[----:B------:R-:W-:Y:S04]  /*d040*/  BSSY.RECONVERGENT B2, `(.L_x_1069) ;  /* 0x0000020000027945 */ /* 0x000fe80003800200 */
[----:B------:R-:W-:Y:S05]  /*d050*/  @P1 BRA `(.L_x_1070) ;  /* 0x0000000000781947 */ /* 0x000fea0003800000 */
[----:B------:R-:W-:Y:S01]  /*d060*/  IMAD R239, R0, 0x8, R237 ;  /* 0x0000000800ef7824 */ /* 0x000fe200078e02ed */
[----:B------:R-:W-:Y:S01]  /*d070*/  UMOV UR42, URZ ;  /* 0x000000ff002a7c82 */ /* 0x000fe20008000000 */
[----:B------:R-:W-:Y:S01]  /*d080*/  UMOV UR35, URZ ;  /* 0x000000ff00237c82 */ /* 0x000fe20008000000 */
[----:B------:R-:W-:Y:S01]  /*d090*/  UMOV UR34, URZ ;  /* 0x000000ff00227c82 */ /* 0x000fe20008000000 */
[----:B------:R-:W-:Y:S01]  /*d0a0*/  MOV R119, UR42 ;  /* 0x0000002a00777c02 */ /* 0x000fe20008000f00 */
[----:B------:R-:W-:Y:S01]  /*d0b0*/  IMAD.U32 R118, RZ, RZ, UR35 ;  /* 0x00000023ff767e24 */ /* 0x000fe2000f8e00ff */
[----:B------:R-:W-:Y:S01]  /*d0c0*/  ISETP.GE.AND P2, PT, R239, R236, PT ;  /* 0x000000ecef00720c */ /* 0x000fe20003f46270 */
[----:B------:R-:W-:Y:S02]  /*d0d0*/  IMAD.U32 R117, RZ, RZ, UR34 ;  /* 0x00000022ff757e24 */ /* 0x000fe4000f8e00ff */
[----:B------:R-:W-:-:S10]  /*d0e0*/  IMAD.U32 R116, RZ, RZ, UR42 ;  /* 0x0000002aff747e24 */ /* 0x000fd4000f8e00ff */
        /* <DEDUP_REMOVED lines=21> */
.L_x_1070:
[----:B------:R-:W-:Y:S05]  /*d240*/  BSYNC.RECONVERGENT B2 ;  /* 0x0000000000027941 */ /* 0x000fea0003800200 */
.L_x_1069:
[----:B------:R-:W-:Y:S04]  /*d250*/  BSSY.RECONVERGENT B2, `(.L_x_1071) ;  /* 0x0000021000027945 */ /* 0x000fe80003800200 */
[----:B------:R-:W-:Y:S05]  /*d260*/  @P1 BRA `(.L_x_1072) ;  /* 0x00000000007c1947 */ /* 0x000fea0003800000 */
[----:B------:R-:W-:Y:S01]  /*d270*/  IMAD R120, R0, 0x2, R238 ;  /* 0x0000000200787824 */ /* 0x000fe200078e02ee */
[----:B------:R-:W-:Y:S01]  /*d280*/  UMOV UR42, URZ ;  /* 0x000000ff002a7c82 */ /* 0x000fe20008000000 */
[----:B------:R-:W-:Y:S01]  /*d290*/  UMOV UR35, URZ ;  /* 0x000000ff00237c82 */ /* 0x000fe20008000000 */
[----:B------:R-:W-:Y:S01]  /*d2a0*/  UMOV UR34, URZ ;  /* 0x000000ff00227c82 */ /* 0x000fe20008000000 */
[----:B------:R-:W-:Y:S01]  /*d2b0*/  IMAD.SHL.U32 R239, R120, 0x4, RZ ;  /* 0x0000000478ef7824 */ /* 0x000fe200078e00ff */
[----:B------:R-:W-:Y:S01]  /*d2c0*/  MOV R123, UR42 ;  /* 0x0000002a007b7c02 */ /* 0x000fe20008000f00 */
[----:B------:R-:W-:Y:S02]  /*d2d0*/  IMAD.U32 R122, RZ, RZ, UR35 ;  /* 0x00000023ff7a7e24 */ /* 0x000fe4000f8e00ff */
[----:B------:R-:W-:Y:S01]  /*d2e0*/  IMAD.U32 R121, RZ, RZ, UR34 ;  /* 0x00000022ff797e24 */ /* 0x000fe2000f8e00ff */
[----:B------:R-:W-:Y:S01]  /*d2f0*/  ISETP.GE.AND P2, PT, R239, R236, PT ;  /* 0x000000ecef00720c */ /* 0x000fe20003f46270 */
[----:B------:R-:W-:-:S12]  /*d300*/  IMAD.U32 R120, RZ, RZ, UR42 ;  /* 0x0000002aff787e24 */ /* 0x000fd8000f8e00ff */
        /* <DEDUP_REMOVED lines=21> */
.L_x_1072:
[----:B------:R-:W-:Y:S05]  /*d460*/  BSYNC.RECONVERGENT B2 ;  /* 0x0000000000027941 */ /* 0x000fea0003800200 */
.L_x_1071:
[----:B------:R-:W-:Y:S04]  /*d470*/  BSSY.RECONVERGENT B2, `(.L_x_1073) ;  /* 0x0000020000027945 */ /* 0x000fe80003800200 */
[----:B------:R-:W-:Y:S05]  /*d480*/  @P1 BRA `(.L_x_1074) ;  /* 0x0000000000781947 */ /* 0x000fea0003800000 */
[----:B------:R-:W-:Y:S01]  /*d490*/  IMAD R239, R0, 0x10, R237 ;  /* 0x0000001000ef7824 */ /* 0x000fe200078e02ed */
[----:B------:R-:W-:Y:S01]  /*d4a0*/  UMOV UR42, URZ ;  /* 0x000000ff002a7c82 */ /* 0x000fe20008000000 */
[----:B------:R-:W-:Y:S01]  /*d4b0*/  UMOV UR35, URZ ;  /* 0x000000ff00237c82 */ /* 0x000fe20008000000 */
[----:B------:R-:W-:Y:S01]  /*d4c0*/  UMOV UR34, URZ ;  /* 0x000000ff00227c82 */ /* 0x000fe20008000000 */
[----:B------:R-:W-:Y:S01]  /*d4d0*/  IMAD.U32 R127, RZ, RZ, UR42 ;  /* 0x0000002aff7f7e24 */ /* 0x000fe2000f8e00ff */
[----:B------:R-:W-:Y:S01]  /*d4e0*/  ISETP.GE.AND P2, PT, R239, R236, PT ;  /* 0x000000ecef00720c */ /* 0x000fe20003f46270 */
[----:B------:R-:W-:Y:S01]  /*d4f0*/  IMAD.U32 R125, RZ, RZ, UR34 ;  /* 0x00000022ff7d7e24 */ /* 0x000fe2000f8e00ff */
[----:B------:R-:W-:Y:S01]  /*d500*/  MOV R126, UR35 ;  /* 0x00000023007e7c02 */ /* 0x000fe20008000f00 */
        /* <DEDUP_REMOVED lines=22> */
.L_x_1074:
[----:B------:R-:W-:Y:S05]  /*d670*/  BSYNC.RECONVERGENT B2 ;  /* 0x0000000000027941 */ /* 0x000fea0003800200 */
.L_x_1073:
        /* <DEDUP_REMOVED lines=34> */
.L_x_1076:
[----:B------:R-:W-:Y:S05]  /*d8a0*/  BSYNC.RECONVERGENT B2 ;  /* 0x0000000000027941 */ /* 0x000fea0003800200 */
.L_x_1075:
[----:B------:R-:W-:Y:S04]  /*d8b0*/  BSSY.RECONVERGENT B2, `(.L_x_1077) ;  /* 0x0000023000027945 */ /* 0x000fe80003800200 */
[----:B------:R-:W-:Y:S05]  /*d8c0*/  @P1 BRA `(.L_x_1078) ;  /* 0x0000000000841947 */ /* 0x000fea0003800000 */
[----:B------:R-:W-:Y:S01]  /*d8d0*/  IMAD R132, R0, 0x4, R238 ;  /* 0x0000000400847824 */ /* 0x000fe200078e02ee */
[----:B------:R-:W-:Y:S01]  /*d8e0*/  UMOV UR42, URZ ;  /* 0x000000ff002a7c82 */ /* 0x000fe20008000000 */
[----:B------:R-:W-:Y:S01]  /*d8f0*/  UMOV UR35, URZ ;  /* 0x000000ff00237c82 */ /* 0x000fe20008000000 */
[----:B------:R-:W-:Y:S01]  /*d900*/  UMOV UR34, URZ ;  /* 0x000000ff00227c82 */ /* 0x000fe20008000000 */
[----:B------:R-:W-:Y:S02]  /*d910*/  IMAD.IADD R239, R132, 0x1, R0 ;  /* 0x0000000184ef7824 */ /* 0x000fe400078e0200 */
[----:B------:R-:W-:Y:S02]  /*d920*/  IMAD.U32 R135, RZ, RZ, UR42 ;  /* 0x0000002aff877e24 */ /* 0x000fe4000f8e00ff */
[----:B------:R-:W-:Y:S01]  /*d930*/  IMAD.U32 R134, RZ, RZ, UR35 ;  /* 0x00000023ff867e24 */ /* 0x000fe2000f8e00ff */
[----:B------:R-:W-:Y:S01]  /*d940*/  SHF.L.U32 R132, R239, 0x2, RZ ;  /* 0x00000002ef847819 */ /* 0x000fe200000006ff */
[----:B------:R-:W-:-:S03]  /*d950*/  IMAD.U32 R133, RZ, RZ, UR34 ;  /* 0x00000022ff857e24 */ /* 0x000fc6000f8e00ff */
        /* <DEDUP_REMOVED lines=24> */
.L_x_1078:
[----:B------:R-:W-:Y:S05]  /*dae0*/  BSYNC.RECONVERGENT B2 ;  /* 0x0000000000027941 */ /* 0x000fea0003800200 */
.L_x_1077:
[C---:B------:R-:W-:Y:S01]  /*daf0*/  LEA R238, R0.reuse, R238, 0x2 ;  /* 0x000000ee00ee7211 */ /* 0x040fe200078e10ff */
[----:B------:R-:W-:Y:S04]  /*db00*/  BSSY.RECONVERGENT B2, `(.L_x_1079) ;  /* 0x0000022000027945 */ /* 0x000fe80003800200 */
[----:B------:R-:W-:Y:S01]  /*db10*/  IMAD R238, R0, 0x2, R238 ;  /* 0x0000000200ee7824 */ /* 0x000fe200078e02ee */
[----:B------:R-:W-:Y:S06]  /*db20*/  @P1 BRA `(.L_x_1080) ;  /* 0x00000000007c1947 */ /* 0x000fec0003800000 */
[----:B------:R-:W-:Y:S01]  /*db30*/  IMAD.SHL.U32 R136, R238, 0x4, RZ ;  /* 0x00000004ee887824 */ /* 0x000fe200078e00ff */
        /* <DEDUP_REMOVED lines=30> */
.L_x_1080:
[----:B------:R-:W-:Y:S05]  /*dd20*/  BSYNC.RECONVERGENT B2 ;  /* 0x0000000000027941 */ /* 0x000fea0003800200 */
.L_x_1079:
        /* <DEDUP_REMOVED lines=32> */
.L_x_1082:
[----:B------:R-:W-:Y:S05]  /*df30*/  BSYNC.RECONVERGENT B2 ;  /* 0x0000000000027941 */ /* 0x000fea0003800200 */
.L_x_1081:
[----:B------:R-:W-:Y:S01]  /*df40*/  BSSY.RECONVERGENT B2, `(.L_x_1083) ;  /* 0x0000023000027945 */ /* 0x000fe20003800200 */
[C---:B------:R-:W-:Y:S02]  /*df50*/  IMAD R237, R0.reuse, 0x40, R237 ;  /* 0x0000004000ed7824 */ /* 0x040fe400078e02ed */
        /* <DEDUP_REMOVED lines=33> */
.L_x_1084:
[----:B------:R-:W-:Y:S05]  /*e170*/  BSYNC.RECONVERGENT B2 ;  /* 0x0000000000027941 */ /* 0x000fea0003800200 */
.L_x_1083:
[----:B------:R-:W-:Y:S01]  /*e180*/  BSSY.RECONVERGENT B2, `(.L_x_1085) ;  /* 0x0000022000027945 */ /* 0x000fe20003800200 */
[----:B------:R-:W-:-:S03]  /*e190*/  IMAD.IADD R238, R238, 0x1, R0 ;  /* 0x00000001eeee7824 */ /* 0x000fc600078e0200 */
[----:B------:R-:W-:Y:S05]  /*e1a0*/  @P1 BRA `(.L_x_1086) ;  /* 0x00000000007c1947 */ /* 0x000fea0003800000 */
        /* <DEDUP_REMOVED lines=31> */
.L_x_1086:
[----:B------:R-:W-:Y:S05]  /*e3a0*/  BSYNC.RECONVERGENT B2 ;  /* 0x0000000000027941 */ /* 0x000fea0003800200 */
.L_x_1085:
[----:B------:R-:W-:Y:S01]  /*e3b0*/  BSSY.RECONVERGENT B2, `(.L_x_1087) ;  /* 0x0000022000027945 */ /* 0x000fe20003800200 */
[----:B------:R-:W-:-:S03]  /*e3c0*/  IMAD.IADD R238, R238, 0x1, R0 ;  /* 0x00000001eeee7824 */ /* 0x000fc600078e0200 */
[----:B------:R-:W-:Y:S05]  /*e3d0*/  @P1 BRA `(.L_x_1088) ;  /* 0x00000000007c1947 */ /* 0x000fea0003800000 */
[----:B------:R-:W-:Y:S01]  /*e3e0*/  IMAD.SHL.U32 R152, R238, 0x4, RZ ;  /* 0x00000004ee987824 */ /* 0x000fe200078e00ff */
        /* <DEDUP_REMOVED lines=30> */
.L_x_1088:
[----:B------:R-:W-:Y:S05]  /*e5d0*/  BSYNC.RECONVERGENT B2 ;  /* 0x0000000000027941 */ /* 0x000fea0003800200 */
.L_x_1087:
        /* <DEDUP_REMOVED lines=34> */
.L_x_1090:
[----:B------:R-:W-:Y:S05]  /*e800*/  BSYNC.RECONVERGENT B2 ;  /* 0x0000000000027941 */ /* 0x000fea0003800200 */
.L_x_1089:
[----:B------:R-:W-:Y:S01]  /*e810*/  BSSY.RECONVERGENT B2, `(.L_x_1091) ;  /* 0x0000022000027945 */ /* 0x000fe20003800200 */
[----:B------:R-:W-:-:S03]  /*e820*/  IADD3 R238, PT, PT, R238, R0, RZ ;  /* 0x00000000eeee7210 */ /* 0x000fc60007ffe0ff */
[----:B------:R-:W-:Y:S05]  /*e830*/  @P1 BRA `(.L_x_1092) ;  /* 0x00000000007c1947 */ /* 0x000fea0003800000 */
[----:B------:R-:W-:Y:S01]  /*e840*/  IMAD.SHL.U32 R160, R238, 0x4, RZ ;  /* 0x00000004eea07824 */ /* 0x000fe200078e00ff */
[----:B------:R-:W-:Y:S01]  /*e850*/  UMOV UR42, URZ ;  /* 0x000000ff002a7c82 */ /* 0x000fe20008000000 */
[----:B------:R-:W-:Y:S01]  /*e860*/  UMOV UR35, URZ ;  /* 0x000000ff00237c82 */ /* 0x000fe20008000000 */
[----:B------:R-:W-:Y:S01]  /*e870*/  UMOV UR34, URZ ;  /* 0x000000ff00227c82 */ /* 0x000fe20008000000 */
[----:B------:R-:W-:Y:S01]  /*e880*/  IMAD.U32 R163, RZ, RZ, UR42 ;  /* 0x0000002affa37e24 */ /* 0x000fe2000f8e00ff */
[----:B------:R-:W-:Y:S01]  /*e890*/  ISETP.GE.AND P2, PT, R160, R236, PT ;  /* 0x000000eca000720c */ /* 0x000fe20003f46270 */
[----:B------:R-:W-:Y:S02]  /*e8a0*/  IMAD.U32 R162, RZ, RZ, UR35 ;  /* 0x00000023ffa27e24 */ /* 0x000fe4000f8e00ff */
[----:B------:R-:W-:Y:S02]  /*e8b0*/  IMAD.U32 R161, RZ, RZ, UR34 ;  /* 0x00000022ffa17e24 */ /* 0x000fe4000f8e00ff */
[----:B------:R-:W-:-:S08]  /*e8c0*/  IMAD.U32 R160, RZ, RZ, UR42 ;  /* 0x0000002affa07e24 */ /* 0x000fd0000f8e00ff */
        /* <DEDUP_REMOVED lines=22> */
.L_x_1092:
[----:B------:R-:W-:Y:S05]  /*ea30*/  BSYNC.RECONVERGENT B2 ;  /* 0x0000000000027941 */ /* 0x000fea0003800200 */
.L_x_1091:
        /* <DEDUP_REMOVED lines=34> */
.L_x_1094:
[----:B------:R-:W-:Y:S05]  /*ec60*/  BSYNC.RECONVERGENT B2 ;  /* 0x0000000000027941 */ /* 0x000fea0003800200 */
.L_x_1093:
        /* <DEDUP_REMOVED lines=34> */
.L_x_1096:
[----:B------:R-:W-:Y:S05]  /*ee90*/  BSYNC.RECONVERGENT B2 ;  /* 0x0000000000027941 */ /* 0x000fea0003800200 */
.L_x_1095:
[----:B------:R-:W-:Y:S04]  /*eea0*/  BSSY.RECONVERGENT B2, `(.L_x_1097) ;  /* 0x000001f000027945 */ /* 0x000fe80003800200 */
[----:B------:R-:W-:Y:S05]  /*eeb0*/  @P1 BRA `(.L_x_1098) ;  /* 0x0000000000741947 */ /* 0x000fea0003800000 */
[----:B------:R-:W-:Y:S01]  /*eec0*/  ISETP.GE.AND P2, PT, R237, R236, PT ;  /* 0x000000eced00720c */ /* 0x000fe20003f46270 */
[----:B------:R-:W-:Y:S01]  /*eed0*/  UMOV UR42, URZ ;  /* 0x000000ff002a7c82 */ /* 0x000fe20008000000 */
[----:B------:R-:W-:Y:S01]  /*eee0*/  UMOV UR35, URZ ;  /* 0x000000ff00237c82 */ /* 0x000fe20008000000 */
[----:B------:R-:W-:Y:S01]  /*eef0*/  UMOV UR34, URZ ;  /* 0x000000ff00227c82 */ /* 0x000fe20008000000 */
[----:B------:R-:W-:Y:S01]  /*ef00*/  IMAD.U32 R175, RZ, RZ, UR42 ;  /* 0x0000002affaf7e24 */ /* 0x000fe2000f8e00ff */
[----:B------:R-:W-:Y:S01]  /*ef10*/  MOV R172, UR42 ;  /* 0x0000002a00ac7c02 */ /* 0x000fe20008000f00 */
[----:B------:R-:W-:Y:S02]  /*ef20*/  IMAD.U32 R174, RZ, RZ, UR35 ;  /* 0x00000023ffae7e24 */ /* 0x000fe4000f8e00ff */
[----:B------:R-:W-:-:S05]  /*ef30*/  IMAD.U32 R173, RZ, RZ, UR34 ;  /* 0x00000022ffad7e24 */ /* 0x000fca000f8e00ff */
        /* <DEDUP_REMOVED lines=21> */
.L_x_1098:
[----:B------:R-:W-:Y:S05]  /*f090*/  BSYNC.RECONVERGENT B2 ;  /* 0x0000000000027941 */ /* 0x000fea0003800200 */
.L_x_1097:
[----:B------:R-:W-:Y:S01]  /*f0a0*/  BSSY.RECONVERGENT B2, `(.L_x_1099) ;  /* 0x0000022000027945 */ /* 0x000fe20003800200 */
[----:B------:R-:W-:-:S03]  /*f0b0*/  IMAD R238, R0, 0x2, R238 ;  /* 0x0000000200ee7824 */ /* 0x000fc600078e02ee */
        /* <DEDUP_REMOVED lines=32> */
.L_x_1100:
[----:B------:R-:W-:Y:S05]  /*f2c0*/  BSYNC.RECONVERGENT B2 ;  /* 0x0000000000027941 */ /* 0x000fea0003800200 */
.L_x_1099:
        /* <DEDUP_REMOVED lines=34> */
.L_x_1102:
[----:B------:R-:W-:Y:S05]  /*f4f0*/  BSYNC.RECONVERGENT B2 ;  /* 0x0000000000027941 */ /* 0x000fea0003800200 */
.L_x_1101:
        /* <DEDUP_REMOVED lines=34> */
.L_x_1104:
[----:B------:R-:W-:Y:S05]  /*f720*/  BSYNC.RECONVERGENT B2 ;  /* 0x0000000000027941 */ /* 0x000fea0003800200 */
.L_x_1103:
        /* <DEDUP_REMOVED lines=34> */
.L_x_1106:
[----:B------:R-:W-:Y:S05]  /*f950*/  BSYNC.RECONVERGENT B2 ;  /* 0x0000000000027941 */ /* 0x000fea0003800200 */
.L_x_1105:
        /* <DEDUP_REMOVED lines=34> */
.L_x_1108:
[----:B------:R-:W-:Y:S05]  /*fb80*/  BSYNC.RECONVERGENT B2 ;  /* 0x0000000000027941 */ /* 0x000fea0003800200 */
.L_x_1107:
        /* <DEDUP_REMOVED lines=34> */
.L_x_1110:
[----:B------:R-:W-:Y:S05]  /*fdb0*/  BSYNC.RECONVERGENT B2 ;  /* 0x0000000000027941 */ /* 0x000fea0003800200 */
.L_x_1109:
        /* <DEDUP_REMOVED lines=34> */
.L_x_1112:
[----:B------:R-:W-:Y:S05]  /*ffe0*/  BSYNC.RECONVERGENT B2 ;  /* 0x0000000000027941 */ /* 0x000fea0003800200 */
.L_x_1111:
        /* <DEDUP_REMOVED lines=34> */
.L_x_1114:
[----:B------:R-:W-:Y:S05]  /*10210*/  BSYNC.RECONVERGENT B2 ;  /* 0x0000000000027941 */ /* 0x000fea0003800200 */
.L_x_1113:
        /* <DEDUP_REMOVED lines=34> */
.L_x_1116:
[----:B------:R-:W-:Y:S05]  /*10440*/  BSYNC.RECONVERGENT B2 ;  /* 0x0000000000027941 */ /* 0x000fea0003800200 */
.L_x_1115:
        /* <DEDUP_REMOVED lines=34> */
.L_x_1118:
[----:B------:R-:W-:Y:S05]  /*10670*/  BSYNC.RECONVERGENT B2 ;  /* 0x0000000000027941 */ /* 0x000fea0003800200 */
.L_x_1117:
        /* <DEDUP_REMOVED lines=34> */
.L_x_1120:
[----:B------:R-:W-:Y:S05]  /*108a0*/  BSYNC.RECONVERGENT B2 ;  /* 0x0000000000027941 */ /* 0x000fea0003800200 */
.L_x_1119:
        /* <DEDUP_REMOVED lines=34> */
.L_x_1122:
[----:B------:R-:W-:Y:S05]  /*10ad0*/  BSYNC.RECONVERGENT B2 ;  /* 0x0000000000027941 */ /* 0x000fea0003800200 */
.L_x_1121:
        /* <DEDUP_REMOVED lines=34> */
.L_x_1124:
[----:B------:R-:W-:Y:S05]  /*10d00*/  BSYNC.RECONVERGENT B2 ;  /* 0x0000000000027941 */ /* 0x000fea0003800200 */
.L_x_1123:
        /* <DEDUP_REMOVED lines=34> */
.L_x_1126:
[----:B------:R-:W-:Y:S05]  /*10f30*/  BSYNC.RECONVERGENT B2 ;  /* 0x0000000000027941 */ /* 0x000fea0003800200 */
.L_x_1125:
[----:B------:R-:W-:Y:S05]  /*10f40*/  @P1 BRA `(.L_x_1062) ;  /* 0x00000000007c1947 */ /* 0x000fea0003800000 */
[----:B------:R-:W-:Y:S01]  /*10f50*/  IMAD.IADD R232, R238, 0x1, R0 ;  /* 0x00000001eee87824 */ /* 0x000fe200078e0200 */
        /* <DEDUP_REMOVED lines=20> */
[----:B0-----:R-:W-:-:S04]  /*110a0*/  IMAD R232, R0, UR42, RZ ;  /* 0x0000002a00e87c24 */ /* 0x001fc8000f8e02ff */
[----:B--2---:R-:W-:Y:S02]  /*110b0*/  IMAD R3, R232, R3, RZ ;  /* 0x00000003e8037224 */ /* 0x004fe400078e02ff */
[----:B------:R-:W-:Y:S02]  /*110c0*/  IMAD R232, R0, UR44, RZ ;  /* 0x0000002c00e87c24 */ /* 0x000fe4000f8e02ff */
[----:B------:R-:W-:-:S05]  /*110d0*/  IMAD R3, R3, 0x50, R237 ;  /* 0x0000005003037824 */ /* 0x000fca00078e02ed */
[----:B------:R-:W-:Y:S02]  /*110e0*/  SHF.R.S32.HI R233, RZ, 0x1f, R3 ;  /* 0x0000001fffe97819 */ /* 0x000fe40000011403 */
[----:B------:R-:W-:-:S04]  /*110f0*/  IADD3 R0, P2, PT, R232, R3, RZ ;  /* 0x00000003e8007210 */ /* 0x000fc80007f5e0ff */
[----:B------:R-:W-:Y:S02]  /*11100*/  LEA.HI.X.SX32 R3, R232, R233, 0x1, P2 ;  /* 0x000000e9e8037211 */ /* 0x000fe400010f0eff */
[----:B-1----:R-:W-:-:S04]  /*11110*/  LEA R232, P2, R0, UR34, 0x2 ;  /* 0x0000002200e87c11 */ /* 0x002fc8000f8410ff */
[----:B------:R-:W-:-:S06]  /*11120*/  LEA.HI.X R233, R0, UR35, R3, 0x2, P2 ;  /* 0x0000002300e97c11 */ /* 0x000fcc00090f1403 */
[----:B------:R-:W5:Y:S03]  /*11130*/  LDG.E.128 R232, desc[UR36][R232.64] ;  /* 0x00000024e8e87981 */ /* 0x000f66000c1e1d00 */
.L_x_1062:
[----:B------:R-:W-:Y:S05]  /*11140*/  BSYNC.RECONVERGENT B0 ;  /* 0x0000000000007941 */ /* 0x000fea0003800200 */
.L_x_936:
[----:B------:R-:W-:Y:S04]  /*11150*/  BSSY.RECONVERGENT B0, `(.L_x_1127) ;  /* 0x0000106000007945 */ /* 0x000fe80003800200 */
[----:B------:R-:W-:Y:S05]  /*11160*/  @P1 BRA `(.L_x_1128) ;  /* 0x0000001000101947 */ /* 0x000fea0003800000 */
[----:B------:R-:W2:Y:S01]  /*11170*/  LDL R0, [R1+0x154] ;  /* 0x0001540001007983 */ /* 0x000ea20000100800 */
[----:B------:R-:W0:Y:S03]  /*11180*/  LDCU.64 UR42, c[0x0][0x448] ;  /* 0x00008900ff2a77ac */ /* 0x000e260008000a00 */
[----:B------:R-:W2:Y:S01]  /*11190*/  LDL R242, [R1+0x164] ;  /* 0x0001640001f27983 */ /* 0x000ea20000100800 */
[----:B------:R-:W0:Y:S03]  /*111a0*/  LDCU.64 UR34, c[0x0][0x438] ;  /* 0x00008700ff2277ac */ /* 0x000e260008000a00 */
[----:B------:R-:W2:Y:S01]  /*111b0*/  LDL R240, [R1+0x144] ;  /* 0x0001440001f07983 */ /* 0x000ea20000100800 */
[----:B------:R-:W0:Y:S03]  /*111c0*/  LDCU UR77, c[0x0][0x408] ;  /* 0x00008100ff4d77ac */ /* 0x000e260008000800 */
[----:B------:R-:W2:Y:S04]  /*111d0*/  LDL R238, [R1+0x134] ;  /* 0x0001340001ee7983 */ /* 0x000ea80000100800 */
[----:B01234-:R-:W2:Y:S04]  /*111e0*/  LDL R236, [R1+0x124] ;  /* 0x0001240001ec7983 */ /* 0x01fea80000100800 */
[----:B------:R-:W3:Y:S04]  /*111f0*/  LDL R3, [R1+0x150] ;  /* 0x0001500001037983 */ /* 0x000ee80000100800 */
[----:B------:R-:W4:Y:S04]  /*11200*/  LDL R243, [R1+0x160] ;  /* 0x0001600001f37983 */ /* 0x000f280000100800 */
[----:B------:R-:W4:Y:S04]  /*11210*/  LDL R241, [R1+0x140] ;  /* 0x0001400001f17983 */ /* 0x000f280000100800 */
[----:B------:R-:W4:Y:S04]  /*11220*/  LDL R239, [R1+0x130] ;  /* 0x0001300001ef7983 */ /* 0x000f280000100800 */
[----:B------:R-:W4:Y:S04]  /*11230*/  LDL R237, [R1+0x120] ;  /* 0x0001200001ed7983 */ /* 0x000f280000100800 */
[----:B------:R0:W-:Y:S04]  /*11240*/  STL [R1+0x1b8], R21 ;  /* 0x0001b81501007387 */ /* 0x0001e80000100800 */
[----:B------:R-:W-:Y:S04]  /*11250*/  STL [R1+0x1b4], R20 ;  /* 0x0001b41401007387 */ /* 0x000fe80000100800 */
        /* <DEDUP_REMOVED lines=13> */
[----:B0-----:R-:W4:Y:S04]  /*11330*/  LDL R21, [R1+0x110] ;  /* 0x0001100001157983 */ /* 0x001f280000100800 */
[----:B-1----:R-:W4:Y:S04]  /*11340*/  LDL R19, [R1+0x100] ;  /* 0x0001000001137983 */ /* 0x002f280000100800 */
[----:B------:R-:W4:Y:S04]  /*11350*/  LDL R17, [R1+0xf0] ;  /* 0x0000f00001117983 */ /* 0x000f280000100800 */
        /* <DEDUP_REMOVED lines=13> */
[----:B------:R-:W4:Y:S01]  /*11430*/  LDL R8, [R1+0x64] ;  /* 0x0000640001087983 */ /* 0x000f220000100800 */
[----:B-----5:R-:W-:-:S04]  /*11440*/  FMUL.FTZ R0, R0, R5 ;  /* 0x0000000500007220 */ /* 0x020fc80000410000 */
[----:B------:R-:W-:Y:S02]  /*11450*/  FFMA.FTZ R0, R242, R113, R0 ;  /* 0x00000071f2007223 */ /* 0x000fe40000010000 */
[----:B------:R-:W4:Y:S02]  /*11460*/  LDL R242, [R1+0xb0] ;  /* 0x0000b00001f27983 */ /* 0x000f240000100800 */
[----:B------:R-:W-:Y:S02]  /*11470*/  FFMA.FTZ R0, R240, R117, R0 ;  /* 0x00000075f0007223 */ /* 0x000fe40000010000 */
[----:B------:R-:W4:Y:S02]  /*11480*/  LDL R240, [R1+0xa0] ;  /* 0x0000a00001f07983 */ /* 0x000f240000100800 */
[----:B------:R-:W-:Y:S02]  /*11490*/  FFMA.FTZ R0, R238, R121, R0 ;  /* 0x00000079ee007223 */ /* 0x000fe40000010000 */
[----:B------:R-:W4:Y:S02]  /*114a0*/  LDL R238, [R1+0x90] ;  /* 0x0000900001ee7983 */ /* 0x000f240000100800 */
[----:B--2---:R-:W-:-:S02]  /*114b0*/  FFMA.FTZ R0, R236, R125, R0 ;  /* 0x0000007dec007223 */ /* 0x004fc40000010000 */
[----:B------:R-:W2:Y:S01]  /*114c0*/  LDL R236, [R1+0x80] ;  /* 0x0000800001ec7983 */ /* 0x000ea20000100800 */
[----:B---3--:R-:W-:-:S04]  /*114d0*/  FMUL.FTZ R3, R3, R4 ;  /* 0x0000000403037220 */ /* 0x008fc80000410000 */
[----:B----4-:R-:W-:Y:S02]  /*114e0*/  FFMA.FTZ R3, R243, R112, R3 ;  /* 0x00000070f3037223 */ /* 0x010fe40000010003 */
[----:B------:R-:W3:Y:S02]  /*114f0*/  LDL R243, [R1+0xc4] ;  /* 0x0000c40001f37983 */ /* 0x000ee40000100800 */
[----:B------:R-:W-:Y:S02]  /*11500*/  FFMA.FTZ R3, R241, R116, R3 ;  /* 0x00000074f1037223 */ /* 0x000fe40000010003 */
[----:B------:R-:W4:Y:S02]  /*11510*/  LDL R241, [R1+0xb4] ;  /* 0x0000b40001f17983 */ /* 0x000f240000100800 */
[----:B------:R-:W-:Y:S02]  /*11520*/  FFMA.FTZ R3, R239, R120, R3 ;  /* 0x00000078ef037223 */ /* 0x000fe40000010003 */
[----:B------:R-:W4:Y:S02]  /*11530*/  LDL R239, [R1+0xa4] ;  /* 0x0000a40001ef7983 */ /* 0x000f240000100800 */
[----:B------:R-:W-:-:S02]  /*11540*/  FFMA.FTZ R3, R237, R124, R3 ;  /* 0x0000007ced037223 */ /* 0x000fc40000010003 */
[----:B------:R-:W4:Y:S02]  /*11550*/  LDL R237, [R1+0x94] ;  /* 0x0000940001ed7983 */ /* 0x000f240000100800 */
[----:B------:R-:W-:Y:S02]  /*11560*/  FFMA.FTZ R3, R21, R128, R3 ;  /* 0x0000008015037223 */ /* 0x000fe40000010003 */
[----:B------:R-:W5:Y:S02]  /*11570*/  LDL.LU R21, [R1+0x1b8] ;  /* 0x0001b80001157983 */ /* 0x000f640000300800 */
[----:B------:R-:W-:-:S04]  /*11580*/  FFMA.FTZ R3, R19, R132, R3 ;  /* 0x0000008413037223 */ /* 0x000fc80000010003 */
[----:B------:R-:W-:-:S04]  /*11590*/  FFMA.FTZ R3, R17, R136, R3 ;  /* 0x0000008811037223 */ /* 0x000fc80000010003 */
[----:B------:R-:W-:-:S04]  /*115a0*/  FFMA.FTZ R3, R15, R140, R3 ;  /* 0x0000008c0f037223 */ /* 0x000fc80000010003 */
[----:B------:R-:W-:-:S04]  /*115b0*/  FFMA.FTZ R3, R13, R144, R3 ;  /* 0x000000900d037223 */ /* 0x000fc80000010003 */
[----:B------:R-:W-:Y:S01]  /*115c0*/  FFMA.FTZ R3, R248, R148, R3 ;  /* 0x00000094f8037223 */ /* 0x000fe20000010003 */
[----:B------:R-:W-:Y:S02]  /*115d0*/  FFMA.FTZ R0, R20, R129, R0 ;  /* 0x0000008114007223 */ /* 0x000fe40000010000 */
[----:B------:R-:W5:Y:S02]  /*115e0*/  LDL.LU R20, [R1+0x1b4] ;  /* 0x0001b40001147983 */ /* 0x000f640000300800 */
[----:B------:R-:W-:Y:S02]  /*115f0*/  FFMA.FTZ R0, R18, R133, R0 ;  /* 0x0000008512007223 */ /* 0x000fe40000010000 */
[----:B------:R-:W5:Y:S04]  /*11600*/  LDL.LU R19, [R1+0x1b0] ;  /* 0x0001b00001137983 */ /* 0x000f680000300800 */
[----:B------:R-:W5:Y:S01]  /*11610*/  LDL.LU R18, [R1+0x1ac] ;  /* 0x0001ac0001127983 */ /* 0x000f620000300800 */
[----:B------:R-:W-:-:S03]  /*11620*/  FFMA.FTZ R0, R16, R137, R0 ;  /* 0x0000008910007223 */ /* 0x000fc60000010000 */
[----:B------:R-:W5:Y:S04]  /*11630*/  LDL.LU R17, [R1+0x1a8] ;  /* 0x0001a80001117983 */ /* 0x000f680000300800 */
[----:B------:R-:W5:Y:S01]  /*11640*/  LDL.LU R16, [R1+0x1a4] ;  /* 0x0001a40001107983 */ /* 0x000f620000300800 */
[----:B------:R-:W-:-:S03]  /*11650*/  FFMA.FTZ R0, R14, R141, R0 ;  /* 0x0000008d0e007223 */ /* 0x000fc60000010000 */
[----:B------:R-:W5:Y:S04]  /*11660*/  LDL.LU R15, [R1+0x1a0] ;  /* 0x0001a000010f7983 */ /* 0x000f680000300800 */
[----:B------:R-:W5:Y:S04]  /*11670*/  LDL.LU R14, [R1+0x19c] ;  /* 0x00019c00010e7983 */ /* 0x000f680000300800 */
[----:B------:R-:W5:Y:S01]  /*11680*/  LDL.LU R13, [R1+0x198] ;  /* 0x00019800010d7983 */ /* 0x000f620000300800 */
[----:B------:R-:W-:Y:S01]  /*11690*/  FFMA.FTZ R3, R242, R152, R3 ;  /* 0x00000098f2037223 */ /* 0x000fe20000010003 */
[----:B------:R-:W-:-:S02]  /*116a0*/  FFMA.FTZ R0, R251, R145, R0 ;  /* 0x00000091fb007223 */ /* 0x000fc40000010000 */
[----:B------:R-:W4:Y:S01]  /*116b0*/  LDL R248, [R1+0x148] ;  /* 0x0001480001f87983 */ /* 0x000f220000100800 */
[----:B------:R-:W-:-:S03]  /*116c0*/  FFMA.FTZ R3, R240, R156, R3 ;  /* 0x0000009cf0037223 */ /* 0x000fc60000010003 */
[----:B------:R-:W4:Y:S01]  /*116d0*/  LDL R251, [R1+0x168] ;  /* 0x0001680001fb7983 */ /* 0x000f220000100800 */
[----:B------:R-:W-:-:S03]  /*116e0*/  FFMA.FTZ R3, R238, R160, R3 ;  /* 0x000000a0ee037223 */ /* 0x000fc60000010003 */
[----:B------:R-:W4:Y:S01]  /*116f0*/  LDL R242, [R1+0x128] ;  /* 0x0001280001f27983 */ /* 0x000f220000100800 */
[----:B--2---:R-:W-:-:S03]  /*11700*/  FFMA.FTZ R3, R236, R164, R3 ;  /* 0x000000a4ec037223 */ /* 0x004fc60000010003 */
[----:B------:R-:W2:Y:S01]  /*11710*/  LDL R240, [R1+0x108] ;  /* 0x0001080001f07983 */ /* 0x000ea20000100800 */
[----:B------:R-:W-:-:S03]  /*11720*/  FFMA.FTZ R3, R11, R168, R3 ;  /* 0x000000a80b037223 */ /* 0x000fc60000010003 */
[----:B------:R-:W2:Y:S01]  /*11730*/  LDL R238, [R1+0xe8] ;  /* 0x0000e80001ee7983 */ /* 0x000ea20000100800 */
[----:B------:R-:W-:Y:S01]  /*11740*/  FFMA.FTZ R3, R9, R172, R3 ;  /* 0x000000ac09037223 */ /* 0x000fe20000010003 */
[----:B---3--:R-:W-:Y:S02]  /*11750*/  FFMA.FTZ R0, R243, R149, R0 ;  /* 0x00000095f3007223 */ /* 0x008fe40000010000 */
[----:B------:R-:W3:Y:S01]  /*11760*/  LDL R236, [R1+0xc8] ;  /* 0x0000c80001ec7983 */ /* 0x000ee20000100800 */
[----:B------:R-:W-:-:S03]  /*11770*/  FFMA.FTZ R3, R2, R176, R3 ;  /* 0x000000b002037223 */ /* 0x000fc60000010003 */
[----:B------:R-:W2:Y:S01]  /*11780*/  LDL R2, [R1+0x158] ;  /* 0x0001580001027983 */ /* 0x000ea20000100800 */
[----:B----4-:R-:W-:Y:S01]  /*11790*/  FFMA.FTZ R0, R241, R153, R0 ;  /* 0x00000099f1007223 */ /* 0x010fe20000010000 */
[----:B------:R-:W-:Y:S02]  /*117a0*/  FFMA.FTZ R3, R180, UR70, R3 ;  /* 0x00000046b4037c23 */ /* 0x000fe40008010003 */
[----:B------:R-:W4:Y:S01]  /*117b0*/  LDL R243, [R1+0x138] ;  /* 0x0001380001f37983 */ /* 0x000f220000100800 */
[----:B------:R-:W-:Y:S01]  /*117c0*/  FFMA.FTZ R0, R239, R157, R0 ;  /* 0x0000009def007223 */ /* 0x000fe20000010000 */
[----:B------:R-:W-:Y:S02]  /*117d0*/  FFMA.FTZ R3, R184, UR66, R3 ;  /* 0x00000042b8037c23 */ /* 0x000fe40008010003 */
[----:B------:R-:W3:Y:S01]  /*117e0*/  LDL R241, [R1+0x118] ;  /* 0x0001180001f17983 */ /* 0x000ee20000100800 */
[----:B------:R-:W-:Y:S01]  /*117f0*/  FFMA.FTZ R0, R237, R161, R0 ;  /* 0x000000a1ed007223 */ /* 0x000fe20000010000 */
[----:B------:R-:W-:-:S02]  /*11800*/  FFMA.FTZ R3, R188, UR62, R3 ;  /* 0x0000003ebc037c23 */ /* 0x000fc40008010003 */
[----:B------:R-:W3:Y:S01]  /*11810*/  LDL R239, [R1+0xf8] ;  /* 0x0000f80001ef7983 */ /* 0x000ee20000100800 */
[----:B------:R-:W-:Y:S01]  /*11820*/  FFMA.FTZ R0, R12, R165, R0 ;  /* 0x000000a50c007223 */ /* 0x000fe20000010000 */
[----:B------:R-:W-:Y:S02]  /*11830*/  FFMA.FTZ R3, R192, UR58, R3 ;  /* 0x0000003ac0037c23 */ /* 0x000fe40008010003 */
[----:B------:R-:W3:Y:S01]  /*11840*/  LDL R237, [R1+0xd8] ;  /* 0x0000d80001ed7983 */ /* 0x000ee20000100800 */
[----:B------:R-:W-:Y:S01]  /*11850*/  FFMA.FTZ R0, R10, R169, R0 ;  /* 0x000000a90a007223 */ /* 0x000fe20000010000 */
[----:B------:R-:W-:Y:S02]  /*11860*/  FFMA.FTZ R3, R196, UR54, R3 ;  /* 0x00000036c4037c23 */ /* 0x000fe40008010003 */
[----:B------:R-:W3:Y:S01]  /*11870*/  LDL R12, [R1+0xb8] ;  /* 0x0000b800010c7983 */ /* 0x000ee20000100800 */
[----:B------:R-:W-:Y:S01]  /*11880*/  FFMA.FTZ R0, R8, R173, R0 ;  /* 0x000000ad08007223 */ /* 0x000fe20000010000 */
[----:B------:R-:W-:-:S02]  /*11890*/  FFMA.FTZ R3, R200, UR50, R3 ;  /* 0x00000032c8037c23 */ /* 0x000fc40008010003 */
[----:B------:R-:W3:Y:S01]  /*118a0*/  LDL R11, [R1+0xa8] ;  /* 0x0000a800010b7983 */ /* 0x000ee20000100800 */
[----:B------:R-:W-:-:S03]  /*118b0*/  FFMA.FTZ R0, R177, UR73, R0 ;  /* 0x00000049b1007c23 */ /* 0x000fc60008010000 */
[----:B------:R-:W3:Y:S01]  /*118c0*/  LDL R10, [R1+0x98] ;  /* 0x00009800010a7983 */ /* 0x000ee20000100800 */
[----:B------:R-:W-:-:S03]  /*118d0*/  FFMA.FTZ R0, R181, UR69, R0 ;  /* 0x00000045b5007c23 */ /* 0x000fc60008010000 */
[----:B------:R-:W3:Y:S01]  /*118e0*/  LDL R9, [R1+0x88] ;  /* 0x0000880001097983 */ /* 0x000ee20000100800 */
[----:B------:R-:W-:-:S03]  /*118f0*/  FFMA.FTZ R0, R185, UR65, R0 ;  /* 0x00000041b9007c23 */ /* 0x000fc60008010000 */
[----:B------:R-:W3:Y:S01]  /*11900*/  LDL R8, [R1+0x78] ;  /* 0x0000780001087983 */ /* 0x000ee20000100800 */
[----:B------:R-:W-:-:S04]  /*11910*/  FFMA.FTZ R0, R189, UR61, R0 ;  /* 0x0000003dbd007c23 */ /* 0x000fc80008010000 */
[----:B------:R-:W-:-:S04]  /*11920*/  FFMA.FTZ R0, R193, UR57, R0 ;  /* 0x00000039c1007c23 */ /* 0x000fc80008010000 */
[----:B------:R-:W-:-:S04]  /*11930*/  FFMA.FTZ R0, R197, UR53, R0 ;  /* 0x00000035c5007c23 */ /* 0x000fc80008010000 */
[----:B------:R-:W-:Y:S01]  /*11940*/  FFMA.FTZ R0, R201, UR49, R0 ;  /* 0x00000031c9007c23 */ /* 0x000fe20008010000 */
[----:B------:R-:W-:-:S03]  /*11950*/  FFMA.FTZ R3, R204, UR46, R3 ;  /* 0x0000002ecc037c23 */ /* 0x000fc60008010003 */
        /* <DEDUP_REMOVED lines=14> */
[----:B------:R-:W-:-:S04]  /*11a40*/  FFMA.FTZ R0, R233, UR32, R0 ;  /* 0x00000020e9007c23 */ /* 0x000fc80008010000 */
[----:B------:R-:W-:Y:S01]  /*11a50*/  FADD.FTZ R0, R3, R0 ;  /* 0x0000000003007221 */ /* 0x000fe20000010000 */
[----:B--2---:R-:W-:Y:S02]  /*11a60*/  FMUL.FTZ R3, R2, R6 ;  /* 0x0000000602037220 */ /* 0x004fe40000410000 */
[----:B------:R-:W2:Y:S02]  /*11a70*/  LDL R2, [R1+0x68] ;  /* 0x0000680001027983 */ /* 0x000ea40000100800 */
[----:B------:R-:W-:Y:S02]  /*11a80*/  FFMA.FTZ R3, R251, R114, R3 ;  /* 0x00000072fb037223 */ /* 0x000fe40000010003 */
[----:B------:R-:W2:Y:S02]  /*11a90*/  LDL R251, [R1+0xfc] ;  /* 0x0000fc0001fb7983 */ /* 0x000ea40000100800 */
[----:B------:R-:W-:Y:S02]  /*11aa0*/  FFMA.FTZ R3, R248, R118, R3 ;  /* 0x00000076f8037223 */ /* 0x000fe40000010003 */
[----:B------:R-:W2:Y:S02]  /*11ab0*/  LDL R248, [R1+0xec] ;  /* 0x0000ec0001f87983 */ /* 0x000ea40000100800 */
[----:B----4-:R-:W-:-:S02]  /*11ac0*/  FFMA.FTZ R3, R243, R122, R3 ;  /* 0x0000007af3037223 */ /* 0x010fc40000010003 */
[----:B------:R-:W4:Y:S02]  /*11ad0*/  LDL R243, [R1+0xdc] ;  /* 0x0000dc0001f37983 */ /* 0x000f240000100800 */
[----:B------:R-:W-:Y:S02]  /*11ae0*/  FFMA.FTZ R3, R242, R126, R3 ;  /* 0x0000007ef2037223 */ /* 0x000fe40000010003 */
[----:B------:R-:W4:Y:S02]  /*11af0*/  LDL R242, [R1+0xcc] ;  /* 0x0000cc0001f27983 */ /* 0x000f240000100800 */
[----:B---3--:R-:W-:Y:S02]  /*11b00*/  FFMA.FTZ R3, R241, R130, R3 ;  /* 0x00000082f1037223 */ /* 0x008fe40000010003 */
[----:B------:R-:W3:Y:S02]  /*11b10*/  LDL R241, [R1+0xbc] ;  /* 0x0000bc0001f17983 */ /* 0x000ee40000100800 */
[----:B------:R-:W-:-:S02]  /*11b20*/  FFMA.FTZ R3, R240, R134, R3 ;  /* 0x00000086f0037223 */ /* 0x000fc40000010003 */
[----:B------:R-:W3:Y:S02]  /*11b30*/  LDL R240, [R1+0xac] ;  /* 0x0000ac0001f07983 */ /* 0x000ee40000100800 */
[----:B------:R-:W-:Y:S02]  /*11b40*/  FFMA.FTZ R3, R239, R138, R3 ;  /* 0x0000008aef037223 */ /* 0x000fe40000010003 */
[----:B------:R-:W3:Y:S02]  /*11b50*/  LDL R239, [R1+0x9c] ;  /* 0x00009c0001ef7983 */ /* 0x000ee40000100800 */
[----:B------:R-:W-:Y:S02]  /*11b60*/  FFMA.FTZ R3, R238, R142, R3 ;  /* 0x0000008eee037223 */ /* 0x000fe40000010003 */
[----:B------:R-:W3:Y:S02]  /*11b70*/  LDL R238, [R1+0x8c] ;  /* 0x00008c0001ee7983 */ /* 0x000ee40000100800 */
[----:B------:R-:W-:-:S02]  /*11b80*/  FFMA.FTZ R3, R237, R146, R3 ;  /* 0x00000092ed037223 */ /* 0x000fc40000010003 */
[----:B------:R-:W3:Y:S02]  /*11b90*/  LDL R237, [R1+0x7c] ;  /* 0x00007c0001ed7983 */ /* 0x000ee40000100800 */
[----:B------:R-:W-:Y:S02]  /*11ba0*/  FFMA.FTZ R3, R236, R150, R3 ;  /* 0x00000096ec037223 */ /* 0x000fe40000010003 */
[----:B------:R-:W4:Y:S02]  /*11bb0*/  LDL R236, [R1+0x15c] ;  /* 0x00015c0001ec7983 */ /* 0x000f240000100800 */
[----:B------:R-:W-:Y:S02]  /*11bc0*/  FFMA.FTZ R3, R12, R154, R3 ;  /* 0x0000009a0c037223 */ /* 0x000fe40000010003 */
        /* <DEDUP_REMOVED lines=9> */
[----:B--2---:R-:W-:Y:S02]  /*11c60*/  FFMA.FTZ R3, R2, R174, R3 ;  /* 0x000000ae02037223 */ /* 0x004fe40000010003 */
[----:B------:R-:W2:Y:S02]  /*11c70*/  LDL R2, [R1+0x10c] ;  /* 0x00010c0001027983 */ /* 0x000ea40000100800 */
[----:B------:R-:W-:-:S04]  /*11c80*/  FFMA.FTZ R3, R178, UR72, R3 ;  /* 0x00000048b2037c23 */ /* 0x000fc80008010003 */
        /* <DEDUP_REMOVED lines=14> */
[----:B------:R-:W-:Y:S01]  /*11d70*/  FADD.FTZ R0, R3, R0 ;  /* 0x0000000003007221 */ /* 0x000fe20000010000 */
[----:B----4-:R-:W-:Y:S02]  /*11d80*/  FMUL.FTZ R3, R236, R7 ;  /* 0x00000007ec037220 */ /* 0x010fe40000410000 */
[----:B------:R-:W4:Y:S02]  /*11d90*/  LDL R236, [R1+0x6c] ;  /* 0x00006c0001ec7983 */ /* 0x000f240000100800 */
[----:B---3--:R-:W-:Y:S02]  /*11da0*/  FFMA.FTZ R3, R12, R115, R3 ;  /* 0x000000730c037223 */ /* 0x008fe40000010003 */
[----:B------:R-:W5:Y:S02]  /*11db0*/  LDL.LU R12, [R1+0x194] ;  /* 0x00019400010c7983 */ /* 0x000f640000300800 */
[----:B------:R-:W-:Y:S02]  /*11dc0*/  FFMA.FTZ R3, R11, R119, R3 ;  /* 0x000000770b037223 */ /* 0x000fe40000010003 */
[----:B------:R-:W5:Y:S02]  /*11dd0*/  LDL.LU R11, [R1+0x190] ;  /* 0x00019000010b7983 */ /* 0x000f640000300800 */
[----:B------:R-:W-:-:S02]  /*11de0*/  FFMA.FTZ R3, R10, R123, R3 ;  /* 0x0000007b0a037223 */ /* 0x000fc40000010003 */
[----:B------:R-:W5:Y:S02]  /*11df0*/  LDL.LU R10, [R1+0x18c] ;  /* 0x00018c00010a7983 */ /* 0x000f640000300800 */
[----:B------:R-:W-:Y:S02]  /*11e00*/  FFMA.FTZ R3, R9, R127, R3 ;  /* 0x0000007f09037223 */ /* 0x000fe40000010003 */
[----:B------:R-:W5:Y:S02]  /*11e10*/  LDL.LU R9, [R1+0x188] ;  /* 0x0001880001097983 */ /* 0x000f640000300800 */
[----:B------:R-:W-:Y:S02]  /*11e20*/  FFMA.FTZ R3, R8, R131, R3 ;  /* 0x0000008308037223 */ /* 0x000fe40000010003 */
[----:B------:R-:W5:Y:S02]  /*11e30*/  LDL.LU R8, [R1+0x184] ;  /* 0x0001840001087983 */ /* 0x000f640000300800 */
[----:B--2---:R-:W-:-:S02]  /*11e40*/  FFMA.FTZ R3, R2, R135, R3 ;  /* 0x0000008702037223 */ /* 0x004fc40000010003 */
[----:B------:R-:W5:Y:S02]  /*11e50*/  LDL.LU R2, [R1+0x180] ;  /* 0x0001800001027983 */ /* 0x000f640000300800 */
[----:B------:R-:W-:-:S04]  /*11e60*/  FFMA.FTZ R3, R251, R139, R3 ;  /* 0x0000008bfb037223 */ /* 0x000fc80000010003 */
[----:B------:R-:W-:-:S04]  /*11e70*/  FFMA.FTZ R3, R248, R143, R3 ;  /* 0x0000008ff8037223 */ /* 0x000fc80000010003 */
[----:B------:R-:W-:-:S04]  /*11e80*/  FFMA.FTZ R3, R243, R147, R3 ;  /* 0x00000093f3037223 */ /* 0x000fc80000010003 */
[----:B------:R-:W-:-:S04]  /*11e90*/  FFMA.FTZ R3, R242, R151, R3 ;  /* 0x00000097f2037223 */ /* 0x000fc80000010003 */
[----:B------:R-:W-:-:S04]  /*11ea0*/  FFMA.FTZ R3, R241, R155, R3 ;  /* 0x0000009bf1037223 */ /* 0x000fc80000010003 */
[----:B------:R-:W-:Y:S02]  /*11eb0*/  FFMA.FTZ R3, R240, R159, R3 ;  /* 0x0000009ff0037223 */ /* 0x000fe40000010003 */
[----:B------:R-:W2:Y:S02]  /*11ec0*/  LDL R240, [R1+0x14] ;  /* 0x0000140001f07983 */ /* 0x000ea40000100800 */
[----:B------:R-:W-:Y:S01]  /*11ed0*/  FFMA.FTZ R3, R239, R163, R3 ;  /* 0x000000a3ef037223 */ /* 0x000fe20000010003 */
[----:B------:R-:W-:Y:S01]  /*11ee0*/  ISETP.NE.U32.AND P1, PT, RZ, UR42, PT ;  /* 0x0000002aff007c0c */ /* 0x000fe2000bf25070 */
[----:B------:R-:W3:Y:S02]  /*11ef0*/  LDL R239, [R1+0x18] ;  /* 0x0000180001ef7983 */ /* 0x000ee40000100800 */
[----:B------:R-:W-:Y:S01]  /*11f00*/  FFMA.FTZ R3, R238, R167, R3 ;  /* 0x000000a7ee037223 */ /* 0x000fe20000010003 */
[----:B------:R-:W-:Y:S01]  /*11f10*/  ISETP.NE.U32.AND P2, PT, RZ, UR34, PT ;  /* 0x00000022ff007c0c */ /* 0x000fe2000bf45070 */
[----:B------:R-:W0:Y:S01]  /*11f20*/  LDCU UR34, c[0x0][0x410] ;  /* 0x00008200ff2277ac */ /* 0x000e220008000800 */
[----:B------:R-:W-:Y:S01]  /*11f30*/  ISETP.NE.AND.EX P1, PT, RZ, UR43, PT, P1 ;  /* 0x0000002bff007c0c */ /* 0x000fe2000bf25310 */
[----:B------:R-:W-:Y:S01]  /*11f40*/  FFMA.FTZ R3, R237, R171, R3 ;  /* 0x000000abed037223 */ /* 0x000fe20000010003 */
[----:B------:R-:W-:Y:S01]  /*11f50*/  ISETP.NE.AND.EX P2, PT, RZ, UR35, PT, P2 ;  /* 0x00000023ff007c0c */ /* 0x000fe2000bf45320 */
[----:B------:R-:W3:Y:S02]  /*11f60*/  LDL R238, [R1+0x1c] ;  /* 0x00001c0001ee7983 */ /* 0x000ee40000100800 */
[----:B----4-:R-:W-:-:S02]  /*11f70*/  FFMA.FTZ R3, R236, R175, R3 ;  /* 0x000000afec037223 */ /* 0x010fc40000010003 */
[----:B------:R-:W1:Y:S02]  /*11f80*/  LDC R236, c[0x0][0x430] ;  /* 0x00010c00ffec7b82 */ /* 0x000e640000000800 */
[----:B-1----:R-:W-:-:S05]  /*11f90*/  VIADD R236, R236, UR77 ;  /* 0x0000004decec7c36 */ /* 0x002fca0008000000 */
[----:B------:R-:W-:Y:S02]  /*11fa0*/  @P1 ISETP.GE.AND P3, PT, R249, R236, PT ;  /* 0x000000ecf900120c */ /* 0x000fe40003f66270 */
[----:B------:R-:W2:Y:S02]  /*11fb0*/  @P2 LDC.64 R236, c[0x0][0x438] ;  /* 0x00010e00ffec2b82 */ /* 0x000ea40000000a00 */
[----:B--2---:R-:W-:-:S06]  /*11fc0*/  @P2 IMAD.WIDE R236, R240, 0x4, R236 ;  /* 0x00000004f0ec2825 */ /* 0x004fcc00078e02ec */
[----:B------:R-:W2:Y:S01]  /*11fd0*/  @P2 LDG.E R236, desc[UR36][R236.64] ;  /* 0x00000024ecec2981 */ /* 0x000ea2000c1e1900 */
        /* <DEDUP_REMOVED lines=15> */
[----:B------:R-:W-:Y:S02]  /*120d0*/  FADD.FTZ R0, R3, R0 ;  /* 0x0000000003007221 */ /* 0x000fe40000010000 */
[----:B------:R-:W1:Y:S02]  /*120e0*/  @P1 S2R R3, SR_CTAID.X ;  /* 0x0000000000031919 */ /* 0x000e640000002500 */
[----:B0-----:R-:W-:-:S04]  /*120f0*/  FMUL.FTZ R0, R0, UR34 ;  /* 0x0000002200007c20 */ /* 0x001fc80008410000 */
[----:B--2---:R-:W-:Y:S02]  /*12100*/  @P2 FADD.FTZ R0, R0, R236 ;  /* 0x000000ec00002221 */ /* 0x004fe40000010000 */
[----:B------:R-:W1:Y:S02]  /*12110*/  @P1 LDC.64 R236, c[0x0][0x448] ;  /* 0x00011200ffec1b82 */ /* 0x000e640000000a00 */
[----:B-1----:R-:W-:-:S05]  /*12120*/  @P1 IMAD.WIDE.U32 R236, R3, 0x4, R236 ;  /* 0x0000000403ec1825 */ /* 0x002fca00078e00ec */
[----:B------:R0:W2:Y:S02]  /*12130*/  @P1 LDG.E R3, desc[UR36][R236.64] ;  /* 0x00000024ec031981 */ /* 0x0000a4000c1e1900 */
[----:B0-----:R-:W-:-:S04]  /*12140*/  @P1 SEL R236, RZ, UR38, P3 ;  /* 0x00000026ffec1c07 */ /* 0x001fc80009800000 */
[----:B------:R-:W-:-:S04]  /*12150*/  @P1 IADD3 R236, PT, PT, R250, -UR41, R236 ;  /* 0x80000029faec1c10 */ /* 0x000fc8000fffe0ec */
[----:B------:R-:W-:-:S05]  /*12160*/  @P1 I2FP.F32.S32 R236, R236 ;  /* 0x000000ec00ec1245 */ /* 0x000fca0000201400 */
[----:B--2---:R-:W-:-:S05]  /*12170*/  @P1 FFMA.FTZ R0, R236, R3, R0 ;  /* 0x00000003ec001223 */ /* 0x004fca0000010000 */
[----:B---3--:R-:W-:Y:S01]  /*12180*/  @!P6 FMNMX.FTZ R238, R238, R0, !PT ;  /* 0x00000000eeeee209 */ /* 0x008fe20007810000 */
[----:B------:R0:W-:Y:S04]  /*12190*/  STS [R239], R0 ;  /* 0x00000000ef007388 */ /* 0x0001e80000000800 */
[----:B------:R0:W-:Y:S02]  /*121a0*/  @!P6 STL [R1+0x1c], R238 ;  /* 0x00001cee0100e387 */ /* 0x0001e40000100800 */
.L_x_1128:
[----:B------:R-:W-:Y:S05]  /*121b0*/  BSYNC.RECONVERGENT B0 ;  /* 0x0000000000007941 */ /* 0x000fea0003800200 */
.L_x_1127:
[----:B------:R-:W2:Y:S04]  /*121c0*/  LDL.LU R3, [R1+0x18] ;  /* 0x0000180001037983 */ /* 0x000ea80000300800 */
[----:B0-----:R-:W2:Y:S04]  /*121d0*/  LDL.LU R0, [R1+0x14] ;  /* 0x0000140001007983 */ /* 0x001ea80000300800 */
[----:B------:R-:W2:Y:S04]  /*121e0*/  LDL R238, [R1+0x174] ;  /* 0x0001740001ee7983 */ /* 0x000ea80000100800 */
[----:B-1234-:R-:W2:Y:S01]  /*121f0*/  LDL.LU R237, [R1+0x10] ;  /* 0x0000100001ed7983 */ /* 0x01eea20000300800 */
[----:B------:R-:W-:-:S02]  /*12200*/  IMAD.MOV.U32 R236, RZ, RZ, R3 ;  /* 0x000000ffffec7224 */ /* 0x000fc400078e0003 */
[----:B------:R-:W-:Y:S01]  /*12210*/  IMAD.MOV.U32 R3, RZ, RZ, R0 ;  /* 0x000000ffff037224 */ /* 0x000fe200078e0000 */
[----:B------:R-:W-:Y:S01]  /*12220*/  IADD3 R0, PT, PT, R250, 0xff, RZ ;  /* 0x000000fffa007810 */ /* 0x000fe20007ffe0ff */
[----:B------:R-:W-:Y:S02]  /*12230*/  VIADD R236, R236, 0x400 ;  /* 0x00000400ecec7836 */ /* 0x000fe40000000000 */
[----:B------:R-:W-:Y:S01]  /*12240*/  VIADD R3, R3, 0x100 ;  /* 0x0000010003037836 */ /* 0x000fe20000000000 */
[----:B------:R-:W-:Y:S01]  /*12250*/  ISETP.GE.AND P1, PT, R0, R238, PT ;  /* 0x000000ee0000720c */ /* 0x000fe20003f26270 */
[----:B------:R-:W-:Y:S01]  /*12260*/  VIADD R0, R250, 0x100 ;  /* 0x00000100fa007836 */ /* 0x000fe20000000000 */
[----:B--2---:R-:W-:-:S03]  /*12270*/  IADD3 R237, P2, PT, R237, 0x100, RZ ;  /* 0x00000100eded7810 */ /* 0x004fc60007f5e0ff */
[----:B------:R-:W-:Y:S02]  /*12280*/  IMAD.MOV.U32 R250, RZ, RZ, R0 ;  /* 0x000000fffffa7224 */ /* 0x000fe400078e0000 */
[----:B------:R1:W-:Y:S01]  /*12290*/  STL [R1+0x10], R237 ;  /* 0x000010ed01007387 */ /* 0x0003e20000100800 */
[----:B------:R-:W-:-:S03]  /*122a0*/  IMAD.X R252, RZ, RZ, R252, P2 ;  /* 0x000000fffffc7224 */ /* 0x000fc600010e06fc */
[----:B------:R1:W-:Y:S04]  /*122b0*/  STL [R1+0x18], R236 ;  /* 0x000018ec01007387 */ /* 0x0003e80000100800 */
[----:B------:R1:W-:Y:S01]  /*122c0*/  STL [R1+0x14], R3 ;  /* 0x0000140301007387 */ /* 0x0003e20000100800 */
[----:B------:R-:W-:Y:S05]  /*122d0*/  @!P1 BRA `(.L_x_1129) ;  /* 0xffffff0c00609947 */ /* 0x000fea000383ffff */
.L_x_935:
[----:B------:R-:W-:Y:S05]  /*122e0*/  BSYNC.RECONVERGENT B1 ;  /* 0x0000000000017941 */ /* 0x000fea0003800200 */
.L_x_934:
[----:B-1----:R-:W3:Y:S01]  /*122f0*/  LDL.LU R3, [R1+0x1c] ;  /* 0x00001c0001037983 */ /* 0x002ee20000300800 */
[----:B-----5:R-:W-:Y:S01]  /*12300*/  MOV R14, 0x400 ;  /* 0x00000400000e7802 */ /* 0x020fe20000000f00 */
[----:B------:R-:W1:Y:S01]  /*12310*/  LDCU UR4, c[0x0][0x3f4] ;  /* 0x00007e80ff0477ac */ /* 0x000e620008000800 */
[----:B------:R-:W4:Y:S01]  /*12320*/  S2UR UR6, SR_CTAID.Y ;  /* 0x00000000000679c3 */ /* 0x000f220000002600 */
[----:B------:R-:W2:Y:S01]  /*12330*/  S2R R15, SR_CgaCtaId ;  /* 0x00000000000f7919 */ /* 0x000ea20000008800 */
[----:B------:R-:W-:Y:S01]  /*12340*/  BSSY.RECONVERGENT B0, `(.L_x_1130) ;  /* 0x000016f000007945 */ /* 0x000fe20003800200 */
[----:B-1----:R-:W-:Y:S01]  /*12350*/  IMAD.U32 R12, RZ, RZ, UR4 ;  /* 0x00000004ff0c7e24 */ /* 0x002fe2000f8e00ff */
[----:B------:R-:W4:Y:S02]  /*12360*/  LDCU UR4, c[0x0][0x3f4] ;  /* 0x00007e80ff0477ac */ /* 0x000f240008000800 */
[----:B----4-:R-:W-:-:S04]  /*12370*/  UIMAD UR7, UR6, UR4, URZ ;  /* 0x00000004060772a4 */ /* 0x010fc8000f8e02ff */
[----:B------:R-:W-:Y:S01]  /*12380*/  USHF.R.S32.HI UR11, URZ, 0x1f, UR7 ;  /* 0x0000001fff0b7899 */ /* 0x000fe20008011407 */
[----:B---3--:R-:W1:Y:S02]  /*12390*/  SHFL.BFLY PT, R0, R3, 0x10, 0x1f ;  /* 0x0e001f0003007f89 */ /* 0x008e6400000e0000 */
[----:B-1----:R-:W-:-:S05]  /*123a0*/  FMNMX.FTZ R0, R0, R3, !PT ;  /* 0x0000000300007209 */ /* 0x002fca0007810000 */
[----:B------:R-:W1:Y:S02]  /*123b0*/  SHFL.BFLY PT, R3, R0, 0x8, 0x1f ;  /* 0x0d001f0000037f89 */ /* 0x000e6400000e0000 */
[----:B-1----:R-:W-:Y:S02]  /*123c0*/  FMNMX.FTZ R5, R0, R3, !PT ;  /* 0x0000000300057209 */ /* 0x002fe40007810000 */
[----:B------:R-:W1:Y:S03]  /*123d0*/  S2R R3, SR_TID.X ;  /* 0x0000000000037919 */ /* 0x000e660000002100 */
[----:B------:R-:W3:Y:S02]  /*123e0*/  SHFL.BFLY PT, R4, R5, 0x4, 0x1f ;  /* 0x0c801f0005047f89 */ /* 0x000ee400000e0000 */
[----:B---3--:R-:W-:Y:S02]  /*123f0*/  FMNMX.FTZ R6, R5, R4, !PT ;  /* 0x0000000405067209 */ /* 0x008fe40007810000 */
[----:B--2---:R-:W-:-:S02]  /*12400*/  LEA R4, R15, R14, 0x18 ;  /* 0x0000000e0f047211 */ /* 0x004fc400078ec0ff */
[----:B------:R-:W-:Y:S01]  /*12410*/  MOV R5, 0xff7fffff ;  /* 0xff7fffff00057802 */ /* 0x000fe20000000f00 */
[----:B------:R-:W0:Y:S02]  /*12420*/  SHFL.BFLY PT, R7, R6, 0x2, 0x1f ;  /* 0x0c401f0006077f89 */ /* 0x000e2400000e0000 */
[----:B0-----:R-:W-:Y:S02]  /*12430*/  FMNMX.FTZ R8, R6, R7, !PT ;  /* 0x0000000706087209 */ /* 0x001fe40007810000 */
[----:B-1----:R-:W-:-:S03]  /*12440*/  LOP3.LUT P0, R7, R3, 0x1f, RZ, 0xc0, !PT ;  /* 0x0000001f03077812 */ /* 0x002fc6000780c0ff */
[----:B------:R-:W0:Y:S01]  /*12450*/  SHFL.BFLY PT, R9, R8, 0x1, 0x1f ;  /* 0x0c201f0008097f89 */ /* 0x000e2200000e0000 */
[C---:B------:R-:W-:Y:S01]  /*12460*/  ISETP.GT.U32.AND P1, PT, R7.reuse, 0x7, PT ;  /* 0x000000070700780c */ /* 0x040fe20003f24070 */
[----:B------:R-:W-:-:S08]  /*12470*/  IMAD R6, R7, 0x4, R4 ;  /* 0x0000000407067824 */ /* 0x000fd000078e0204 */
[----:B------:R-:W-:Y:S02]  /*12480*/  @!P0 LEA.HI R0, R3, R4, RZ, 0x1d ;  /* 0x0000000403008211 */ /* 0x000fe400078fe8ff */
[----:B0-----:R-:W-:-:S05]  /*12490*/  FMNMX.FTZ R11, R8, R9, !PT ;  /* 0x00000009080b7209 */ /* 0x001fca0007810000 */
[----:B------:R0:W-:Y:S01]  /*124a0*/  @!P0 STS [R0], R11 ;  /* 0x0000000b00008388 */ /* 0x0001e20000000800 */
[----:B------:R-:W-:Y:S01]  /*124b0*/  BAR.SYNC.DEFER_BLOCKING 0x0 ;  /* 0x0000000000007b1d */ /* 0x000fe20000010000 */
[----:B0-----:R-:W-:-:S05]  /*124c0*/  IMAD.MOV R0, RZ, RZ, -R12 ;  /* 0x000000ffff007224 */ /* 0x001fca00078e0a0c */
[----:B------:R-:W0:Y:S04]  /*124d0*/  @!P1 LDS R5, [R6] ;  /* 0x0000000006059984 */ /* 0x000e280000000800 */
[----:B0-----:R-:W0:Y:S02]  /*124e0*/  SHFL.BFLY PT, R8, R5, 0x4, 0x1f ;  /* 0x0c801f0005087f89 */ /* 0x001e2400000e0000 */
[----:B0-----:R-:W-:-:S05]  /*124f0*/  FMNMX.FTZ R8, R8, R5, !PT ;  /* 0x0000000508087209 */ /* 0x001fca0007810000 */
[----:B------:R-:W0:Y:S02]  /*12500*/  SHFL.BFLY PT, R9, R8, 0x2, 0x1f ;  /* 0x0c401f0008097f89 */ /* 0x000e2400000e0000 */
[----:B0-----:R-:W-:Y:S02]  /*12510*/  FMNMX.FTZ R9, R8, R9, !PT ;  /* 0x0000000908097209 */ /* 0x001fe40007810000 */
[----:B------:R-:W-:Y:S02]  /*12520*/  VIADDMNMX R8, R0, UR41, RZ, !PT ;  /* 0x0000002900087c46 */ /* 0x000fe4000f8001ff */
[C---:B------:R-:W-:Y:S01]  /*12530*/  SHF.L.U32 R0, R3.reuse, 0x2, RZ ;  /* 0x0000000203007819 */ /* 0x040fe200000006ff */
[----:B------:R-:W0:Y:S02]  /*12540*/  SHFL.BFLY PT, R10, R9, 0x1, 0x1f ;  /* 0x0c201f00090a7f89 */ /* 0x000e2400000e0000 */
[----:B------:R-:W-:-:S05]  /*12550*/  IMAD.IADD R5, R3, 0x1, R8 ;  /* 0x0000000103057824 */ /* 0x000fca00078e0208 */
[----:B------:R-:W-:Y:S02]  /*12560*/  ISETP.GE.AND P0, PT, R5, UR41, PT ;  /* 0x0000002905007c0c */ /* 0x000fe4000bf06270 */
[----:B0-----:R-:W-:Y:S01]  /*12570*/  FMNMX.FTZ R10, R9, R10, !PT ;  /* 0x0000000a090a7209 */ /* 0x001fe20007810000 */
[----:B------:R-:W-:-:S04]  /*12580*/  IMAD.MOV.U32 R9, RZ, RZ, RZ ;  /* 0x000000ffff097224 */ /* 0x000fc800078e00ff */
[----:B------:R0:W1:Y:S06]  /*12590*/  SHFL.IDX PT, R37, R10, RZ, 0x1f ;  /* 0x00001fff0a257589 */ /* 0x00006c00000e0000 */
[----:B------:R-:W-:Y:S05]  /*125a0*/  @P0 BRA `(.L_x_1131) ;  /* 0x0000001400200947 */ /* 0x000fea0003800000 */
[----:B0-----:R-:W0:Y:S02]  /*125b0*/  LDC.64 R10, c[0x0][0x420] ;  /* 0x00010800ff0a7b82 */ /* 0x001e240000000a00 */
[----:B0-----:R-:W-:-:S04]  /*125c0*/  ISETP.NE.U32.AND P0, PT, R10, RZ, PT ;  /* 0x000000ff0a00720c */ /* 0x001fc80003f05070 */
[----:B------:R-:W-:-:S13]  /*125d0*/  ISETP.NE.AND.EX P0, PT, R11, RZ, PT, P0 ;  /* 0x000000ff0b00720c */ /* 0x000fda0003f05300 */
[----:B------:R-:W-:Y:S05]  /*125e0*/  @P0 BRA `(.L_x_1132) ;  /* 0x0000000c00940947 */ /* 0x000fea0003800000 */
[----:B------:R-:W-:Y:S01]  /*125f0*/  IMAD.MOV.U32 R12, RZ, RZ, 0x100 ;  /* 0x00000100ff0c7424 */ /* 0x000fe200078e00ff */
[----:B------:R-:W-:Y:S01]  /*12600*/  LOP3.LUT R10, RZ, R3, RZ, 0x33, !PT ;  /* 0x00000003ff0a7212 */ /* 0x000fe200078e33ff */
[----:B------:R-:W-:Y:S03]  /*12610*/  BSSY.RECONVERGENT B1, `(.L_x_1133) ;  /* 0x000001c000017945 */ /* 0x000fe60003800200 */
[----:B------:R-:W-:-:S04]  /*12620*/  VIADDMNMX R9, R5, R12, UR41, !PT ;  /* 0x0000002905097e46 */ /* 0x000fc8000f80010c */
[----:B------:R-:W-:Y:S01]  /*12630*/  IADD3 R11, PT, PT, -R8, R9, R10 ;  /* 0x00000009080b7210 */ /* 0x000fe20007ffe10a */
[----:B------:R-:W-:-:S03]  /*12640*/  IMAD.MOV.U32 R10, RZ, RZ, R5 ;  /* 0x000000ffff0a7224 */ /* 0x000fc600078e0005 */
[C---:B------:R-:W-:Y:S02]  /*12650*/  LOP3.LUT R9, R11.reuse, 0x300, RZ, 0xc0, !PT ;  /* 0x000003000b097812 */ /* 0x040fe400078ec0ff */
[----:B------:R-:W-:Y:S02]  /*12660*/  ISETP.GE.U32.AND P1, PT, R11, 0x300, PT ;  /* 0x000003000b00780c */ /* 0x000fe40003f26070 */
[----:B------:R-:W-:Y:S01]  /*12670*/  ISETP.NE.AND P0, PT, R9, 0x300, PT ;  /* 0x000003000900780c */ /* 0x000fe20003f05270 */
[----:B------:R-:W-:-:S12]  /*12680*/  IMAD.MOV.U32 R9, RZ, RZ, RZ ;  /* 0x000000ffff097224 */ /* 0x000fd800078e00ff */
[----:B------:R-:W-:Y:S05]  /*12690*/  @!P0 BRA `(.L_x_1134) ;  /* 0x00000000004c8947 */ /* 0x000fea0003800000 */
[----:B------:R-:W-:Y:S01]  /*126a0*/  VIADD R10, R14, 0x440 ;  /* 0x000004400e0a7836 */ /* 0x000fe20000000000 */
[----:B------:R-:W-:-:S04]  /*126b0*/  LEA.HI R9, R11, 0x1, RZ, 0x18 ;  /* 0x000000010b097811 */ /* 0x000fc800078fc0ff */
[----:B------:R-:W-:Y:S02]  /*126c0*/  LEA R13, R15, R10, 0x18 ;  /* 0x0000000a0f0d7211 */ /* 0x000fe400078ec0ff */
[----:B------:R-:W-:Y:S01]  /*126d0*/  LOP3.LUT R11, R9, 0x3, RZ, 0xc0, !PT ;  /* 0x00000003090b7812 */ /* 0x000fe200078ec0ff */
[----:B------:R-:W-:Y:S01]  /*126e0*/  IMAD.MOV.U32 R9, RZ, RZ, RZ ;  /* 0x000000ffff097224 */ /* 0x000fe200078e00ff */
[----:B------:R-:W-:Y:S01]  /*126f0*/  MOV R10, R5 ;  /* 0x00000005000a7202 */ /* 0x000fe20000000f00 */
[----:B------:R-:W-:Y:S02]  /*12700*/  IMAD.IADD R12, R0, 0x1, R13 ;  /* 0x00000001000c7824 */ /* 0x000fe400078e020d */
[----:B------:R-:W-:-:S07]  /*12710*/  IMAD.MOV R11, RZ, RZ, -R11 ;  /* 0x000000ffff0b7224 */ /* 0x000fce00078e0a0b */
.L_x_1135:
[----:B------:R-:W1:Y:S01]  /*12720*/  LDS R13, [R12] ;  /* 0x000000000c0d7984 */ /* 0x000e620000000800 */
[----:B------:R-:W-:Y:S02]  /*12730*/  VIADD R11, R11, 0x1 ;  /* 0x000000010b0b7836 */ /* 0x000fe40000000000 */
[----:B------:R-:W-:-:S03]  /*12740*/  VIADD R10, R10, 0x100 ;  /* 0x000001000a0a7836 */ /* 0x000fc60000000000 */
[----:B------:R-:W-:Y:S01]  /*12750*/  ISETP.NE.AND P0, PT, R11, RZ, PT ;  /* 0x000000ff0b00720c */ /* 0x000fe20003f05270 */
[----:B-1----:R-:W-:-:S04]  /*12760*/  FADD.FTZ R13, -R37, R13 ;  /* 0x0000000d250d7221 */ /* 0x002fc80000010100 */
[----:B------:R-:W-:-:S06]  /*12770*/  FMUL.FTZ R13, R13, 1.4426950216293334961 ;  /* 0x3fb8aa3b0d0d7820 */ /* 0x000fcc0000410000 */
[----:B------:R-:W0:Y:S02]  /*12780*/  MUFU.EX2 R13, R13 ;  /* 0x0000000d000d7308 */ /* 0x000e240000000800 */
[----:B0-----:R0:W-:Y:S01]  /*12790*/  STS [R12], R13 ;  /* 0x0000000d0c007388 */ /* 0x0011e20000000800 */
[----:B------:R-:W-:Y:S01]  /*127a0*/  FADD.FTZ R9, R13, R9 ;  /* 0x000000090d097221 */ /* 0x000fe20000010000 */
[----:B0-----:R-:W-:Y:S01]  /*127b0*/  VIADD R12, R12, 0x400 ;  /* 0x000004000c0c7836 */ /* 0x001fe20000000000 */
[----:B------:R-:W-:Y:S06]  /*127c0*/  @P0 BRA `(.L_x_1135) ;  /* 0xfffffffc00d40947 */ /* 0x000fec000383ffff */
.L_x_1134:
[----:B------:R-:W-:Y:S05]  /*127d0*/  BSYNC.RECONVERGENT B1 ;  /* 0x0000000000017941 */ /* 0x000fea0003800200 */
.L_x_1133:
[----:B------:R-:W-:Y:S05]  /*127e0*/  @!P1 BRA `(.L_x_1131) ;  /* 0x0000001000909947 */ /* 0x000fea0003800000 */
[----:B------:R-:W-:Y:S01]  /*127f0*/  IADD3 R12, PT, PT, -R10, UR41, RZ ;  /* 0x000000290a0c7c10 */ /* 0x000fe2000fffe1ff */
[----:B------:R-:W-:Y:S01]  /*12800*/  IMAD.SHL.U32 R11, R8, 0x4, RZ ;  /* 0x00000004080b7824 */ /* 0x000fe200078e00ff */
[----:B------:R-:W-:Y:S01]  /*12810*/  IADD3 R14, PT, PT, R14, 0x440, RZ ;  /* 0x000004400e0e7810 */ /* 0x000fe20007ffe0ff */
[----:B------:R-:W-:Y:S01]  /*12820*/  BSSY.RECONVERGENT B1, `(.L_x_1136) ;  /* 0x000006e000017945 */ /* 0x000fe20003800200 */
[----:B------:R-:W-:Y:S01]  /*12830*/  ISETP.GT.AND P1, PT, R12, 0xc00, PT ;  /* 0x00000c000c00780c */ /* 0x000fe20003f24270 */
[----:B------:R-:W-:Y:S01]  /*12840*/  IMAD R11, R10, 0x4, -R11 ;  /* 0x000000040a0b7824 */ /* 0x000fe200078e0a0b */
[----:B------:R-:W-:Y:S02]  /*12850*/  LEA R14, R15, R14, 0x18 ;  /* 0x0000000e0f0e7211 */ /* 0x000fe400078ec0ff */
[----:B------:R-:W-:Y:S02]  /*12860*/  PLOP3.LUT P0, PT, PT, PT, PT, 0x80, 0x8 ;  /* 0x000000000008781c */ /* 0x000fe40003f0f070 */
[----:B------:R-:W-:-:S07]  /*12870*/  IADD3 R11, PT, PT, R11, 0x800, R14 ;  /* 0x000008000b0b7810 */ /* 0x000fce0007ffe00e */
[----:B------:R-:W-:Y:S05]  /*12880*/  @!P1 BRA `(.L_x_1137) ;  /* 0x00000004009c9947 */ /* 0x000fea0003800000 */
[----:B------:R-:W-:Y:S01]  /*12890*/  IMAD.U32 R35, RZ, RZ, UR41 ;  /* 0x00000029ff237e24 */ /* 0x000fe2000f8e00ff */
[----:B------:R-:W-:-:S03]  /*128a0*/  PLOP3.LUT P0, PT, PT, PT, PT, 0x8, 0x80 ;  /* 0x000000000080781c */ /* 0x000fc60003f0e170 */
[----:B------:R-:W-:-:S10]  /*128b0*/  VIADD R35, R35, 0xfffff400 ;  /* 0xfffff40023237836 */ /* 0x000fd40000000000 */
.L_x_1138:
[----:B------:R-:W1:Y:S01]  /*128c0*/  LDS R12, [R11+-0x800] ;  /* 0xfff800000b0c7984 */ /* 0x000e620000000800 */
[----:B------:R-:W-:-:S03]  /*128d0*/  VIADD R10, R10, 0x1000 ;  /* 0x000010000a0a7836 */ /* 0x000fc60000000000 */
[----:B------:R-:W0:Y:S02]  /*128e0*/  LDS R14, [R11] ;  /* 0x000000000b0e7984 */ /* 0x000e240000000800 */
[----:B------:R-:W-:Y:S02]  /*128f0*/  ISETP.GE.AND P1, PT, R10, R35, PT ;  /* 0x000000230a00720c */ /* 0x000fe40003f26270 */
[----:B------:R-:W2:Y:S04]  /*12900*/  LDS R13, [R11+-0x400] ;  /* 0xfffc00000b0d7984 */ /* 0x000ea80000000800 */
        /* <DEDUP_REMOVED lines=17> */
[----:B------:R-:W-:Y:S01]  /*12a20*/  FMUL.FTZ R13, R13, 1.4426950216293334961 ;  /* 0x3fb8aa3b0d0d7820 */ /* 0x000fe20000410000 */
[----:B----4-:R-:W-:-:S02]  /*12a30*/  FADD.FTZ R19, -R37, R18 ;  /* 0x0000001225137221 */ /* 0x010fc40000010100 */
[----:B------:R-:W-:Y:S02]  /*12a40*/  FMUL.FTZ R17, R17, 1.4426950216293334961 ;  /* 0x3fb8aa3b11117820 */ /* 0x000fe40000410000 */
[----:B------:R3:W4:Y:S01]  /*12a50*/  MUFU.EX2 R16, R15 ;  /* 0x0000000f00107308 */ /* 0x0007220000000800 */
[----:B------:R-:W-:Y:S01]  /*12a60*/  FMUL.FTZ R19, R19, 1.4426950216293334961 ;  /* 0x3fb8aa3b13137820 */ /* 0x000fe20000410000 */
[----:B-----5:R-:W-:-:S06]  /*12a70*/  FADD.FTZ R21, -R37, R21 ;  /* 0x0000001525157221 */ /* 0x020fcc0000010100 */
[----:B------:R5:W1:Y:S01]  /*12a80*/  MUFU.EX2 R14, R13 ;  /* 0x0000000d000e7308 */ /* 0x000a620000000800 */
[----:B---3--:R-:W3:Y:S01]  /*12a90*/  LDS R15, [R11+0x2c00] ;  /* 0x002c00000b0f7984 */ /* 0x008ee20000000800 */
[----:B--2---:R-:W-:Y:S01]  /*12aa0*/  FADD.FTZ R9, R12, R9 ;  /* 0x000000090c097221 */ /* 0x004fe20000010000 */
[----:B------:R-:W-:Y:S01]  /*12ab0*/  FMUL.FTZ R21, R21, 1.4426950216293334961 ;  /* 0x3fb8aa3b15157820 */ /* 0x000fe20000410000 */
[C---:B------:R-:W-:Y:S01]  /*12ac0*/  FADD.FTZ R23, -R37.reuse, R23 ;  /* 0x0000001725177221 */ /* 0x040fe20000010100 */
[----:B------:R-:W-:Y:S01]  /*12ad0*/  STS [R11+-0x800], R12 ;  /* 0xfff8000c0b007388 */ /* 0x000fe20000000800 */
[C---:B------:R-:W-:Y:S02]  /*12ae0*/  FADD.FTZ R25, -R37.reuse, R25 ;  /* 0x0000001925197221 */ /* 0x040fe40000010100 */
[----:B------:R2:W0:Y:S01]  /*12af0*/  MUFU.EX2 R18, R17 ;  /* 0x0000001100127308 */ /* 0x0004220000000800 */
[----:B-----5:R-:W-:Y:S01]  /*12b00*/  FADD.FTZ R13, -R37, R20 ;  /* 0x00000014250d7221 */ /* 0x020fe20000010100 */
[----:B------:R-:W-:Y:S01]  /*12b10*/  FMUL.FTZ R23, R23, 1.4426950216293334961 ;  /* 0x3fb8aa3b17177820 */ /* 0x000fe20000410000 */
[----:B------:R-:W-:Y:S01]  /*12b20*/  FMUL.FTZ R25, R25, 1.4426950216293334961 ;  /* 0x3fb8aa3b19197820 */ /* 0x000fe20000410000 */
[----:B------:R-:W-:Y:S01]  /*12b30*/  FADD.FTZ R27, -R37, R27 ;  /* 0x0000001b251b7221 */ /* 0x000fe20000010100 */
[----:B------:R-:W-:Y:S01]  /*12b40*/  FMUL.FTZ R13, R13, 1.4426950216293334961 ;  /* 0x3fb8aa3b0d0d7820 */ /* 0x000fe20000410000 */
[----:B----4-:R-:W-:Y:S01]  /*12b50*/  STS [R11], R16 ;  /* 0x000000100b007388 */ /* 0x010fe20000000800 */
[----:B-1----:R-:W-:Y:S01]  /*12b60*/  FADD.FTZ R29, -R37, R29 ;  /* 0x0000001d251d7221 */ /* 0x002fe20000010100 */
[----:B------:R1:W4:Y:S01]  /*12b70*/  MUFU.EX2 R20, R19 ;  /* 0x0000001300147308 */ /* 0x0003220000000800 */
[----:B------:R-:W-:Y:S01]  /*12b80*/  FADD.FTZ R9, R9, R14 ;  /* 0x0000000e09097221 */ /* 0x000fe20000010000 */
[----:B--2---:R-:W2:Y:S01]  /*12b90*/  LDS R17, [R11+0x3000] ;  /* 0x003000000b117984 */ /* 0x004ea20000000800 */
[----:B------:R-:W-:Y:S01]  /*12ba0*/  FMUL.FTZ R27, R27, 1.4426950216293334961 ;  /* 0x3fb8aa3b1b1b7820 */ /* 0x000fe20000410000 */
[----:B------:R-:W-:Y:S01]  /*12bb0*/  FMUL.FTZ R29, R29, 1.4426950216293334961 ;  /* 0x3fb8aa3b1d1d7820 */ /* 0x000fe20000410000 */
[----:B------:R-:W-:Y:S01]  /*12bc0*/  FADD.FTZ R9, R9, R16 ;  /* 0x0000001009097221 */ /* 0x000fe20000010000 */
[----:B0-----:R-:W-:Y:S01]  /*12bd0*/  FADD.FTZ R31, -R37, R31 ;  /* 0x0000001f251f7221 */ /* 0x001fe20000010100 */
[----:B------:R-:W-:Y:S01]  /*12be0*/  STS [R11+-0x400], R14 ;  /* 0xfffc000e0b007388 */ /* 0x000fe20000000800 */
[----:B------:R-:W0:Y:S01]  /*12bf0*/  MUFU.EX2 R22, R13 ;  /* 0x0000000d00167308 */ /* 0x000e220000000800 */
[----:B------:R-:W-:Y:S01]  /*12c00*/  FADD.FTZ R9, R9, R18 ;  /* 0x0000001209097221 */ /* 0x000fe20000010000 */
[----:B------:R-:W-:Y:S01]  /*12c10*/  FMUL.FTZ R31, R31, 1.4426950216293334961 ;  /* 0x3fb8aa3b1f1f7820 */ /* 0x000fe20000410000 */
[----:B-1----:R-:W1:Y:S01]  /*12c20*/  LDS R19, [R11+0x3400] ;  /* 0x003400000b137984 */ /* 0x002e620000000800 */
[----:B------:R-:W-:-:S03]  /*12c30*/  FADD.FTZ R33, -R37, R33 ;  /* 0x0000002125217221 */ /* 0x000fc60000010100 */
[----:B------:R-:W-:Y:S01]  /*12c40*/  STS [R11+0x400], R18 ;  /* 0x000400120b007388 */ /* 0x000fe20000000800 */
[----:B------:R-:W5:Y:S01]  /*12c50*/  MUFU.EX2 R24, R21 ;  /* 0x0000001500187308 */ /* 0x000f620000000800 */
[----:B----4-:R-:W-:Y:S01]  /*12c60*/  FADD.FTZ R9, R9, R20 ;  /* 0x0000001409097221 */ /* 0x010fe20000010000 */
[----:B------:R-:W-:Y:S01]  /*12c70*/  FMUL.FTZ R33, R33, 1.4426950216293334961 ;  /* 0x3fb8aa3b21217820 */ /* 0x000fe20000410000 */
[----:B------:R-:W-:Y:S05]  /*12c80*/  STS [R11+0x800], R20 ;  /* 0x000800140b007388 */ /* 0x000fea0000000800 */
[----:B------:R-:W4:Y:S01]  /*12c90*/  MUFU.EX2 R26, R23 ;  /* 0x00000017001a7308 */ /* 0x000f220000000800 */
[----:B0-----:R-:W-:Y:S01]  /*12ca0*/  FADD.FTZ R9, R9, R22 ;  /* 0x0000001609097221 */ /* 0x001fe20000010000 */
[----:B---3--:R-:W-:Y:S01]  /*12cb0*/  FADD.FTZ R15, -R37, R15 ;  /* 0x0000000f250f7221 */ /* 0x008fe20000010100 */
[----:B------:R-:W-:Y:S03]  /*12cc0*/  STS [R11+0xc00], R22 ;  /* 0x000c00160b007388 */ /* 0x000fe60000000800 */
[----:B------:R-:W-:-:S02]  /*12cd0*/  FMUL.FTZ R15, R15, 1.4426950216293334961 ;  /* 0x3fb8aa3b0f0f7820 */ /* 0x000fc40000410000 */
[----:B------:R-:W0:Y:S01]  /*12ce0*/  MUFU.EX2 R28, R25 ;  /* 0x00000019001c7308 */ /* 0x000e220000000800 */
[----:B-----5:R-:W-:Y:S01]  /*12cf0*/  FADD.FTZ R9, R9, R24 ;  /* 0x0000001809097221 */ /* 0x020fe20000010000 */
[----:B------:R-:W-:Y:S06]  /*12d00*/  STS [R11+0x1000], R24 ;  /* 0x001000180b007388 */ /* 0x000fec0000000800 */
[----:B------:R-:W3:Y:S01]  /*12d10*/  MUFU.EX2 R30, R27 ;  /* 0x0000001b001e7308 */ /* 0x000ee20000000800 */
[----:B----4-:R-:W-:Y:S01]  /*12d20*/  FADD.FTZ R9, R9, R26 ;  /* 0x0000001a09097221 */ /* 0x010fe20000010000 */
[----:B--2---:R-:W-:Y:S01]  /*12d30*/  FADD.FTZ R17, -R37, R17 ;  /* 0x0000001125117221 */ /* 0x004fe20000010100 */
[----:B------:R-:W-:Y:S03]  /*12d40*/  STS [R11+0x1400], R26 ;  /* 0x0014001a0b007388 */ /* 0x000fe60000000800 */
[----:B------:R-:W-:-:S02]  /*12d50*/  FMUL.FTZ R17, R17, 1.4426950216293334961 ;  /* 0x3fb8aa3b11117820 */ /* 0x000fc40000410000 */
[----:B------:R-:W2:Y:S01]  /*12d60*/  MUFU.EX2 R32, R29 ;  /* 0x0000001d00207308 */ /* 0x000ea20000000800 */
[----:B0-----:R-:W-:Y:S01]  /*12d70*/  FADD.FTZ R9, R9, R28 ;  /* 0x0000001c09097221 */ /* 0x001fe20000010000 */
[----:B------:R-:W-:Y:S01]  /*12d80*/  STS [R11+0x1800], R28 ;  /* 0x0018001c0b007388 */ /* 0x000fe20000000800 */
[----:B-1----:R-:W-:-:S04]  /*12d90*/  FADD.FTZ R19, -R37, R19 ;  /* 0x0000001325137221 */ /* 0x002fc80000010100 */
[----:B------:R-:W-:Y:S01]  /*12da0*/  FMUL.FTZ R19, R19, 1.4426950216293334961 ;  /* 0x3fb8aa3b13137820 */ /* 0x000fe20000410000 */
[----:B------:R-:W0:Y:S01]  /*12db0*/  MUFU.EX2 R34, R31 ;  /* 0x0000001f00227308 */ /* 0x000e220000000800 */
[----:B---3--:R-:W-:Y:S01]  /*12dc0*/  FADD.FTZ R9, R9, R30 ;  /* 0x0000001e09097221 */ /* 0x008fe20000010000 */
        /* <DEDUP_REMOVED lines=17> */
[----:B0-----:R-:W-:Y:S01]  /*12ee0*/  IADD3 R11, PT, PT, R11, 0x4000, RZ ;  /* 0x000040000b0b7810 */ /* 0x001fe20007ffe0ff */
[----:B------:R-:W-:Y:S06]  /*12ef0*/  @!P1 BRA `(.L_x_1138) ;  /* 0xfffffff800709947 */ /* 0x000fec000383ffff */
.L_x_1137:
[----:B------:R-:W-:Y:S05]  /*12f00*/  BSYNC.RECONVERGENT B1 ;  /* 0x0000000000017941 */ /* 0x000fea0003800200 */
.L_x_1136:
[----:B------:R-:W-:Y:S01]  /*12f10*/  IADD3 R12, PT, PT, -R10, UR41, RZ ;  /* 0x000000290a0c7c10 */ /* 0x000fe2000fffe1ff */
[----:B------:R-:W-:Y:S03]  /*12f20*/  BSSY.RECONVERGENT B1, `(.L_x_1139) ;  /* 0x0000036000017945 */ /* 0x000fe60003800200 */
[----:B------:R-:W-:-:S13]  /*12f30*/  ISETP.GT.AND P1, PT, R12, 0x400, PT ;  /* 0x000004000c00780c */ /* 0x000fda0003f24270 */
[----:B------:R-:W-:Y:S05]  /*12f40*/  @!P1 BRA `(.L_x_1140) ;  /* 0x0000000000cc9947 */ /* 0x000fea0003800000 */
[----:B------:R-:W1:Y:S01]  /*12f50*/  LDS R12, [R11+-0x800] ;  /* 0xfff800000b0c7984 */ /* 0x000e620000000800 */
[----:B------:R-:W-:Y:S01]  /*12f60*/  PLOP3.LUT P0, PT, PT, PT, PT, 0x8, 0x80 ;  /* 0x000000000080781c */ /* 0x000fe20003f0e170 */
[----:B------:R-:W-:Y:S02]  /*12f70*/  VIADD R10, R10, 0x800 ;  /* 0x000008000a0a7836 */ /* 0x000fe40000000000 */
        /* <DEDUP_REMOVED lines=48> */
.L_x_1140:
[----:B------:R-:W-:Y:S05]  /*13280*/  BSYNC.RECONVERGENT B1 ;  /* 0x0000000000017941 */ /* 0x000fea0003800200 */
.L_x_1139:
[----:B------:R-:W-:-:S13]  /*13290*/  ISETP.LT.OR P0, PT, R10, UR41, P0 ;  /* 0x000000290a007c0c */ /* 0x000fda0008701670 */
[----:B------:R-:W-:Y:S05]  /*132a0*/  @!P0 BRA `(.L_x_1131) ;  /* 0x0000000400e08947 */ /* 0x000fea0003800000 */
[----:B------:R-:W1:Y:S04]  /*132b0*/  LDS R10, [R11+-0x800] ;  /* 0xfff800000b0a7984 */ /* 0x000e680000000800 */
[----:B------:R-:W0:Y:S04]  /*132c0*/  LDS R12, [R11+-0x400] ;  /* 0xfffc00000b0c7984 */ /* 0x000e280000000800 */
[----:B------:R-:W2:Y:S04]  /*132d0*/  LDS R13, [R11] ;  /* 0x000000000b0d7984 */ /* 0x000ea80000000800 */
[----:B------:R-:W3:Y:S01]  /*132e0*/  LDS R14, [R11+0x400] ;  /* 0x000400000b0e7984 */ /* 0x000ee20000000800 */
        /* <DEDUP_REMOVED lines=21> */
.L_x_1132:
[----:B------:R-:W-:Y:S01]  /*13440*/  IMAD.MOV.U32 R16, RZ, RZ, 0x100 ;  /* 0x00000100ff107424 */ /* 0x000fe200078e00ff */
[----:B------:R-:W-:Y:S01]  /*13450*/  LOP3.LUT R12, RZ, R3, RZ, 0x33, !PT ;  /* 0x00000003ff0c7212 */ /* 0x000fe200078e33ff */
[----:B------:R-:W-:Y:S01]  /*13460*/  BSSY.RECONVERGENT B1, `(.L_x_1141) ;  /* 0x0000024000017945 */ /* 0x000fe20003800200 */
[----:B------:R-:W-:Y:S02]  /*13470*/  IMAD.MOV.U32 R13, RZ, RZ, R5 ;  /* 0x000000ffff0d7224 */ /* 0x000fe400078e0005 */
[----:B------:R-:W-:-:S04]  /*13480*/  VIADDMNMX R9, R5, R16, UR41, !PT ;  /* 0x0000002905097e46 */ /* 0x000fc8000f800110 */
[----:B------:R-:W-:-:S04]  /*13490*/  IADD3 R12, PT, PT, -R8, R9, R12 ;  /* 0x00000009080c7210 */ /* 0x000fc80007ffe10c */
[C---:B------:R-:W-:Y:S02]  /*134a0*/  LOP3.LUT R9, R12.reuse, 0x300, RZ, 0xc0, !PT ;  /* 0x000003000c097812 */ /* 0x040fe400078ec0ff */
[----:B------:R-:W-:Y:S02]  /*134b0*/  ISETP.GE.U32.AND P0, PT, R12, 0x300, PT ;  /* 0x000003000c00780c */ /* 0x000fe40003f06070 */
[----:B------:R-:W-:Y:S01]  /*134c0*/  ISETP.NE.AND P1, PT, R9, 0x300, PT ;  /* 0x000003000900780c */ /* 0x000fe20003f25270 */
[----:B------:R-:W-:-:S12]  /*134d0*/  IMAD.MOV.U32 R9, RZ, RZ, RZ ;  /* 0x000000ffff097224 */ /* 0x000fd800078e00ff */
[----:B------:R-:W-:Y:S05]  /*134e0*/  @!P1 BRA `(.L_x_1142) ;  /* 0x00000000006c9947 */ /* 0x000fea0003800000 */
[----:B------:R-:W-:Y:S01]  /*134f0*/  IADD3 R14, PT, PT, R14, 0x440, RZ ;  /* 0x000004400e0e7810 */ /* 0x000fe20007ffe0ff */
[--C-:B------:R-:W-:Y:S01]  /*13500*/  IMAD.MOV.U32 R13, RZ, RZ, R5.reuse ;  /* 0x000000ffff0d7224 */ /* 0x100fe200078e0005 */
[----:B------:R-:W-:Y:S02]  /*13510*/  LEA.HI R9, R12, 0x1, RZ, 0x18 ;  /* 0x000000010c097811 */ /* 0x000fe400078fc0ff */
[----:B------:R-:W-:Y:S02]  /*13520*/  IADD3 R17, P1, P2, R10, UR7, R5 ;  /* 0x000000070a117c10 */ /* 0x000fe4000fa3e005 */
[----:B------:R-:W-:Y:S02]  /*13530*/  LEA R15, R15, R14, 0x18 ;  /* 0x0000000e0f0f7211 */ /* 0x000fe400078ec0ff */
[----:B------:R-:W-:Y:S01]  /*13540*/  LOP3.LUT R10, R9, 0x3, RZ, 0xc0, !PT ;  /* 0x00000003090a7812 */ /* 0x000fe200078ec0ff */
[----:B------:R-:W-:Y:S01]  /*13550*/  IMAD.MOV.U32 R9, RZ, RZ, RZ ;  /* 0x000000ffff097224 */ /* 0x000fe200078e00ff */
[----:B------:R-:W-:Y:S01]  /*13560*/  IADD3.X R11, PT, PT, R11, UR11, RZ, P1, P2 ;  /* 0x0000000b0b0b7c10 */ /* 0x000fe20008fe44ff */
[----:B------:R-:W-:-:S02]  /*13570*/  IMAD.IADD R12, R0, 0x1, R15 ;  /* 0x00000001000c7824 */ /* 0x000fc400078e020f */
[----:B------:R-:W-:-:S07]  /*13580*/  IMAD.MOV R14, RZ, RZ, -R10 ;  /* 0x000000ffff0e7224 */ /* 0x000fce00078e0a0a */
.L_x_1143:
[----:B------:R-:W-:-:S06]  /*13590*/  IMAD.MOV.U32 R10, RZ, RZ, R17 ;  /* 0x000000ffff0a7224 */ /* 0x000fcc00078e0011 */
[----:B------:R0:W2:Y:S01]  /*135a0*/  LDG.E.U8 R10, desc[UR36][R10.64] ;  /* 0x000000240a0a7981 */ /* 0x0000a2000c1e1100 */
[----:B------:R-:W-:Y:S01]  /*135b0*/  VIADD R14, R14, 0x1 ;  /* 0x000000010e0e7836 */ /* 0x000fe20000000000 */
[----:B------:R-:W-:Y:S01]  /*135c0*/  IADD3 R17, P2, PT, R17, 0x100, RZ ;  /* 0x0000010011117810 */ /* 0x000fe20007f5e0ff */
[----:B------:R-:W-:-:S04]  /*135d0*/  VIADD R13, R13, 0x100 ;  /* 0x000001000d0d7836 */ /* 0x000fc80000000000 */
[----:B0-----:R-:W-:Y:S01]  /*135e0*/  IMAD.X R11, RZ, RZ, R11, P2 ;  /* 0x000000ffff0b7224 */ /* 0x001fe200010e060b */
        /* <DEDUP_REMOVED lines=9> */
[----:B0-----:R-:W-:-:S10]  /*13680*/  VIADD R12, R12, 0x400 ;  /* 0x000004000c0c7836 */ /* 0x001fd40000000000 */
[----:B------:R-:W-:Y:S05]  /*13690*/  @P1 BRA `(.L_x_1143) ;  /* 0xfffffffc00bc1947 */ /* 0x000fea000383ffff */
.L_x_1142:
[----:B------:R-:W-:Y:S05]  /*136a0*/  BSYNC.RECONVERGENT B1 ;  /* 0x0000000000017941 */ /* 0x000fea0003800200 */
.L_x_1141:
[----:B------:R-:W-:Y:S05]  /*136b0*/  @!P0 BRA `(.L_x_1131) ;  /* 0x0000000000dc8947 */ /* 0x000fea0003800000 */
[----:B------:R-:W0:Y:S01]  /*136c0*/  S2R R12, SR_CgaCtaId ;  /* 0x00000000000c7919 */ /* 0x000e220000008800 */
[----:B------:R-:W2:Y:S01]  /*136d0*/  LDC.64 R18, c[0x0][0x420] ;  /* 0x00010800ff127b82 */ /* 0x000ea20000000a00 */
[----:B------:R-:W-:Y:S01]  /*136e0*/  MOV R11, 0x400 ;  /* 0x00000400000b7802 */ /* 0x000fe20000000f00 */
[----:B------:R-:W-:-:S03]  /*136f0*/  IMAD.SHL.U32 R10, R8, 0x4, RZ ;  /* 0x00000004080a7824 */ /* 0x000fc600078e00ff */
[----:B------:R-:W-:Y:S01]  /*13700*/  IADD3 R11, PT, PT, R11, 0x440, RZ ;  /* 0x000004400b0b7810 */ /* 0x000fe20007ffe0ff */
[----:B------:R-:W-:Y:S01]  /*13710*/  IMAD R10, R13, 0x4, -R10 ;  /* 0x000000040d0a7824 */ /* 0x000fe200078e0a0a */
[----:B--2---:R-:W-:-:S04]  /*13720*/  IADD3 R15, P0, P1, R18, UR7, R13 ;  /* 0x00000007120f7c10 */ /* 0x004fc8000f91e00d */
[----:B------:R-:W-:Y:S02]  /*13730*/  IADD3 R15, P2, PT, R15, 0x200, RZ ;  /* 0x000002000f0f7810 */ /* 0x000fe40007f5e0ff */
[----:B0-----:R-:W-:Y:S02]  /*13740*/  LEA R17, R12, R11, 0x18 ;  /* 0x0000000b0c117211 */ /* 0x001fe400078ec0ff */
[----:B------:R-:W-:Y:S02]  /*13750*/  IADD3.X R11, PT, PT, R19, UR11, RZ, P0, P1 ;  /* 0x0000000b130b7c10 */ /* 0x000fe400087e24ff */
[----:B------:R-:W-:-:S03]  /*13760*/  IADD3 R12, PT, PT, R10, 0x800, R17 ;  /* 0x000008000a0c7810 */ /* 0x000fc60007ffe011 */
[----:B------:R-:W-:-:S07]  /*13770*/  IMAD.X R11, RZ, RZ, R11, P2 ;  /* 0x000000ffff0b7224 */ /* 0x000fce00010e060b */
.L_x_1144:
[----:B------:R-:W-:-:S05]  /*13780*/  IMAD.MOV.U32 R10, RZ, RZ, R15 ;  /* 0x000000ffff0a7224 */ /* 0x000fca00078e000f */
[----:B------:R-:W2:Y:S04]  /*13790*/  LDG.E.U8 R16, desc[UR36][R10.64+-0x200] ;  /* 0xfffe00240a107981 */ /* 0x000ea8000c1e1100 */
[----:B------:R-:W3:Y:S04]  /*137a0*/  LDG.E.U8 R14, desc[UR36][R10.64+-0x100] ;  /* 0xffff00240a0e7981 */ /* 0x000ee8000c1e1100 */
[----:B------:R-:W4:Y:S04]  /*137b0*/  LDG.E.U8 R15, desc[UR36][R10.64] ;  /* 0x000000240a0f7981 */ /* 0x000f28000c1e1100 */
[----:B------:R-:W5:Y:S01]  /*137c0*/  LDG.E.U8 R17, desc[UR36][R10.64+0x100] ;  /* 0x000100240a117981 */ /* 0x000f62000c1e1100 */
[----:B------:R-:W-:Y:S01]  /*137d0*/  MOV R19, RZ ;  /* 0x000000ff00137202 */ /* 0x000fe20000000f00 */
[----:B------:R-:W-:-:S02]  /*137e0*/  IMAD.MOV.U32 R21, RZ, RZ, RZ ;  /* 0x000000ffff157224 */ /* 0x000fc400078e00ff */
[----:B------:R-:W-:Y:S01]  /*137f0*/  VIADD R13, R13, 0x400 ;  /* 0x000004000d0d7836 */ /* 0x000fe20000000000 */
[----:B--2---:R-:W-:Y:S02]  /*13800*/  ISETP.NE.AND P0, PT, R16, RZ, PT ;  /* 0x000000ff1000720c */ /* 0x004fe40003f05270 */
[----:B---3--:R-:W-:Y:S02]  /*13810*/  ISETP.NE.AND P1, PT, R14, RZ, PT ;  /* 0x000000ff0e00720c */ /* 0x008fe40003f25270 */
[----:B----4-:R-:W-:Y:S02]  /*13820*/  ISETP.NE.AND P2, PT, R15, RZ, PT ;  /* 0x000000ff0f00720c */ /* 0x010fe40003f45270 */
[----:B-----5:R-:W-:-:S07]  /*13830*/  ISETP.NE.AND P3, PT, R17, RZ, PT ;  /* 0x000000ff1100720c */ /* 0x020fce0003f65270 */
[----:B------:R-:W1:Y:S01]  /*13840*/  @!P0 LDS R14, [R12+-0x800] ;  /* 0xfff800000c0e8984 */ /* 0x000e620000000800 */
[----:B------:R-:W-:-:S03]  /*13850*/  IMAD.MOV.U32 R17, RZ, RZ, RZ ;  /* 0x000000ffff117224 */ /* 0x000fc600078e00ff */
[----:B------:R-:W0:Y:S04]  /*13860*/  @!P1 LDS R16, [R12+-0x400] ;  /* 0xfffc00000c109984 */ /* 0x000e280000000800 */
[----:B------:R-:W2:Y:S04]  /*13870*/  @!P2 LDS R18, [R12] ;  /* 0x000000000c12a984 */ /* 0x000ea80000000800 */
[----:B------:R-:W3:Y:S01]  /*13880*/  @!P3 LDS R20, [R12+0x400] ;  /* 0x000400000c14b984 */ /* 0x000ee20000000800 */
[----:B-1----:R-:W-:Y:S01]  /*13890*/  @!P0 FADD.FTZ R15, -R37, R14 ;  /* 0x0000000e250f8221 */ /* 0x002fe20000010100 */
[----:B------:R-:W-:-:S03]  /*138a0*/  IMAD.MOV.U32 R14, RZ, RZ, RZ ;  /* 0x000000ffff0e7224 */ /* 0x000fc600078e00ff */
[----:B------:R-:W-:Y:S01]  /*138b0*/  @!P0 FMUL.FTZ R15, R15, 1.4426950216293334961 ;  /* 0x3fb8aa3b0f0f8820 */ /* 0x000fe20000410000 */
[----:B0-----:R-:W-:-:S03]  /*138c0*/  @!P1 FADD.FTZ R16, -R37, R16 ;  /* 0x0000001025109221 */ /* 0x001fc60000010100 */
[----:B------:R0:W1:Y:S01]  /*138d0*/  @!P0 MUFU.EX2 R14, R15 ;  /* 0x0000000f000e8308 */ /* 0x0000620000000800 */
[----:B------:R-:W-:Y:S01]  /*138e0*/  @!P1 FMUL.FTZ R16, R16, 1.4426950216293334961 ;  /* 0x3fb8aa3b10109820 */ /* 0x000fe20000410000 */
[----:B--2---:R-:W-:Y:S01]  /*138f0*/  @!P2 FADD.FTZ R18, -R37, R18 ;  /* 0x000000122512a221 */ /* 0x004fe20000010100 */
[----:B------:R-:W-:Y:S01]  /*13900*/  ISETP.GE.AND P0, PT, R13, UR41, PT ;  /* 0x000000290d007c0c */ /* 0x000fe2000bf06270 */
[----:B---3--:R-:W-:Y:S02]  /*13910*/  @!P3 FADD.FTZ R20, -R37, R20 ;  /* 0x000000142514b221 */ /* 0x008fe40000010100 */
[----:B------:R-:W-:Y:S02]  /*13920*/  @!P2 FMUL.FTZ R18, R18, 1.4426950216293334961 ;  /* 0x3fb8aa3b1212a820 */ /* 0x000fe40000410000 */
[----:B------:R1:W2:Y:S01]  /*13930*/  @!P1 MUFU.EX2 R17, R16 ;  /* 0x0000001000119308 */ /* 0x0002a20000000800 */
[----:B------:R-:W-:Y:S01]  /*13940*/  @!P3 FMUL.FTZ R20, R20, 1.4426950216293334961 ;  /* 0x3fb8aa3b1414b820 */ /* 0x000fe20000410000 */
[----:B0-----:R-:W-:-:S05]  /*13950*/  IADD3 R15, P1, PT, R10, 0x400, RZ ;  /* 0x000004000a0f7810 */ /* 0x001fca0007f3e0ff */
[----:B------:R-:W-:Y:S01]  /*13960*/  IMAD.X R11, RZ, RZ, R11, P1 ;  /* 0x000000ffff0b7224 */ /* 0x000fe200008e060b */
        /* <DEDUP_REMOVED lines=12> */
.L_x_1131:
[----:B------:R-:W-:Y:S05]  /*13a30*/  BSYNC.RECONVERGENT B0 ;  /* 0x0000000000007941 */ /* 0x000fea0003800200 */
.L_x_1130:
[----:B0--3--:R-:W0:Y:S01]  /*13a40*/  SHFL.BFLY PT, R10, R9, 0x10, 0x1f ;  /* 0x0e001f00090a7f89 */ /* 0x009e2200000e0000 */
[C---:B------:R-:W-:Y:S01]  /*13a50*/  ISETP.NE.AND P0, PT, R7.reuse, RZ, PT ;  /* 0x000000ff0700720c */ /* 0x040fe20003f05270 */
[----:B------:R-:W2:Y:S01]  /*13a60*/  LDCU.U8 UR10, c[0x0][0x48c] ;  /* 0x00009180ff0a77ac */ /* 0x000ea20008000000 */
[----:B------:R-:W-:Y:S01]  /*13a70*/  ISETP.GT.U32.AND P1, PT, R7, 0x7, PT ;  /* 0x000000070700780c */ /* 0x000fe20003f24070 */
[----:B------:R-:W3:Y:S01]  /*13a80*/  S2UR UR14, SR_CTAID.X ;  /* 0x00000000000e79c3 */ /* 0x000ee20000002500 */
[----:B------:R-:W-:Y:S01]  /*13a90*/  UMOV UR4, URZ ;  /* 0x000000ff00047c82 */ /* 0x000fe20008000000 */
[----:B------:R-:W-:Y:S01]  /*13aa0*/  UMOV UR5, URZ ;  /* 0x000000ff00057c82 */ /* 0x000fe20008000000 */
[----:B--2---:R-:W-:Y:S01]  /*13ab0*/  UISETP.NE.AND UP0, UPT, UR10, URZ, UPT ;  /* 0x000000ff0a00728c */ /* 0x004fe2000bf05270 */
[----:B0-----:R-:W-:Y:S01]  /*13ac0*/  FADD.FTZ R10, R10, R9 ;  /* 0x000000090a0a7221 */ /* 0x001fe20000010000 */
[----:B------:R-:W-:-:S04]  /*13ad0*/  SHF.R.U32.HI R9, RZ, 0x5, R3 ;  /* 0x00000005ff097819 */ /* 0x000fc80000011603 */
[----:B------:R-:W0:Y:S01]  /*13ae0*/  SHFL.BFLY PT, R11, R10, 0x8, 0x1f ;  /* 0x0d001f000a0b7f89 */ /* 0x000e2200000e0000 */
[----:B------:R-:W-:Y:S02]  /*13af0*/  @!P0 IMAD R7, R9, 0x4, R4 ;  /* 0x0000000409078824 */ /* 0x000fe400078e0204 */
        /* <DEDUP_REMOVED lines=9> */
[----:B------:R-:W-:-:S05]  /*13b90*/  ISETP.GE.AND P0, PT, R5, UR41, PT ;  /* 0x0000002905007c0c */ /* 0x000fca000bf06270 */
[----:B------:R-:W0:Y:S04]  /*13ba0*/  @!P1 LDS R14, [R6+0x20] ;  /* 0x00002000060e9984 */ /* 0x000e280000000800 */
        /* <DEDUP_REMOVED lines=9> */
[----:B---3--:R-:W-:Y:S05]  /*13c40*/  BRA.U !UP0, `(.L_x_1145) ;  /* 0x0000000108207547 */ /* 0x008fea000b800000 */
[----:B------:R-:W3:Y:S01]  /*13c50*/  LDCU UR5, c[0x0][0x3f8] ;  /* 0x00007f00ff0577ac */ /* 0x000ee20008000800 */
[----:B------:R-:W4:Y:S01]  /*13c60*/  LDCU UR4, c[0x0][0x488] ;  /* 0x00009100ff0477ac */ /* 0x000f220008000800 */
[----:B------:R-:W4:Y:S01]  /*13c70*/  LDCU UR8, c[0x0][0x40c] ;  /* 0x00008180ff0877ac */ /* 0x000f220008000800 */
[----:B------:R-:W5:Y:S01]  /*13c80*/  LDCU UR9, c[0x0][0x3f4] ;  /* 0x00007e80ff0977ac */ /* 0x000f620008000800 */
[----:B---3--:R-:W-:-:S04]  /*13c90*/  UIMAD UR5, UR6, UR5, UR14 ;  /* 0x00000005060572a4 */ /* 0x008fc8000f8e020e */
[----:B----4-:R-:W-:-:S04]  /*13ca0*/  UIMAD UR4, UR5, UR4, UR8 ;  /* 0x00000004050472a4 */ /* 0x010fc8000f8e0208 */
[----:B-----5:R-:W-:-:S04]  /*13cb0*/  UIMAD UR4, UR4, UR9, URZ ;  /* 0x00000009040472a4 */ /* 0x020fc8000f8e02ff */
[----:B------:R-:W-:-:S12]  /*13cc0*/  USHF.R.S32.HI UR5, URZ, 0x1f, UR4 ;  /* 0x0000001fff057899 */ /* 0x000fd80008011404 */
.L_x_1145:
[----:B------:R-:W-:Y:S04]  /*13cd0*/  BSSY.RECONVERGENT B0, `(.L_x_1146) ;  /* 0x0000158000007945 */ /* 0x000fe80003800200 */
[----:B------:R-:W-:Y:S05]  /*13ce0*/  @P0 BRA `(.L_x_1147) ;  /* 0x0000001400580947 */ /* 0x000fea0003800000 */
[----:B------:R-:W-:-:S09]  /*13cf0*/  UISETP.NE.AND UP0, UPT, UR10, URZ, UPT ;  /* 0x000000ff0a00728c */ /* 0x000fd2000bf05270 */
[----:B------:R-:W-:Y:S05]  /*13d00*/  BRA.U UP0, `(.L_x_1148) ;  /* 0x0000000900407547 */ /* 0x000fea000b800000 */
[----:B------:R-:W-:Y:S01]  /*13d10*/  HFMA2 R6, -RZ, RZ, 0, 1.52587890625e-05 ;  /* 0x00000100ff067431 */ /* 0x000fe200000001ff */
[----:B------:R-:W-:Y:S01]  /*13d20*/  LOP3.LUT R4, RZ, R3, RZ, 0x33, !PT ;  /* 0x00000003ff047212 */ /* 0x000fe200078e33ff */
[----:B------:R-:W-:Y:S03]  /*13d30*/  BSSY.RECONVERGENT B1, `(.L_x_1149) ;  /* 0x0000019000017945 */ /* 0x000fe60003800200 */
[----:B0-----:R-:W-:-:S04]  /*13d40*/  VIADDMNMX R7, R5, R6, UR41, !PT ;  /* 0x0000002905077e46 */ /* 0x001fc8000f800106 */
[----:B------:R-:W-:-:S04]  /*13d50*/  IADD3 R4, PT, PT, -R8, R7, R4 ;  /* 0x0000000708047210 */ /* 0x000fc80007ffe104 */
[C---:B------:R-:W-:Y:S02]  /*13d60*/  LOP3.LUT R6, R4.reuse, 0x300, RZ, 0xc0, !PT ;  /* 0x0000030004067812 */ /* 0x040fe400078ec0ff */
[----:B------:R-:W-:Y:S02]  /*13d70*/  ISETP.GE.U32.AND P1, PT, R4, 0x300, PT ;  /* 0x000003000400780c */ /* 0x000fe40003f26070 */
[----:B------:R-:W-:-:S13]  /*13d80*/  ISETP.NE.AND P0, PT, R6, 0x300, PT ;  /* 0x000003000600780c */ /* 0x000fda0003f05270 */
[----:B------:R-:W-:Y:S05]  /*13d90*/  @!P0 BRA `(.L_x_1150) ;  /* 0x0000000000488947 */ /* 0x000fea0003800000 */
[----:B------:R-:W0:Y:S01]  /*13da0*/  S2UR UR9, SR_CgaCtaId ;  /* 0x00000000000979c3 */ /* 0x000e220000008800 */
[----:B------:R-:W-:Y:S01]  /*13db0*/  LEA.HI R4, R4, 0x1, RZ, 0x18 ;  /* 0x0000000104047811 */ /* 0x000fe200078fc0ff */
[----:B------:R-:W-:Y:S02]  /*13dc0*/  UMOV UR8, 0x400 ;  /* 0x0000040000087882 */ /* 0x000fe40000000000 */
[----:B------:R-:W-:Y:S02]  /*13dd0*/  UIADD3 UR8, UPT, UPT, UR8, 0x440, URZ ;  /* 0x0000044008087890 */ /* 0x000fe4000fffe0ff */
[C---:B------:R-:W-:Y:S01]  /*13de0*/  IMAD.SHL.U32 R6, R4.reuse, 0x100, RZ ;  /* 0x0000010004067824 */ /* 0x040fe200078e00ff */
[----:B------:R-:W-:-:S04]  /*13df0*/  LOP3.LUT R4, R4, 0x3, RZ, 0xc0, !PT ;  /* 0x0000000304047812 */ /* 0x000fc800078ec0ff */
[----:B------:R-:W-:Y:S01]  /*13e00*/  LOP3.LUT R6, R6, 0x300, RZ, 0xc0, !PT ;  /* 0x0000030006067812 */ /* 0x000fe200078ec0ff */
[----:B------:R-:W-:-:S04]  /*13e10*/  IMAD.MOV R7, RZ, RZ, -R4 ;  /* 0x000000ffff077224 */ /* 0x000fc800078e0a04 */
[----:B------:R-:W-:Y:S01]  /*13e20*/  IMAD.IADD R5, R5, 0x1, R6 ;  /* 0x0000000105057824 */ /* 0x000fe200078e0206 */
[----:B0-----:R-:W-:-:S06]  /*13e30*/  ULEA UR8, UR9, UR8, 0x18 ;  /* 0x0000000809087291 */ /* 0x001fcc000f8ec0ff */
[----:B------:R-:W-:-:S07]  /*13e40*/  VIADD R4, R0, UR8 ;  /* 0x0000000800047c36 */ /* 0x000fce0008000000 */
.L_x_1151:
[----:B------:R-:W2:Y:S01]  /*13e50*/  LDS R6, [R4] ;  /* 0x0000000004067984 */ /* 0x000ea20000000800 */
[----:B------:R-:W-:-:S05]  /*13e60*/  VIADD R7, R7, 0x1 ;  /* 0x0000000107077836 */ /* 0x000fca0000000000 */
[----:B------:R-:W-:Y:S01]  /*13e70*/  ISETP.NE.AND P0, PT, R7, RZ, PT ;  /* 0x000000ff0700720c */ /* 0x000fe20003f05270 */
[----:B--2---:R-:W-:-:S05]  /*13e80*/  FMUL.FTZ R11, R6, R33 ;  /* 0x00000021060b7220 */ /* 0x004fca0000410000 */
[----:B------:R0:W-:Y:S02]  /*13e90*/  STS [R4], R11 ;  /* 0x0000000b04007388 */ /* 0x0001e40000000800 */
[----:B0-----:R-:W-:-:S05]  /*13ea0*/  IADD3 R4, PT, PT, R4, 0x400, RZ ;  /* 0x0000040004047810 */ /* 0x001fca0007ffe0ff */
[----:B------:R-:W-:Y:S05]  /*13eb0*/  @P0 BRA `(.L_x_1151) ;  /* 0xfffffffc00e40947 */ /* 0x000fea000383ffff */
.L_x_1150:
[----:B------:R-:W-:Y:S05]  /*13ec0*/  BSYNC.RECONVERGENT B1 ;  /* 0x0000000000017941 */ /* 0x000fea0003800200 */
.L_x_1149:
[----:B------:R-:W-:Y:S05]  /*13ed0*/  @!P1 BRA `(.L_x_1147) ;  /* 0x0000001000dc9947 */ /* 0x000fea0003800000 */
[----:B------:R-:W0:Y:S01]  /*13ee0*/  S2R R7, SR_CgaCtaId ;  /* 0x0000000000077919 */ /* 0x000e220000008800 */
[C---:B------:R-:W-:Y:S01]  /*13ef0*/  IADD3 R4, PT, PT, -R5.reuse, UR41, RZ ;  /* 0x0000002905047c10 */ /* 0x040fe2000fffe1ff */
[----:B------:R-:W-:Y:S01]  /*13f00*/  BSSY.RECONVERGENT B1, `(.L_x_1152) ;  /* 0x0000041000017945 */ /* 0x000fe20003800200 */
[----:B------:R-:W-:Y:S02]  /*13f10*/  MOV R6, 0x400 ;  /* 0x0000040000067802 */ /* 0x000fe40000000f00 */
[----:B------:R-:W-:Y:S01]  /*13f20*/  ISETP.GT.AND P1, PT, R4, 0xc00, PT ;  /* 0x00000c000400780c */ /* 0x000fe20003f24270 */
[----:B------:R-:W-:Y:S01]  /*13f30*/  IMAD.SHL.U32 R4, R8, 0x4, RZ ;  /* 0x0000000408047824 */ /* 0x000fe200078e00ff */
[----:B------:R-:W-:Y:S01]  /*13f40*/  PLOP3.LUT P0, PT, PT, PT, PT, 0x80, 0x8 ;  /* 0x000000000008781c */ /* 0x000fe20003f0f070 */
[----:B------:R-:W-:Y:S02]  /*13f50*/  VIADD R6, R6, 0x440 ;  /* 0x0000044006067836 */ /* 0x000fe40000000000 */
[----:B------:R-:W-:-:S03]  /*13f60*/  IMAD R4, R5, 0x4, -R4 ;  /* 0x0000000405047824 */ /* 0x000fc600078e0a04 */
[----:B0-----:R-:W-:-:S04]  /*13f70*/  LEA R7, R7, R6, 0x18 ;  /* 0x0000000607077211 */ /* 0x001fc800078ec0ff */
[----:B------:R-:W-:Y:S01]  /*13f80*/  IADD3 R4, PT, PT, R4, 0x800, R7 ;  /* 0x0000080004047810 */ /* 0x000fe20007ffe007 */
[----:B------:R-:W-:Y:S06]  /*13f90*/  @!P1 BRA `(.L_x_1153) ;  /* 0x0000000000dc9947 */ /* 0x000fec0003800000 */
[----:B------:R-:W-:Y:S01]  /*13fa0*/  IMAD.U32 R34, RZ, RZ, UR41 ;  /* 0x00000029ff227e24 */ /* 0x000fe2000f8e00ff */
[----:B------:R-:W-:-:S03]  /*13fb0*/  PLOP3.LUT P0, PT, PT, PT, PT, 0x8, 0x80 ;  /* 0x000000000080781c */ /* 0x000fc60003f0e170 */
[----:B------:R-:W-:-:S10]  /*13fc0*/  VIADD R34, R34, 0xfffff400 ;  /* 0xfffff40022227836 */ /* 0x000fd40000000000 */
.L_x_1154:
[----:B------:R-:W2:Y:S01]  /*13fd0*/  LDS R6, [R4+-0x800] ;  /* 0xfff8000004067984 */ /* 0x000ea20000000800 */
[----:B------:R-:W-:-:S03]  /*13fe0*/  IADD3 R5, PT, PT, R5, 0x1000, RZ ;  /* 0x0000100005057810 */ /* 0x000fc60007ffe0ff */
[----:B------:R-:W0:Y:S01]  /*13ff0*/  LDS R10, [R4+-0x400] ;  /* 0xfffc0000040a7984 */ /* 0x000e220000000800 */
[----:B------:R-:W-:-:S03]  /*14000*/  ISETP.GE.AND P1, PT, R5, R34, PT ;  /* 0x000000220500720c */ /* 0x000fc60003f26270 */
[----:B------:R-:W3:Y:S04]  /*14010*/  LDS R12, [R4] ;  /* 0x00000000040c7984 */ /* 0x000ee80000000800 */
[----:B------:R-:W4:Y:S04]  /*14020*/  LDS R14, [R4+0x400] ;  /* 0x00040000040e7984 */ /* 0x000f280000000800 */
[----:B------:R-:W5:Y:S04]  /*14030*/  LDS R16, [R4+0x800] ;  /* 0x0008000004107984 */ /* 0x000f680000000800 */
[----:B------:R-:W1:Y:S04]  /*14040*/  LDS R18, [R4+0xc00] ;  /* 0x000c000004127984 */ /* 0x000e680000000800 */
[----:B------:R-:W-:Y:S04]  /*14050*/  LDS R20, [R4+0x1000] ;  /* 0x0010000004147984 */ /* 0x000fe80000000800 */
[----:B------:R-:W1:Y:S04]  /*14060*/  LDS R21, [R4+0x1400] ;  /* 0x0014000004157984 */ /* 0x000e680000000800 */
[----:B------:R-:W1:Y:S04]  /*14070*/  LDS R22, [R4+0x1800] ;  /* 0x0018000004167984 */ /* 0x000e680000000800 */
[----:B------:R-:W1:Y:S04]  /*14080*/  LDS R24, [R4+0x1c00] ;  /* 0x001c000004187984 */ /* 0x000e680000000800 */
[----:B------:R-:W1:Y:S01]  /*14090*/  LDS R26, [R4+0x2000] ;  /* 0x00200000041a7984 */ /* 0x000e620000000800 */
[----:B--2---:R-:W-:-:S03]  /*140a0*/  FMUL.FTZ R7, R33, R6 ;  /* 0x0000000621077220 */ /* 0x004fc60000410000 */
[----:B------:R-:W2:Y:S01]  /*140b0*/  LDS R28, [R4+0x2400] ;  /* 0x00240000041c7984 */ /* 0x000ea20000000800 */
[----:B0-----:R-:W-:-:S03]  /*140c0*/  FMUL.FTZ R11, R33, R10 ;  /* 0x0000000a210b7220 */ /* 0x001fc60000410000 */
[----:B------:R-:W0:Y:S01]  /*140d0*/  LDS R29, [R4+0x2800] ;  /* 0x00280000041d7984 */ /* 0x000e220000000800 */
[----:B---3--:R-:W-:-:S03]  /*140e0*/  FMUL.FTZ R13, R33, R12 ;  /* 0x0000000c210d7220 */ /* 0x008fc60000410000 */
[----:B------:R-:W3:Y:S01]  /*140f0*/  LDS R30, [R4+0x2c00] ;  /* 0x002c0000041e7984 */ /* 0x000ee20000000800 */
[----:B----4-:R-:W-:-:S03]  /*14100*/  FMUL.FTZ R15, R33, R14 ;  /* 0x0000000e210f7220 */ /* 0x010fc60000410000 */
[----:B------:R-:W4:Y:S01]  /*14110*/  LDS R31, [R4+0x3000] ;  /* 0x00300000041f7984 */ /* 0x000f220000000800 */
[----:B-----5:R-:W-:-:S03]  /*14120*/  FMUL.FTZ R17, R33, R16 ;  /* 0x0000001021117220 */ /* 0x020fc60000410000 */
[----:B------:R-:W5:Y:S01]  /*14130*/  LDS R32, [R4+0x3400] ;  /* 0x0034000004207984 */ /* 0x000f620000000800 */
[----:B-1----:R-:W-:-:S03]  /*14140*/  FMUL.FTZ R19, R33, R18 ;  /* 0x0000001221137220 */ /* 0x002fc60000410000 */
[----:B------:R1:W-:Y:S04]  /*14150*/  STS [R4+-0x800], R7 ;  /* 0xfff8000704007388 */ /* 0x0003e80000000800 */
[----:B------:R2:W-:Y:S01]  /*14160*/  STS [R4+-0x400], R11 ;  /* 0xfffc000b04007388 */ /* 0x0005e20000000800 */
[----:B------:R-:W-:-:S03]  /*14170*/  FMUL.FTZ R21, R33, R21 ;  /* 0x0000001521157220 */ /* 0x000fc60000410000 */
[----:B------:R3:W-:Y:S01]  /*14180*/  STS [R4], R13 ;  /* 0x0000000d04007388 */ /* 0x0007e20000000800 */
[C---:B------:R-:W-:Y:S01]  /*14190*/  FMUL.FTZ R23, R33.reuse, R22 ;  /* 0x0000001621177220 */ /* 0x040fe20000410000 */
[C---:B-1----:R-:W-:Y:S02]  /*141a0*/  FMUL.FTZ R7, R33.reuse, R20 ;  /* 0x0000001421077220 */ /* 0x042fe40000410000 */
[----:B------:R5:W-:Y:S01]  /*141b0*/  STS [R4+0x400], R15 ;  /* 0x0004000f04007388 */ /* 0x000be20000000800 */
[C---:B------:R-:W-:Y:S01]  /*141c0*/  FMUL.FTZ R25, R33.reuse, R24 ;  /* 0x0000001821197220 */ /* 0x040fe20000410000 */
[C---:B------:R-:W-:Y:S02]  /*141d0*/  FMUL.FTZ R27, R33.reuse, R26 ;  /* 0x0000001a211b7220 */ /* 0x040fe40000410000 */
[----:B------:R-:W-:Y:S01]  /*141e0*/  STS [R4+0x800], R17 ;  /* 0x0008001104007388 */ /* 0x000fe20000000800 */
[----:B--2---:R-:W-:-:S03]  /*141f0*/  FMUL.FTZ R11, R33, R28 ;  /* 0x0000001c210b7220 */ /* 0x004fc60000410000 */
[----:B------:R-:W-:Y:S01]  /*14200*/  STS [R4+0xc00], R19 ;  /* 0x000c001304007388 */ /* 0x000fe20000000800 */
[----:B0-----:R-:W-:-:S03]  /*14210*/  FMUL.FTZ R29, R33, R29 ;  /* 0x0000001d211d7220 */ /* 0x001fc60000410000 */
[----:B------:R-:W-:Y:S01]  /*14220*/  STS [R4+0x1000], R7 ;  /* 0x0010000704007388 */ /* 0x000fe20000000800 */
[----:B---3--:R-:W-:-:S03]  /*14230*/  FMUL.FTZ R13, R33, R30 ;  /* 0x0000001e210d7220 */ /* 0x008fc60000410000 */
[----:B------:R-:W-:Y:S01]  /*14240*/  STS [R4+0x1400], R21 ;  /* 0x0014001504007388 */ /* 0x000fe20000000800 */
[----:B----4-:R-:W-:-:S03]  /*14250*/  FMUL.FTZ R31, R33, R31 ;  /* 0x0000001f211f7220 */ /* 0x010fc60000410000 */
[----:B------:R-:W-:Y:S01]  /*14260*/  STS [R4+0x1800], R23 ;  /* 0x0018001704007388 */ /* 0x000fe20000000800 */
[----:B-----5:R-:W-:-:S03]  /*14270*/  FMUL.FTZ R15, R33, R32 ;  /* 0x00000020210f7220 */ /* 0x020fc60000410000 */
[----:B------:R-:W-:Y:S04]  /*14280*/  STS [R4+0x1c00], R25 ;  /* 0x001c001904007388 */ /* 0x000fe80000000800 */
[----:B------:R-:W-:Y:S04]  /*14290*/  STS [R4+0x2000], R27 ;  /* 0x0020001b04007388 */ /* 0x000fe80000000800 */
[----:B------:R-:W-:Y:S04]  /*142a0*/  STS [R4+0x2400], R11 ;  /* 0x0024000b04007388 */ /* 0x000fe80000000800 */
[----:B------:R-:W-:Y:S04]  /*142b0*/  STS [R4+0x2800], R29 ;  /* 0x0028001d04007388 */ /* 0x000fe80000000800 */
[----:B------:R-:W-:Y:S04]  /*142c0*/  STS [R4+0x2c00], R13 ;  /* 0x002c000d04007388 */ /* 0x000fe80000000800 */
[----:B------:R-:W-:Y:S04]  /*142d0*/  STS [R4+0x3000], R31 ;  /* 0x0030001f04007388 */ /* 0x000fe80000000800 */
[----:B------:R0:W-:Y:S02]  /*142e0*/  STS [R4+0x3400], R15 ;  /* 0x0034000f04007388 */ /* 0x0001e40000000800 */
[----:B0-----:R-:W-:Y:S01]  /*142f0*/  VIADD R4, R4, 0x4000 ;  /* 0x0000400004047836 */ /* 0x001fe20000000000 */
[----:B------:R-:W-:Y:S06]  /*14300*/  @!P1 BRA `(.L_x_1154) ;  /* 0xfffffffc00309947 */ /* 0x000fec000383ffff */
.L_x_1153:
[----:B------:R-:W-:Y:S05]  /*14310*/  BSYNC.RECONVERGENT B1 ;  /* 0x0000000000017941 */ /* 0x000fea0003800200 */
.L_x_1152:
[----:B------:R-:W-:Y:S01]  /*14320*/  IADD3 R6, PT, PT, -R5, UR41, RZ ;  /* 0x0000002905067c10 */ /* 0x000fe2000fffe1ff */
[----:B------:R-:W-:Y:S03]  /*14330*/  BSSY.RECONVERGENT B1, `(.L_x_1155) ;  /* 0x000001e000017945 */ /* 0x000fe60003800200 */
[----:B------:R-:W-:-:S13]  /*14340*/  ISETP.GT.AND P1, PT, R6, 0x400, PT ;  /* 0x000004000600780c */ /* 0x000fda0003f24270 */
[----:B------:R-:W-:Y:S05]  /*14350*/  @!P1 BRA `(.L_x_1156) ;  /* 0x00000000006c9947 */ /* 0x000fea0003800000 */
[----:B------:R-:W2:Y:S01]  /*14360*/  LDS R6, [R4+-0x800] ;  /* 0xfff8000004067984 */ /* 0x000ea20000000800 */
[----:B------:R-:W-:Y:S01]  /*14370*/  PLOP3.LUT P0, PT, PT, PT, PT, 0x8, 0x80 ;  /* 0x000000000080781c */ /* 0x000fe20003f0e170 */
[----:B------:R-:W-:Y:S02]  /*14380*/  VIADD R5, R5, 0x800 ;  /* 0x0000080005057836 */ /* 0x000fe40000000000 */
[----:B------:R-:W0:Y:S04]  /*14390*/  LDS R10, [R4+-0x400] ;  /* 0xfffc0000040a7984 */ /* 0x000e280000000800 */
[----:B------:R-:W3:Y:S04]  /*143a0*/  LDS R12, [R4] ;  /* 0x00000000040c7984 */ /* 0x000ee80000000800 */
[----:B------:R-:W4:Y:S04]  /*143b0*/  LDS R14, [R4+0x400] ;  /* 0x00040000040e7984 */ /* 0x000f280000000800 */
[----:B------:R-:W5:Y:S04]  /*143c0*/  LDS R16, [R4+0x800] ;  /* 0x0008000004107984 */ /* 0x000f680000000800 */
[----:B------:R-:W1:Y:S04]  /*143d0*/  LDS R18, [R4+0xc00] ;  /* 0x000c000004127984 */ /* 0x000e680000000800 */
[----:B------:R-:W1:Y:S04]  /*143e0*/  LDS R20, [R4+0x1000] ;  /* 0x0010000004147984 */ /* 0x000e680000000800 */
[----:B------:R-:W1:Y:S01]  /*143f0*/  LDS R22, [R4+0x1400] ;  /* 0x0014000004167984 */ /* 0x000e620000000800 */
[C---:B--2---:R-:W-:Y:S01]  /*14400*/  FMUL.FTZ R7, R33.reuse, R6 ;  /* 0x0000000621077220 */ /* 0x044fe20000410000 */
[----:B0-----:R-:W-:-:S04]  /*14410*/  FMUL.FTZ R11, R33, R10 ;  /* 0x0000000a210b7220 */ /* 0x001fc80000410000 */
[----:B------:R-:W-:Y:S01]  /*14420*/  STS [R4+-0x800], R7 ;  /* 0xfff8000704007388 */ /* 0x000fe20000000800 */
[----:B---3--:R-:W-:-:S03]  /*14430*/  FMUL.FTZ R13, R33, R12 ;  /* 0x0000000c210d7220 */ /* 0x008fc60000410000 */
[----:B------:R-:W-:Y:S01]  /*14440*/  STS [R4+-0x400], R11 ;  /* 0xfffc000b04007388 */ /* 0x000fe20000000800 */
[----:B----4-:R-:W-:-:S03]  /*14450*/  FMUL.FTZ R15, R33, R14 ;  /* 0x0000000e210f7220 */ /* 0x010fc60000410000 */
[----:B------:R-:W-:Y:S01]  /*14460*/  STS [R4], R13 ;  /* 0x0000000d04007388 */ /* 0x000fe20000000800 */
[----:B-----5:R-:W-:-:S03]  /*14470*/  FMUL.FTZ R17, R33, R16 ;  /* 0x0000001021117220 */ /* 0x020fc60000410000 */
[----:B------:R-:W-:Y:S01]  /*14480*/  STS [R4+0x400], R15 ;  /* 0x0004000f04007388 */ /* 0x000fe20000000800 */
[----:B-1----:R-:W-:-:S03]  /*14490*/  FMUL.FTZ R19, R33, R18 ;  /* 0x0000001221137220 */ /* 0x002fc60000410000 */
[----:B------:R-:W-:Y:S01]  /*144a0*/  STS [R4+0x800], R17 ;  /* 0x0008001104007388 */ /* 0x000fe20000000800 */
[----:B------:R-:W-:-:S03]  /*144b0*/  FMUL.FTZ R21, R33, R20 ;  /* 0x0000001421157220 */ /* 0x000fc60000410000 */
[----:B------:R-:W-:Y:S01]  /*144c0*/  STS [R4+0xc00], R19 ;  /* 0x000c001304007388 */ /* 0x000fe20000000800 */
[----:B------:R-:W-:-:S03]  /*144d0*/  FMUL.FTZ R23, R33, R22 ;  /* 0x0000001621177220 */ /* 0x000fc60000410000 */
[----:B------:R-:W-:Y:S04]  /*144e0*/  STS [R4+0x1000], R21 ;  /* 0x0010001504007388 */ /* 0x000fe80000000800 */
[----:B------:R0:W-:Y:S02]  /*144f0*/  STS [R4+0x1400], R23 ;  /* 0x0014001704007388 */ /* 0x0001e40000000800 */
[----:B0-----:R-:W-:-:S07]  /*14500*/  VIADD R4, R4, 0x2000 ;  /* 0x0000200004047836 */ /* 0x001fce0000000000 */
.L_x_1156:
[----:B------:R-:W-:Y:S05]  /*14510*/  BSYNC.RECONVERGENT B1 ;  /* 0x0000000000017941 */ /* 0x000fea0003800200 */
.L_x_1155:
[----:B------:R-:W-:-:S13]  /*14520*/  ISETP.LT.OR P0, PT, R5, UR41, P0 ;  /* 0x0000002905007c0c */ /* 0x000fda0008701670 */
[----:B------:R-:W-:Y:S05]  /*14530*/  @!P0 BRA `(.L_x_1147) ;  /* 0x0000000c00448947 */ /* 0x000fea0003800000 */
[----:B------:R-:W2:Y:S04]  /*14540*/  LDS R5, [R4+-0x800] ;  /* 0xfff8000004057984 */ /* 0x000ea80000000800 */
[----:B------:R-:W0:Y:S04]  /*14550*/  LDS R6, [R4+-0x400] ;  /* 0xfffc000004067984 */ /* 0x000e280000000800 */
[----:B------:R-:W3:Y:S04]  /*14560*/  LDS R10, [R4] ;  /* 0x00000000040a7984 */ /* 0x000ee80000000800 */
[----:B------:R-:W4:Y:S01]  /*14570*/  LDS R12, [R4+0x400] ;  /* 0x00040000040c7984 */ /* 0x000f220000000800 */
[-C--:B--2---:R-:W-:Y:S01]  /*14580*/  FMUL.FTZ R5, R5, R33.reuse ;  /* 0x0000002105057220 */ /* 0x084fe20000410000 */
[----:B0-----:R-:W-:-:S04]  /*14590*/  FMUL.FTZ R7, R6, R33 ;  /* 0x0000002106077220 */ /* 0x001fc80000410000 */
[----:B------:R0:W-:Y:S01]  /*145a0*/  STS [R4+-0x800], R5 ;  /* 0xfff8000504007388 */ /* 0x0001e20000000800 */
[----:B---3--:R-:W-:-:S03]  /*145b0*/  FMUL.FTZ R11, R10, R33 ;  /* 0x000000210a0b7220 */ /* 0x008fc60000410000 */
[----:B------:R0:W-:Y:S01]  /*145c0*/  STS [R4+-0x400], R7 ;  /* 0xfffc000704007388 */ /* 0x0001e20000000800 */
[----:B----4-:R-:W-:-:S03]  /*145d0*/  FMUL.FTZ R13, R12, R33 ;  /* 0x000000210c0d7220 */ /* 0x010fc60000410000 */
[----:B------:R0:W-:Y:S04]  /*145e0*/  STS [R4], R11 ;  /* 0x0000000b04007388 */ /* 0x0001e80000000800 */
[----:B------:R0:W-:Y:S01]  /*145f0*/  STS [R4+0x400], R13 ;  /* 0x0004000d04007388 */ /* 0x0001e20000000800 */
[----:B------:R-:W-:Y:S05]  /*14600*/  BRA `(.L_x_1147) ;  /* 0x0000000c00107947 */ /* 0x000fea0003800000 */
.L_x_1148:
[----:B------:R-:W-:Y:S01]  /*14610*/  IMAD.MOV.U32 R6, RZ, RZ, 0x100 ;  /* 0x00000100ff067424 */ /* 0x000fe200078e00ff */
        /* <DEDUP_REMOVED lines=12> */
[----:B------:R-:W-:Y:S02]  /*146e0*/  UMOV UR8, 0x400 ;  /* 0x0000040000087882 */ /* 0x000fe40000000000 */
[----:B------:R-:W-:Y:S01]  /*146f0*/  UIADD3 UR8, UPT, UPT, UR8, 0x440, URZ ;  /* 0x0000044008087890 */ /* 0x000fe2000fffe0ff */
[C---:B------:R-:W-:Y:S01]  /*14700*/  IMAD.SHL.U32 R6, R4.reuse, 0x100, RZ ;  /* 0x0000010004067824 */ /* 0x040fe200078e00ff */
[----:B------:R-:W-:Y:S02]  /*14710*/  IADD3.X R10, PT, PT, RZ, UR5, RZ, P0, !PT ;  /* 0x00000005ff0a7c10 */ /* 0x000fe400087fe4ff */
[----:B------:R-:W-:-:S02]  /*14720*/  LOP3.LUT R4, R4, 0x3, RZ, 0xc0, !PT ;  /* 0x0000000304047812 */ /* 0x000fc400078ec0ff */
[----:B------:R-:W-:-:S05]  /*14730*/  LOP3.LUT R6, R6, 0x300, RZ, 0xc0, !PT ;  /* 0x0000030006067812 */ /* 0x000fca00078ec0ff */
[----:B------:R-:W-:Y:S01]  /*14740*/  IMAD.IADD R5, R5, 0x1, R6 ;  /* 0x0000000105057824 */ /* 0x000fe200078e0206 */
[----:B---3--:R-:W-:-:S04]  /*14750*/  LEA R12, P0, R13, UR12, 0x2 ;  /* 0x0000000c0d0c7c11 */ /* 0x008fc8000f8010ff */
[----:B------:R-:W-:Y:S01]  /*14760*/  LEA.HI.X R13, R13, UR13, R10, 0x2, P0 ;  /* 0x0000000d0d0d7c11 */ /* 0x000fe200080f140a */
[----:B0-----:R-:W-:Y:S01]  /*14770*/  ULEA UR8, UR9, UR8, 0x18 ;  /* 0x0000000809087291 */ /* 0x001fe2000f8ec0ff */
[----:B------:R-:W-:-:S05]  /*14780*/  IMAD.MOV R10, RZ, RZ, -R4 ;  /* 0x000000ffff0a7224 */ /* 0x000fca00078e0a04 */
[----:B------:R-:W-:-:S07]  /*14790*/  VIADD R4, R0, UR8 ;  /* 0x0000000800047c36 */ /* 0x000fce0008000000 */
.L_x_1159:
[----:B---3--:R-:W2:Y:S01]  /*147a0*/  LDS R6, [R4] ;  /* 0x0000000004067984 */ /* 0x008ea20000000800 */
[----:B------:R-:W-:Y:S01]  /*147b0*/  IMAD.MOV.U32 R7, RZ, RZ, R13 ;  /* 0x000000ffff077224 */ /* 0x000fe200078e000d */
[----:B------:R-:W-:-:S04]  /*147c0*/  IADD3 R10, PT, PT, R10, 0x1, RZ ;  /* 0x000000010a0a7810 */ /* 0x000fc80007ffe0ff */
[----:B------:R-:W-:Y:S01]  /*147d0*/  ISETP.NE.AND P0, PT, R10, RZ, PT ;  /* 0x000000ff0a00720c */ /* 0x000fe20003f05270 */
[----:B--2---:R-:W-:Y:S01]  /*147e0*/  FMUL.FTZ R11, R6, R33 ;  /* 0x00000021060b7220 */ /* 0x004fe20000410000 */
[----:B------:R-:W-:Y:S01]  /*147f0*/  IMAD.MOV.U32 R6, RZ, RZ, R12 ;  /* 0x000000ffff067224 */ /* 0x000fe200078e000c */
[----:B------:R-:W-:-:S03]  /*14800*/  IADD3 R12, P2, PT, R12, 0x400, RZ ;  /* 0x000004000c0c7810 */ /* 0x000fc60007f5e0ff */
[----:B------:R0:W-:Y:S02]  /*14810*/  STS [R4], R11 ;  /* 0x0000000b04007388 */ /* 0x0001e40000000800 */
[----:B------:R-:W-:Y:S02]  /*14820*/  IMAD.X R13, RZ, RZ, R13, P2 ;  /* 0x000000ffff0d7224 */ /* 0x000fe400010e060d */
[----:B------:R3:W-:Y:S01]  /*14830*/  STG.E desc[UR36][R6.64], R11 ;  /* 0x0000000b06007986 */ /* 0x0007e2000c101924 */
[----:B0-----:R-:W-:Y:S02]  /*14840*/  VIADD R4, R4, 0x400 ;  /* 0x0000040004047836 */ /* 0x001fe40000000000 */
[----:B------:R-:W-:Y:S05]  /*14850*/  @P0 BRA `(.L_x_1159) ;  /* 0xfffffffc00d00947 */ /* 0x000fea000383ffff */
.L_x_1158:
[----:B------:R-:W-:Y:S05]  /*14860*/  BSYNC.RECONVERGENT B1 ;  /* 0x0000000000017941 */ /* 0x000fea0003800200 */
.L_x_1157:
[----:B------:R-:W-:Y:S05]  /*14870*/  @!P1 BRA `(.L_x_1147) ;  /* 0x0000000800749947 */ /* 0x000fea0003800000 */
[----:B------:R-:W0:Y:S01]  /*14880*/  S2R R10, SR_CgaCtaId ;  /* 0x00000000000a7919 */ /* 0x000e220000008800 */
[----:B------:R-:W4:Y:S01]  /*14890*/  LDCU.64 UR8, c[0x0][0x480] ;  /* 0x00009000ff0877ac */ /* 0x000f220008000a00 */
[C---:B---3--:R-:W-:Y:S01]  /*148a0*/  IADD3 R6, P0, PT, R5.reuse, UR4, RZ ;  /* 0x0000000405067c10 */ /* 0x048fe2000ff1e0ff */
[----:B------:R-:W-:Y:S01]  /*148b0*/  BSSY.RECONVERGENT B1, `(.L_x_1160) ;  /* 0x000005b000017945 */ /* 0x000fe20003800200 */
[----:B------:R-:W-:Y:S02]  /*148c0*/  IADD3 R13, PT, PT, -R5, UR41, RZ ;  /* 0x00000029050d7c10 */ /* 0x000fe4000fffe1ff */
[----:B------:R-:W-:Y:S01]  /*148d0*/  MOV R4, 0x400 ;  /* 0x0000040000047802 */ /* 0x000fe20000000f00 */
[----:B------:R-:W-:Y:S01]  /*148e0*/  IMAD.X R7, RZ, RZ, UR5, P0 ;  /* 0x00000005ff077e24 */ /* 0x000fe200080e06ff */
[----:B------:R-:W-:Y:S02]  /*148f0*/  ISETP.GT.AND P1, PT, R13, 0xc00, PT ;  /* 0x00000c000d00780c */ /* 0x000fe40003f24270 */
[----:B----4-:R-:W-:-:S04]  /*14900*/  LEA R11, P0, R6, UR8, 0x2 ;  /* 0x00000008060b7c11 */ /* 0x010fc8000f8010ff */
[----:B------:R-:W-:Y:S01]  /*14910*/  LEA.HI.X R12, R6, UR9, R7, 0x2, P0 ;  /* 0x00000009060c7c11 */ /* 0x000fe200080f1407 */
[----:B------:R-:W-:Y:S01]  /*14920*/  VIADD R7, R4, 0x440 ;  /* 0x0000044004077836 */ /* 0x000fe20000000000 */
[----:B------:R-:W-:Y:S01]  /*14930*/  IADD3 R6, P0, PT, R11, 0x800, RZ ;  /* 0x000008000b067810 */ /* 0x000fe20007f1e0ff */
[----:B------:R-:W-:-:S05]  /*14940*/  IMAD.SHL.U32 R4, R8, 0x4, RZ ;  /* 0x0000000408047824 */ /* 0x000fca00078e00ff */
[----:B------:R-:W-:Y:S02]  /*14950*/  LEA R4, R5, -R4, 0x2 ;  /* 0x8000000405047211 */ /* 0x000fe400078e10ff */
[----:B0-----:R-:W-:Y:S01]  /*14960*/  LEA R11, R10, R7, 0x18 ;  /* 0x000000070a0b7211 */ /* 0x001fe200078ec0ff */
[----:B------:R-:W-:Y:S01]  /*14970*/  IMAD.X R7, RZ, RZ, R12, P0 ;  /* 0x000000ffff077224 */ /* 0x000fe200000e060c */
[----:B------:R-:W-:Y:S02]  /*14980*/  PLOP3.LUT P0, PT, PT, PT, PT, 0x80, 0x8 ;  /* 0x000000000008781c */ /* 0x000fe40003f0f070 */
[----:B------:R-:W-:Y:S01]  /*14990*/  IADD3 R4, PT, PT, R4, 0x800, R11 ;  /* 0x0000080004047810 */ /* 0x000fe20007ffe00b */
[----:B------:R-:W-:Y:S10]  /*149a0*/  @!P1 BRA `(.L_x_1161) ;  /* 0x00000004002c9947 */ /* 0x000ff40003800000 */
[----:B------:R-:W-:Y:S01]  /*149b0*/  IMAD.U32 R32, RZ, RZ, UR41 ;  /* 0x00000029ff207e24 */ /* 0x000fe2000f8e00ff */
[----:B------:R-:W-:-:S03]  /*149c0*/  PLOP3.LUT P0, PT, PT, PT, PT, 0x8, 0x80 ;  /* 0x000000000080781c */ /* 0x000fc60003f0e170 */
[----:B------:R-:W-:-:S10]  /*149d0*/  VIADD R32, R32, 0xfffff400 ;  /* 0xfffff40020207836 */ /* 0x000fd40000000000 */
.L_x_1162:
[----:B------:R-:W2:Y:S01]  /*149e0*/  LDS R10, [R4+-0x800] ;  /* 0xfff80000040a7984 */ /* 0x000ea20000000800 */
[----:B------:R-:W-:-:S03]  /*149f0*/  VIADD R5, R5, 0x1000 ;  /* 0x0000100005057836 */ /* 0x000fc60000000000 */
[----:B------:R-:W0:Y:S02]  /*14a00*/  LDS R12, [R4+-0x400] ;  /* 0xfffc0000040c7984 */ /* 0x000e240000000800 */
[----:B------:R-:W-:Y:S02]  /*14a10*/  ISETP.GE.AND P2, PT, R5, R32, PT ;  /* 0x000000200500720c */ /* 0x000fe40003f46270 */
[----:B------:R-:W3:Y:S04]  /*14a20*/  LDS R16, [R4+0x400] ;  /* 0x0004000004107984 */ /* 0x000ee80000000800 */
[----:B------:R-:W4:Y:S04]  /*14a30*/  LDS R14, [R4] ;  /* 0x00000000040e7984 */ /* 0x000f280000000800 */
[----:B------:R-:W-:Y:S04]  /*14a40*/  LDS R24, [R4+0x1400] ;  /* 0x0014000004187984 */ /* 0x000fe80000000800 */
[----:B------:R-:W-:Y:S04]  /*14a50*/  LDS R26, [R4+0x1c00] ;  /* 0x001c0000041a7984 */ /* 0x000fe80000000800 */
[----:B------:R-:W5:Y:S04]  /*14a60*/  LDS R18, [R4+0x800] ;  /* 0x0008000004127984 */ /* 0x000f680000000800 */
[----:B------:R-:W1:Y:S04]  /*14a70*/  LDS R20, [R4+0xc00] ;  /* 0x000c000004147984 */ /* 0x000e680000000800 */
[----:B------:R-:W1:Y:S04]  /*14a80*/  LDS R22, [R4+0x1000] ;  /* 0x0010000004167984 */ /* 0x000e680000000800 */
[----:B------:R-:W1:Y:S01]  /*14a90*/  LDS R25, [R4+0x1800] ;  /* 0x0018000004197984 */ /* 0x000e620000000800 */
[----:B--2---:R-:W-:-:S03]  /*14aa0*/  FMUL.FTZ R11, R33, R10 ;  /* 0x0000000a210b7220 */ /* 0x004fc60000410000 */
[----:B------:R-:W2:Y:S01]  /*14ab0*/  LDS R27, [R4+0x2000] ;  /* 0x00200000041b7984 */ /* 0x000ea20000000800 */
[----:B0-----:R-:W-:-:S03]  /*14ac0*/  FMUL.FTZ R13, R33, R12 ;  /* 0x0000000c210d7220 */ /* 0x001fc60000410000 */
[----:B------:R-:W-:Y:S01]  /*14ad0*/  LDS R10, [R4+0x3400] ;  /* 0x00340000040a7984 */ /* 0x000fe20000000800 */
[----:B---3--:R-:W-:-:S03]  /*14ae0*/  FMUL.FTZ R17, R33, R16 ;  /* 0x0000001021117220 */ /* 0x008fc60000410000 */
[----:B------:R-:W-:Y:S01]  /*14af0*/  LDS R28, [R4+0x2400] ;  /* 0x00240000041c7984 */ /* 0x000fe20000000800 */
[----:B----4-:R-:W-:-:S03]  /*14b00*/  FMUL.FTZ R15, R33, R14 ;  /* 0x0000000e210f7220 */ /* 0x010fc60000410000 */
[----:B------:R-:W0:Y:S04]  /*14b10*/  LDS R29, [R4+0x2800] ;  /* 0x00280000041d7984 */ /* 0x000e280000000800 */
[----:B------:R-:W-:Y:S04]  /*14b20*/  LDS R30, [R4+0x2c00] ;  /* 0x002c0000041e7984 */ /* 0x000fe80000000800 */
[----:B------:R-:W3:Y:S01]  /*14b30*/  LDS R31, [R4+0x3000] ;  /* 0x00300000041f7984 */ /* 0x000ee20000000800 */
[----:B-----5:R-:W-:-:S03]  /*14b40*/  FMUL.FTZ R19, R33, R18 ;  /* 0x0000001221137220 */ /* 0x020fc60000410000 */
[----:B------:R-:W-:Y:S01]  /*14b50*/  STG.E desc[UR36][R6.64+-0x800], R11 ;  /* 0xfff8000b06007986 */ /* 0x000fe2000c101924 */
[----:B-1----:R-:W-:-:S03]  /*14b60*/  FMUL.FTZ R21, R33, R20 ;  /* 0x0000001421157220 */ /* 0x002fc60000410000 */
[----:B------:R1:W-:Y:S01]  /*14b70*/  STS [R4+-0x800], R11 ;  /* 0xfff8000b04007388 */ /* 0x0003e20000000800 */
[----:B------:R-:W-:-:S03]  /*14b80*/  FMUL.FTZ R23, R33, R22 ;  /* 0x0000001621177220 */ /* 0x000fc60000410000 */
[----:B------:R-:W-:Y:S01]  /*14b90*/  STG.E desc[UR36][R6.64+-0x400], R13 ;  /* 0xfffc000d06007986 */ /* 0x000fe2000c101924 */
[----:B------:R-:W-:-:S03]  /*14ba0*/  FMUL.FTZ R25, R33, R25 ;  /* 0x0000001921197220 */ /* 0x000fc60000410000 */
[----:B------:R4:W-:Y:S01]  /*14bb0*/  STS [R4+-0x400], R13 ;  /* 0xfffc000d04007388 */ /* 0x0009e20000000800 */
[----:B-1----:R-:W-:-:S03]  /*14bc0*/  FMUL.FTZ R11, R33, R24 ;  /* 0x00000018210b7220 */ /* 0x002fc60000410000 */
[----:B------:R-:W-:Y:S01]  /*14bd0*/  STG.E desc[UR36][R6.64+0x400], R17 ;  /* 0x0004001106007986 */ /* 0x000fe2000c101924 */
[----:B--2---:R-:W-:-:S03]  /*14be0*/  FMUL.FTZ R27, R33, R27 ;  /* 0x0000001b211b7220 */ /* 0x004fc60000410000 */
[----:B------:R1:W-:Y:S01]  /*14bf0*/  STS [R4+0x400], R17 ;  /* 0x0004001104007388 */ /* 0x0003e20000000800 */
[----:B----4-:R-:W-:-:S03]  /*14c00*/  FMUL.FTZ R13, R33, R26 ;  /* 0x0000001a210d7220 */ /* 0x010fc60000410000 */
[----:B------:R-:W-:Y:S04]  /*14c10*/  STG.E desc[UR36][R6.64], R15 ;  /* 0x0000000f06007986 */ /* 0x000fe8000c101924 */
[----:B------:R2:W-:Y:S01]  /*14c20*/  STS [R4], R15 ;  /* 0x0000000f04007388 */ /* 0x0005e20000000800 */
[C---:B0-----:R-:W-:Y:S01]  /*14c30*/  FMUL.FTZ R29, R33.reuse, R29 ;  /* 0x0000001d211d7220 */ /* 0x041fe20000410000 */
[C---:B-1----:R-:W-:Y:S01]  /*14c40*/  FMUL.FTZ R17, R33.reuse, R10 ;  /* 0x0000000a21117220 */ /* 0x042fe20000410000 */
[----:B------:R-:W-:Y:S01]  /*14c50*/  IADD3 R10, P1, PT, R6, 0x4000, RZ ;  /* 0x00004000060a7810 */ /* 0x000fe20007f3e0ff */
[----:B------:R-:W-:Y:S04]  /*14c60*/  STG.E desc[UR36][R6.64+0x1400], R11 ;  /* 0x0014000b06007986 */ /* 0x000fe8000c101924 */
[----:B------:R0:W-:Y:S01]  /*14c70*/  STS [R4+0x1400], R11 ;  /* 0x0014000b04007388 */ /* 0x0001e20000000800 */
[C---:B---3--:R-:W-:Y:S01]  /*14c80*/  FMUL.FTZ R31, R33.reuse, R31 ;  /* 0x0000001f211f7220 */ /* 0x048fe20000410000 */
[----:B--2---:R-:W-:-:S02]  /*14c90*/  FMUL.FTZ R15, R33, R28 ;  /* 0x0000001c210f7220 */ /* 0x004fc40000410000 */
[----:B------:R-:W-:Y:S04]  /*14ca0*/  STG.E desc[UR36][R6.64+0x1c00], R13 ;  /* 0x001c000d06007986 */ /* 0x000fe8000c101924 */
[----:B------:R1:W-:Y:S01]  /*14cb0*/  STS [R4+0x1c00], R13 ;  /* 0x001c000d04007388 */ /* 0x0003e20000000800 */
[----:B0-----:R-:W-:-:S03]  /*14cc0*/  FMUL.FTZ R11, R33, R30 ;  /* 0x0000001e210b7220 */ /* 0x001fc60000410000 */
[----:B------:R-:W-:Y:S04]  /*14cd0*/  STG.E desc[UR36][R6.64+0x800], R19 ;  /* 0x0008001306007986 */ /* 0x000fe8000c101924 */
[----:B------:R-:W-:Y:S01]  /*14ce0*/  STS [R4+0x800], R19 ;  /* 0x0008001304007388 */ /* 0x000fe20000000800 */
[----:B-1----:R-:W-:-:S03]  /*14cf0*/  IMAD.X R13, RZ, RZ, R7, P1 ;  /* 0x000000ffff0d7224 */ /* 0x002fc600008e0607 */
[----:B------:R-:W-:Y:S04]  /*14d00*/  STG.E desc[UR36][R6.64+0xc00], R21 ;  /* 0x000c001506007986 */ /* 0x000fe8000c101924 */
[----:B------:R-:W-:Y:S04]  /*14d10*/  STS [R4+0xc00], R21 ;  /* 0x000c001504007388 */ /* 0x000fe80000000800 */
        /* <DEDUP_REMOVED lines=14> */
[----:B------:R0:W-:Y:S04]  /*14e00*/  STG.E desc[UR36][R6.64+0x3400], R17 ;  /* 0x0034001106007986 */ /* 0x0001e8000c101924 */
[----:B------:R1:W-:Y:S01]  /*14e10*/  STS [R4+0x3400], R17 ;  /* 0x0034001104007388 */ /* 0x0003e20000000800 */
[----:B0-----:R-:W-:Y:S01]  /*14e20*/  IMAD.MOV.U32 R6, RZ, RZ, R10 ;  /* 0x000000ffff067224 */ /* 0x001fe200078e000a */
[----:B-1----:R-:W-:Y:S01]  /*14e30*/  IADD3 R4, PT, PT, R4, 0x4000, RZ ;  /* 0x0000400004047810 */ /* 0x002fe20007ffe0ff */
[----:B------:R-:W-:Y:S01]  /*14e40*/  IMAD.MOV.U32 R7, RZ, RZ, R13 ;  /* 0x000000ffff077224 */ /* 0x000fe200078e000d */
[----:B------:R-:W-:Y:S06]  /*14e50*/  @!P2 BRA `(.L_x_1162) ;  /* 0xfffffff800e0a947 */ /* 0x000fec000383ffff */
.L_x_1161:
[----:B------:R-:W-:Y:S05]  /*14e60*/  BSYNC.RECONVERGENT B1 ;  /* 0x0000000000017941 */ /* 0x000fea0003800200 */
.L_x_1160:
        /* <DEDUP_REMOVED lines=15> */
[----:B------:R-:W-:Y:S01]  /*14f60*/  IADD3 R10, P1, PT, R6, 0x2000, RZ ;  /* 0x00002000060a7810 */ /* 0x000fe20007f3e0ff */
[----:B0-----:R-:W-:-:S03]  /*14f70*/  FMUL.FTZ R13, R33, R12 ;  /* 0x0000000c210d7220 */ /* 0x001fc60000410000 */
[----:B------:R-:W-:Y:S01]  /*14f80*/  STG.E desc[UR36][R6.64+-0x800], R11 ;  /* 0xfff8000b06007986 */ /* 0x000fe2000c101924 */
[----:B---3--:R-:W-:-:S03]  /*14f90*/  FMUL.FTZ R15, R33, R14 ;  /* 0x0000000e210f7220 */ /* 0x008fc60000410000 */
[----:B------:R-:W-:Y:S01]  /*14fa0*/  STS [R4+-0x800], R11 ;  /* 0xfff8000b04007388 */ /* 0x000fe20000000800 */
[----:B----4-:R-:W-:-:S03]  /*14fb0*/  FMUL.FTZ R17, R33, R16 ;  /* 0x0000001021117220 */ /* 0x010fc60000410000 */
[----:B------:R-:W-:Y:S01]  /*14fc0*/  STG.E desc[UR36][R6.64+-0x400], R13 ;  /* 0xfffc000d06007986 */ /* 0x000fe2000c101924 */
[----:B-----5:R-:W-:-:S03]  /*14fd0*/  FMUL.FTZ R19, R33, R18 ;  /* 0x0000001221137220 */ /* 0x020fc60000410000 */
[----:B------:R0:W-:Y:S01]  /*14fe0*/  STS [R4+-0x400], R13 ;  /* 0xfffc000d04007388 */ /* 0x0001e20000000800 */
[----:B-1----:R-:W-:-:S03]  /*14ff0*/  FMUL.FTZ R21, R33, R20 ;  /* 0x0000001421157220 */ /* 0x002fc60000410000 */
[----:B------:R-:W-:Y:S01]  /*15000*/  STG.E desc[UR36][R6.64], R15 ;  /* 0x0000000f06007986 */ /* 0x000fe2000c101924 */
[----:B------:R-:W-:-:S03]  /*15010*/  FMUL.FTZ R23, R33, R22 ;  /* 0x0000001621177220 */ /* 0x000fc60000410000 */
[----:B------:R-:W-:Y:S01]  /*15020*/  STS [R4], R15 ;  /* 0x0000000f04007388 */ /* 0x000fe20000000800 */
[----:B0-----:R-:W-:Y:S02]  /*15030*/  IMAD.X R13, RZ, RZ, R7, P1 ;  /* 0x000000ffff0d7224 */ /* 0x001fe400008e0607 */
[----:B------:R-:W-:Y:S01]  /*15040*/  FMUL.FTZ R11, R33, R24 ;  /* 0x00000018210b7220 */ /* 0x000fe20000410000 */
        /* <DEDUP_REMOVED lines=10> */
[----:B0-----:R-:W-:Y:S01]  /*150f0*/  MOV R6, R10 ;  /* 0x0000000a00067202 */ /* 0x001fe20000000f00 */
[----:B------:R-:W-:-:S02]  /*15100*/  IMAD.MOV.U32 R7, RZ, RZ, R13 ;  /* 0x000000ffff077224 */ /* 0x000fc400078e000d */
[----:B-1----:R-:W-:-:S07]  /*15110*/  VIADD R4, R4, 0x2000 ;  /* 0x0000200004047836 */ /* 0x002fce0000000000 */
.L_x_1164:
[----:B------:R-:W-:Y:S05]  /*15120*/  BSYNC.RECONVERGENT B1 ;  /* 0x0000000000017941 */ /* 0x000fea0003800200 */
.L_x_1163:
        /* <DEDUP_REMOVED lines=8> */
[----:B------:R0:W-:Y:S01]  /*151b0*/  STG.E desc[UR36][R6.64+-0x800], R5 ;  /* 0xfff8000506007986 */ /* 0x0001e2000c101924 */
[----:B---3--:R-:W-:-:S03]  /*151c0*/  FMUL.FTZ R13, R12, R33 ;  /* 0x000000210c0d7220 */ /* 0x008fc60000410000 */
[----:B------:R0:W-:Y:S01]  /*151d0*/  STS [R4+-0x800], R5 ;  /* 0xfff8000504007388 */ /* 0x0001e20000000800 */
[----:B----4-:R-:W-:-:S03]  /*151e0*/  FMUL.FTZ R15, R14, R33 ;  /* 0x000000210e0f7220 */ /* 0x010fc60000410000 */
[----:B------:R0:W-:Y:S04]  /*151f0*/  STG.E desc[UR36][R6.64+-0x400], R11 ;  /* 0xfffc000b06007986 */ /* 0x0001e8000c101924 */
[----:B------:R0:W-:Y:S04]  /*15200*/  STS [R4+-0x400], R11 ;  /* 0xfffc000b04007388 */ /* 0x0001e80000000800 */
[----:B------:R0:W-:Y:S04]  /*15210*/  STG.E desc[UR36][R6.64], R13 ;  /* 0x0000000d06007986 */ /* 0x0001e8000c101924 */
[----:B------:R0:W-:Y:S04]  /*15220*/  STS [R4], R13 ;  /* 0x0000000d04007388 */ /* 0x0001e80000000800 */
[----:B------:R0:W-:Y:S04]  /*15230*/  STG.E desc[UR36][R6.64+0x400], R15 ;  /* 0x0004000f06007986 */ /* 0x0001e8000c101924 */
[----:B------:R0:W-:Y:S02]  /*15240*/  STS [R4+0x400], R15 ;  /* 0x0004000f04007388 */ /* 0x0001e40000000800 */
.L_x_1147:
[----:B------:R-:W-:Y:S05]  /*15250*/  BSYNC.RECONVERGENT B0 ;  /* 0x0000000000007941 */ /* 0x000fea0003800200 */
.L_x_1146:
[----:B------:R-:W4:Y:S01]  /*15260*/  LDCU UR5, c[0x0][0x40c] ;  /* 0x00008180ff0577ac */ /* 0x000f220008000800 */
[----:B------:R-:W5:Y:S01]  /*15270*/  S2R R21, SR_CgaCtaId ;  /* 0x0000000000157919 */ /* 0x000f620000008800 */
[----:B------:R-:W-:Y:S01]  /*15280*/  LOP3.LUT R18, R0, 0x7c, RZ, 0xc0, !PT ;  /* 0x0000007c00127812 */ /* 0x000fe200078ec0ff */
[----:B------:R-:W-:Y:S01]  /*15290*/  IMAD.SHL.U32 R0, R3, 0x10, RZ ;  /* 0x0000001003007824 */ /* 0x000fe200078e00ff */
[----:B------:R-:W-:Y:S01]  /*152a0*/  USHF.R.S32.HI UR4, URZ, 0x1f, UR40 ;  /* 0x0000001fff047899 */ /* 0x000fe20008011428 */
[----:B------:R-:W-:Y:S01]  /*152b0*/  MOV R10, 0x400 ;  /* 0x00000400000a7802 */ /* 0x000fe20000000f00 */
[----:B------:R-:W-:Y:S01]  /*152c0*/  BSSY.RECONVERGENT B0, `(.L_x_1165) ;  /* 0x000001a000007945 */ /* 0x000fe20003800200 */
[----:B0--3--:R-:W-:Y:S01]  /*152d0*/  CS2R R6, SRZ ;  /* 0x0000000000067805 */ /* 0x009fe2000001ff00 */
[----:B------:R-:W-:Y:S01]  /*152e0*/  ULEA.HI UR4, UR4, UR40, URZ, 0x3 ;  /* 0x0000002804047291 */ /* 0x000fe2000f8f18ff */
[----:B------:R-:W-:Y:S01]  /*152f0*/  LOP3.LUT R0, R0, 0x1f0, RZ, 0xc0, !PT ;  /* 0x000001f000007812 */ /* 0x000fe200078ec0ff */
[----:B------:R-:W-:-:S02]  /*15300*/  VIADD R4, R10, 0x240 ;  /* 0x000002400a047836 */ /* 0x000fc40000000000 */
[----:B------:R-:W-:-:S04]  /*15310*/  ULOP3.LUT UR4, UR4, 0xfffffff8, URZ, 0xc0, !UPT ;  /* 0xfffffff804047892 */ /* 0x000fc8000f8ec0ff */
[----:B------:R-:W-:Y:S01]  /*15320*/  UIADD3 UR4, UPT, UPT, UR40, -UR4, URZ ;  /* 0x8000000428047290 */ /* 0x000fe2000fffe0ff */
[----:B----4-:R-:W-:-:S05]  /*15330*/  IMAD.U32 R44, RZ, RZ, UR5 ;  /* 0x00000005ff2c7e24 */ /* 0x010fca000f8e00ff */
[----:B------:R-:W-:-:S04]  /*15340*/  ISETP.NE.AND P0, PT, R9, UR4, PT ;  /* 0x0000000409007c0c */ /* 0x000fc8000bf05270 */
[----:B------:R-:W-:-:S04]  /*15350*/  ISETP.NE.OR P0, PT, R44, RZ, P0 ;  /* 0x000000ff2c00720c */ /* 0x000fc80000705670 */
[----:B------:R-:W-:Y:S02]  /*15360*/  ISETP.GT.U32.OR P0, PT, R18, 0x4f, P0 ;  /* 0x0000004f1200780c */ /* 0x000fe40000704470 */
[----:B-----5:R-:W-:Y:S02]  /*15370*/  LEA R19, R21, R4, 0x18 ;  /* 0x0000000415137211 */ /* 0x020fe400078ec0ff */
[----:B------:R-:W-:-:S03]  /*15380*/  CS2R R4, SRZ ;  /* 0x0000000000047805 */ /* 0x000fc6000001ff00 */
[----:B------:R-:W-:-:S06]  /*15390*/  IMAD.IADD R19, R19, 0x1, R0 ;  /* 0x0000000113137824 */ /* 0x000fcc00078e0200 */
[----:B------:R-:W-:Y:S05]  /*153a0*/  @P0 BRA `(.L_x_1166) ;  /* 0x00000000002c0947 */ /* 0x000fea0003800000 */
[----:B------:R-:W0:Y:S01]  /*153b0*/  LDCU.64 UR8, c[0x0][0x3b0] ;  /* 0x00007600ff0877ac */ /* 0x000e220008000a00 */
[----:B------:R-:W-:Y:S01]  /*153c0*/  HFMA2 R7, -RZ, RZ, 0, 0 ;  /* 0x00000000ff077431 */ /* 0x000fe200000001ff */
[----:B0-----:R-:W-:-:S04]  /*153d0*/  UISETP.NE.U32.AND UP0, UPT, UR8, URZ, UPT ;  /* 0x000000ff0800728c */ /* 0x001fc8000bf05070 */
[----:B------:R-:W-:-:S09]  /*153e0*/  UISETP.NE.AND.EX UP0, UPT, UR9, URZ, UPT, UP0 ;  /* 0x000000ff0900728c */ /* 0x000fd2000bf05300 */
[----:B------:R-:W-:Y:S05]  /*153f0*/  BRA.U !UP0, `(.L_x_1167) ;  /* 0x0000000108147547 */ /* 0x000fea000b800000 */
[----:B------:R-:W0:Y:S01]  /*15400*/  S2R R7, SR_CTAID.X ;  /* 0x0000000000077919 */ /* 0x000e220000002500 */
[----:B------:R-:W3:Y:S01]  /*15410*/  LDC.64 R4, c[0x0][0x3b0] ;  /* 0x0000ec00ff047b82 */ /* 0x000ee20000000a00 */
[----:B0-----:R-:W-:-:S04]  /*15420*/  IMAD R7, R7, 0x50, R18 ;  /* 0x0000005007077824 */ /* 0x001fc800078e0212 */
[----:B---3--:R-:W-:-:S06]  /*15430*/  IMAD.WIDE.U32 R4, R7, 0x4, R4 ;  /* 0x0000000407047825 */ /* 0x008fcc00078e0004 */
[----:B------:R-:W5:Y:S02]  /*15440*/  LDG.E.128 R4, desc[UR36][R4.64] ;  /* 0x0000002404047981 */ /* 0x000f64000c1e1d00 */
.L_x_1167:
[----:B-----5:R0:W-:Y:S02]  /*15450*/  STS.128 [R19], R4 ;  /* 0x0000000413007388 */ /* 0x0201e40000000c00 */
.L_x_1166:
[----:B------:R-:W-:Y:S05]  /*15460*/  BSYNC.RECONVERGENT B0 ;  /* 0x0000000000007941 */ /* 0x000fea0003800200 */
.L_x_1165:
[----:B------:R-:W3:Y:S01]  /*15470*/  LDCU UR8, c[0x0][0x3f8] ;  /* 0x00007f00ff0877ac */ /* 0x000ee20008000800 */
[----:B------:R-:W-:Y:S01]  /*15480*/  BAR.SYNC.DEFER_BLOCKING 0x0 ;  /* 0x0000000000007b1d */ /* 0x000fe20000010000 */
[----:B------:R-:W-:Y:S02]  /*15490*/  ISETP.GT.U32.AND P0, PT, R18, 0x4f, PT ;  /* 0x0000004f1200780c */ /* 0x000fe40003f04070 */
[----:B------:R-:W-:Y:S02]  /*154a0*/  CS2R R14, SRZ ;  /* 0x00000000000e7805 */ /* 0x000fe4000001ff00 */
[----:B------:R-:W-:Y:S01]  /*154b0*/  CS2R R12, SRZ ;  /* 0x00000000000c7805 */ /* 0x000fe2000001ff00 */
[----:B------:R-:W4:Y:S01]  /*154c0*/  LDCU UR10, c[0x0][0x40c] ;  /* 0x00008180ff0a77ac */ /* 0x000f220008000800 */
[----:B------:R-:W-:Y:S01]  /*154d0*/  BSSY.RECONVERGENT B0, `(.L_x_1168) ;  /* 0x00001b0000007945 */ /* 0x000fe20003800200 */
[----:B------:R-:W0:Y:S01]  /*154e0*/  LDCU.64 UR16, c[0x0][0x3c8] ;  /* 0x00007900ff1077ac */ /* 0x000e220008000a00 */
[----:B---3--:R-:W-:-:S04]  /*154f0*/  UIMAD UR6, UR6, UR8, UR14 ;  /* 0x00000008060672a4 */ /* 0x008fc8000f8e020e */
[----:B------:R-:W-:Y:S01]  /*15500*/  UIMAD UR6, UR6, 0x50, URZ ;  /* 0x00000050060678a4 */ /* 0x000fe2000f8e02ff */
[----:B------:R-:W-:Y:S11]  /*15510*/  @P0 BRA `(.L_x_1169) ;  /* 0x0000001800ac0947 */ /* 0x000ff60003800000 */
[----:B------:R-:W3:Y:S01]  /*15520*/  LDC R25, c[0x0][0x3f4] ;  /* 0x0000fd00ff197b82 */ /* 0x000ee20000000800 */
[----:B------:R-:W-:Y:S01]  /*15530*/  IMAD.IADD R27, R9, 0x1, R8 ;  /* 0x00000001091b7824 */ /* 0x000fe200078e0208 */
[----:B------:R-:W-:Y:S01]  /*15540*/  BSSY.RECONVERGENT B1, `(.L_x_1170) ;  /* 0x0000094000017945 */ /* 0x000fe20003800200 */
[----:B------:R-:W-:-:S05]  /*15550*/  VIADD R10, R10, 0x440 ;  /* 0x000004400a0a7836 */ /* 0x000fca0000000000 */
[----:B------:R-:W5:Y:S01]  /*15560*/  LDC.64 R16, c[0x0][0x3c0] ;  /* 0x0000f000ff107b82 */ /* 0x000f620000000a00 */
[----:B------:R-:W-:-:S05]  /*15570*/  LEA R45, R21, R10, 0x18 ;  /* 0x0000000a152d7211 */ /* 0x000fca00078ec0ff */
[----:B------:R-:W-:Y:S01]  /*15580*/  IMAD R28, R9, 0x4, R45 ;  /* 0x00000004091c7824 */ /* 0x000fe200078e022d */
[C---:B---3--:R-:W-:Y:S01]  /*15590*/  VIMNMX R26, PT, PT, R25.reuse, UR40, PT ;  /* 0x00000028191a7c48 */ /* 0x048fe2000bfe0100 */
[C-C-:B------:R-:W-:Y:S02]  /*155a0*/  IMAD R11, R25.reuse, UR6, R18.reuse ;  /* 0x00000006190b7c24 */ /* 0x140fe4000f8e0212 */
[----:B------:R-:W-:Y:S01]  /*155b0*/  IMAD R15, R25, UR44, R18 ;  /* 0x0000002c190f7c24 */ /* 0x000fe2000f8e0212 */
[----:B------:R-:W-:Y:S01]  /*155c0*/  ISETP.GE.AND P0, PT, R27, R26, PT ;  /* 0x0000001a1b00720c */ /* 0x000fe20003f06270 */
[----:B-----5:R-:W-:-:S04]  /*155d0*/  IMAD.WIDE R10, R11, 0x4, R16 ;  /* 0x000000040b0a7825 */ /* 0x020fc800078e0210 */
[----:B------:R-:W-:-:S04]  /*155e0*/  IMAD.WIDE R16, R15, 0x4, R16 ;  /* 0x000000040f107825 */ /* 0x000fc800078e0210 */
[----:B------:R-:W-:-:S04]  /*155f0*/  IMAD.MOV.U32 R15, RZ, RZ, RZ ;  /* 0x000000ffff0f7224 */ /* 0x000fc800078e00ff */
[----:B------:R-:W-:Y:S05]  /*15600*/  @P0 BRA `(.L_x_1171) ;  /* 0x00000008001c0947 */ /* 0x000fea0003800000 */
[----:B------:R-:W-:Y:S01]  /*15610*/  VIADD R21, R27, 0x8 ;  /* 0x000000081b157836 */ /* 0x000fe20000000000 */
[----:B------:R-:W3:Y:S01]  /*15620*/  LDC.64 R12, c[0x0][0x458] ;  /* 0x00011600ff0c7b82 */ /* 0x000ee20000000a00 */
[----:B------:R-:W-:Y:S01]  /*15630*/  LOP3.LUT R14, RZ, R8, RZ, 0x33, !PT ;  /* 0x00000008ff0e7212 */ /* 0x000fe200078e33ff */
[----:B------:R-:W-:Y:S02]  /*15640*/  UIMAD UR5, UR39, UR8, UR14 ;  /* 0x00000008270572a4 */ /* 0x000fe4000f8e020e */
[----:B------:R-:W-:Y:S01]  /*15650*/  IMAD R25, R25, UR8, RZ ;  /* 0x0000000819197c24 */ /* 0x000fe2000f8e02ff */
[----:B------:R-:W-:Y:S01]  /*15660*/  VIMNMX R0, PT, PT, R26, R21, !PT ;  /* 0x000000151a007248 */ /* 0x000fe20007fe0100 */
[----:B------:R-:W-:Y:S01]  /*15670*/  BSSY.RECONVERGENT B2, `(.L_x_1172) ;  /* 0x0000031000027945 */ /* 0x000fe20003800200 */
[----:B------:R-:W-:Y:S02]  /*15680*/  IMAD.MOV.U32 R31, RZ, RZ, R27 ;  /* 0x000000ffff1f7224 */ /* 0x000fe400078e001b */
[----:B------:R-:W-:-:S02]  /*15690*/  IADD3 R20, PT, PT, -R9, R0, R14 ;  /* 0x0000000009147210 */ /* 0x000fc40007ffe10e */
[----:B------:R-:W-:Y:S02]  /*156a0*/  CS2R R14, SRZ ;  /* 0x00000000000e7805 */ /* 0x000fe4000001ff00 */
[----:B------:R-:W-:Y:S01]  /*156b0*/  MOV R23, UR5 ;  /* 0x0000000500177c02 */ /* 0x000fe20008000f00 */
[----:B------:R-:W-:Y:S01]  /*156c0*/  IMAD R29, R25, 0x50, RZ ;  /* 0x00000050191d7824 */ /* 0x000fe200078e02ff */
[----:B------:R-:W-:-:S03]  /*156d0*/  LOP3.LUT P0, RZ, R20, 0x8, RZ, 0xc0, !PT ;  /* 0x0000000814ff7812 */ /* 0x000fc6000780c0ff */
[----:B------:R-:W-:-:S04]  /*156e0*/  IMAD R23, R23, 0x50, R18 ;  /* 0x0000005017177824 */ /* 0x000fc800078e0212 */
[----:B---3--:R-:W-:Y:S01]  /*156f0*/  IMAD.WIDE R22, R23, 0x4, R12 ;  /* 0x0000000417167825 */ /* 0x008fe200078e020c */
[----:B------:R-:W-:-:S05]  /*15700*/  CS2R R12, SRZ ;  /* 0x00000000000c7805 */ /* 0x000fca000001ff00 */
[----:B------:R-:W-:Y:S05]  /*15710*/  @P0 BRA `(.L_x_1173) ;  /* 0x0000000000980947 */ /* 0x000fea0003800000 */
[----:B------:R-:W3:Y:S01]  /*15720*/  LDCU.64 UR12, c[0x0][0x3c8] ;  /* 0x00007900ff0c77ac */ /* 0x000ee20008000a00 */
[----:B------:R-:W-:-:S05]  /*15730*/  IADD3 R0, P0, PT, R27, UR7, RZ ;  /* 0x000000071b007c10 */ /* 0x000fca000ff1e0ff */
[----:B------:R-:W-:Y:S01]  /*15740*/  IMAD.X R13, RZ, RZ, UR11, P0 ;  /* 0x0000000bff0d7e24 */ /* 0x000fe200080e06ff */
[----:B---3--:R-:W-:-:S04]  /*15750*/  LEA R14, P0, R0, UR12, 0x2 ;  /* 0x0000000c000e7c11 */ /* 0x008fc8000f8010ff */
[----:B------:R-:W-:Y:S02]  /*15760*/  LEA.HI.X R15, R0, UR13, R13, 0x2, P0 ;  /* 0x0000000d000f7c11 */ /* 0x000fe400080f140d */
[----:B------:R3:W0:Y:S04]  /*15770*/  LDS R0, [R28] ;  /* 0x000000001c007984 */ /* 0x0006280000000800 */
[----:B------:R-:W2:Y:S01]  /*15780*/  LDG.E R14, desc[UR36][R14.64] ;  /* 0x000000240e0e7981 */ /* 0x000ea2000c1e1900 */
[----:B------:R-:W-:Y:S01]  /*15790*/  ISETP.NE.AND P0, PT, R44, RZ, PT ;  /* 0x000000ff2c00720c */ /* 0x000fe20003f05270 */
[----:B--2---:R-:W-:-:S04]  /*157a0*/  IMAD R13, R25, R14, R27 ;  /* 0x0000000e190d7224 */ /* 0x004fc800078e021b */
[----:B------:R-:W-:-:S04]  /*157b0*/  IMAD R13, R13, 0x50, RZ ;  /* 0x000000500d0d7824 */ /* 0x000fc800078e02ff */
[----:B------:R-:W-:-:S05]  /*157c0*/  IMAD.WIDE R12, R13, 0x4, R16 ;  /* 0x000000040d0c7825 */ /* 0x000fca00078e0210 */
[----:B------:R3:W5:Y:S01]  /*157d0*/  LDG.E.128 R32, desc[UR36][R12.64] ;  /* 0x000000240c207981 */ /* 0x000762000c1e1d00 */
[----:B0-----:R-:W-:Y:S05]  /*157e0*/  @P0 BRA `(.L_x_1174) ;  /* 0x0000000000500947 */ /* 0x001fea0003800000 */
[----:B------:R-:W-:Y:S01]  /*157f0*/  ISETP.NE.AND P1, PT, R2, RZ, PT ;  /* 0x000000ff0200720c */ /* 0x000fe20003f25270 */
[----:B---3--:R-:W0:-:S12]  /*15800*/  LDS.128 R12, [R19] ;  /* 0x00000000130c7984 */ /* 0x008e180000000c00 */
[----:B------:R-:W-:Y:S01]  /*15810*/  VOTEU.ANY UP0, P1 ;  /* 0x0000000000ff7886 */ /* 0x000fe20000800100 */
[----:B------:R-:W-:-:S13]  /*15820*/  PLOP3.LUT P0, PT, PT, PT, UP0, 0x80, 0x8 ;  /* 0x000000000008781c */ /* 0x000fda0003f0f008 */
[----:B-1----:R-:W2:Y:S01]  /*15830*/  @P0 LDG.E.128 R36, desc[UR36][R22.64] ;  /* 0x0000002416240981 */ /* 0x002ea2000c1e1d00 */
[----:B------:R-:W-:Y:S02]  /*15840*/  PLOP3.LUT P0, PT, PT, PT, UP0, 0x80, 0x8 ;  /* 0x000000000008781c */ /* 0x000fe40003f0f008 */
[----:B------:R-:W-:Y:S02]  /*15850*/  PLOP3.LUT P1, PT, PT, PT, UP0, 0x80, 0x8 ;  /* 0x000000000008781c */ /* 0x000fe40003f2f008 */
[----:B------:R-:W-:Y:S02]  /*15860*/  PLOP3.LUT P2, PT, PT, PT, UP0, 0x80, 0x8 ;  /* 0x000000000008781c */ /* 0x000fe40003f4f008 */
[----:B------:R-:W-:Y:S01]  /*15870*/  PLOP3.LUT P3, PT, PT, PT, UP0, 0x80, 0x8 ;  /* 0x000000000008781c */ /* 0x000fe20003f6f008 */
[----:B0----5:R-:W-:Y:S01]  /*15880*/  FADD.FTZ R33, R33, R13 ;  /* 0x0000000d21217221 */ /* 0x021fe20000010000 */
[----:B------:R-:W-:Y:S01]  /*15890*/  FADD.FTZ R32, R32, R12 ;  /* 0x0000000c20207221 */ /* 0x000fe20000010000 */
[----:B------:R-:W-:Y:S01]  /*158a0*/  FADD.FTZ R34, R34, R14 ;  /* 0x0000000e22227221 */ /* 0x000fe20000010000 */
[----:B------:R-:W-:Y:S01]  /*158b0*/  FADD.FTZ R35, R35, R15 ;  /* 0x0000000f23237221 */ /* 0x000fe20000010000 */
[----:B------:R-:W-:-:S04]  /*158c0*/  IMAD R13, R27, 0x50, RZ ;  /* 0x000000501b0d7824 */ /* 0x000fc800078e02ff */
[----:B------:R-:W-:-:S04]  /*158d0*/  IMAD.WIDE.U32 R12, R13, 0x4, R10 ;  /* 0x000000040d0c7825 */ /* 0x000fc800078e000a */
[----:B--2---:R-:W-:Y:S01]  /*158e0*/  @P0 FMUL.FTZ R32, R32, R36 ;  /* 0x0000002420200220 */ /* 0x004fe20000410000 */
[----:B------:R-:W-:Y:S01]  /*158f0*/  @P1 FMUL.FTZ R33, R33, R37 ;  /* 0x0000002521211220 */ /* 0x000fe20000410000 */
[----:B------:R-:W-:Y:S01]  /*15900*/  @P2 FMUL.FTZ R34, R34, R38 ;  /* 0x0000002622222220 */ /* 0x000fe20000410000 */
[----:B------:R-:W-:-:S05]  /*15910*/  @P3 FMUL.FTZ R35, R35, R39 ;  /* 0x0000002723233220 */ /* 0x000fca0000410000 */
[----:B------:R0:W-:Y:S02]  /*15920*/  STG.E.128 desc[UR36][R12.64], R32 ;  /* 0x000000200c007986 */ /* 0x0001e4000c101d24 */
.L_x_1174:
[C---:B0--3-5:R-:W-:Y:S01]  /*15930*/  FFMA.FTZ R12, R0.reuse, R32, RZ ;  /* 0x00000020000c7223 */ /* 0x069fe200000100ff */
[C---:B------:R-:W-:Y:S01]  /*15940*/  FFMA.FTZ R13, R0.reuse, R33, RZ ;  /* 0x00000021000d7223 */ /* 0x040fe200000100ff */
[C---:B------:R-:W-:Y:S01]  /*15950*/  FFMA.FTZ R14, R0.reuse, R34, RZ ;  /* 0x00000022000e7223 */ /* 0x040fe200000100ff */
[----:B------:R-:W-:Y:S01]  /*15960*/  FFMA.FTZ R15, R0, R35, RZ ;  /* 0x00000023000f7223 */ /* 0x000fe200000100ff */
[----:B------:R-:W-:-:S07]  /*15970*/  IMAD.MOV.U32 R31, RZ, RZ, R21 ;  /* 0x000000ffff1f7224 */ /* 0x000fce00078e0015 */
.L_x_1173:
[----:B0---4-:R-:W-:Y:S05]  /*15980*/  BSYNC.RECONVERGENT B2 ;  /* 0x0000000000027941 */ /* 0x011fea0003800200 */
.L_x_1172:
[----:B------:R-:W-:-:S13]  /*15990*/  ISETP.GE.U32.AND P0, PT, R20, 0x8, PT ;  /* 0x000000081400780c */ /* 0x000fda0003f06070 */
[----:B------:R-:W-:Y:S05]  /*159a0*/  @!P0 BRA `(.L_x_1171) ;  /* 0x0000000400348947 */ /* 0x000fea0003800000 */
[----:B------:R-:W-:Y:S01]  /*159b0*/  IMAD.SHL.U32 R0, R8, 0x4, RZ ;  /* 0x0000000408007824 */ /* 0x000fe200078e00ff */
[----:B------:R-:W-:Y:S01]  /*159c0*/  ISETP.NE.AND P0, PT, R44, RZ, PT ;  /* 0x000000ff2c00720c */ /* 0x000fe20003f05270 */
[C---:B------:R-:W-:Y:S02]  /*159d0*/  IMAD R30, R31.reuse, 0x50, RZ ;  /* 0x000000501f1e7824 */ /* 0x040fe400078e02ff */
[----:B------:R-:W-:-:S05]  /*159e0*/  IMAD R0, R31, 0x4, -R0 ;  /* 0x000000041f007824 */ /* 0x000fca00078e0a00 */
[----:B------:R-:W-:-:S07]  /*159f0*/  IADD3 R0, PT, PT, R0, 0x20, R45 ;  /* 0x0000002000007810 */ /* 0x000fce0007ffe02d */
.L_x_1178:
[----:B------:R-:W-:Y:S02]  /*15a00*/  IADD3 R20, P1, PT, R31, UR7, RZ ;  /* 0x000000071f147c10 */ /* 0x000fe4000ff3e0ff */
[----:B------:R-:W-:Y:S02]  /*15a10*/  ISETP.NE.AND P4, PT, R2, RZ, PT ;  /* 0x000000ff0200720c */ /* 0x000fe40003f85270 */
[----:B------:R-:W-:Y:S02]  /*15a20*/  IADD3.X R21, PT, PT, RZ, UR11, RZ, P1, !PT ;  /* 0x0000000bff157c10 */ /* 0x000fe40008ffe4ff */
[----:B------:R-:W-:-:S04]  /*15a30*/  LEA R24, P1, R20, UR16, 0x2 ;  /* 0x0000001014187c11 */ /* 0x000fc8000f8210ff */
[----:B------:R-:W-:-:S05]  /*15a40*/  LEA.HI.X R25, R20, UR17, R21, 0x2, P1 ;  /* 0x0000001114197c11 */ /* 0x000fca00088f1415 */
[----:B------:R-:W3:Y:S02]  /*15a50*/  LDG.E R20, desc[UR36][R24.64] ;  /* 0x0000002418147981 */ /* 0x000ee4000c1e1900 */
[----:B---3--:R-:W-:-:S04]  /*15a60*/  IMAD R21, R29, R20, R30 ;  /* 0x000000141d157224 */ /* 0x008fc800078e021e */
[----:B------:R-:W-:-:S05]  /*15a70*/  IMAD.WIDE R20, R21, 0x4, R16 ;  /* 0x0000000415147825 */ /* 0x000fca00078e0210 */
[----:B--2---:R0:W5:Y:S01]  /*15a80*/  LDG.E.128 R32, desc[UR36][R20.64] ;  /* 0x0000002414207981 */ /* 0x004162000c1e1d00 */
[----:B------:R-:W-:Y:S04]  /*15a90*/  BSSY.RECONVERGENT B2, `(.L_x_1175) ;  /* 0x0000014000027945 */ /* 0x000fe80003800200 */
[----:B------:R-:W-:Y:S05]  /*15aa0*/  @P0 BRA `(.L_x_1176) ;  /* 0x0000000000480947 */ /* 0x000fea0003800000 */
[----:B------:R-:W-:Y:S01]  /*15ab0*/  VOTEU.ANY UP0, P4 ;  /* 0x0000000000ff7886 */ /* 0x000fe20002000100 */
[----:B------:R-:W-:Y:S01]  /*15ac0*/  PLOP3.LUT P0, PT, PT, PT, UP0, 0x80, 0x8 ;  /* 0x000000000008781c */ /* 0x000fe20003f0f008 */
[----:B-1----:R-:W1:-:S12]  /*15ad0*/  LDS.128 R36, [R19] ;  /* 0x0000000013247984 */ /* 0x002e580000000c00 */
[----:B------:R-:W2:Y:S01]  /*15ae0*/  @P0 LDG.E.128 R40, desc[UR36][R22.64] ;  /* 0x0000002416280981 */ /* 0x000ea2000c1e1d00 */
[----:B------:R-:W-:Y:S01]  /*15af0*/  PLOP3.LUT P0, PT, PT, PT, UP0, 0x80, 0x8 ;  /* 0x000000000008781c */ /* 0x000fe20003f0f008 */
[----:B0-----:R-:W-:Y:S01]  /*15b00*/  IMAD.WIDE.U32 R20, R30, 0x4, R10 ;  /* 0x000000041e147825 */ /* 0x001fe200078e000a */
[----:B------:R-:W-:Y:S02]  /*15b10*/  PLOP3.LUT P1, PT, PT, PT, UP0, 0x80, 0x8 ;  /* 0x000000000008781c */ /* 0x000fe40003f2f008 */
[----:B------:R-:W-:Y:S02]  /*15b20*/  PLOP3.LUT P2, PT, PT, PT, UP0, 0x80, 0x8 ;  /* 0x000000000008781c */ /* 0x000fe40003f4f008 */
[----:B------:R-:W-:Y:S01]  /*15b30*/  PLOP3.LUT P3, PT, PT, PT, UP0, 0x80, 0x8 ;  /* 0x000000000008781c */ /* 0x000fe20003f6f008 */
[----:B-1---5:R-:W-:Y:S01]  /*15b40*/  FADD.FTZ R32, R32, R36 ;  /* 0x0000002420207221 */ /* 0x022fe20000010000 */
[----:B------:R-:W-:Y:S01]  /*15b50*/  FADD.FTZ R33, R33, R37 ;  /* 0x0000002521217221 */ /* 0x000fe20000010000 */
[----:B------:R-:W-:Y:S01]  /*15b60*/  FADD.FTZ R34, R34, R38 ;  /* 0x0000002622227221 */ /* 0x000fe20000010000 */
[----:B------:R-:W-:-:S03]  /*15b70*/  FADD.FTZ R35, R35, R39 ;  /* 0x0000002723237221 */ /* 0x000fc60000010000 */
[----:B--2---:R-:W-:Y:S02]  /*15b80*/  @P0 FMUL.FTZ R32, R32, R40 ;  /* 0x0000002820200220 */ /* 0x004fe40000410000 */
[----:B------:R-:W-:Y:S02]  /*15b90*/  @P1 FMUL.FTZ R33, R33, R41 ;  /* 0x0000002921211220 */ /* 0x000fe40000410000 */
[----:B------:R-:W-:Y:S02]  /*15ba0*/  @P2 FMUL.FTZ R34, R34, R42 ;  /* 0x0000002a22222220 */ /* 0x000fe40000410000 */
[----:B------:R-:W-:-:S05]  /*15bb0*/  @P3 FMUL.FTZ R35, R35, R43 ;  /* 0x0000002b23233220 */ /* 0x000fca0000410000 */
[----:B------:R2:W-:Y:S02]  /*15bc0*/  STG.E.128 desc[UR36][R20.64], R32 ;  /* 0x0000002014007986 */ /* 0x0005e4000c101d24 */
.L_x_1176:
[----:B------:R-:W-:Y:S05]  /*15bd0*/  BSYNC.RECONVERGENT B2 ;  /* 0x0000000000027941 */ /* 0x000fea0003800200 */
.L_x_1175:
[----:B------:R-:W0:Y:S04]  /*15be0*/  LDG.E R24, desc[UR36][R24.64+0x20] ;  /* 0x0000202418187981 */ /* 0x000e28000c1e1900 */
[----:B-1----:R-:W1:Y:S01]  /*15bf0*/  LDS R37, [R0+-0x20] ;  /* 0xffffe00000257984 */ /* 0x002e620000000800 */
[----:B------:R-:W-:Y:S02]  /*15c00*/  IMAD.U32 R44, RZ, RZ, UR10 ;  /* 0x0000000aff2c7e24 */ /* 0x000fe4000f8e00ff */
[----:B0-2---:R-:W-:-:S04]  /*15c10*/  IMAD R20, R29, R24, R30 ;  /* 0x000000181d147224 */ /* 0x005fc800078e021e */
[----:B------:R-:W-:-:S04]  /*15c20*/  VIADD R21, R20, 0x280 ;  /* 0x0000028014157836 */ /* 0x000fc80000000000 */
[----:B------:R-:W-:-:S05]  /*15c30*/  IMAD.WIDE R20, R21, 0x4, R16 ;  /* 0x0000000415147825 */ /* 0x000fca00078e0210 */
[----:B------:R0:W5:Y:S01]  /*15c40*/  LDG.E.128 R40, desc[UR36][R20.64] ;  /* 0x0000002414287981 */ /* 0x000162000c1e1d00 */
[----:B------:R-:W-:Y:S01]  /*15c50*/  ISETP.NE.AND P0, PT, R44, RZ, PT ;  /* 0x000000ff2c00720c */ /* 0x000fe20003f05270 */
[C---:B-1---5:R-:W-:Y:S01]  /*15c60*/  FFMA.FTZ R36, R37.reuse, R33, R13 ;  /* 0x0000002125247223 */ /* 0x062fe2000001000d */
[C---:B------:R-:W-:Y:S01]  /*15c70*/  FFMA.FTZ R32, R37.reuse, R32, R12 ;  /* 0x0000002025207223 */ /* 0x040fe2000001000c */
[C---:B------:R-:W-:Y:S01]  /*15c80*/  FFMA.FTZ R33, R37.reuse, R34, R14 ;  /* 0x0000002225217223 */ /* 0x040fe2000001000e */
[----:B------:R-:W-:-:S09]  /*15c90*/  FFMA.FTZ R24, R37, R35, R15 ;  /* 0x0000002325187223 */ /* 0x000fd2000001000f */
[----:B0-----:R-:W-:Y:S05]  /*15ca0*/  @P0 BRA `(.L_x_1177) ;  /* 0x00000000004c0947 */ /* 0x001fea0003800000 */
        /* <DEDUP_REMOVED lines=9> */
[----:B0-----:R-:W-:Y:S01]  /*15d40*/  FADD.FTZ R40, R48, R40 ;  /* 0x0000002830287221 */ /* 0x001fe20000010000 */
[----:B------:R-:W-:Y:S01]  /*15d50*/  FADD.FTZ R41, R49, R41 ;  /* 0x0000002931297221 */ /* 0x000fe20000010000 */
[----:B------:R-:W-:Y:S01]  /*15d60*/  FADD.FTZ R42, R50, R42 ;  /* 0x0000002a322a7221 */ /* 0x000fe20000010000 */
[----:B------:R-:W-:-:S03]  /*15d70*/  FADD.FTZ R43, R51, R43 ;  /* 0x0000002b332b7221 */ /* 0x000fc60000010000 */
[----:B--2---:R-:W-:Y:S02]  /*15d80*/  @P1 FMUL.FTZ R40, R40, R12 ;  /* 0x0000000c28281220 */ /* 0x004fe40000410000 */
[----:B------:R-:W-:Y:S02]  /*15d90*/  @P2 FMUL.FTZ R41, R41, R13 ;  /* 0x0000000d29292220 */ /* 0x000fe40000410000 */
[----:B------:R-:W-:Y:S02]  /*15da0*/  @P3 FMUL.FTZ R42, R42, R14 ;  /* 0x0000000e2a2a3220 */ /* 0x000fe40000410000 */
[----:B------:R-:W-:Y:S01]  /*15db0*/  @P4 FMUL.FTZ R43, R43, R15 ;  /* 0x0000000f2b2b4220 */ /* 0x000fe20000410000 */
[----:B------:R-:W-:-:S05]  /*15dc0*/  IMAD.WIDE.U32 R12, R21, 0x4, R10 ;  /* 0x00000004150c7825 */ /* 0x000fca00078e000a */
[----:B------:R0:W-:Y:S02]  /*15dd0*/  STG.E.128 desc[UR36][R12.64], R40 ;  /* 0x000000280c007986 */ /* 0x0001e4000c101d24 */
.L_x_1177:
[----:B------:R1:W0:Y:S01]  /*15de0*/  LDS R15, [R0] ;  /* 0x00000000000f7984 */ /* 0x0002220000000800 */
[----:B------:R-:W-:Y:S02]  /*15df0*/  VIADD R31, R31, 0x10 ;  /* 0x000000101f1f7836 */ /* 0x000fe40000000000 */
[----:B------:R-:W-:-:S03]  /*15e00*/  VIADD R30, R30, 0x500 ;  /* 0x000005001e1e7836 */ /* 0x000fc60000000000 */
[----:B------:R-:W-:Y:S02]  /*15e10*/  ISETP.GE.AND P1, PT, R31, R26, PT ;  /* 0x0000001a1f00720c */ /* 0x000fe40003f26270 */
[----:B-1----:R-:W-:Y:S01]  /*15e20*/  IADD3 R0, PT, PT, R0, 0x40, RZ ;  /* 0x0000004000007810 */ /* 0x002fe20007ffe0ff */
[C---:B0-----:R-:W-:Y:S01]  /*15e30*/  FFMA.FTZ R12, R15.reuse, R40, R32 ;  /* 0x000000280f0c7223 */ /* 0x041fe20000010020 */
[C---:B------:R-:W-:Y:S01]  /*15e40*/  FFMA.FTZ R13, R15.reuse, R41, R36 ;  /* 0x000000290f0d7223 */ /* 0x040fe20000010024 */
[C---:B------:R-:W-:Y:S01]  /*15e50*/  FFMA.FTZ R14, R15.reuse, R42, R33 ;  /* 0x0000002a0f0e7223 */ /* 0x040fe20000010021 */
[----:B------:R-:W-:-:S07]  /*15e60*/  FFMA.FTZ R15, R15, R43, R24 ;  /* 0x0000002b0f0f7223 */ /* 0x000fce0000010018 */
[----:B------:R-:W-:Y:S05]  /*15e70*/  @!P1 BRA `(.L_x_1178) ;  /* 0xfffffff800e09947 */ /* 0x000fea000383ffff */
.L_x_1171:
[----:B0---4-:R-:W-:Y:S05]  /*15e80*/  BSYNC.RECONVERGENT B1 ;  /* 0x0000000000017941 */ /* 0x011fea0003800200 */
.L_x_1170:
[----:B------:R-:W-:Y:S01]  /*15e90*/  ISETP.GE.AND P0, PT, R27, UR40, PT ;  /* 0x000000281b007c0c */ /* 0x000fe2000bf06270 */
[----:B------:R-:W-:-:S12]  /*15ea0*/  BSSY.RECONVERGENT B1, `(.L_x_1179) ;  /* 0x00000e2000017945 */ /* 0x000fd80003800200 */
[----:B------:R-:W-:Y:S05]  /*15eb0*/  @P0 BRA `(.L_x_1180) ;  /* 0x0000000c00800947 */ /* 0x000fea0003800000 */
[----:B------:R-:W0:Y:S01]  /*15ec0*/  LDCU UR5, c[0x0][0x3f8] ;  /* 0x00007f00ff0577ac */ /* 0x000e220008000800 */
[----:B------:R-:W-:Y:S01]  /*15ed0*/  VIADD R36, R27, 0x8 ;  /* 0x000000081b247836 */ /* 0x000fe20000000000 */
[----:B------:R-:W3:Y:S01]  /*15ee0*/  LDC R24, c[0x0][0x3f4] ;  /* 0x0000fd00ff187b82 */ /* 0x000ee20000000800 */
[----:B------:R-:W-:Y:S01]  /*15ef0*/  LOP3.LUT R22, RZ, R8, RZ, 0x33, !PT ;  /* 0x00000008ff167212 */ /* 0x000fe200078e33ff */
[----:B------:R-:W-:Y:S02]  /*15f00*/  BSSY.RECONVERGENT B2, `(.L_x_1181) ;  /* 0x000004d000027945 */ /* 0x000fe40003800200 */
[----:B------:R-:W-:-:S04]  /*15f10*/  VIMNMX R0, PT, PT, R36, UR40, !PT ;  /* 0x0000002824007c48 */ /* 0x000fc8000ffe0100 */
[----:B------:R-:W4:Y:S01]  /*15f20*/  LDC.64 R20, c[0x0][0x458] ;  /* 0x00011600ff147b82 */ /* 0x000f220000000a00 */
[----:B------:R-:W-:Y:S01]  /*15f30*/  IADD3 R0, PT, PT, -R9, R0, R22 ;  /* 0x0000000009007210 */ /* 0x000fe20007ffe116 */
[----:B------:R-:W-:-:S03]  /*15f40*/  IMAD.MOV.U32 R22, RZ, RZ, R27 ;  /* 0x000000ffff167224 */ /* 0x000fc600078e001b */
[----:B------:R-:W-:Y:S01]  /*15f50*/  LOP3.LUT P0, RZ, R0, 0x8, RZ, 0xc0, !PT ;  /* 0x0000000800ff7812 */ /* 0x000fe2000780c0ff */
[----:B0-----:R-:W-:-:S06]  /*15f60*/  UIMAD UR9, UR39, UR5, UR14 ;  /* 0x00000005270972a4 */ /* 0x001fcc000f8e020e */
[----:B------:R-:W-:Y:S02]  /*15f70*/  IMAD.U32 R23, RZ, RZ, UR9 ;  /* 0x00000009ff177e24 */ /* 0x000fe4000f8e00ff */
[----:B---3--:R-:W-:Y:S02]  /*15f80*/  IMAD R40, R24, UR5, RZ ;  /* 0x0000000518287c24 */ /* 0x008fe4000f8e02ff */
[----:B------:R-:W-:-:S04]  /*15f90*/  IMAD R23, R23, 0x50, R18 ;  /* 0x0000005017177824 */ /* 0x000fc800078e0212 */
[----:B----4-:R-:W-:Y:S01]  /*15fa0*/  IMAD.WIDE R20, R23, 0x4, R20 ;  /* 0x0000000417147825 */ /* 0x010fe200078e0214 */
[----:B------:R-:W-:Y:S06]  /*15fb0*/  @P0 BRA `(.L_x_1182) ;  /* 0x0000000400040947 */ /* 0x000fec0003800000 */
[----:B------:R-:W-:Y:S01]  /*15fc0*/  ISETP.GE.AND P0, PT, R27, R24, PT ;  /* 0x000000181b00720c */ /* 0x000fe20003f06270 */
[----:B------:R-:W-:-:S12]  /*15fd0*/  IMAD.MOV.U32 R22, RZ, RZ, R36 ;  /* 0x000000ffff167224 */ /* 0x000fd800078e0024 */
[----:B------:R-:W-:Y:S05]  /*15fe0*/  @!P0 BRA `(.L_x_1182) ;  /* 0x0000000000f88947 */ /* 0x000fea0003800000 */
[----:B------:R-:W-:Y:S01]  /*15ff0*/  IABS R25, R24 ;  /* 0x0000001800197213 */ /* 0x000fe20000000000 */
[----:B------:R-:W0:Y:S01]  /*16000*/  LDCU.64 UR12, c[0x0][0x3c8] ;  /* 0x00007900ff0c77ac */ /* 0x000e220008000a00 */
[----:B------:R-:W-:Y:S01]  /*16010*/  IABS R30, R27 ;  /* 0x0000001b001e7213 */ /* 0x000fe20000000000 */
[----:B-1----:R1:W3:Y:S01]  /*16020*/  LDS R37, [R28] ;  /* 0x000000001c257984 */ /* 0x0022e20000000800 */
[----:B------:R-:W4:Y:S01]  /*16030*/  I2F.RP R26, R25 ;  /* 0x00000019001a7306 */ /* 0x000f220000209400 */
[----:B------:R-:W-:Y:S02]  /*16040*/  ISETP.GE.AND P1, PT, R27, RZ, PT ;  /* 0x000000ff1b00720c */ /* 0x000fe40003f26270 */
[----:B------:R-:W-:-:S05]  /*16050*/  ISETP.NE.AND P2, PT, R24, RZ, PT ;  /* 0x000000ff1800720c */ /* 0x000fca0003f45270 */
[----:B----4-:R-:W4:Y:S02]  /*16060*/  MUFU.RCP R26, R26 ;  /* 0x0000001a001a7308 */ /* 0x010f240000001000 */
[----:B----4-:R-:W-:-:S06]  /*16070*/  VIADD R29, R26, 0xffffffe ;  /* 0x0ffffffe1a1d7836 */ /* 0x010fcc0000000000 */
[----:B------:R-:W4:Y:S02]  /*16080*/  F2I.FTZ.U32.TRUNC.NTZ R23, R29 ;  /* 0x0000001d00177305 */ /* 0x000f24000021f000 */
[----:B----4-:R-:W-:-:S05]  /*16090*/  IADD3 R22, PT, PT, RZ, -R23, RZ ;  /* 0x80000017ff167210 */ /* 0x010fca0007ffe0ff */
[----:B------:R-:W-:Y:S02]  /*160a0*/  IMAD R31, R22, R25, RZ ;  /* 0x00000019161f7224 */ /* 0x000fe400078e02ff */
[----:B------:R-:W-:-:S04]  /*160b0*/  IMAD.MOV.U32 R22, RZ, RZ, RZ ;  /* 0x000000ffff167224 */ /* 0x000fc800078e00ff */
[----:B------:R-:W-:-:S04]  /*160c0*/  IMAD.HI.U32 R22, R23, R31, R22 ;  /* 0x0000001f17167227 */ /* 0x000fc800078e0016 */
[----:B------:R-:W-:-:S04]  /*160d0*/  IMAD.MOV.U32 R23, RZ, RZ, R30 ;  /* 0x000000ffff177224 */ /* 0x000fc800078e001e */
[----:B------:R-:W-:-:S04]  /*160e0*/  IMAD.HI.U32 R22, R22, R23, RZ ;  /* 0x0000001716167227 */ /* 0x000fc800078e00ff */
[----:B------:R-:W-:-:S04]  /*160f0*/  IMAD.MOV R22, RZ, RZ, -R22 ;  /* 0x000000ffff167224 */ /* 0x000fc800078e0a16 */
[----:B------:R-:W-:-:S05]  /*16100*/  IMAD R22, R25, R22, R23 ;  /* 0x0000001619167224 */ /* 0x000fca00078e0217 */
[----:B------:R-:W-:-:S13]  /*16110*/  ISETP.GT.U32.AND P0, PT, R25, R22, PT ;  /* 0x000000161900720c */ /* 0x000fda0003f04070 */
[----:B------:R-:W-:-:S05]  /*16120*/  @!P0 IMAD.IADD R22, R22, 0x1, -R25 ;  /* 0x0000000116168824 */ /* 0x000fca00078e0a19 */
[----:B------:R-:W-:-:S13]  /*16130*/  ISETP.GT.U32.AND P0, PT, R25, R22, PT ;  /* 0x000000161900720c */ /* 0x000fda0003f04070 */
[----:B------:R-:W-:-:S05]  /*16140*/  @!P0 IMAD.IADD R22, R22, 0x1, -R25 ;  /* 0x0000000116168824 */ /* 0x000fca00078e0a19 */
[----:B------:R-:W-:Y:S02]  /*16150*/  @!P1 IADD3 R22, PT, PT, -R22, RZ, RZ ;  /* 0x000000ff16169210 */ /* 0x000fe40007ffe1ff */
[----:B------:R-:W-:-:S04]  /*16160*/  @!P2 LOP3.LUT R22, RZ, R24, RZ, 0x33, !PT ;  /* 0x00000018ff16a212 */ /* 0x000fc800078e33ff */
[----:B------:R-:W-:-:S05]  /*16170*/  IADD3 R23, P0, PT, R22, UR7, RZ ;  /* 0x0000000716177c10 */ /* 0x000fca000ff1e0ff */
[----:B------:R-:W-:Y:S01]  /*16180*/  IMAD.X R26, RZ, RZ, UR11, P0 ;  /* 0x0000000bff1a7e24 */ /* 0x000fe200080e06ff */
[----:B0-----:R-:W-:-:S04]  /*16190*/  LEA R24, P0, R23, UR12, 0x2 ;  /* 0x0000000c17187c11 */ /* 0x001fc8000f8010ff */
[----:B------:R-:W-:-:S06]  /*161a0*/  LEA.HI.X R25, R23, UR13, R26, 0x2, P0 ;  /* 0x0000000d17197c11 */ /* 0x000fcc00080f141a */
[----:B------:R-:W4:Y:S01]  /*161b0*/  LDG.E R25, desc[UR36][R24.64] ;  /* 0x0000002418197981 */ /* 0x000f22000c1e1900 */
[----:B------:R-:W-:Y:S01]  /*161c0*/  ISETP.NE.AND P0, PT, R44, RZ, PT ;  /* 0x000000ff2c00720c */ /* 0x000fe20003f05270 */
[----:B----4-:R-:W-:-:S04]  /*161d0*/  IMAD R22, R40, R25, R22 ;  /* 0x0000001928167224 */ /* 0x010fc800078e0216 */
[----:B------:R-:W-:-:S04]  /*161e0*/  IMAD R23, R22, 0x50, RZ ;  /* 0x0000005016177824 */ /* 0x000fc800078e02ff */
[----:B------:R-:W-:-:S05]  /*161f0*/  IMAD.WIDE R22, R23, 0x4, R16 ;  /* 0x0000000417167825 */ /* 0x000fca00078e0210 */
[----:B--2---:R1:W5:Y:S01]  /*16200*/  LDG.E.128 R32, desc[UR36][R22.64] ;  /* 0x0000002416207981 */ /* 0x004362000c1e1d00 */
[----:B------:R-:W-:Y:S04]  /*16210*/  BSSY.RECONVERGENT B3, `(.L_x_1183) ;  /* 0x0000016000037945 */ /* 0x000fe80003800200 */
[----:B---3--:R-:W-:Y:S05]  /*16220*/  @P0 BRA `(.L_x_1184) ;  /* 0x0000000000500947 */ /* 0x008fea0003800000 */
[----:B------:R-:W-:Y:S01]  /*16230*/  ISETP.NE.AND P3, PT, R2, RZ, PT ;  /* 0x000000ff0200720c */ /* 0x000fe20003f65270 */
[----:B------:R-:W0:-:S12]  /*16240*/  LDS.128 R48, [R19] ;  /* 0x0000000013307984 */ /* 0x000e180000000c00 */
[----:B------:R-:W-:Y:S01]  /*16250*/  VOTEU.ANY UP0, P3 ;  /* 0x0000000000ff7886 */ /* 0x000fe20001800100 */
[----:B------:R-:W-:-:S13]  /*16260*/  PLOP3.LUT P0, PT, PT, PT, UP0, 0x80, 0x8 ;  /* 0x000000000008781c */ /* 0x000fda0003f0f008 */
[----:B-1----:R-:W2:Y:S01]  /*16270*/  @P0 LDG.E.128 R28, desc[UR36][R20.64] ;  /* 0x00000024141c0981 */ /* 0x002ea2000c1e1d00 */
[----:B------:R-:W-:Y:S01]  /*16280*/  PLOP3.LUT P0, PT, PT, PT, UP0, 0x80, 0x8 ;  /* 0x000000000008781c */ /* 0x000fe20003f0f008 */
[----:B------:R-:W-:Y:S01]  /*16290*/  IMAD R23, R27, 0x50, RZ ;  /* 0x000000501b177824 */ /* 0x000fe200078e02ff */
[----:B------:R-:W-:Y:S02]  /*162a0*/  PLOP3.LUT P1, PT, PT, PT, UP0, 0x80, 0x8 ;  /* 0x000000000008781c */ /* 0x000fe40003f2f008 */
[----:B------:R-:W-:Y:S01]  /*162b0*/  PLOP3.LUT P2, PT, PT, PT, UP0, 0x80, 0x8 ;  /* 0x000000000008781c */ /* 0x000fe20003f4f008 */
[----:B------:R-:W-:Y:S01]  /*162c0*/  IMAD.WIDE.U32 R22, R23, 0x4, R10 ;  /* 0x0000000417167825 */ /* 0x000fe200078e000a */
[----:B------:R-:W-:-:S03]  /*162d0*/  PLOP3.LUT P3, PT, PT, PT, UP0, 0x80, 0x8 ;  /* 0x000000000008781c */ /* 0x000fc60003f6f008 */
[----:B0----5:R-:W-:Y:S01]  /*162e0*/  FADD.FTZ R32, R48, R32 ;  /* 0x0000002030207221 */ /* 0x021fe20000010000 */
[----:B------:R-:W-:Y:S01]  /*162f0*/  FADD.FTZ R33, R49, R33 ;  /* 0x0000002131217221 */ /* 0x000fe20000010000 */
[----:B------:R-:W-:Y:S01]  /*16300*/  FADD.FTZ R34, R50, R34 ;  /* 0x0000002232227221 */ /* 0x000fe20000010000 */
[----:B------:R-:W-:Y:S01]  /*16310*/  FADD.FTZ R35, R51, R35 ;  /* 0x0000002333237221 */ /* 0x000fe20000010000 */
[----:B--2---:R-:W-:Y:S02]  /*16320*/  @P0 FMUL.FTZ R32, R32, R28 ;  /* 0x0000001c20200220 */ /* 0x004fe40000410000 */
[----:B------:R-:W-:Y:S02]  /*16330*/  @P1 FMUL.FTZ R33, R33, R29 ;  /* 0x0000001d21211220 */ /* 0x000fe40000410000 */
[----:B------:R-:W-:Y:S02]  /*16340*/  @P2 FMUL.FTZ R34, R34, R30 ;  /* 0x0000001e22222220 */ /* 0x000fe40000410000 */
[----:B------:R-:W-:-:S05]  /*16350*/  @P3 FMUL.FTZ R35, R35, R31 ;  /* 0x0000001f23233220 */ /* 0x000fca0000410000 */
[----:B------:R0:W-:Y:S02]  /*16360*/  STG.E.128 desc[UR36][R22.64], R32 ;  /* 0x0000002016007986 */ /* 0x0001e4000c101d24 */
.L_x_1184:
[----:B------:R-:W-:Y:S05]  /*16370*/  BSYNC.RECONVERGENT B3 ;  /* 0x0000000000037941 */ /* 0x000fea0003800200 */
.L_x_1183:
[C---:B-----5:R-:W-:Y:S01]  /*16380*/  FFMA.FTZ R12, R37.reuse, R32, R12 ;  /* 0x00000020250c7223 */ /* 0x060fe2000001000c */
[C---:B------:R-:W-:Y:S01]  /*16390*/  FFMA.FTZ R13, R37.reuse, R33, R13 ;  /* 0x00000021250d7223 */ /* 0x040fe2000001000d */
[C---:B------:R-:W-:Y:S01]  /*163a0*/  FFMA.FTZ R14, R37.reuse, R34, R14 ;  /* 0x00000022250e7223 */ /* 0x040fe2000001000e */
[----:B------:R-:W-:Y:S01]  /*163b0*/  FFMA.FTZ R15, R37, R35, R15 ;  /* 0x00000023250f7223 */ /* 0x000fe2000001000f */
[----:B01----:R-:W-:-:S07]  /*163c0*/  IMAD.MOV.U32 R22, RZ, RZ, R36 ;  /* 0x000000ffff167224 */ /* 0x003fce00078e0024 */
.L_x_1182:
[----:B------:R-:W-:Y:S05]  /*163d0*/  BSYNC.RECONVERGENT B2 ;  /* 0x0000000000027941 */ /* 0x000fea0003800200 */
.L_x_1181:
[----:B------:R-:W-:-:S13]  /*163e0*/  ISETP.GE.U32.AND P0, PT, R0, 0x8, PT ;  /* 0x000000080000780c */ /* 0x000fda0003f06070 */
[----:B------:R-:W-:Y:S05]  /*163f0*/  @!P0 BRA `(.L_x_1180) ;  /* 0x0000000800308947 */ /* 0x000fea0003800000 */
[----:B------:R-:W-:Y:S02]  /*16400*/  IMAD.SHL.U32 R23, R8, 0x4, RZ ;  /* 0x0000000408177824 */ /* 0x000fe400078e00ff */
[C---:B------:R-:W-:Y:S02]  /*16410*/  VIADD R26, R22.reuse, 0x8 ;  /* 0x00000008161a7836 */ /* 0x040fe40000000000 */
[C---:B------:R-:W-:Y:S02]  /*16420*/  IMAD R0, R22.reuse, 0x4, -R23 ;  /* 0x0000000416007824 */ /* 0x040fe400078e0a17 */
[----:B------:R-:W-:-:S03]  /*16430*/  IMAD R27, R22, 0x50, RZ ;  /* 0x00000050161b7824 */ /* 0x000fc600078e02ff */
[----:B------:R-:W-:-:S07]  /*16440*/  IADD3 R0, PT, PT, R0, 0x20, R45 ;  /* 0x0000002000007810 */ /* 0x000fce0007ffe02d */
.L_x_1191:
[----:B------:R-:W0:Y:S01]  /*16450*/  LDC R43, c[0x0][0x3f4] ;  /* 0x0000fd00ff2b7b82 */ /* 0x000e220000000800 */
[----:B------:R-:W-:Y:S01]  /*16460*/  IADD3 R24, PT, PT, R26, -0x8, RZ ;  /* 0xfffffff81a187810 */ /* 0x000fe20007ffe0ff */
[----:B------:R-:W-:Y:S03]  /*16470*/  BSSY.RECONVERGENT B2, `(.L_x_1185) ;  /* 0x000003e000027945 */ /* 0x000fe60003800200 */
[----:B0-----:R-:W-:-:S13]  /*16480*/  ISETP.GE.AND P0, PT, R24, R43, PT ;  /* 0x0000002b1800720c */ /* 0x001fda0003f06270 */
[----:B------:R-:W-:Y:S05]  /*16490*/  @!P0 BRA `(.L_x_1186) ;  /* 0x0000000000ec8947 */ /* 0x000fea0003800000 */
[----:B------:R-:W-:Y:S01]  /*164a0*/  IABS R25, R43 ;  /* 0x0000002b00197213 */ /* 0x000fe20000000000 */
[----:B------:R-:W0:Y:S01]  /*164b0*/  LDCU.64 UR12, c[0x0][0x3c8] ;  /* 0x00007900ff0c77ac */ /* 0x000e220008000a00 */
[----:B------:R-:W-:Y:S01]  /*164c0*/  IABS R30, R24 ;  /* 0x00000018001e7213 */ /* 0x000fe20000000000 */
[----:B------:R3:W4:Y:S01]  /*164d0*/  LDS R41, [R0+-0x20] ;  /* 0xffffe00000297984 */ /* 0x0007220000000800 */
[----:B------:R-:W1:Y:S01]  /*164e0*/  I2F.RP R28, R25 ;  /* 0x00000019001c7306 */ /* 0x000e620000209400 */
[----:B------:R-:W-:Y:S01]  /*164f0*/  ISETP.GE.AND P1, PT, R24, RZ, PT ;  /* 0x000000ff1800720c */ /* 0x000fe20003f26270 */
[----:B------:R-:W2:Y:S01]  /*16500*/  LDCU UR5, c[0x0][0x40c] ;  /* 0x00008180ff0577ac */ /* 0x000ea20008000800 */
[----:B------:R-:W-:-:S05]  /*16510*/  ISETP.NE.AND P2, PT, R43, RZ, PT ;  /* 0x000000ff2b00720c */ /* 0x000fca0003f45270 */
[----:B-1----:R-:W1:Y:S02]  /*16520*/  MUFU.RCP R28, R28 ;  /* 0x0000001c001c7308 */ /* 0x002e640000001000 */
[----:B-1----:R-:W-:-:S06]  /*16530*/  VIADD R29, R28, 0xffffffe ;  /* 0x0ffffffe1c1d7836 */ /* 0x002fcc0000000000 */
[----:B------:R-:W1:Y:S02]  /*16540*/  F2I.FTZ.U32.TRUNC.NTZ R23, R29 ;  /* 0x0000001d00177305 */ /* 0x000e64000021f000 */
[----:B-1----:R-:W-:-:S04]  /*16550*/  IMAD.MOV R22, RZ, RZ, -R23 ;  /* 0x000000ffff167224 */ /* 0x002fc800078e0a17 */
        /* <DEDUP_REMOVED lines=8> */
[----:B------:R-:W-:-:S04]  /*165e0*/  @!P0 IADD3 R22, PT, PT, R22, -R25, RZ ;  /* 0x8000001916168210 */ /* 0x000fc80007ffe0ff */
[----:B------:R-:W-:-:S13]  /*165f0*/  ISETP.GT.U32.AND P0, PT, R25, R22, PT ;  /* 0x000000161900720c */ /* 0x000fda0003f04070 */
[----:B------:R-:W-:-:S04]  /*16600*/  @!P0 IMAD.IADD R22, R22, 0x1, -R25 ;  /* 0x0000000116168824 */ /* 0x000fc800078e0a19 */
[----:B------:R-:W-:Y:S01]  /*16610*/  @!P1 IMAD.MOV R22, RZ, RZ, -R22 ;  /* 0x000000ffff169224 */ /* 0x000fe200078e0a16 */
[----:B------:R-:W-:-:S04]  /*16620*/  @!P2 LOP3.LUT R22, RZ, R43, RZ, 0x33, !PT ;  /* 0x0000002bff16a212 */ /* 0x000fc800078e33ff */
[----:B------:R-:W-:-:S05]  /*16630*/  IADD3 R23, P0, PT, R22, UR7, RZ ;  /* 0x0000000716177c10 */ /* 0x000fca000ff1e0ff */
[----:B------:R-:W-:Y:S01]  /*16640*/  IMAD.X R28, RZ, RZ, UR11, P0 ;  /* 0x0000000bff1c7e24 */ /* 0x000fe200080e06ff */
[----:B0-----:R-:W-:-:S04]  /*16650*/  LEA R24, P0, R23, UR12, 0x2 ;  /* 0x0000000c17187c11 */ /* 0x001fc8000f8010ff */
[----:B------:R-:W-:-:S06]  /*16660*/  LEA.HI.X R25, R23, UR13, R28, 0x2, P0 ;  /* 0x0000000d17197c11 */ /* 0x000fcc00080f141c */
[----:B------:R-:W3:Y:S01]  /*16670*/  LDG.E R25, desc[UR36][R24.64] ;  /* 0x0000002418197981 */ /* 0x000ee2000c1e1900 */
[----:B--2---:R-:W-:Y:S01]  /*16680*/  UISETP.NE.AND UP0, UPT, UR5, URZ, UPT ;  /* 0x000000ff0500728c */ /* 0x004fe2000bf05270 */
[----:B---3--:R-:W-:-:S04]  /*16690*/  IMAD R22, R40, R25, R22 ;  /* 0x0000001928167224 */ /* 0x008fc800078e0216 */
[----:B------:R-:W-:-:S04]  /*166a0*/  IMAD R23, R22, 0x50, RZ ;  /* 0x0000005016177824 */ /* 0x000fc800078e02ff */
[----:B------:R-:W-:-:S05]  /*166b0*/  IMAD.WIDE R22, R23, 0x4, R16 ;  /* 0x0000000417167825 */ /* 0x000fca00078e0210 */
[----:B------:R0:W5:Y:S01]  /*166c0*/  LDG.E.128 R28, desc[UR36][R22.64] ;  /* 0x00000024161c7981 */ /* 0x000162000c1e1d00 */
[----:B----4-:R-:W-:Y:S05]  /*166d0*/  BRA.U UP0, `(.L_x_1187) ;  /* 0x00000001004c7547 */ /* 0x010fea000b800000 */
[----:B------:R-:W-:Y:S01]  /*166e0*/  ISETP.NE.AND P3, PT, R2, RZ, PT ;  /* 0x000000ff0200720c */ /* 0x000fe20003f65270 */
[----:B------:R-:W1:-:S12]  /*166f0*/  LDS.128 R32, [R19] ;  /* 0x0000000013207984 */ /* 0x000e580000000c00 */
[----:B------:R-:W-:Y:S01]  /*16700*/  VOTEU.ANY UP0, P3 ;  /* 0x0000000000ff7886 */ /* 0x000fe20001800100 */
[----:B------:R-:W-:-:S13]  /*16710*/  PLOP3.LUT P0, PT, PT, PT, UP0, 0x80, 0x8 ;  /* 0x000000000008781c */ /* 0x000fda0003f0f008 */
        /* <DEDUP_REMOVED lines=15> */
.L_x_1187:
[C---:B-----5:R-:W-:Y:S01]  /*16810*/  FFMA.FTZ R12, R41.reuse, R28, R12 ;  /* 0x0000001c290c7223 */ /* 0x060fe2000001000c */
[C---:B------:R-:W-:Y:S01]  /*16820*/  FFMA.FTZ R13, R41.reuse, R29, R13 ;  /* 0x0000001d290d7223 */ /* 0x040fe2000001000d */
[C---:B------:R-:W-:Y:S01]  /*16830*/  FFMA.FTZ R14, R41.reuse, R30, R14 ;  /* 0x0000001e290e7223 */ /* 0x040fe2000001000e */
[----:B------:R-:W-:-:S07]  /*16840*/  FFMA.FTZ R15, R41, R31, R15 ;  /* 0x0000001f290f7223 */ /* 0x000fce000001000f */
.L_x_1186:
[----:B------:R-:W-:Y:S05]  /*16850*/  BSYNC.RECONVERGENT B2 ;  /* 0x0000000000027941 */ /* 0x000fea0003800200 */
.L_x_1185:
[----:B------:R-:W-:Y:S01]  /*16860*/  ISETP.GE.AND P0, PT, R26, R43, PT ;  /* 0x0000002b1a00720c */ /* 0x000fe20003f06270 */
[----:B------:R-:W-:-:S12]  /*16870*/  BSSY.RECONVERGENT B2, `(.L_x_1188) ;  /* 0x000003e000027945 */ /* 0x000fd80003800200 */
[----:B------:R-:W-:Y:S05]  /*16880*/  @!P0 BRA `(.L_x_1189) ;  /* 0x0000000000f08947 */ /* 0x000fea0003800000 */
[----:B------:R-:W-:Y:S01]  /*16890*/  IABS R25, R43 ;  /* 0x0000002b00197213 */ /* 0x000fe20000000000 */
[----:B------:R-:W3:Y:S01]  /*168a0*/  LDCU.64 UR12, c[0x0][0x3c8] ;  /* 0x00007900ff0c77ac */ /* 0x000ee20008000a00 */
[----:B-1----:R-:W-:Y:S01]  /*168b0*/  IABS R30, R26 ;  /* 0x0000001a001e7213 */ /* 0x002fe20000000000 */
[----:B------:R1:W4:Y:S01]  /*168c0*/  LDS R37, [R0] ;  /* 0x0000000000257984 */ /* 0x0003220000000800 */
[----:B------:R-:W0:Y:S01]  /*168d0*/  I2F.RP R24, R25 ;  /* 0x0000001900187306 */ /* 0x000e220000209400 */
[----:B------:R-:W-:Y:S01]  /*168e0*/  ISETP.GE.AND P1, PT, R26, RZ, PT ;  /* 0x000000ff1a00720c */ /* 0x000fe20003f26270 */
[----:B------:R-:W2:Y:S01]  /*168f0*/  LDCU UR5, c[0x0][0x40c] ;  /* 0x00008180ff0577ac */ /* 0x000ea20008000800 */
[----:B------:R-:W-:-:S05]  /*16900*/  ISETP.NE.AND P2, PT, R43, RZ, PT ;  /* 0x000000ff2b00720c */ /* 0x000fca0003f45270 */
[----:B0-----:R-:W0:Y:S02]  /*16910*/  MUFU.RCP R24, R24 ;  /* 0x0000001800187308 */ /* 0x001e240000001000 */
[----:B0-----:R-:W-:-:S06]  /*16920*/  VIADD R28, R24, 0xffffffe ;  /* 0x0ffffffe181c7836 */ /* 0x001fcc0000000000 */
[----:B------:R-:W0:Y:S02]  /*16930*/  F2I.FTZ.U32.TRUNC.NTZ R23, R28 ;  /* 0x0000001c00177305 */ /* 0x000e24000021f000 */
[----:B0-----:R-:W-:-:S04]  /*16940*/  IMAD.MOV R22, RZ, RZ, -R23 ;  /* 0x000000ffff167224 */ /* 0x001fc800078e0a17 */
[----:B------:R-:W-:Y:S01]  /*16950*/  IMAD R29, R22, R25, RZ ;  /* 0x00000019161d7224 */ /* 0x000fe200078e02ff */
[----:B------:R-:W-:-:S05]  /*16960*/  MOV R22, RZ ;  /* 0x000000ff00167202 */ /* 0x000fca0000000f00 */
        /* <DEDUP_REMOVED lines=8> */
[----:B------:R-:W-:-:S04]  /*169f0*/  @!P0 IMAD.IADD R22, R22, 0x1, -R25 ;  /* 0x0000000116168824 */ /* 0x000fc800078e0a19 */
[----:B------:R-:W-:Y:S01]  /*16a00*/  @!P1 IMAD.MOV R22, RZ, RZ, -R22 ;  /* 0x000000ffff169224 */ /* 0x000fe200078e0a16 */
[----:B------:R-:W-:-:S04]  /*16a10*/  @!P2 LOP3.LUT R22, RZ, R43, RZ, 0x33, !PT ;  /* 0x0000002bff16a212 */ /* 0x000fc800078e33ff */
[----:B------:R-:W-:-:S04]  /*16a20*/  IADD3 R23, P0, PT, R22, UR7, RZ ;  /* 0x0000000716177c10 */ /* 0x000fc8000ff1e0ff */
[----:B------:R-:W-:Y:S02]  /*16a30*/  IADD3.X R28, PT, PT, RZ, UR11, RZ, P0, !PT ;  /* 0x0000000bff1c7c10 */ /* 0x000fe400087fe4ff */
[----:B---3--:R-:W-:-:S04]  /*16a40*/  LEA R24, P0, R23, UR12, 0x2 ;  /* 0x0000000c17187c11 */ /* 0x008fc8000f8010ff */
        /* <DEDUP_REMOVED lines=9> */
[----:B------:R-:W0:-:S12]  /*16ae0*/  LDS.128 R44, [R19] ;  /* 0x00000000132c7984 */ /* 0x000e180000000c00 */
[----:B------:R-:W-:Y:S01]  /*16af0*/  VOTEU.ANY UP0, P3 ;  /* 0x0000000000ff7886 */ /* 0x000fe20001800100 */
[----:B------:R-:W-:-:S13]  /*16b00*/  PLOP3.LUT P0, PT, PT, PT, UP0, 0x80, 0x8 ;  /* 0x000000000008781c */ /* 0x000fda0003f0f008 */
[----:B------:R-:W2:Y:S01]  /*16b10*/  @P0 LDG.E.128 R32, desc[UR36][R20.64] ;  /* 0x0000002414200981 */ /* 0x000ea2000c1e1d00 */
[----:B------:R-:W-:Y:S01]  /*16b20*/  PLOP3.LUT P0, PT, PT, PT, UP0, 0x80, 0x8 ;  /* 0x000000000008781c */ /* 0x000fe20003f0f008 */
[----:B-1----:R-:W-:Y:S01]  /*16b30*/  VIADD R23, R27, 0x280 ;  /* 0x000002801b177836 */ /* 0x002fe20000000000 */
        /* <DEDUP_REMOVED lines=13> */
.L_x_1190:
[C---:B-----5:R-:W-:Y:S01]  /*16c10*/  FFMA.FTZ R12, R37.reuse, R28, R12 ;  /* 0x0000001c250c7223 */ /* 0x060fe2000001000c */
[C---:B------:R-:W-:Y:S01]  /*16c20*/  FFMA.FTZ R13, R37.reuse, R29, R13 ;  /* 0x0000001d250d7223 */ /* 0x040fe2000001000d */
[C---:B------:R-:W-:Y:S01]  /*16c30*/  FFMA.FTZ R14, R37.reuse, R30, R14 ;  /* 0x0000001e250e7223 */ /* 0x040fe2000001000e */
[----:B------:R-:W-:-:S07]  /*16c40*/  FFMA.FTZ R15, R37, R31, R15 ;  /* 0x0000001f250f7223 */ /* 0x000fce000001000f */
.L_x_1189:
[----:B------:R-:W-:Y:S05]  /*16c50*/  BSYNC.RECONVERGENT B2 ;  /* 0x0000000000027941 */ /* 0x000fea0003800200 */
.L_x_1188:
[C---:B01----:R-:W-:Y:S02]  /*16c60*/  VIADD R22, R26.reuse, 0x8 ;  /* 0x000000081a167836 */ /* 0x043fe40000000000 */
[----:B------:R-:W-:Y:S02]  /*16c70*/  VIADD R26, R26, 0x10 ;  /* 0x000000101a1a7836 */ /* 0x000fe40000000000 */
[----:B------:R-:W-:Y:S01]  /*16c80*/  VIADD R27, R27, 0x500 ;  /* 0x000005001b1b7836 */ /* 0x000fe20000000000 */
[----:B------:R-:W-:Y:S01]  /*16c90*/  ISETP.GE.AND P0, PT, R22, UR40, PT ;  /* 0x0000002816007c0c */ /* 0x000fe2000bf06270 */
[----:B------:R-:W-:-:S12]  /*16ca0*/  VIADD R0, R0, 0x40 ;  /* 0x0000004000007836 */ /* 0x000fd80000000000 */
[----:B------:R-:W-:Y:S05]  /*16cb0*/  @!P0 BRA `(.L_x_1191) ;  /* 0xfffffff400e48947 */ /* 0x000fea000383ffff */
.L_x_1180:
[----:B------:R-:W-:Y:S05]  /*16cc0*/  BSYNC.RECONVERGENT B1 ;  /* 0x0000000000017941 */ /* 0x000fea0003800200 */
.L_x_1179:
[----:B------:R-:W-:-:S13]  /*16cd0*/  ISETP.NE.AND P0, PT, R9, UR4, PT ;  /* 0x0000000409007c0c */ /* 0x000fda000bf05270 */
[----:B------:R-:W-:Y:S05]  /*16ce0*/  @P0 BRA `(.L_x_1169) ;  /* 0x0000000000b80947 */ /* 0x000fea0003800000 */
[----:B------:R-:W-:Y:S02]  /*16cf0*/  UMOV UR5, 0x50 ;  /* 0x0000005000057882 */ /* 0x000fe40000000000 */
[----:B------:R-:W-:-:S06]  /*16d00*/  UIMAD UR5, UR41, UR5, -0x50 ;  /* 0xffffffb0290574a4 */ /* 0x000fcc000f8e0205 */
[----:B------:R-:W-:-:S05]  /*16d10*/  MOV R17, UR5 ;  /* 0x0000000500117c02 */ /* 0x000fca0008000f00 */
[----:B------:R-:W-:Y:S01]  /*16d20*/  IMAD.WIDE R16, R17, 0x4, R10 ;  /* 0x0000000411107825 */ /* 0x000fe200078e020a */
[----:B------:R-:W0:Y:S01]  /*16d30*/  S2R R19, SR_CgaCtaId ;  /* 0x0000000000137919 */ /* 0x000e220000008800 */
[----:B------:R-:W-:Y:S01]  /*16d40*/  MOV R0, 0x400 ;  /* 0x0000040000007802 */ /* 0x000fe20000000f00 */
[----:B------:R-:W3:Y:S02]  /*16d50*/  LDCU UR5, c[0x0][0x40c] ;  /* 0x00008180ff0577ac */ /* 0x000ee40008000800 */
[----:B------:R4:W5:Y:S01]  /*16d60*/  LDG.E.128 R20, desc[UR36][R16.64] ;  /* 0x0000002410147981 */ /* 0x000962000c1e1d00 */
[----:B------:R-:W-:Y:S01]  /*16d70*/  IADD3 R8, PT, PT, -R8, UR41, RZ ;  /* 0x0000002908087c10 */ /* 0x000fe2000fffe1ff */
[----:B------:R-:W-:Y:S01]  /*16d80*/  VIADD R0, R0, 0x440 ;  /* 0x0000044000007836 */ /* 0x000fe20000000000 */
[----:B---3--:R-:W-:-:S04]  /*16d90*/  UISETP.NE.AND UP0, UPT, UR5, URZ, UPT ;  /* 0x000000ff0500728c */ /* 0x008fc8000bf05270 */
[----:B0-----:R-:W-:-:S05]  /*16da0*/  LEA R19, R19, R0, 0x18 ;  /* 0x0000000013137211 */ /* 0x001fca00078ec0ff */
[----:B------:R-:W-:-:S06]  /*16db0*/  IMAD R19, R8, 0x4, R19 ;  /* 0x0000000408137824 */ /* 0x000fcc00078e0213 */
[----:B------:R-:W0:Y:S01]  /*16dc0*/  LDS R19, [R19+-0x4] ;  /* 0xfffffc0013137984 */ /* 0x000e220000000800 */
[----:B----4-:R-:W-:Y:S05]  /*16dd0*/  BRA.U UP0, `(.L_x_1192) ;  /* 0x00000001006c7547 */ /* 0x010fea000b800000 */
[----:B------:R-:W3:Y:S01]  /*16de0*/  LDL R24, [R1+0x178] ;  /* 0x0001780001187983 */ /* 0x000ee20000100800 */
[----:B------:R-:W4:Y:S02]  /*16df0*/  LDCU.64 UR12, c[0x0][0x460] ;  /* 0x00008c00ff0c77ac */ /* 0x000f240008000a00 */
[----:B----4-:R-:W-:-:S04]  /*16e00*/  UISETP.NE.U32.AND UP0, UPT, UR12, URZ, UPT ;  /* 0x000000ff0c00728c */ /* 0x010fc8000bf05070 */
[----:B------:R-:W-:-:S06]  /*16e10*/  UISETP.NE.AND.EX UP0, UPT, UR13, URZ, UPT, UP0 ;  /* 0x000000ff0d00728c */ /* 0x000fcc000bf05300 */
[----:B------:R-:W-:-:S05]  /*16e20*/  PLOP3.LUT P0, PT, PT, PT, UP0, 0x80, 0x8 ;  /* 0x000000000008781c */ /* 0x000fca0003f0f008 */
[----:B------:R-:W4:Y:S01]  /*16e30*/  @UP0 LDCU UR5, c[0x0][0x3f8] ;  /* 0x00007f00ff0507ac */ /* 0x000f220008000800 */
[----:B------:R-:W1:Y:S01]  /*16e40*/  @UP0 LDCU.64 UR12, c[0x0][0x458] ;  /* 0x00008b00ff0c07ac */ /* 0x000e620008000a00 */
[----:B----4-:R-:W-:Y:S01]  /*16e50*/  @UP0 UIMAD UR5, UR39, UR5, UR14 ;  /* 0x00000005270502a4 */ /* 0x010fe2000f8e020e */
[----:B-1----:R-:W-:Y:S01]  /*16e60*/  MOV R17, UR13 ;  /* 0x0000000d00117c02 */ /* 0x002fe20008000f00 */
[----:B------:R-:W-:-:S04]  /*16e70*/  IMAD.U32 R16, RZ, RZ, UR12 ;  /* 0x0000000cff107e24 */ /* 0x000fc8000f8e00ff */
[----:B------:R-:W-:-:S04]  /*16e80*/  IMAD.U32 R25, RZ, RZ, UR5 ;  /* 0x00000005ff197e24 */ /* 0x000fc8000f8e00ff */
[----:B------:R-:W-:-:S04]  /*16e90*/  @P0 IMAD R25, R25, 0x50, R18 ;  /* 0x0000005019190824 */ /* 0x000fc800078e0212 */
[----:B------:R-:W-:Y:S01]  /*16ea0*/  @P0 IMAD.WIDE R16, R25, 0x4, R16 ;  /* 0x0000000419100825 */ /* 0x000fe200078e0210 */
[----:B---3--:R-:W-:-:S04]  /*16eb0*/  R2UR UR9, R24 ;  /* 0x00000000180972ca */ /* 0x008fc800000e0000 */
[----:B------:R-:W3:Y:S01]  /*16ec0*/  @P0 LDG.E.128 R24, desc[UR36][R16.64] ;  /* 0x0000002410180981 */ /* 0x000ee2000c1e1d00 */
[----:B-----5:R-:W-:Y:S01]  /*16ed0*/  FADD.FTZ R20, R20, R4 ;  /* 0x0000000414147221 */ /* 0x020fe20000010000 */
[----:B------:R-:W-:Y:S01]  /*16ee0*/  FADD.FTZ R21, R21, R5 ;  /* 0x0000000515157221 */ /* 0x000fe20000010000 */
[----:B------:R-:W-:Y:S01]  /*16ef0*/  FADD.FTZ R22, R22, R6 ;  /* 0x0000000616167221 */ /* 0x000fe20000010000 */
[----:B------:R-:W-:-:S05]  /*16f00*/  FADD.FTZ R23, R23, R7 ;  /* 0x0000000717177221 */ /* 0x000fca0000010000 */
[----:B------:R-:W-:-:S06]  /*16f10*/  UIMAD UR5, UR9, 0x50, URZ ;  /* 0x00000050090578a4 */ /* 0x000fcc000f8e02ff */
[----:B------:R-:W-:-:S04]  /*16f20*/  IMAD.U32 R29, RZ, RZ, UR5 ;  /* 0x00000005ff1d7e24 */ /* 0x000fc8000f8e00ff */
[----:B------:R-:W-:-:S04]  /*16f30*/  IMAD.WIDE R10, R29, 0x4, R10 ;  /* 0x000000041d0a7825 */ /* 0x000fc800078e020a */
[----:B---3--:R-:W-:Y:S01]  /*16f40*/  @P0 FMUL.FTZ R20, R20, R24 ;  /* 0x0000001814140220 */ /* 0x008fe20000410000 */
[----:B------:R-:W-:Y:S01]  /*16f50*/  @P0 FMUL.FTZ R21, R21, R25 ;  /* 0x0000001915150220 */ /* 0x000fe20000410000 */
[----:B------:R-:W-:Y:S01]  /*16f60*/  @P0 FMUL.FTZ R22, R22, R26 ;  /* 0x0000001a16160220 */ /* 0x000fe20000410000 */
[----:B------:R-:W-:-:S05]  /*16f70*/  @P0 FMUL.FTZ R23, R23, R27 ;  /* 0x0000001b17170220 */ /* 0x000fca0000410000 */
[----:B------:R3:W-:Y:S02]  /*16f80*/  STG.E.128 desc[UR36][R10.64], R20 ;  /* 0x000000140a007986 */ /* 0x0007e4000c101d24 */
.L_x_1192:
[C---:B0----5:R-:W-:Y:S01]  /*16f90*/  FFMA.FTZ R12, R19.reuse, R20, R12 ;  /* 0x00000014130c7223 */ /* 0x061fe2000001000c */
[C---:B------:R-:W-:Y:S01]  /*16fa0*/  FFMA.FTZ R13, R19.reuse, R21, R13 ;  /* 0x00000015130d7223 */ /* 0x040fe2000001000d */
[C---:B------:R-:W-:Y:S01]  /*16fb0*/  FFMA.FTZ R14, R19.reuse, R22, R14 ;  /* 0x00000016130e7223 */ /* 0x040fe2000001000e */
[----:B------:R-:W-:-:S07]  /*16fc0*/  FFMA.FTZ R15, R19, R23, R15 ;  /* 0x00000017130f7223 */ /* 0x000fce000001000f */
.L_x_1169:
[----:B0---4-:R-:W-:Y:S05]  /*16fd0*/  BSYNC.RECONVERGENT B0 ;  /* 0x0000000000007941 */ /* 0x011fea0003800200 */
.L_x_1168:
[----:B------:R-:W-:Y:S01]  /*16fe0*/  BAR.SYNC.DEFER_BLOCKING 0x0 ;  /* 0x0000000000007b1d */ /* 0x000fe20000010000 */
[----:B------:R-:W-:-:S13]  /*16ff0*/  ISETP.GT.U32.AND P0, PT, R18, 0x4f, PT ;  /* 0x0000004f1200780c */ /* 0x000fda0003f04070 */
[----:B------:R-:W-:Y:S05]  /*17000*/  @P0 EXIT ;  /* 0x000000000000094d */ /* 0x000fea0003800000 */
[----:B------:R-:W0:Y:S01]  /*17010*/  S2UR UR5, SR_CgaCtaId ;  /* 0x00000000000579c3 */ /* 0x000e220000008800 */
[----:B------:R-:W-:Y:S01]  /*17020*/  UMOV UR4, 0x400 ;  /* 0x0000040000047882 */ /* 0x000fe20000000000 */
[----:B------:R-:W-:Y:S01]  /*17030*/  LOP3.LUT R0, R3, 0x380, RZ, 0xc0, !PT ;  /* 0x0000038003007812 */ /* 0x000fe200078ec0ff */
[----:B------:R-:W-:Y:S01]  /*17040*/  UIADD3 UR4, UPT, UPT, UR4, 0x440, URZ ;  /* 0x0000044004047890 */ /* 0x000fe2000fffe0ff */
[----:B------:R-:W-:Y:S01]  /*17050*/  IMAD R9, R9, 0x50, R18 ;  /* 0x0000005009097824 */ /* 0x000fe200078e0212 */
[C---:B------:R-:W-:Y:S02]  /*17060*/  ISETP.GT.U32.AND P1, PT, R3.reuse, 0x7f, PT ;  /* 0x0000007f0300780c */ /* 0x040fe40003f24070 */
[----:B------:R-:W-:Y:S02]  /*17070*/  ISETP.NE.AND P0, PT, R0, 0x80, PT ;  /* 0x000000800000780c */ /* 0x000fe40003f05270 */
[C---:B------:R-:W-:Y:S02]  /*17080*/  LOP3.LUT R0, R3.reuse, 0x3c0, RZ, 0xc0, !PT ;  /* 0x000003c003007812 */ /* 0x040fe400078ec0ff */
[----:B------:R-:W-:Y:S01]  /*17090*/  ISETP.GT.U32.AND P2, PT, R3, 0x3f, PT ;  /* 0x0000003f0300780c */ /* 0x000fe20003f44070 */
[----:B0-----:R-:W-:-:S06]  /*170a0*/  ULEA UR4, UR5, UR4, 0x18 ;  /* 0x0000000405047291 */ /* 0x001fcc000f8ec0ff */
[----:B------:R-:W-:-:S05]  /*170b0*/  LEA R9, R9, UR4, 0x2 ;  /* 0x0000000409097c11 */ /* 0x000fca000f8e10ff */
[----:B------:R-:W-:Y:S01]  /*170c0*/  @!P0 STS.128 [R9+-0x500], R12 ;  /* 0xfffb000c09008388 */ /* 0x000fe20000000c00 */
[----:B------:R-:W-:Y:S01]  /*170d0*/  BAR.SYNC.DEFER_BLOCKING 0x0 ;  /* 0x0000000000007b1d */ /* 0x000fe20000010000 */
[----:B------:R-:W-:Y:S02]  /*170e0*/  ISETP.NE.AND P0, PT, R0, 0x40, PT ;  /* 0x000000400000780c */ /* 0x000fe40003f05270 */
[----:B------:R-:W-:-:S03]  /*170f0*/  LOP3.LUT R0, R3, 0x3e0, RZ, 0xc0, !PT ;  /* 0x000003e003007812 */ /* 0x000fc600078ec0ff */
[----:B------:R-:W0:Y:S02]  /*17100*/  @!P1 LDS.128 R4, [R9] ;  /* 0x0000000009049984 */ /* 0x000e240000000c00 */
[----:B0-----:R-:W-:Y:S01]  /*17110*/  @!P1 FADD.FTZ R12, R12, R4 ;  /* 0x000000040c0c9221 */ /* 0x001fe20000010000 */
[----:B------:R-:W-:Y:S01]  /*17120*/  @!P1 FADD.FTZ R13, R13, R5 ;  /* 0x000000050d0d9221 */ /* 0x000fe20000010000 */
[----:B------:R-:W-:Y:S01]  /*17130*/  @!P1 FADD.FTZ R14, R14, R6 ;  /* 0x000000060e0e9221 */ /* 0x000fe20000010000 */
[----:B------:R-:W-:Y:S01]  /*17140*/  @!P1 FADD.FTZ R15, R15, R7 ;  /* 0x000000070f0f9221 */ /* 0x000fe20000010000 */
[----:B------:R-:W-:Y:S01]  /*17150*/  BAR.SYNC.DEFER_BLOCKING 0x0 ;  /* 0x0000000000007b1d */ /* 0x000fe20000010000 */
[----:B------:R-:W-:-:S05]  /*17160*/  ISETP.GT.U32.AND P1, PT, R3, 0x1f, PT ;  /* 0x0000001f0300780c */ /* 0x000fca0003f24070 */
[----:B------:R-:W-:Y:S02]  /*17170*/  @!P0 STS.128 [R9+-0x280], R12 ;  /* 0xfffd800c09008388 */ /* 0x000fe40000000c00 */
[----:B------:R-:W-:Y:S01]  /*17180*/  BAR.SYNC.DEFER_BLOCKING 0x0 ;  /* 0x0000000000007b1d */ /* 0x000fe20000010000 */
[----:B------:R-:W-:-:S05]  /*17190*/  ISETP.NE.AND P0, PT, R0, 0x20, PT ;  /* 0x000000200000780c */ /* 0x000fca0003f05270 */
[----:B------:R-:W0:Y:S02]  /*171a0*/  @!P2 LDS.128 R4, [R9] ;  /* 0x000000000904a984 */ /* 0x000e240000000c00 */
[----:B0-----:R-:W-:Y:S01]  /*171b0*/  @!P2 FADD.FTZ R12, R12, R4 ;  /* 0x000000040c0ca221 */ /* 0x001fe20000010000 */
[----:B------:R-:W-:Y:S01]  /*171c0*/  @!P2 FADD.FTZ R13, R13, R5 ;  /* 0x000000050d0da221 */ /* 0x000fe20000010000 */
[----:B------:R-:W-:Y:S01]  /*171d0*/  @!P2 FADD.FTZ R14, R14, R6 ;  /* 0x000000060e0ea221 */ /* 0x000fe20000010000 */
[----:B------:R-:W-:Y:S01]  /*171e0*/  @!P2 FADD.FTZ R15, R15, R7 ;  /* 0x000000070f0fa221 */ /* 0x000fe20000010000 */
[----:B------:R-:W-:Y:S06]  /*171f0*/  BAR.SYNC.DEFER_BLOCKING 0x0 ;  /* 0x0000000000007b1d */ /* 0x000fec0000010000 */
[----:B------:R0:W-:Y:S02]  /*17200*/  @!P0 STS.128 [R9+-0x140], R12 ;  /* 0xfffec00c09008388 */ /* 0x0001e40000000c00 */
[----:B------:R-:W-:Y:S06]  /*17210*/  BAR.SYNC.DEFER_BLOCKING 0x0 ;  /* 0x0000000000007b1d */ /* 0x000fec0000010000 */
[----:B------:R0:W4:Y:S02]  /*17220*/  @!P1 LDS.128 R4, [R9] ;  /* 0x0000000009049984 */ /* 0x0001240000000c00 */
[----:B------:R-:W-:Y:S06]  /*17230*/  BAR.SYNC.DEFER_BLOCKING 0x0 ;  /* 0x0000000000007b1d */ /* 0x000fec0000010000 */
[----:B------:R-:W-:Y:S05]  /*17240*/  @P1 EXIT ;  /* 0x000000000000194d */ /* 0x000fea0003800000 */
[----:B------:R-:W5:Y:S01]  /*17250*/  LDCU UR4, c[0x0][0x478] ;  /* 0x00008f00ff0477ac */ /* 0x000f620008000800 */
[----:B0---4-:R-:W-:Y:S01]  /*17260*/  @!P1 FADD.FTZ R12, R12, R4 ;  /* 0x000000040c0c9221 */ /* 0x011fe20000010000 */
[----:B------:R-:W-:Y:S01]  /*17270*/  @!P1 FADD.FTZ R13, R13, R5 ;  /* 0x000000050d0d9221 */ /* 0x000fe20000010000 */
[----:B------:R-:W-:Y:S01]  /*17280*/  @!P1 FADD.FTZ R14, R14, R6 ;  /* 0x000000060e0e9221 */ /* 0x000fe20000010000 */
[----:B------:R-:W-:Y:S01]  /*17290*/  @!P1 FADD.FTZ R15, R15, R7 ;  /* 0x000000070f0f9221 */ /* 0x000fe20000010000 */
[----:B-----5:R-:W-:-:S09]  /*172a0*/  UISETP.NE.AND UP0, UPT, UR4, 0x2, UPT ;  /* 0x000000020400788c */ /* 0x020fd2000bf05270 */
[----:B------:R-:W-:Y:S05]  /*172b0*/  BRA.U UP0, `(.L_x_1193) ;  /* 0x00000001007c7547 */ /* 0x000fea000b800000 */
[----:B------:R-:W0:Y:S01]  /*172c0*/  LDC.64 R2, c[0x0][0x470] ;  /* 0x00011c00ff027b82 */ /* 0x000e220000000a00 */
[----:B------:R-:W4:Y:S01]  /*172d0*/  LDCU.64 UR4, c[0x0][0x380] ;  /* 0x00007000ff0477ac */ /* 0x000f220008000a00 */
[----:B0-----:R-:W5:Y:S01]  /*172e0*/  LDG.E R2, desc[UR36][R2.64] ;  /* 0x0000002402027981 */ /* 0x001f62000c1e1900 */
[----:B------:R-:W-:Y:S02]  /*172f0*/  VIADD R18, R18, UR6 ;  /* 0x0000000612127c36 */ /* 0x000fe40008000000 */
[C---:B-----5:R-:W-:Y:S01]  /*17300*/  FMUL.FTZ R14, R2.reuse, R14 ;  /* 0x0000000e020e7220 */ /* 0x060fe20000410000 */
[C---:B------:R-:W-:Y:S01]  /*17310*/  FMUL.FTZ R15, R2.reuse, R15 ;  /* 0x0000000f020f7220 */ /* 0x040fe20000410000 */
[C---:B------:R-:W-:Y:S01]  /*17320*/  FMUL.FTZ R13, R2.reuse, R13 ;  /* 0x0000000d020d7220 */ /* 0x040fe20000410000 */
[----:B------:R-:W-:-:S03]  /*17330*/  FMUL.FTZ R12, R2, R12 ;  /* 0x0000000c020c7220 */ /* 0x000fc60000410000 */
[----:B------:R-:W0:Y:S08]  /*17340*/  F2I.S8.NTZ R14, R14 ;  /* 0x0000000e000e7305 */ /* 0x000e300000202100 */
[----:B------:R-:W5:Y:S01]  /*17350*/  F2I.S8.NTZ R15, R15 ;  /* 0x0000000f000f7305 */ /* 0x000f620000202100 */
[----:B0-----:R-:W-:-:S07]  /*17360*/  PRMT R0, R14, 0x8880, RZ ;  /* 0x000088800e007816 */ /* 0x001fce00000000ff */
[----:B------:R-:W0:Y:S01]  /*17370*/  F2I.S8.NTZ R13, R13 ;  /* 0x0000000d000d7305 */ /* 0x000e220000202100 */
[----:B------:R-:W-:Y:S02]  /*17380*/  PRMT R0, R0, 0x7710, RZ ;  /* 0x0000771000007816 */ /* 0x000fe400000000ff */
[----:B-----5:R-:W-:-:S05]  /*17390*/  PRMT R3, R15, 0x8880, RZ ;  /* 0x000088800f037816 */ /* 0x020fca00000000ff */
[----:B------:R-:W5:Y:S01]  /*173a0*/  F2I.S8.NTZ R12, R12 ;  /* 0x0000000c000c7305 */ /* 0x000f620000202100 */
[----:B------:R-:W-:Y:S01]  /*173b0*/  IMAD.U32 R2, R0, 0x10000, RZ ;  /* 0x0001000000027824 */ /* 0x000fe200078e00ff */
[----:B------:R-:W-:-:S04]  /*173c0*/  PRMT R0, R3, 0x7710, RZ ;  /* 0x0000771003007816 */ /* 0x000fc800000000ff */
[----:B------:R-:W-:Y:S02]  /*173d0*/  LOP3.LUT R3, R2, 0xff0000, RZ, 0xc0, !PT ;  /* 0x00ff000002037812 */ /* 0x000fe400078ec0ff */
[----:B0-----:R-:W-:-:S03]  /*173e0*/  PRMT R13, R13, 0x8880, RZ ;  /* 0x000088800d0d7816 */ /* 0x001fc600000000ff */
[----:B------:R-:W-:Y:S01]  /*173f0*/  IMAD R3, R0, 0x1000000, R3 ;  /* 0x0100000000037824 */ /* 0x000fe200078e0203 */
[----:B------:R-:W-:Y:S02]  /*17400*/  PRMT R2, R13, 0x7710, RZ ;  /* 0x000077100d027816 */ /* 0x000fe400000000ff */
[----:B-----5:R-:W-:-:S04]  /*17410*/  PRMT R4, R12, 0x8880, RZ ;  /* 0x000088800c047816 */ /* 0x020fc800000000ff */
[----:B------:R-:W-:Y:S02]  /*17420*/  PRMT R0, R4, 0x7710, RZ ;  /* 0x0000771004007816 */ /* 0x000fe400000000ff */
[----:B------:R-:W-:Y:S02]  /*17430*/  LOP3.LUT R4, R2, 0xff, RZ, 0xc0, !PT ;  /* 0x000000ff02047812 */ /* 0x000fe400078ec0ff */
[----:B------:R-:W-:Y:S02]  /*17440*/  LOP3.LUT R5, R0, 0xff, RZ, 0xc0, !PT ;  /* 0x000000ff00057812 */ /* 0x000fe400078ec0ff */
[----:B------:R-:W-:Y:S02]  /*17450*/  LEA R4, R4, R3, 0x8 ;  /* 0x0000000304047211 */ /* 0x000fe400078e40ff */
[----:B----4-:R-:W-:-:S03]  /*17460*/  IADD3 R2, P0, PT, R18, UR4, RZ ;  /* 0x0000000412027c10 */ /* 0x010fc6000ff1e0ff */
[----:B------:R-:W-:Y:S01]  /*17470*/  IMAD.IADD R5, R4, 0x1, R5 ;  /* 0x0000000104057824 */ /* 0x000fe200078e0205 */
[----:B------:R-:W-:-:S05]  /*17480*/  LEA.HI.X.SX32 R3, R18, UR5, 0x1, P0 ;  /* 0x0000000512037c11 */ /* 0x000fca00080f0eff */
[----:B------:R-:W-:Y:S01]  /*17490*/  STG.E desc[UR36][R2.64], R5 ;  /* 0x0000000502007986 */ /* 0x000fe2000c101924 */
[----:B------:R-:W-:Y:S05]  /*174a0*/  EXIT ;  /* 0x000000000000794d */ /* 0x000fea0003800000 */
.L_x_1193:
[----:B------:R-:W0:Y:S01]  /*174b0*/  LDC.64 R2, c[0x0][0x380] ;  /* 0x0000e000ff027b82 */ /* 0x000e220000000a00 */
[----:B------:R-:W-:-:S04]  /*174c0*/  VIADD R5, R18, UR6 ;  /* 0x0000000612057c36 */ /* 0x000fc80008000000 */
[----:B0-----:R-:W-:-:S05]  /*174d0*/  IMAD.WIDE R2, R5, 0x4, R2 ;  /* 0x0000000405027825 */ /* 0x001fca00078e0202 */
[----:B------:R-:W-:Y:S01]  /*174e0*/  STG.E.128 desc[UR36][R2.64], R12 ;  /* 0x0000000c02007986 */ /* 0x000fe2000c101d24 */
[----:B------:R-:W-:Y:S05]  /*174f0*/  EXIT ;  /* 0x000000000000794d */ /* 0x000fea0003800000 */
.L_x_931:
[----:B------:R-:W-:Y:S01]  /*17500*/  IMAD.MOV.U32 R12, RZ, RZ, 0x10 ;  /* 0x00000010ff0c7424 */ /* 0x000fe200078e00ff */
[----:B------:R-:W-:Y:S01]  /*17510*/  MOV R15, 0xffffffff ;  /* 0xffffffff000f7802 */ /* 0x000fe20000000f00 */
[----:B------:R-:W-:-:S07]  /*17520*/  IMAD.MOV.U32 R11, RZ, RZ, 0x1f ;  /* 0x0000001fff0b7424 */ /* 0x000fce00078e00ff */
[----:B01----:R-:W-:Y:S05]  /*17530*/  WARPSYNC.COLLECTIVE R15, `(.L_x_1194) ;  /* 0x000000000f087348 */ /* 0x003fea0003c00000 */
[----:B------:R2:W3:Y:S02]  /*17540*/  SHFL.BFLY P6, R14, R13, R12, R11 ;  /* 0x0c00000c0d0e7389 */ /* 0x0004e400000c000b */
[----:B0123--:R-:W-:Y:S05]  /*17550*/  ENDCOLLECTIVE ;  /* 0x000000000000791b */ /* 0x00ffea0003800000 */
.L_x_1194:
[----:B------:R-:W-:Y:S02]  /*17560*/  IMAD.MOV.U32 R12, RZ, RZ, 0x8 ;  /* 0x00000008ff0c7424 */ /* 0x000fe400078e00ff */
[----:B------:R-:W-:-:S04]  /*17570*/  FADD.FTZ R0, R13, R14 ;  /* 0x0000000e0d007221 */ /* 0x000fc80000010000 */
[----:B------:R-:W-:-:S07]  /*17580*/  IMAD.MOV.U32 R13, RZ, RZ, R0 ;  /* 0x000000ffff0d7224 */ /* 0x000fce00078e0000 */
[----:B------:R-:W-:Y:S05]  /*17590*/  WARPSYNC.COLLECTIVE R15, `(.L_x_1195) ;  /* 0x000000000f087348 */ /* 0x000fea0003c00000 */
[----:B------:R0:W1:Y:S02]  /*175a0*/  SHFL.BFLY P6, R14, R13, R12, R11 ;  /* 0x0c00000c0d0e7389 */ /* 0x00006400000c000b */
[----:B01----:R-:W-:Y:S05]  /*175b0*/  ENDCOLLECTIVE ;  /* 0x000000000000791b */ /* 0x003fea0003800000 */
.L_x_1195:
[----:B------:R-:W-:Y:S02]  /*175c0*/  IMAD.MOV.U32 R12, RZ, RZ, 0x4 ;  /* 0x00000004ff0c7424 */ /* 0x000fe400078e00ff */
[----:B------:R-:W-:-:S04]  /*175d0*/  FADD.FTZ R3, R0, R14 ;  /* 0x0000000e00037221 */ /* 0x000fc80000010000 */
[----:B------:R-:W-:-:S07]  /*175e0*/  IMAD.MOV.U32 R13, RZ, RZ, R3 ;  /* 0x000000ffff0d7224 */ /* 0x000fce00078e0003 */
[----:B------:R-:W-:Y:S05]  /*175f0*/  WARPSYNC.COLLECTIVE R15, `(.L_x_1196) ;  /* 0x000000000f087348 */ /* 0x000fea0003c00000 */
[----:B------:R0:W1:Y:S02]  /*17600*/  SHFL.BFLY P6, R14, R13, R12, R11 ;  /* 0x0c00000c0d0e7389 */ /* 0x00006400000c000b */
[----:B01----:R-:W-:Y:S05]  /*17610*/  ENDCOLLECTIVE ;  /* 0x000000000000791b */ /* 0x003fea0003800000 */
.L_x_1196:
[----:B------:R-:W-:Y:S02]  /*17620*/  IMAD.MOV.U32 R12, RZ, RZ, 0x2 ;  /* 0x00000002ff0c7424 */ /* 0x000fe400078e00ff */
[----:B------:R-:W-:-:S05]  /*17630*/  FADD.FTZ R4, R3, R14 ;  /* 0x0000000e03047221 */ /* 0x000fca0000010000 */
[----:B------:R-:W-:-:S07]  /*17640*/  MOV R13, R4 ;  /* 0x00000004000d7202 */ /* 0x000fce0000000f00 */
[----:B------:R-:W-:Y:S05]  /*17650*/  WARPSYNC.COLLECTIVE R15, `(.L_x_1197) ;  /* 0x000000000f087348 */ /* 0x000fea0003c00000 */
[----:B------:R0:W1:Y:S02]  /*17660*/  SHFL.BFLY P6, R14, R13, R12, R11 ;  /* 0x0c00000c0d0e7389 */ /* 0x00006400000c000b */
[----:B01----:R-:W-:Y:S05]  /*17670*/  ENDCOLLECTIVE ;  /* 0x000000000000791b */ /* 0x003fea0003800000 */
.L_x_1197:
[----:B------:R-:W-:Y:S02]  /*17680*/  IMAD.MOV.U32 R12, RZ, RZ, 0x1 ;  /* 0x00000001ff0c7424 */ /* 0x000fe400078e00ff */
[----:B------:R-:W-:-:S04]  /*17690*/  FADD.FTZ R5, R4, R14 ;  /* 0x0000000e04057221 */ /* 0x000fc80000010000 */
[----:B------:R-:W-:-:S07]  /*176a0*/  IMAD.MOV.U32 R13, RZ, RZ, R5 ;  /* 0x000000ffff0d7224 */ /* 0x000fce00078e0005 */
[----:B------:R-:W-:Y:S05]  /*176b0*/  WARPSYNC.COLLECTIVE R15, `(.L_x_1198) ;  /* 0x000000000f087348 */ /* 0x000fea0003c00000 */
[----:B------:R0:W1:Y:S02]  /*176c0*/  SHFL.BFLY P6, R14, R13, R12, R11 ;  /* 0x0c00000c0d0e7389 */ /* 0x00006400000c000b */
[----:B01----:R-:W-:Y:S05]  /*176d0*/  ENDCOLLECTIVE ;  /* 0x000000000000791b */ /* 0x003fea0003800000 */
.L_x_1198:
[----:B------:R-:W-:Y:S05]  /*176e0*/  BRA `(.L_x_1199) ;  /* 0xfffffea800747947 */ /* 0x000fea000383ffff */
.L_x_1200:
        /* <DEDUP_REMOVED lines=9> */
.L_x_4059:


//--------------------- .text._ZN4mmha33masked_multihead_attention_kernelIfLi80ELi128ELi2ELi32ELi128ELb1ELb1EEEv26Multihead_attention_paramsIT_XT5_EE --------------------------
	.section	.text._ZN4mmha33masked_multihead_attention_kernelIfLi80ELi128ELi2ELi32ELi128ELb1ELb1EEEv26Multihead_attention_paramsIT_XT5_EE,"ax",@progbits
	.align	128
        .global         _ZN4mmha33masked_multihead_attention_kernelIfLi80ELi128ELi2ELi32ELi128ELb1ELb1EEEv26Multihead_attention_paramsIT_XT5_EE
        .type           _ZN4mmha33masked_multihead_attention_kernelIfLi80ELi128ELi2ELi32ELi128ELb1ELb1EEEv26Multihead_attention_paramsIT_XT5_EE,@function
        .size           _ZN4mmha33masked_multihead_attention_kernelIfLi80ELi128ELi2ELi32ELi128ELb1ELb1EEEv26Multihead_attention_paramsIT_XT5_EE,(.L_x_4060 - _ZN4mmha33masked_multihead_attention_kernelIfLi80ELi128ELi2ELi32ELi128ELb1ELb1EEEv26Multihead_attention_paramsIT_XT5_EE)
        .other          _ZN4mmha33masked_multihead_attention_kernelIfLi80ELi128ELi2ELi32ELi128ELb1ELb1EEEv26Multihead_attention_paramsIT_XT5_EE,@"STO_CUDA_ENTRY STV_DEFAULT"
_ZN4mmha33masked_multihead_attention_kernelIfLi80ELi128ELi2ELi32ELi128ELb1ELb1EEEv26Multihead_attention_paramsIT_XT5_EE:
.text._ZN4mmha33masked_multihead_attention_kernelIfLi80ELi128ELi2ELi32ELi128ELb1ELb1EEEv26Multihead_attention_paramsIT_XT5_EE:
[----:B------:R-:W0:Y:S01]  /*0000*/  LDC R1, c[0x0][0x37c] ;  /* 0x0000df00ff017b82 */ /* 0x000e220000000800 */
[----:B------:R-:W1:Y:S01]  /*0010*/  LDCU.64 UR4, c[0x0][0x490] ;  /* 0x00009200ff0477ac */ /* 0x000e620008000a00 */
[----:B------:R-:W2:Y:S01]  /*0020*/  S2R R25, SR_CTAID.Y ;  /* 0x0000000000197919 */ /* 0x000ea20000002600 */
[----:B------:R-:W3:Y:S01]  /*0030*/  LDCU.64 UR36, c[0x0][0x358] ;  /* 0x00006b00ff2477ac */ /* 0x000ee20008000a00 */
[----:B-1----:R-:W-:-:S04]  /*0040*/  UISETP.NE.U32.AND UP0, UPT, UR4, URZ, UPT ;  /* 0x000000ff0400728c */ /* 0x002fc8000bf05070 */
[----:B------:R-:W-:-:S09]  /*0050*/  UISETP.NE.AND.EX UP0, UPT, UR5, URZ, UPT, UP0 ;  /* 0x000000ff0500728c */ /* 0x000fd2000bf05300 */
[----:B---3--:R-:W-:Y:S05]  /*0060*/  BRA.U !UP0, `(.L_x_1201) ;  /* 0x0000000108147547 */ /* 0x008fea000b800000 */
[----:B--2---:R-:W-:-:S05]  /*0070*/  IADD3 R2, P0, PT, R25, UR4, RZ ;  /* 0x0000000419027c10 */ /* 0x004fca000ff1e0ff */
[----:B------:R-:W-:-:S05]  /*0080*/  IMAD.X R3, RZ, RZ, UR5, P0 ;  /* 0x00000005ff037e24 */ /* 0x000fca00080e06ff */
[----:B------:R-:W2:Y:S02]  /*0090*/  LDG.E.U8 R2, desc[UR36][R2.64] ;  /* 0x0000002402027981 */ /* 0x000ea4000c1e1100 */
[----:B--2---:R-:W-:-:S13]  /*00a0*/  ISETP.NE.AND P0, PT, R2, 0x1, PT ;  /* 0x000000010200780c */ /* 0x004fda0003f05270 */
[----:B------:R-:W-:Y:S05]  /*00b0*/  @!P0 EXIT ;  /* 0x000000000000894d */ /* 0x000fea0003800000 */
.L_x_1201:
[----:B------:R-:W1:Y:S08]  /*00c0*/  LDC R8, c[0x0][0x3f0] ;  /* 0x0000fc00ff087b82 */ /* 0x000e700000000800 */
[----:B------:R-:W3:Y:S08]  /*00d0*/  LDC.64 R10, c[0x0][0x460] ;  /* 0x00011800ff0a7b82 */ /* 0x000ef00000000a00 */
[----:B------:R-:W4:Y:S01]  /*00e0*/  LDC R21, c[0x0][0x40c] ;  /* 0x00010300ff157b82 */ /* 0x000f220000000800 */
[----:B-1----:R-:W-:Y:S01]  /*00f0*/  IABS R5, R8 ;  /* 0x0000000800057213 */ /* 0x002fe20000000000 */
[----:B------:R-:W1:Y:S06]  /*0100*/  S2R R18, SR_TID.X ;  /* 0x0000000000127919 */ /* 0x000e6c0000002100 */
[----:B------:R-:W0:Y:S01]  /*0110*/  LDC R14, c[0x0][0x3f8] ;  /* 0x0000fe00ff0e7b82 */ /* 0x000e220000000800 */
[----:B------:R-:W2:Y:S01]  /*0120*/  I2F.RP R0, R5 ;  /* 0x0000000500007306 */ /* 0x000ea20000209400 */
[----:B---3--:R-:W-:-:S04]  /*0130*/  ISETP.NE.U32.AND P0, PT, R10, RZ, PT ;  /* 0x000000ff0a00720c */ /* 0x008fc80003f05070 */
[----:B------:R-:W-:-:S04]  /*0140*/  ISETP.NE.AND.EX P0, PT, R11, RZ, PT, P0 ;  /* 0x000000ff0b00720c */ /* 0x000fc80003f05300 */
[----:B----4-:R-:W-:Y:S01]  /*0150*/  ISETP.EQ.AND P3, PT, R21, RZ, P0 ;  /* 0x000000ff1500720c */ /* 0x010fe20000762270 */
[----:B--2---:R-:W2:Y:S01]  /*0160*/  MUFU.RCP R0, R0 ;  /* 0x0000000000007308 */ /* 0x004ea20000001000 */
[----:B------:R-:W0:Y:S01]  /*0170*/  S2R R17, SR_CTAID.X ;  /* 0x0000000000117919 */ /* 0x000e220000002500 */
[----:B------:R-:W-:Y:S01]  /*0180*/  BSSY.RECONVERGENT B0, `(.L_x_1202) ;  /* 0x000003c000007945 */ /* 0x000fe20003800200 */
[----:B------:R-:W-:Y:S01]  /*0190*/  P2R R30, PR, RZ, 0x8 ;  /* 0x00000008ff1e7803 */ /* 0x000fe20000000000 */
[----:B--2---:R-:W-:-:S04]  /*01a0*/  VIADD R2, R0, 0xffffffe ;  /* 0x0ffffffe00027836 */ /* 0x004fc80000000000 */
[----:B------:R2:W3:Y:S02]  /*01b0*/  F2I.FTZ.U32.TRUNC.NTZ R3, R2 ;  /* 0x0000000200037305 */ /* 0x0004e4000021f000 */
[----:B--2---:R-:W-:Y:S02]  /*01c0*/  HFMA2 R2, -RZ, RZ, 0, 0 ;  /* 0x00000000ff027431 */ /* 0x004fe400000001ff */
[----:B---3--:R-:W-:-:S04]  /*01d0*/  IMAD.MOV R4, RZ, RZ, -R3 ;  /* 0x000000ffff047224 */ /* 0x008fc800078e0a03 */
[----:B------:R-:W-:Y:S01]  /*01e0*/  IMAD R7, R4, R5, RZ ;  /* 0x0000000504077224 */ /* 0x000fe200078e02ff */
[----:B------:R-:W-:-:S03]  /*01f0*/  IABS R4, R25 ;  /* 0x0000001900047213 */ /* 0x000fc60000000000 */
[----:B------:R-:W-:Y:S02]  /*0200*/  IMAD.HI.U32 R3, R3, R7, R2 ;  /* 0x0000000703037227 */ /* 0x000fe400078e0002 */
[----:B------:R-:W2:Y:S04]  /*0210*/  @P3 LDC.64 R6, c[0x0][0x460] ;  /* 0x00011800ff063b82 */ /* 0x000ea80000000a00 */
[----:B------:R-:W-:-:S04]  /*0220*/  IMAD.HI.U32 R3, R3, R4, RZ ;  /* 0x0000000403037227 */ /* 0x000fc800078e00ff */
[----:B------:R-:W-:-:S04]  /*0230*/  IMAD.MOV R0, RZ, RZ, -R3 ;  /* 0x000000ffff007224 */ /* 0x000fc800078e0a03 */
[----:B------:R-:W-:-:S05]  /*0240*/  IMAD R0, R5, R0, R4 ;  /* 0x0000000005007224 */ /* 0x000fca00078e0204 */
[----:B------:R-:W-:-:S13]  /*0250*/  ISETP.GT.U32.AND P1, PT, R5, R0, PT ;  /* 0x000000000500720c */ /* 0x000fda0003f24070 */
[----:B------:R-:W-:Y:S02]  /*0260*/  @!P1 IMAD.IADD R0, R0, 0x1, -R5 ;  /* 0x0000000100009824 */ /* 0x000fe400078e0a05 */
[----:B------:R-:W-:Y:S01]  /*0270*/  @!P1 VIADD R3, R3, 0x1 ;  /* 0x0000000103039836 */ /* 0x000fe20000000000 */
[----:B------:R-:W-:Y:S02]  /*0280*/  ISETP.NE.AND P1, PT, R8, RZ, PT ;  /* 0x000000ff0800720c */ /* 0x000fe40003f25270 */
[----:B------:R-:W-:Y:S02]  /*0290*/  ISETP.GE.U32.AND P0, PT, R0, R5, PT ;  /* 0x000000050000720c */ /* 0x000fe40003f06070 */
[----:B------:R-:W3:Y:S01]  /*02a0*/  LDC.64 R4, c[0x0][0x498] ;  /* 0x00012600ff047b82 */ /* 0x000ee20000000a00 */
[----:B------:R-:W-:-:S04]  /*02b0*/  LOP3.LUT R0, R25, R8, RZ, 0x3c, !PT ;  /* 0x0000000819007212 */ /* 0x000fc800078e3cff */
[----:B------:R-:W-:-:S03]  /*02c0*/  ISETP.GE.AND P2, PT, R0, RZ, PT ;  /* 0x000000ff0000720c */ /* 0x000fc60003f46270 */
[----:B------:R-:W4:Y:S03]  /*02d0*/  LDC R0, c[0x0][0x3e8] ;  /* 0x0000fa00ff007b82 */ /* 0x000f260000000800 */
[----:B------:R-:W-:-:S05]  /*02e0*/  @P0 IADD3 R3, PT, PT, R3, 0x1, RZ ;  /* 0x0000000103030810 */ /* 0x000fca0007ffe0ff */
[----:B------:R-:W-:-:S04]  /*02f0*/  IMAD.MOV.U32 R31, RZ, RZ, R3 ;  /* 0x000000ffff1f7224 */ /* 0x000fc800078e0003 */
[----:B------:R-:W-:Y:S01]  /*0300*/  @!P2 IMAD.MOV R31, RZ, RZ, -R31 ;  /* 0x000000ffff1fa224 */ /* 0x000fe200078e0a1f */
[----:B------:R-:W-:Y:S01]  /*0310*/  @!P1 LOP3.LUT R31, RZ, R8, RZ, 0x33, !PT ;  /* 0x00000008ff1f9212 */ /* 0x000fe200078e33ff */
[----:B---3--:R-:W-:-:S04]  /*0320*/  IMAD.WIDE.U32 R4, R25, 0x4, R4 ;  /* 0x0000000419047825 */ /* 0x008fc800078e0004 */
[----:B--2---:R-:W-:Y:S01]  /*0330*/  @P3 IMAD.WIDE R6, R31, 0x4, R6 ;  /* 0x000000041f063825 */ /* 0x004fe200078e0206 */
[----:B------:R2:W5:Y:S04]  /*0340*/  LDG.E R16, desc[UR36][R4.64] ;  /* 0x0000002404107981 */ /* 0x000568000c1e1900 */
[----:B------:R2:W5:Y:S01]  /*0350*/  @P3 LDG.E R2, desc[UR36][R6.64] ;  /* 0x0000002406023981 */ /* 0x000562000c1e1900 */
[----:B----4-:R-:W-:Y:S01]  /*0360*/  ISETP.NE.AND P0, PT, R0, RZ, PT ;  /* 0x000000ff0000720c */ /* 0x010fe20003f05270 */
[----:B0-----:R-:W-:Y:S01]  /*0370*/  IMAD R19, R25, R14, R17 ;  /* 0x0000000e19137224 */ /* 0x001fe200078e0211 */
[----:B-1----:R-:W-:Y:S02]  /*0380*/  ISETP.GT.U32.AND P2, PT, R18, 0x13, PT ;  /* 0x000000131200780c */ /* 0x002fe40003f44070 */
[----:B------:R-:W-:-:S02]  /*0390*/  CS2R R42, SRZ ;  /* 0x00000000002a7805 */ /* 0x000fc4000001ff00 */
[----:B------:R-:W-:Y:S01]  /*03a0*/  CS2R R40, SRZ ;  /* 0x0000000000287805 */ /* 0x000fe2000001ff00 */
[----:B------:R-:W-:-:S06]  /*03b0*/  IMAD.SHL.U32 R22, R18, 0x4, RZ ;  /* 0x0000000412167824 */ /* 0x000fcc00078e00ff */
[----:B------:R-:W-:Y:S02]  /*03c0*/  @P0 IMAD R0, R25, R0, RZ ;  /* 0x0000000019000224 */ /* 0x000fe400078e02ff */
[----:B------:R-:W-:Y:S02]  /*03d0*/  @!P0 IMAD R3, R19, 0x50, RZ ;  /* 0x0000005013038824 */ /* 0x000fe400078e02ff */
[----:B------:R-:W-:Y:S01]  /*03e0*/  @P0 IMAD R3, R17, 0x50, R0 ;  /* 0x0000005011030824 */ /* 0x000fe200078e0200 */
        /* <DEDUP_REMOVED lines=21> */
.L_x_1203:
[----:B------:R-:W-:Y:S05]  /*0540*/  BSYNC.RECONVERGENT B0 ;  /* 0x0000000000007941 */ /* 0x000fea0003800200 */
.L_x_1202:
[----:B------:R-:W1:Y:S01]  /*0550*/  LDCU.64 UR6, c[0x0][0x3a0] ;  /* 0x00007400ff0677ac */ /* 0x000e620008000a00 */
[----:B------:R-:W2:Y:S01]  /*0560*/  LDC R29, c[0x0][0x3f4] ;  /* 0x0000fd00ff1d7b82 */ /* 0x000ea20000000800 */
[----:B------:R-:W-:Y:S01]  /*0570*/  ISETP.GT.U32.OR P3, PT, R18, 0x1f, !P3 ;  /* 0x0000001f1200780c */ /* 0x000fe20005f64470 */
[----:B-----5:R-:W-:Y:S01]  /*0580*/  VIADD R23, R16, 0xffffffff ;  /* 0xffffffff10177836 */ /* 0x020fe20000000000 */
[----:B------:R-:W3:Y:S01]  /*0590*/  LDCU.64 UR4, c[0x0][0x390] ;  /* 0x00007200ff0477ac */ /* 0x000ee20008000a00 */
[----:B------:R-:W-:Y:S01]  /*05a0*/  IMAD R24, R19, 0x50, RZ ;  /* 0x0000005013187824 */ /* 0x000fe200078e02ff */
[----:B------:R-:W-:Y:S02]  /*05b0*/  CS2R R38, SRZ ;  /* 0x0000000000267805 */ /* 0x000fe4000001ff00 */
[----:B------:R-:W-:Y:S02]  /*05c0*/  CS2R R36, SRZ ;  /* 0x0000000000247805 */ /* 0x000fe4000001ff00 */
[----:B------:R-:W-:Y:S01]  /*05d0*/  CS2R R34, SRZ ;  /* 0x0000000000227805 */ /* 0x000fe2000001ff00 */
[----:B------:R-:W4:Y:S01]  /*05e0*/  @!P2 LDC.64 R4, c[0x0][0x3b8] ;  /* 0x0000ee00ff04ab82 */ /* 0x000f220000000a00 */
[----:B------:R-:W-:-:S02]  /*05f0*/  CS2R R32, SRZ ;  /* 0x0000000000207805 */ /* 0x000fc4000001ff00 */
[----:B------:R-:W-:Y:S02]  /*0600*/  CS2R R46, SRZ ;  /* 0x00000000002e7805 */ /* 0x000fe4000001ff00 */
[----:B------:R-:W-:-:S03]  /*0610*/  CS2R R44, SRZ ;  /* 0x00000000002c7805 */ /* 0x000fc6000001ff00 */
[----:B------:R-:W0:Y:S01]  /*0620*/  @!P3 LDC.64 R10, c[0x0][0x450] ;  /* 0x00011400ff0abb82 */ /* 0x000e220000000a00 */
[----:B-1----:R-:W-:-:S04]  /*0630*/  ISETP.NE.U32.AND P1, PT, RZ, UR6, PT ;  /* 0x00000006ff007c0c */ /* 0x002fc8000bf25070 */
[----:B------:R-:W-:Y:S02]  /*0640*/  ISETP.NE.AND.EX P1, PT, RZ, UR7, PT, P1 ;  /* 0x00000007ff007c0c */ /* 0x000fe4000bf25310 */
[----:B---3--:R-:W-:Y:S01]  /*0650*/  ISETP.NE.U32.AND P0, PT, RZ, UR4, PT ;  /* 0x00000004ff007c0c */ /* 0x008fe2000bf05070 */
[CC--:B--2---:R-:W-:Y:S01]  /*0660*/  @!P2 IMAD R0, R18.reuse, R29.reuse, R23 ;  /* 0x0000001d1200a224 */ /* 0x0c4fe200078e0217 */
[----:B------:R-:W-:Y:S01]  /*0670*/  ISETP.GT.U32.OR P1, PT, R18, 0x13, !P1 ;  /* 0x000000131200780c */ /* 0x000fe20004f24470 */
[----:B------:R-:W1:Y:S01]  /*0680*/  LDC.64 R26, c[0x0][0x418] ;  /* 0x00010600ff1a7b82 */ /* 0x000e620000000a00 */
[----:B------:R-:W-:Y:S01]  /*0690*/  ISETP.NE.AND.EX P0, PT, RZ, UR5, PT, P0 ;  /* 0x00000005ff007c0c */ /* 0x000fe2000bf05300 */
[----:B------:R-:W-:Y:S01]  /*06a0*/  @!P2 IMAD.SHL.U32 R3, R0, 0x4, RZ ;  /* 0x000000040003a824 */ /* 0x000fe200078e00ff */
[----:B------:R-:W-:Y:S01]  /*06b0*/  ISETP.NE.OR P4, PT, R21, RZ, P1 ;  /* 0x000000ff1500720c */ /* 0x000fe20000f85670 */
[----:B------:R-:W-:Y:S01]  /*06c0*/  @!P3 IMAD R0, R2, R14, RZ ;  /* 0x0000000e0200b224 */ /* 0x000fe200078e02ff */
[----:B------:R-:W-:Y:S01]  /*06d0*/  ISETP.GT.U32.OR P0, PT, R18, 0x13, !P0 ;  /* 0x000000131200780c */ /* 0x000fe20004704470 */
[-C--:B------:R-:W-:Y:S01]  /*06e0*/  @!P2 IMAD R13, R24, R29.reuse, R3 ;  /* 0x0000001d180da224 */ /* 0x080fe200078e0203 */
[----:B------:R-:W-:Y:S01]  /*06f0*/  IABS R20, R29 ;  /* 0x0000001d00147213 */ /* 0x000fe20000000000 */
[----:B------:R-:W-:Y:S01]  /*0700*/  IMAD R3, R17, 0x50, R22 ;  /* 0x0000005011037824 */ /* 0x000fe200078e0216 */
[----:B------:R-:W2:Y:S01]  /*0710*/  LDCU.U8 UR4, c[0x0][0x404] ;  /* 0x00008080ff0477ac */ /* 0x000ea20008000000 */
[----:B----4-:R-:W-:-:S04]  /*0720*/  @!P2 IMAD.WIDE R4, R13, 0x4, R4 ;  /* 0x000000040d04a825 */ /* 0x010fc800078e0204 */
[----:B------:R-:W-:Y:S01]  /*0730*/  @!P3 IMAD R15, R0, 0x50, R3 ;  /* 0x00000050000fb824 */ /* 0x000fe200078e0203 */
[----:B------:R3:W4:Y:S01]  /*0740*/  @!P2 LDG.E.128 R36, desc[UR36][R4.64] ;  /* 0x000000240424a981 */ /* 0x000722000c1e1d00 */
[----:B------:R-:W2:Y:S08]  /*0750*/  @!P4 LDC.64 R8, c[0x0][0x3a0] ;  /* 0x0000e800ff08cb82 */ /* 0x000eb00000000a00 */
[----:B0-----:R-:W0:Y:S01]  /*0760*/  @!P0 LDC.64 R6, c[0x0][0x390] ;  /* 0x0000e400ff068b82 */ /* 0x001e220000000a00 */
[----:B------:R-:W-:Y:S01]  /*0770*/  @!P3 IMAD.WIDE R10, R15, 0x4, R10 ;  /* 0x000000040f0ab825 */ /* 0x000fe200078e020a */
[----:B-1----:R-:W-:-:S04]  /*0780*/  ISETP.NE.U32.AND P1, PT, R26, RZ, PT ;  /* 0x000000ff1a00720c */ /* 0x002fc80003f25070 */
[----:B------:R-:W4:Y:S01]  /*0790*/  @!P3 LDG.E.128 R48, desc[UR36][R10.64] ;  /* 0x000000240a30b981 */ /* 0x000f22000c1e1d00 */
[----:B------:R-:W1:Y:S01]  /*07a0*/  I2F.RP R0, R20 ;  /* 0x0000001400007306 */ /* 0x000e620000209400 */
[----:B---3--:R-:W-:Y:S01]  /*07b0*/  IMAD.MOV.U32 R4, RZ, RZ, RZ ;  /* 0x000000ffff047224 */ /* 0x008fe200078e00ff */
[----:B------:R-:W-:Y:S01]  /*07c0*/  ISETP.NE.AND.EX P1, PT, R27, RZ, PT, P1 ;  /* 0x000000ff1b00720c */ /* 0x000fe20003f25310 */
[----:B--2---:R-:W-:-:S05]  /*07d0*/  @!P4 IMAD.WIDE.U32 R8, R3, 0x4, R8 ;  /* 0x000000040308c825 */ /* 0x004fca00078e0008 */
[----:B------:R-:W4:Y:S01]  /*07e0*/  @!P4 LDG.E.128 R32, desc[UR36][R8.64] ;  /* 0x000000240820c981 */ /* 0x000f22000c1e1d00 */
[----:B0-----:R-:W-:Y:S01]  /*07f0*/  @!P0 IMAD.WIDE.U32 R6, R3, 0x4, R6 ;  /* 0x0000000403068825 */ /* 0x001fe200078e0006 */
[----:B-1----:R-:W0:Y:S01]  /*0800*/  MUFU.RCP R0, R0 ;  /* 0x0000000000007308 */ /* 0x002e220000001000 */
[----:B------:R-:W-:-:S04]  /*0810*/  IABS R27, R23 ;  /* 0x00000017001b7213 */ /* 0x000fc80000000000 */
[----:B------:R-:W1:Y:S01]  /*0820*/  @P1 LDC.64 R12, c[0x0][0x418] ;  /* 0x00010600ff0c1b82 */ /* 0x000e620000000a00 */
[----:B------:R2:W3:Y:S01]  /*0830*/  @!P0 LDG.E.128 R44, desc[UR36][R6.64] ;  /* 0x00000024062c8981 */ /* 0x0004e2000c1e1d00 */
[----:B0-----:R-:W-:-:S04]  /*0840*/  IADD3 R3, PT, PT, R0, 0xffffffe, RZ ;  /* 0x0ffffffe00037810 */ /* 0x001fc80007ffe0ff */
[----:B------:R0:W2:Y:S02]  /*0850*/  F2I.FTZ.U32.TRUNC.NTZ R5, R3 ;  /* 0x0000000300057305 */ /* 0x0000a4000021f000 */
[----:B0-----:R-:W0:Y:S01]  /*0860*/  LDC R3, c[0x0][0x400] ;  /* 0x00010000ff037b82 */ /* 0x001e220000000800 */
[----:B--2---:R-:W-:-:S04]  /*0870*/  IMAD.MOV R7, RZ, RZ, -R5 ;  /* 0x000000ffff077224 */ /* 0x004fc800078e0a05 */
[----:B------:R-:W-:-:S04]  /*0880*/  IMAD R7, R7, R20, RZ ;  /* 0x0000001407077224 */ /* 0x000fc800078e02ff */
[----:B------:R-:W-:-:S06]  /*0890*/  IMAD.HI.U32 R4, R5, R7, R4 ;  /* 0x0000000705047227 */ /* 0x000fcc00078e0004 */
[----:B------:R-:W-:-:S04]  /*08a0*/  IMAD.HI.U32 R4, R4, R27, RZ ;  /* 0x0000001b04047227 */ /* 0x000fc800078e00ff */
[----:B------:R-:W-:-:S04]  /*08b0*/  IMAD.MOV R4, RZ, RZ, -R4 ;  /* 0x000000ffff047224 */ /* 0x000fc800078e0a04 */
[----:B------:R-:W-:-:S05]  /*08c0*/  IMAD R27, R20, R4, R27 ;  /* 0x00000004141b7224 */ /* 0x000fca00078e021b */
[----:B------:R-:W-:-:S13]  /*08d0*/  ISETP.GT.U32.AND P0, PT, R20, R27, PT ;  /* 0x0000001b1400720c */ /* 0x000fda0003f04070 */
[----:B------:R-:W-:-:S04]  /*08e0*/  @!P0 IADD3 R27, PT, PT, R27, -R20, RZ ;  /* 0x800000141b1b8210 */ /* 0x000fc80007ffe0ff */
[----:B------:R-:W-:Y:S01]  /*08f0*/  ISETP.GT.U32.AND P0, PT, R20, R27, PT ;  /* 0x0000001b1400720c */ /* 0x000fe20003f04070 */
[----:B------:R-:W-:Y:S02]  /*0900*/  IMAD.MOV.U32 R26, RZ, RZ, RZ ;  /* 0x000000ffff1a7224 */ /* 0x000fe400078e00ff */
[----:B-1----:R-:W-:Y:S01]  /*0910*/  @P1 IMAD.WIDE.U32 R12, R25, 0x4, R12 ;  /* 0x00000004190c1825 */ /* 0x002fe200078e000c */
[----:B------:R-:W-:-:S04]  /*0920*/  ISETP.GE.AND P4, PT, R23, RZ, PT ;  /* 0x000000ff1700720c */ /* 0x000fc80003f86270 */
[----:B------:R1:W5:Y:S01]  /*0930*/  @P1 LDG.E R26, desc[UR36][R12.64] ;  /* 0x000000240c1a1981 */ /* 0x000362000c1e1900 */
[----:B------:R-:W-:-:S04]  /*0940*/  ISETP.NE.AND P1, PT, R21, RZ, PT ;  /* 0x000000ff1500720c */ /* 0x000fc80003f25270 */
[----:B------:R-:W-:Y:S01]  /*0950*/  @!P0 IMAD.IADD R27, R27, 0x1, -R20 ;  /* 0x000000011b1b8824 */ /* 0x000fe200078e0a14 */
[----:B------:R-:W-:Y:S02]  /*0960*/  ISETP.NE.AND P0, PT, RZ, UR4, PT ;  /* 0x00000004ff007c0c */ /* 0x000fe4000bf05270 */
[----:B------:R-:W-:Y:S02]  /*0970*/  ISETP.NE.AND P2, PT, R29, RZ, PT ;  /* 0x000000ff1d00720c */ /* 0x000fe40003f45270 */
[----:B0-----:R-:W-:Y:S01]  /*0980*/  ISETP.LT.OR P0, PT, R3, 0x1, P0 ;  /* 0x000000010300780c */ /* 0x001fe20000701670 */
[----:B------:R-:W-:Y:S01]  /*0990*/  IMAD R25, R25, R29, RZ ;  /* 0x0000001d19197224 */ /* 0x000fe200078e02ff */
[----:B------:R-:W-:Y:S01]  /*09a0*/  BSSY.RECONVERGENT B6, `(.L_x_1204) ;  /* 0x0000123000067945 */ /* 0x000fe20003800200 */
[----:B------:R-:W-:Y:S02]  /*09b0*/  @!P4 IMAD.MOV R27, RZ, RZ, -R27 ;  /* 0x000000ffff1bc224 */ /* 0x000fe400078e0a1b */
[----:B------:R-:W-:Y:S01]  /*09c0*/  IMAD R31, R31, R14, RZ ;  /* 0x0000000e1f1f7224 */ /* 0x000fe200078e02ff */
[----:B------:R-:W-:-:S05]  /*09d0*/  SHF.R.S32.HI R28, RZ, 0x1f, R25 ;  /* 0x0000001fff1c7819 */ /* 0x000fca0000011419 */
[-C--:B------:R-:W-:Y:S02]  /*09e0*/  @!P2 LOP3.LUT R27, RZ, R29.reuse, RZ, 0x33, !PT ;  /* 0x0000001dff1ba212 */ /* 0x080fe400078e33ff */
[----:B------:R-:W-:Y:S01]  /*09f0*/  VIADDMNMX R29, R16, -R29, RZ, !PT ;  /* 0x8000001d101d7246 */ /* 0x000fe200078001ff */
[----:B----4-:R-:W-:Y:S01]  /*0a00*/  @!P1 FADD.FTZ R36, R36, R32 ;  /* 0x0000002024249221 */ /* 0x010fe20000010000 */
[----:B------:R-:W-:Y:S01]  /*0a10*/  @!P1 FADD.FTZ R37, R37, R33 ;  /* 0x0000002125259221 */ /* 0x000fe20000010000 */
[----:B------:R-:W-:Y:S01]  /*0a20*/  @!P1 FADD.FTZ R38, R38, R34 ;  /* 0x0000002226269221 */ /* 0x000fe20000010000 */
[----:B------:R-:W-:Y:S01]  /*0a30*/  @!P1 FADD.FTZ R39, R39, R35 ;  /* 0x0000002327279221 */ /* 0x000fe20000010000 */
[----:B------:R-:W-:Y:S01]  /*0a40*/  @!P3 FMUL.FTZ R36, R36, R48 ;  /* 0x000000302424b220 */ /* 0x000fe20000410000 */
[----:B------:R-:W-:Y:S01]  /*0a50*/  @!P3 FMUL.FTZ R37, R37, R49 ;  /* 0x000000312525b220 */ /* 0x000fe20000410000 */
[----:B------:R-:W-:Y:S01]  /*0a60*/  @!P3 FMUL.FTZ R38, R38, R50 ;  /* 0x000000322626b220 */ /* 0x000fe20000410000 */
[----:B------:R-:W-:Y:S01]  /*0a70*/  @!P3 FMUL.FTZ R39, R39, R51 ;  /* 0x000000332727b220 */ /* 0x000fe20000410000 */
[----:B---3--:R-:W-:Y:S01]  /*0a80*/  FADD.FTZ R40, R44, R40 ;  /* 0x000000282c287221 */ /* 0x008fe20000010000 */
[----:B------:R-:W-:Y:S01]  /*0a90*/  FADD.FTZ R41, R45, R41 ;  /* 0x000000292d297221 */ /* 0x000fe20000010000 */
[----:B------:R-:W-:Y:S01]  /*0aa0*/  FADD.FTZ R42, R46, R42 ;  /* 0x0000002a2e2a7221 */ /* 0x000fe20000010000 */
[----:B------:R-:W-:Y:S01]  /*0ab0*/  FADD.FTZ R43, R47, R43 ;  /* 0x0000002b2f2b7221 */ /* 0x000fe20000010000 */
[----:B-1----:R-:W-:Y:S06]  /*0ac0*/  @P0 BRA `(.L_x_1205) ;  /* 0x00000004002c0947 */ /* 0x002fec0003800000 */
[----:B------:R-:W-:Y:S05]  /*0ad0*/  @P1 BRA `(.L_x_1206) ;  /* 0x0000000000a81947 */ /* 0x000fea0003800000 */
[----:B------:R-:W-:-:S13]  /*0ae0*/  ISETP.GE.AND P0, PT, R22, R3, PT ;  /* 0x000000031600720c */ /* 0x000fda0003f06270 */
[----:B------:R-:W-:Y:S05]  /*0af0*/  @P0 BRA `(.L_x_1207) ;  /* 0x0000001000340947 */ /* 0x000fea0003800000 */
[----:B------:R-:W-:Y:S01]  /*0b00*/  I2FP.F32.U32 R3, R3 ;  /* 0x0000000300037245 */ /* 0x000fe20000201000 */
[----:B------:R-:W-:-:S05]  /*0b10*/  VIADD R0, R22, 0x2 ;  /* 0x0000000216007836 */ /* 0x000fca0000000000 */
[----:B------:R-:W0:Y:S01]  /*0b20*/  MUFU.RCP R3, R3 ;  /* 0x0000000300037308 */ /* 0x000e220000001000 */
[----:B------:R-:W-:-:S05]  /*0b30*/  I2FP.F32.U32 R0, R0 ;  /* 0x0000000000007245 */ /* 0x000fca0000201000 */
[----:B0-----:R-:W-:Y:S01]  /*0b40*/  FMUL.FTZ R4, R0, R3 ;  /* 0x0000000300047220 */ /* 0x001fe20000410000 */
[----:B------:R-:W-:-:S03]  /*0b50*/  I2FP.F32.U32 R0, R22 ;  /* 0x0000001600007245 */ /* 0x000fc60000201000 */
[----:B------:R-:W-:Y:S02]  /*0b60*/  FMUL.FTZ R5, R4, 13.28771209716796875 ;  /* 0x41549a7804057820 */ /* 0x000fe40000410000 */
[----:B------:R-:W-:-:S04]  /*0b70*/  FMUL.FTZ R0, R0, R3 ;  /* 0x0000000300007220 */ /* 0x000fc80000410000 */
[----:B------:R-:W0:Y:S01]  /*0b80*/  MUFU.EX2 R5, -R5 ;  /* 0x8000000500057308 */ /* 0x000e220000000800 */
[----:B------:R-:W-:Y:S01]  /*0b90*/  FMUL.FTZ R4, R0, 13.28771209716796875 ;  /* 0x41549a7800047820 */ /* 0x000fe20000410000 */
[----:B-----5:R-:W-:-:S04]  /*0ba0*/  IADD3 R0, PT, PT, -R26, R21, RZ ;  /* 0x000000151a007210 */ /* 0x020fc80007ffe1ff */
[----:B------:R-:W-:Y:S02]  /*0bb0*/  I2FP.F32.S32 R0, R0 ;  /* 0x0000000000007245 */ /* 0x000fe40000201400 */
[----:B------:R-:W1:Y:S03]  /*0bc0*/  MUFU.EX2 R7, -R4 ;  /* 0x8000000400077308 */ /* 0x000e660000000800 */
[----:B0-----:R-:W-:-:S04]  /*0bd0*/  FMUL.FTZ R3, R0, R5 ;  /* 0x0000000500037220 */ /* 0x001fc80000410000 */
[----:B------:R-:W-:Y:S01]  /*0be0*/  FMUL.RZ R13, R3, 0.15915493667125701904 ;  /* 0x3e22f983030d7820 */ /* 0x000fe2000040c000 */
[----:B-1----:R-:W-:-:S03]  /*0bf0*/  FMUL.FTZ R0, R0, R7 ;  /* 0x0000000700007220 */ /* 0x002fc60000410000 */
[----:B------:R-:W0:Y:S01]  /*0c00*/  MUFU.SIN R6, R13 ;  /* 0x0000000d00067308 */ /* 0x000e220000000400 */
[----:B------:R-:W-:-:S07]  /*0c10*/  FMUL.RZ R11, R0, 0.15915493667125701904 ;  /* 0x3e22f983000b7820 */ /* 0x000fce000040c000 */
        /* <DEDUP_REMOVED lines=22> */
.L_x_1206:
[----:B------:R-:W-:-:S13]  /*0d80*/  ISETP.GE.AND P0, PT, R22, R3, PT ;  /* 0x000000031600720c */ /* 0x000fda0003f06270 */
[----:B------:R-:W-:Y:S05]  /*0d90*/  @P0 BRA `(.L_x_1207) ;  /* 0x0000000c008c0947 */ /* 0x000fea0003800000 */
[----:B------:R-:W-:Y:S01]  /*0da0*/  I2FP.F32.U32 R3, R3 ;  /* 0x0000000300037245 */ /* 0x000fe20000201000 */
[----:B------:R-:W-:Y:S01]  /*0db0*/  VIADD R0, R22, 0x2 ;  /* 0x0000000216007836 */ /* 0x000fe20000000000 */
[----:B-----5:R-:W-:-:S04]  /*0dc0*/  IADD3 R21, PT, PT, -R26, R21, RZ ;  /* 0x000000151a157210 */ /* 0x020fc80007ffe1ff */
        /* <DEDUP_REMOVED lines=27> */
.L_x_1205:
        /* <DEDUP_REMOVED lines=10> */
[----:B0-----:R-:W-:-:S02]  /*1020*/  VIADD R4, R0, 0xffffffe ;  /* 0x0ffffffe00047836 */ /* 0x001fc40000000000 */
[----:B------:R-:W-:-:S04]  /*1030*/  IMAD.MOV R0, RZ, RZ, -R10 ;  /* 0x000000ffff007224 */ /* 0x000fc800078e0a0a */
[----:B------:R0:W1:Y:S02]  /*1040*/  F2I.FTZ.U32.TRUNC.NTZ R5, R4 ;  /* 0x0000000400057305 */ /* 0x000064000021f000 */
[----:B0-----:R-:W-:Y:S01]  /*1050*/  MOV R4, RZ ;  /* 0x000000ff00047202 */ /* 0x001fe20000000f00 */
[----:B-1----:R-:W-:-:S04]  /*1060*/  IMAD.MOV R6, RZ, RZ, -R5 ;  /* 0x000000ffff067224 */ /* 0x002fc800078e0a05 */
        /* <DEDUP_REMOVED lines=31> */
[----:B0-----:R-:W-:Y:S01]  /*1260*/  MOV R4, UR4 ;  /* 0x0000000400047c02 */ /* 0x001fe20008000f00 */
[----:B------:R-:W-:-:S02]  /*1270*/  IMAD.U32 R5, RZ, RZ, UR5 ;  /* 0x00000005ff057e24 */ /* 0x000fc4000f8e00ff */
[----:B---3--:R-:W-:Y:S02]  /*1280*/  IMAD.U32 R6, RZ, RZ, UR6 ;  /* 0x00000006ff067e24 */ /* 0x008fe4000f8e00ff */
[----:B------:R-:W-:Y:S01]  /*1290*/  IMAD.U32 R7, RZ, RZ, UR7 ;  /* 0x00000007ff077e24 */ /* 0x000fe2000f8e00ff */
[----:B----4-:R-:W-:Y:S01]  /*12a0*/  MOV R10, UR8 ;  /* 0x00000008000a7c02 */ /* 0x010fe20008000f00 */
[----:B-1----:R-:W-:-:S07]  /*12b0*/  IMAD.U32 R11, RZ, RZ, UR9 ;  /* 0x00000009ff0b7e24 */ /* 0x002fce000f8e00ff */
[----:B------:R-:W-:-:S07]  /*12c0*/  LEPC R20, `(.L_x_1208) ;  /* 0x000000001014794e */ /* 0x000fce0000000000 */
[----:B--2--5:R-:W-:Y:S05]  /*12d0*/  CALL.ABS.NOINC R14 ;  /* 0x000000000e007343 */ /* 0x024fea0003c00000 */
.L_x_1208:
        /* <DEDUP_REMOVED lines=13> */
[----:B------:R-:W-:-:S05]  /*13b0*/  @!P0 LEA R5, R5, R3, 0x2 ;  /* 0x0000000305058211 */ /* 0x000fca00078e10ff */
[----:B------:R1:W-:Y:S02]  /*13c0*/  @!P0 STS.128 [R5], R36 ;  /* 0x0000002405008388 */ /* 0x0003e40000000c00 */
.L_x_1209:
        /* <DEDUP_REMOVED lines=25> */
[----:B------:R-:W-:-:S03]  /*1560*/  SHF.L.U32 R4, R4, 0x1, RZ ;  /* 0x0000000104047819 */ /* 0x000fc600000006ff */
[----:B------:R0:W2:Y:S01]  /*1570*/  LDS R38, [R47+0x4] ;  /* 0x000004002f267984 */ /* 0x0000a20000000800 */
[----:B------:R-:W-:-:S03]  /*1580*/  LOP3.LUT R7, R4, 0xfffffffc, RZ, 0xc0, !PT ;  /* 0xfffffffc04077812 */ /* 0x000fc600078ec0ff */
[----:B------:R0:W3:Y:S01]  /*1590*/  LDS R37, [R48] ;  /* 0x0000000030257984 */ /* 0x0000e20000000800 */
[----:B------:R-:W-:-:S03]  /*15a0*/  ISETP.GE.AND P0, PT, R7, R9, PT ;  /* 0x000000090700720c */ /* 0x000fc60003f06270 */
[----:B------:R0:W4:Y:S10]  /*15b0*/  LDS R39, [R48+0x4] ;  /* 0x0000040030277984 */ /* 0x0001340000000800 */
[----:B0-----:R-:W-:Y:S05]  /*15c0*/  @P0 BRA `(.L_x_1215) ;  /* 0x00000000009c0947 */ /* 0x001fea0003800000 */
[----:B------:R-:W-:Y:S01]  /*15d0*/  I2FP.F32.S32 R5, R9 ;  /* 0x0000000900057245 */ /* 0x000fe20000201400 */
[----:B------:R-:W-:Y:S02]  /*15e0*/  VIADD R4, R7, 0x2 ;  /* 0x0000000207047836 */ /* 0x000fe40000000000 */
[----:B-----5:R-:W-:-:S03]  /*15f0*/  IMAD.IADD R11, R11, 0x1, -R26 ;  /* 0x000000010b0b7824 */ /* 0x020fc600078e0a1a */
[----:B------:R-:W0:Y:S01]  /*1600*/  MUFU.RCP R5, R5 ;  /* 0x0000000500057308 */ /* 0x000e220000001000 */
[----:B------:R-:W-:Y:S02]  /*1610*/  I2FP.F32.S32 R4, R4 ;  /* 0x0000000400047245 */ /* 0x000fe40000201400 */
[----:B------:R-:W-:-:S03]  /*1620*/  I2FP.F32.S32 R11, R11 ;  /* 0x0000000b000b7245 */ /* 0x000fc60000201400 */
[----:B0-----:R-:W-:Y:S01]  /*1630*/  FMUL.FTZ R6, R4, R5 ;  /* 0x0000000504067220 */ /* 0x001fe20000410000 */
[----:B------:R-:W-:-:S03]  /*1640*/  I2FP.F32.S32 R4, R7 ;  /* 0x0000000700047245 */ /* 0x000fc60000201400 */
        /* <DEDUP_REMOVED lines=10> */
[----:B------:R-:W1:Y:S08]  /*16f0*/  MUFU.COS R8, R15 ;  /* 0x0000000f00087308 */ /* 0x000e700000000000 */
[----:B------:R-:W3:Y:S01]  /*1700*/  MUFU.SIN R6, R13 ;  /* 0x0000000d00067308 */ /* 0x000ee20000000400 */
[-C--:B0-----:R-:W-:Y:S01]  /*1710*/  FMUL.FTZ R7, R43, R9.reuse ;  /* 0x000000092b077220 */ /* 0x081fe20000410000 */
[-C--:B----4-:R-:W-:Y:S01]  /*1720*/  FMUL.FTZ R11, R39, R9.reuse ;  /* 0x00000009270b7220 */ /* 0x090fe20000410000 */
[-C--:B------:R-:W-:Y:S01]  /*1730*/  FMUL.FTZ R12, R42, R9.reuse ;  /* 0x000000092a0c7220 */ /* 0x080fe20000410000 */
[----:B--2---:R-:W-:-:S04]  /*1740*/  FMUL.FTZ R14, R38, R9 ;  /* 0x00000009260e7220 */ /* 0x004fc80000410000 */
[----:B------:R-:W0:Y:S01]  /*1750*/  MUFU.COS R5, R13 ;  /* 0x0000000d00057308 */ /* 0x000e220000000000 */
[-C--:B-1----:R-:W-:Y:S01]  /*1760*/  FFMA.FTZ R10, R42, R8.reuse, -R7 ;  /* 0x000000082a0a7223 */ /* 0x082fe20000010807 */
[-C--:B------:R-:W-:Y:S01]  /*1770*/  FFMA.FTZ R38, R38, R8.reuse, -R11 ;  /* 0x0000000826267223 */ /* 0x080fe2000001080b */
[-C--:B------:R-:W-:Y:S01]  /*1780*/  FFMA.FTZ R43, R43, R8.reuse, R12 ;  /* 0x000000082b2b7223 */ /* 0x080fe2000001000c */
[----:B------:R-:W-:Y:S02]  /*1790*/  FFMA.FTZ R39, R39, R8, R14 ;  /* 0x0000000827277223 */ /* 0x000fe4000001000e */
[----:B------:R-:W-:Y:S01]  /*17a0*/  MOV R42, R10 ;  /* 0x0000000a002a7202 */ /* 0x000fe20000000f00 */
[-C--:B---3--:R-:W-:Y:S01]  /*17b0*/  FMUL.FTZ R7, R41, R6.reuse ;  /* 0x0000000629077220 */ /* 0x088fe20000410000 */
[-C--:B------:R-:W-:Y:S01]  /*17c0*/  FMUL.FTZ R9, R37, R6.reuse ;  /* 0x0000000625097220 */ /* 0x080fe20000410000 */
[-C--:B------:R-:W-:Y:S01]  /*17d0*/  FMUL.FTZ R4, R40, R6.reuse ;  /* 0x0000000628047220 */ /* 0x080fe20000410000 */
[----:B------:R-:W-:Y:S01]  /*17e0*/  FMUL.FTZ R6, R36, R6 ;  /* 0x0000000624067220 */ /* 0x000fe20000410000 */
[-C--:B0-----:R-:W-:Y:S01]  /*17f0*/  FFMA.FTZ R7, R40, R5.reuse, -R7 ;  /* 0x0000000528077223 */ /* 0x081fe20000010807 */
[-C--:B------:R-:W-:Y:S01]  /*1800*/  FFMA.FTZ R36, R36, R5.reuse, -R9 ;  /* 0x0000000524247223 */ /* 0x080fe20000010809 */
[-C--:B------:R-:W-:Y:S01]  /*1810*/  FFMA.FTZ R41, R41, R5.reuse, R4 ;  /* 0x0000000529297223 */ /* 0x080fe20000010004 */
[----:B------:R-:W-:Y:S01]  /*1820*/  FFMA.FTZ R37, R37, R5, R6 ;  /* 0x0000000525257223 */ /* 0x000fe20000010006 */
[----:B------:R-:W-:-:S07]  /*1830*/  IMAD.MOV.U32 R40, RZ, RZ, R7 ;  /* 0x000000ffff287224 */ /* 0x000fce00078e0007 */
.L_x_1215:
[----:B------:R-:W-:Y:S05]  /*1840*/  BSYNC.RECONVERGENT B2 ;  /* 0x0000000000027941 */ /* 0x000fea0003800200 */
.L_x_1214:
[----:B-1----:R0:W-:Y:S04]  /*1850*/  STS [R47], R36 ;  /* 0x000000242f007388 */ /* 0x0021e80000000800 */
[----:B--2---:R0:W-:Y:S04]  /*1860*/  STS [R47+0x4], R38 ;  /* 0x000004262f007388 */ /* 0x0041e80000000800 */
[----:B---3--:R0:W-:Y:S04]  /*1870*/  STS [R48], R37 ;  /* 0x0000002530007388 */ /* 0x0081e80000000800 */
[----:B----4-:R0:W-:Y:S01]  /*1880*/  STS [R48+0x4], R39 ;  /* 0x0000042730007388 */ /* 0x0101e20000000800 */
[----:B------:R-:W-:Y:S05]  /*1890*/  BRA `(.L_x_1216) ;  /* 0x0000000000847947 */ /* 0x000fea0003800000 */
.L_x_1213:
        /* <DEDUP_REMOVED lines=33> */
.L_x_1216:
[----:B------:R-:W-:Y:S05]  /*1ab0*/  BSYNC.RECONVERGENT B1 ;  /* 0x0000000000017941 */ /* 0x000fea0003800200 */
.L_x_1212:
[----:B------:R1:W-:Y:S04]  /*1ac0*/  STS [R21], R40 ;  /* 0x0000002815007388 */ /* 0x0003e80000000800 */
[----:B------:R1:W-:Y:S04]  /*1ad0*/  STS [R21+0x4], R42 ;  /* 0x0000042a15007388 */ /* 0x0003e80000000800 */
[----:B------:R1:W-:Y:S04]  /*1ae0*/  STS [R20], R41 ;  /* 0x0000002914007388 */ /* 0x0003e80000000800 */
[----:B------:R1:W-:Y:S02]  /*1af0*/  STS [R20+0x4], R43 ;  /* 0x0000042b14007388 */ /* 0x0003e40000000800 */
.L_x_1211:
[----:B------:R-:W-:Y:S05]  /*1b00*/  BSYNC.RECONVERGENT B0 ;  /* 0x0000000000007941 */ /* 0x000fea0003800200 */
.L_x_1210:
[----:B------:R-:W-:Y:S06]  /*1b10*/  BAR.SYNC.DEFER_BLOCKING 0x0 ;  /* 0x0000000000007b1d */ /* 0x000fec0000010000 */
[----:B------:R-:W-:Y:S04]  /*1b20*/  BSSY.RECONVERGENT B0, `(.L_x_1217) ;  /* 0x0000009000007945 */ /* 0x000fe80003800200 */
[----:B------:R-:W-:Y:S05]  /*1b30*/  @!P6 BRA `(.L_x_1218) ;  /* 0x00000000001ce947 */ /* 0x000fea0003800000 */
[----:B------:R-:W2:Y:S01]  /*1b40*/  LDCU UR4, c[0x0][0x40c] ;  /* 0x00008180ff0477ac */ /* 0x000ea20008000800 */
[----:B------:R-:W-:-:S05]  /*1b50*/  IMAD R44, R45, R44, R46 ;  /* 0x0000002c2d2c7224 */ /* 0x000fca00078e022e */
[----:B------:R-:W-:-:S05]  /*1b60*/  LEA R0, R44, R0, 0x2 ;  /* 0x000000002c007211 */ /* 0x000fca00078e10ff */
[----:B-1----:R3:W4:Y:S01]  /*1b70*/  LDS.128 R40, [R0] ;  /* 0x0000000000287984 */ /* 0x0027220000000c00 */
[----:B--2---:R-:W-:-:S13]  /*1b80*/  ISETP.NE.AND P0, PT, RZ, UR4, PT ;  /* 0x00000004ff007c0c */ /* 0x004fda000bf05270 */
[----:B------:R-:W-:-:S05]  /*1b90*/  @!P0 IMAD R3, R44, 0x4, R3 ;  /* 0x000000042c038824 */ /* 0x000fca00078e0203 */
[----:B0-----:R3:W2:Y:S02]  /*1ba0*/  @!P0 LDS.128 R36, [R3] ;  /* 0x0000000003248984 */ /* 0x0016a40000000c00 */
.L_x_1218:
[----:B------:R-:W-:Y:S05]  /*1bb0*/  BSYNC.RECONVERGENT B0 ;  /* 0x0000000000007941 */ /* 0x000fea0003800200 */
.L_x_1217:
[----:B------:R-:W-:Y:S06]  /*1bc0*/  BAR.SYNC.DEFER_BLOCKING 0x0 ;  /* 0x0000000000007b1d */ /* 0x000fec0000010000 */
.L_x_1207:
[----:B------:R-:W-:Y:S05]  /*1bd0*/  BSYNC.RECONVERGENT B6 ;  /* 0x0000000000067941 */ /* 0x000fea0003800200 */
.L_x_1204:
[----:B------:R-:W0:Y:S01]  /*1be0*/  S2UR UR7, SR_CgaCtaId ;  /* 0x00000000000779c3 */ /* 0x000e220000008800 */
[----:B------:R-:W-:Y:S01]  /*1bf0*/  ISETP.GT.U32.AND P0, PT, R18, 0x1f, PT ;  /* 0x0000001f1200780c */ /* 0x000fe20003f04070 */
[----:B------:R-:W-:Y:S01]  /*1c00*/  UMOV UR6, 0x400 ;  /* 0x0000040000067882 */ /* 0x000fe20000000000 */
[----:B------:R-:W-:Y:S01]  /*1c10*/  IMAD.IADD R232, R16, 0x1, -R29 ;  /* 0x0000000110e87824 */ /* 0x000fe200078e0a1d */
[----:B------:R-:W-:Y:S01]  /*1c20*/  UIADD3 UR4, UPT, UPT, UR6, 0x420, URZ ;  /* 0x0000042006047890 */ /* 0x000fe2000fffe0ff */
[----:B------:R-:W-:-:S03]  /*1c30*/  IMAD.MOV.U32 R231, RZ, RZ, -0x800001 ;  /* 0xff7fffffffe77424 */ /* 0x000fc600078e00ff */
[----:B0-----:R-:W-:-:S06]  /*1c40*/  ULEA UR8, UR7, UR4, 0x18 ;  /* 0x0000000407087291 */ /* 0x001fcc000f8ec0ff */
[----:B------:R-:W-:Y:S01]  /*1c50*/  LEA R232, R232, UR8, 0x2 ;  /* 0x00000008e8e87c11 */ /* 0x000fe2000f8e10ff */
[----:B------:R-:W-:Y:S06]  /*1c60*/  @P0 BRA `(.L_x_1219) ;  /* 0x0000000000d00947 */ /* 0x000fec0003800000 */
[----:B------:R-:W0:Y:S01]  /*1c70*/  LDCU UR4, c[0x0][0x40c] ;  /* 0x00008180ff0477ac */ /* 0x000e220008000800 */
[----:B--2-4-:R-:W-:Y:S01]  /*1c80*/  FMUL.FTZ R6, R40, R36 ;  /* 0x0000002428067220 */ /* 0x014fe20000410000 */
[----:B0-----:R-:W-:Y:S02]  /*1c90*/  UISETP.NE.AND UP0, UPT, UR4, URZ, UPT ;  /* 0x000000ff0400728c */ /* 0x001fe4000bf05270 */
[----:B------:R-:W-:-:S04]  /*1ca0*/  UIADD3 UR4, UPT, UPT, UR6, 0x20, URZ ;  /* 0x0000002006047890 */ /* 0x000fc8000fffe0ff */
[----:B------:R-:W-:Y:S01]  /*1cb0*/  PLOP3.LUT P1, PT, PT, PT, UP0, 0x80, 0x8 ;  /* 0x000000000008781c */ /* 0x000fe20003f2f008 */
[----:B------:R-:W-:-:S03]  /*1cc0*/  ULEA UR4, UR7, UR4, 0x18 ;  /* 0x0000000407047291 */ /* 0x000fc6000f8ec0ff */
[----:B------:R-:W-:Y:S01]  /*1cd0*/  ISETP.GT.U32.OR P0, PT, R18, 0x13, P1 ;  /* 0x000000131200780c */ /* 0x000fe20000f04470 */
[----:B------:R-:W-:-:S04]  /*1ce0*/  @!UP0 UIADD3 UR5, UPT, UPT, UR6, 0x220, URZ ;  /* 0x0000022006058890 */ /* 0x000fc8000fffe0ff */
[----:B------:R-:W-:-:S08]  /*1cf0*/  @!UP0 ULEA UR5, UR7, UR5, 0x18 ;  /* 0x0000000507058291 */ /* 0x000fd0000f8ec0ff */
[----:B------:R-:W3:Y:S08]  /*1d00*/  @!P0 LDC R7, c[0x0][0x3f4] ;  /* 0x0000fd00ff078b82 */ /* 0x000ef00000000800 */
[----:B-1----:R-:W0:Y:S01]  /*1d10*/  @!P0 LDC.64 R4, c[0x0][0x3b8] ;  /* 0x0000ee00ff048b82 */ /* 0x002e220000000a00 */
[----:B---3--:R-:W-:-:S05]  /*1d20*/  @!P0 IMAD R0, R18, R7, R27 ;  /* 0x0000000712008224 */ /* 0x008fca00078e021b */
[----:B------:R-:W-:Y:S02]  /*1d30*/  @!P0 SHF.L.U32 R3, R0, 0x2, RZ ;  /* 0x0000000200038819 */ /* 0x000fe400000006ff */
[----:B------:R-:W-:Y:S01]  /*1d40*/  LEA R0, R18, UR4, 0x4 ;  /* 0x0000000412007c11 */ /* 0x000fe2000f8e20ff */
[----:B------:R-:W-:Y:S02]  /*1d50*/  UMOV UR4, 0xffffffff ;  /* 0xffffffff00047882 */ /* 0x000fe40000000000 */
[----:B------:R-:W-:Y:S01]  /*1d60*/  @!P0 IMAD R7, R24, R7, R3 ;  /* 0x0000000718078224 */ /* 0x000fe200078e0203 */
[----:B------:R-:W-:Y:S01]  /*1d70*/  @!P1 LEA R3, R18, UR5, 0x4 ;  /* 0x0000000512039c11 */ /* 0x000fe2000f8e20ff */
[----:B------:R1:W-:Y:S02]  /*1d80*/  STS.128 [R0], R40 ;  /* 0x0000002800007388 */ /* 0x0003e40000000c00 */
[----:B0-----:R-:W-:-:S04]  /*1d90*/  @!P0 IMAD.WIDE R4, R7, 0x4, R4 ;  /* 0x0000000407048825 */ /* 0x001fc800078e0204 */
[----:B------:R-:W-:Y:S01]  /*1da0*/  FFMA.FTZ R7, R41, R37, R6 ;  /* 0x0000002529077223 */ /* 0x000fe20000010006 */
[----:B------:R1:W-:Y:S03]  /*1db0*/  @!P1 STS.128 [R3], R32 ;  /* 0x0000002003009388 */ /* 0x0003e60000000c00 */
[----:B------:R-:W-:Y:S01]  /*1dc0*/  FFMA.FTZ R6, R42, R38, R7 ;  /* 0x000000262a067223 */ /* 0x000fe20000010007 */
[----:B------:R1:W-:Y:S03]  /*1dd0*/  @!P0 STG.E.128 desc[UR36][R4.64], R36 ;  /* 0x0000002404008986 */ /* 0x0003e6000c101d24 */
[----:B------:R-:W-:Y:S01]  /*1de0*/  FFMA.FTZ R13, R43, R39, R6 ;  /* 0x000000272b0d7223 */ /* 0x000fe20000010006 */
[----:B------:R-:W-:Y:S06]  /*1df0*/  BRA.DIV UR4, `(.L_x_1220) ;  /* 0x000000aa04f47947 */ /* 0x000fec000b800000 */
        /* <DEDUP_REMOVED lines=9> */
.L_x_1364:
[----:B------:R-:W-:Y:S01]  /*1e90*/  ISETP.NE.AND P0, PT, R18, RZ, PT ;  /* 0x000000ff1200720c */ /* 0x000fe20003f05270 */
[----:B-1----:R-:W-:-:S12]  /*1ea0*/  FADD.FTZ R14, R5, R14 ;  /* 0x0000000e050e7221 */ /* 0x002fd80000010000 */
[----:B------:R-:W-:Y:S05]  /*1eb0*/  @P0 BRA `(.L_x_1219) ;  /* 0x00000000003c0947 */ /* 0x000fea0003800000 */
[----:B------:R-:W1:Y:S01]  /*1ec0*/  LDCU.64 UR10, c[0x0][0x438] ;  /* 0x00008700ff0a77ac */ /* 0x000e620008000a00 */
[----:B------:R-:W2:Y:S01]  /*1ed0*/  LDCU UR4, c[0x0][0x410] ;  /* 0x00008200ff0477ac */ /* 0x000ea20008000800 */
[----:B-1----:R-:W-:-:S04]  /*1ee0*/  UISETP.NE.U32.AND UP0, UPT, UR10, URZ, UPT ;  /* 0x000000ff0a00728c */ /* 0x002fc8000bf05070 */
[----:B------:R-:W-:Y:S01]  /*1ef0*/  UISETP.NE.AND.EX UP0, UPT, UR11, URZ, UPT, UP0 ;  /* 0x000000ff0b00728c */ /* 0x000fe2000bf05300 */
[----:B--2---:R-:W-:-:S08]  /*1f00*/  FMUL.FTZ R231, R14, UR4 ;  /* 0x000000040ee77c20 */ /* 0x004fd00008410000 */
[----:B------:R-:W-:Y:S05]  /*1f10*/  BRA.U !UP0, `(.L_x_1221) ;  /* 0x0000000108207547 */ /* 0x000fea000b800000 */
[----:B------:R-:W1:Y:S01]  /*1f20*/  LDCU UR4, c[0x0][0x440] ;  /* 0x00008800ff0477ac */ /* 0x000e620008000800 */
[----:B0-----:R-:W0:Y:S01]  /*1f30*/  LDC.64 R4, c[0x0][0x438] ;  /* 0x00010e00ff047b82 */ /* 0x001e220000000a00 */
[----:B-----5:R-:W-:-:S04]  /*1f40*/  IMAD.IADD R0, R23, 0x1, -R26 ;  /* 0x0000000117007824 */ /* 0x020fc800078e0a1a */
[----:B-1----:R-:W-:-:S04]  /*1f50*/  IMAD R3, R17, UR4, R0 ;  /* 0x0000000411037c24 */ /* 0x002fc8000f8e0200 */
[----:B------:R-:W-:-:S04]  /*1f60*/  IMAD R3, R3, UR4, R0 ;  /* 0x0000000403037c24 */ /* 0x000fc8000f8e0200 */
[----:B0-----:R-:W-:-:S06]  /*1f70*/  IMAD.WIDE R4, R3, 0x4, R4 ;  /* 0x0000000403047825 */ /* 0x001fcc00078e0204 */
[----:B------:R-:W2:Y:S02]  /*1f80*/  LDG.E R4, desc[UR36][R4.64] ;  /* 0x0000002404047981 */ /* 0x000ea4000c1e1900 */
[----:B--2---:R-:W-:-:S07]  /*1f90*/  FADD.FTZ R231, R231, R4 ;  /* 0x00000004e7e77221 */ /* 0x004fce0000010000 */
.L_x_1221:
[----:B------:R1:W-:Y:S02]  /*1fa0*/  STS [R232+-0x4], R231 ;  /* 0xfffffce7e8007388 */ /* 0x0003e40000000800 */
.L_x_1219:
[----:B------:R-:W-:Y:S05]  /*1fb0*/  WARPSYNC.ALL ;  /* 0x0000000000007948 */ /* 0x000fea0003800000 */
[----:B------:R-:W-:Y:S01]  /*1fc0*/  BAR.SYNC.DEFER_BLOCKING 0x0 ;  /* 0x0000000000007b1d */ /* 0x000fe20000010000 */
[----:B------:R-:W-:Y:S01]  /*1fd0*/  UIADD3 UR4, UPT, UPT, UR6, 0x20, URZ ;  /* 0x0000002006047890 */ /* 0x000fe2000fffe0ff */
[C---:B---3--:R-:W-:Y:S02]  /*1fe0*/  IMAD.SHL.U32 R3, R18.reuse, 0x8, RZ ;  /* 0x0000000812037824 */ /* 0x048fe400078e00ff */
[----:B------:R-:W-:Y:S01]  /*1ff0*/  IMAD.SHL.U32 R0, R18, 0x2, RZ ;  /* 0x0000000212007824 */ /* 0x000fe200078e00ff */
[----:B------:R-:W-:-:S03]  /*2000*/  ULEA UR4, UR7, UR4, 0x18 ;  /* 0x0000000407047291 */ /* 0x000fc6000f8ec0ff */
[----:B------:R-:W3:Y:S01]  /*2010*/  LDC.64 R228, c[0x0][0x3f0] ;  /* 0x0000fc00ffe47b82 */ /* 0x000ee20000000a00 */
[----:B------:R-:W-:Y:S01]  /*2020*/  LOP3.LUT R3, R3, 0x8, RZ, 0xc0, !PT ;  /* 0x0000000803037812 */ /* 0x000fe200078ec0ff */
[----:B------:R-:W0:Y:S01]  /*2030*/  LDCU UR5, c[0x0][0x40c] ;  /* 0x00008180ff0577ac */ /* 0x000e220008000800 */
[----:B------:R-:W-:-:S03]  /*2040*/  LOP3.LUT R6, R0, 0x2, RZ, 0xc0, !PT ;  /* 0x0000000200067812 */ /* 0x000fc600078ec0ff */
[----:B------:R0:W1:Y:S02]  /*2050*/  LDS.64 R158, [R3+UR4] ;  /* 0x00000004039e7984 */ /* 0x0000640008000a00 */
[----:B0-----:R-:W-:Y:S02]  /*2060*/  UISETP.NE.AND UP0, UPT, UR5, URZ, UPT ;  /* 0x000000ff0500728c */ /* 0x001fe4000bf05270 */
        /* <DEDUP_REMOVED lines=31> */
[----:B-1-3--:R-:W-:Y:S05]  /*2260*/  BRA.U UP0, `(.L_x_1222) ;  /* 0x00000001008c7547 */ /* 0x00afea000b800000 */
[----:B------:R-:W-:-:S04]  /*2270*/  UIADD3 UR6, UPT, UPT, UR6, 0x220, URZ ;  /* 0x0000022006067890 */ /* 0x000fc8000fffe0ff */
[----:B------:R-:W-:-:S06]  /*2280*/  ULEA UR6, UR7, UR6, 0x18 ;  /* 0x0000000607067291 */ /* 0x000fcc000f8ec0ff */
[----:B------:R-:W-:-:S05]  /*2290*/  LEA R0, R6, UR6, 0x2 ;  /* 0x0000000606007c11 */ /* 0x000fca000f8e10ff */
[----:B------:R1:W3:Y:S04]  /*22a0*/  LDS.64 R94, [R0] ;  /* 0x00000000005e7984 */ /* 0x0002e80000000a00 */
        /* <DEDUP_REMOVED lines=27> */
[----:B--2---:R1:W2:Y:S04]  /*2460*/  LDS.64 R38, [R0+0x1c0] ;  /* 0x0001c00000267984 */ /* 0x0042a80000000a00 */
[----:B------:R1:W0:Y:S04]  /*2470*/  LDS.64 R36, [R0+0x1d0] ;  /* 0x0001d00000247984 */ /* 0x0002280000000a00 */
[----:B------:R1:W0:Y:S04]  /*2480*/  LDS.64 R34, [R0+0x1e0] ;  /* 0x0001e00000227984 */ /* 0x0002280000000a00 */
[----:B---3--:R1:W0:Y:S02]  /*2490*/  LDS.64 R32, [R0+0x1f0] ;  /* 0x0001f00000207984 */ /* 0x0082240000000a00 */
.L_x_1222:
[----:B-1----:R-:W-:Y:S01]  /*24a0*/  IADD3 R0, PT, PT, R23, 0xf, -R29 ;  /* 0x0000000f17007810 */ /* 0x002fe20007ffe81d */
[----:B------:R-:W1:Y:S01]  /*24b0*/  LDCU UR14, c[0x0][0x40c] ;  /* 0x00008180ff0e77ac */ /* 0x000e620008000800 */
[----:B------:R-:W-:Y:S01]  /*24c0*/  SHF.R.U32.HI R10, RZ, 0x1, R18 ;  /* 0x00000001ff0a7819 */ /* 0x000fe20000011612 */
[----:B------:R-:W-:Y:S01]  /*24d0*/  BSSY B1, `(.L_x_1223) ;  /* 0x0000589000017945 */ /* 0x000fe20003800000 */
[----:B0-----:R-:W-:Y:S01]  /*24e0*/  SHF.R.S32.HI R3, RZ, 0x1f, R0 ;  /* 0x0000001fff037819 */ /* 0x001fe20000011400 */
[----:B------:R-:W0:Y:S03]  /*24f0*/  LDCU UR15, c[0x0][0x410] ;  /* 0x00008200ff0f77ac */ /* 0x000e260008000800 */
[----:B------:R-:W-:Y:S01]  /*2500*/  LEA.HI R3, R3, R0, RZ, 0x4 ;  /* 0x0000000003037211 */ /* 0x000fe200078f20ff */
[----:B------:R-:W-:Y:S01]  /*2510*/  IMAD R0, R31, R228, R17 ;  /* 0x000000e41f007224 */ /* 0x000fe200078e0211 */
[----:B------:R-:W3:Y:S02]  /*2520*/  LDCU.64 UR10, c[0x0][0x3c8] ;  /* 0x00007900ff0a77ac */ /* 0x000ee40008000a00 */
[----:B------:R-:W-:Y:S01]  /*2530*/  LOP3.LUT R8, R3, 0xfffffff0, RZ, 0xc0, !PT ;  /* 0xfffffff003087812 */ /* 0x000fe200078ec0ff */
[----:B------:R-:W-:Y:S01]  /*2540*/  IMAD R0, R0, 0x50, RZ ;  /* 0x0000005000007824 */ /* 0x000fe200078e02ff */
[----:B------:R-:W0:Y:S02]  /*2550*/  LDCU.64 UR16, c[0x0][0x3b8] ;  /* 0x00007700ff1077ac */ /* 0x000e240008000a00 */
[----:B------:R-:W-:Y:S01]  /*2560*/  ISETP.GE.AND P0, PT, R10, R8, PT ;  /* 0x000000080a00720c */ /* 0x000fe20003f06270 */
[----:B------:R-:W0:Y:S01]  /*2570*/  LDCU.64 UR18, c[0x0][0x438] ;  /* 0x00008700ff1277ac */ /* 0x000e220008000a00 */
[----:B------:R-:W0:Y:S11]  /*2580*/  LDCU.64 UR12, c[0x0][0x448] ;  /* 0x00008900ff0c77ac */ /* 0x000e360008000a00 */
[----:B-1-3--:R-:W-:Y:S05]  /*2590*/  @P0 BRA `(.L_x_1224) ;  /* 0x0000005400f00947 */ /* 0x00afea0003800000 */
[-C--:B------:R-:W-:Y:S01]  /*25a0*/  IABS R3, R229.reuse ;  /* 0x000000e500037213 */ /* 0x080fe20000000000 */
[----:B------:R-:W1:Y:S01]  /*25b0*/  LDCU UR5, c[0x0][0x3f8] ;  /* 0x00007f00ff0577ac */ /* 0x000e620008000800 */
[----:B------:R-:W3:Y:S01]  /*25c0*/  LDC.64 R234, c[0x0][0x450] ;  /* 0x00011400ffea7b82 */ /* 0x000ee20000000a00 */
[----:B------:R-:W-:Y:S01]  /*25d0*/  IMAD R230, R24, R229, R6 ;  /* 0x000000e518e67224 */ /* 0x000fe200078e0206 */
[----:B------:R-:W2:Y:S01]  /*25e0*/  I2F.RP R9, R3 ;  /* 0x0000000300097306 */ /* 0x000ea20000209400 */
[----:B------:R-:W4:Y:S01]  /*25f0*/  LDCU.64 UR6, c[0x0][0x420] ;  /* 0x00008400ff0677ac */ /* 0x000f220008000a00 */
[----:B------:R-:W-:Y:S02]  /*2600*/  IADD3 R8, PT, PT, R8, R29, RZ ;  /* 0x0000001d08087210 */ /* 0x000fe40007ffe0ff */
[----:B------:R-:W-:Y:S01]  /*2610*/  SHF.R.S32.HI R20, RZ, 0x1f, R230 ;  /* 0x0000001fff147819 */ /* 0x000fe200000114e6 */
[----:B------:R-:W0:Y:S01]  /*2620*/  LDCU UR9, c[0x0][0x440] ;  /* 0x00008800ff0977ac */ /* 0x000e220008000800 */
[----:B------:R-:W3:Y:S01]  /*2630*/  LDC R225, c[0x0][0x430] ;  /* 0x00010c00ffe17b82 */ /* 0x000ee20000000800 */
[----:B------:R-:W3:Y:S07]  /*2640*/  LDCU UR4, c[0x0][0x408] ;  /* 0x00008100ff0477ac */ /* 0x000eee0008000800 */
[----:B------:R-:W3:Y:S01]  /*2650*/  LDC.64 R236, c[0x0][0x448] ;  /* 0x00011200ffec7b82 */ /* 0x000ee20000000a00 */
[----:B--2---:R-:W2:Y:S01]  /*2660*/  MUFU.RCP R9, R9 ;  /* 0x0000000900097308 */ /* 0x004ea20000001000 */
[----:B-1----:R-:W-:Y:S01]  /*2670*/  IMAD R7, R2, UR5, R17 ;  /* 0x0000000502077c24 */ /* 0x002fe2000f8e0211 */
[----:B----4-:R-:W-:-:S03]  /*2680*/  ISETP.NE.U32.AND P0, PT, RZ, UR6, PT ;  /* 0x00000006ff007c0c */ /* 0x010fc6000bf05070 */
[----:B------:R-:W-:Y:S02]  /*2690*/  IMAD R7, R7, 0x50, R6 ;  /* 0x0000005007077824 */ /* 0x000fe400078e0206 */
[----:B0-----:R-:W-:Y:S01]  /*26a0*/  IMAD R11, R17, UR9, R23 ;  /* 0x00000009110b7c24 */ /* 0x001fe2000f8e0217 */
[----:B------:R-:W-:Y:S01]  /*26b0*/  ISETP.NE.AND.EX P0, PT, RZ, UR7, PT, P0 ;  /* 0x00000007ff007c0c */ /* 0x000fe2000bf05300 */
[----:B---3--:R-:W-:-:S04]  /*26c0*/  IMAD.WIDE R234, R7, 0x4, R234 ;  /* 0x0000000407ea7825 */ /* 0x008fc800078e02ea */
[----:B------:R-:W-:Y:S01]  /*26d0*/  VIADD R225, R225, UR4 ;  /* 0x00000004e1e17c36 */ /* 0x000fe20008000000 */
[----:B--2---:R-:W-:-:S04]  /*26e0*/  IADD3 R4, PT, PT, R9, 0xffffffe, RZ ;  /* 0x0ffffffe09047810 */ /* 0x004fc80007ffe0ff */
[----:B------:R0:W1:Y:S01]  /*26f0*/  F2I.FTZ.U32.TRUNC.NTZ R5, R4 ;  /* 0x0000000400057305 */ /* 0x000062000021f000 */
[----:B------:R-:W-:-:S04]  /*2700*/  IMAD.WIDE.U32 R236, R17, 0x4, R236 ;  /* 0x0000000411ec7825 */ /* 0x000fc800078e00ec */
[----:B0-----:R-:W-:Y:S02]  /*2710*/  IMAD.MOV.U32 R4, RZ, RZ, RZ ;  /* 0x000000ffff047224 */ /* 0x001fe400078e00ff */
[----:B-1----:R-:W-:-:S04]  /*2720*/  IMAD.MOV R12, RZ, RZ, -R5 ;  /* 0x000000ffff0c7224 */ /* 0x002fc800078e0a05 */
[----:B------:R-:W-:Y:S02]  /*2730*/  IMAD R9, R12, R3, RZ ;  /* 0x000000030c097224 */ /* 0x000fe400078e02ff */
[C---:B------:R-:W-:Y:S02]  /*2740*/  IMAD.IADD R12, R10.reuse, 0x1, R29 ;  /* 0x000000010a0c7824 */ /* 0x040fe400078e021d */
[----:B------:R-:W-:Y:S01]  /*2750*/  IMAD.HI.U32 R4, R5, R9, R4 ;  /* 0x0000000905047227 */ /* 0x000fe200078e0004 */
[----:B------:R-:W-:-:S03]  /*2760*/  LEA R9, R10, UR8, 0x2 ;  /* 0x000000080a097c11 */ /* 0x000fc6000f8e10ff */
[----:B------:R-:W-:Y:S01]  /*2770*/  IMAD R5, R0, R229, R6 ;  /* 0x000000e500057224 */ /* 0x000fe200078e0206 */
[--C-:B------:R-:W-:Y:S01]  /*2780*/  IADD3 R6, P1, P2, R25, UR6, R12.reuse ;  /* 0x0000000619067c10 */ /* 0x100fe2000fa3e00c */
[----:B------:R-:W-:Y:S02]  /*2790*/  IMAD R229, R229, 0x50, RZ ;  /* 0x00000050e5e57824 */ /* 0x000fe400078e02ff */
[----:B------:R-:W-:Y:S01]  /*27a0*/  IMAD R10, R11, UR9, R12 ;  /* 0x000000090b0a7c24 */ /* 0x000fe2000f8e020c */
[----:B------:R-:W-:Y:S01]  /*27b0*/  IADD3.X R7, PT, PT, R28, UR7, RZ, P1, P2 ;  /* 0x000000071c077c10 */ /* 0x000fe20008fe44ff */
[----:B------:R-:W-:Y:S01]  /*27c0*/  VIADD R21, R12, 0x1 ;  /* 0x000000010c157836 */ /* 0x000fe20000000000 */
[----:B------:R-:W-:Y:S01]  /*27d0*/  SHF.R.S32.HI R31, RZ, 0x1f, R5 ;  /* 0x0000001fff1f7819 */ /* 0x000fe20000011405 */
[----:B------:R-:W-:-:S07]  /*27e0*/  IMAD R228, R229, UR5, RZ ;  /* 0x00000005e5e47c24 */ /* 0x000fce000f8e02ff */
.L_x_1293:
[----:B--2---:R-:W2:Y:S01]  /*27f0*/  @P0 LDG.E.U8 R14, desc[UR36][R6.64] ;  /* 0x00000024060e0981 */ /* 0x004ea2000c1e1100 */
[----:B0-----:R-:W0:Y:S01]  /*2800*/  LDC R11, c[0x0][0x3f4] ;  /* 0x0000fd00ff0b7b82 */ /* 0x001e220000000800 */
[----:B------:R-:W-:Y:S01]  /*2810*/  VIADD R224, R21, 0xffffffff ;  /* 0xffffffff15e07836 */ /* 0x000fe20000000000 */
[----:B------:R-:W-:Y:S01]  /*2820*/  UISETP.NE.AND UP0, UPT, UR14, URZ, UPT ;  /* 0x000000ff0e00728c */ /* 0x000fe2000bf05270 */
[----:B------:R-:W-:Y:S03]  /*2830*/  BSSY.RECONVERGENT B0, `(.L_x_1225) ;  /* 0x00004ef000007945 */ /* 0x000fe60003800200 */
        /* <DEDUP_REMOVED lines=10> */
[----:B------:R-:W-:-:S04]  /*28e0*/  @!P1 IMAD.IADD R242, R242, 0x1, -R15 ;  /* 0x00000001f2f29824 */ /* 0x000fc800078e0a0f */
[----:B------:R-:W-:Y:S01]  /*28f0*/  @!P2 IMAD.MOV R242, RZ, RZ, -R242 ;  /* 0x000000fffff2a224 */ /* 0x000fe200078e0af2 */
[----:B------:R-:W-:-:S04]  /*2900*/  @!P3 LOP3.LUT R242, RZ, R11, RZ, 0x33, !PT ;  /* 0x0000000bfff2b212 */ /* 0x000fc800078e33ff */
[----:B------:R-:W-:-:S04]  /*2910*/  IADD3 R12, P1, PT, R25, R242, RZ ;  /* 0x000000f2190c7210 */ /* 0x000fc80007f3e0ff */
[----:B------:R-:W-:Y:S02]  /*2920*/  IADD3.X R13, PT, PT, RZ, R28, RZ, P1, !PT ;  /* 0x0000001cff0d7210 */ /* 0x000fe40000ffe4ff */
[----:B------:R-:W-:-:S04]  /*2930*/  LEA R238, P1, R12, UR10, 0x2 ;  /* 0x0000000a0cee7c11 */ /* 0x000fc8000f8210ff */
[----:B------:R-:W-:Y:S02]  /*2940*/  LEA.HI.X R239, R12, UR11, R13, 0x2, P1 ;  /* 0x0000000b0cef7c11 */ /* 0x000fe400088f140d */
[----:B--2---:R-:W-:Y:S01]  /*2950*/  ISETP.NE.AND P2, PT, R14, RZ, P0 ;  /* 0x000000ff0e00720c */ /* 0x004fe20000745270 */
[----:B-1--4-:R-:W-:-:S12]  /*2960*/  BRA.U UP0, `(.L_x_1226) ;  /* 0x0000003100ec7547 */ /* 0x012fd8000b800000 */
[----:B------:R-:W-:Y:S01]  /*2970*/  ISETP.GE.AND P1, PT, R224, R23, PT ;  /* 0x00000017e000720c */ /* 0x000fe20003f26270 */
[----:B------:R-:W-:Y:S01]  /*2980*/  BSSY.RECONVERGENT B2, `(.L_x_1227) ;  /* 0x000001a000027945 */ /* 0x000fe20003800200 */
[----:B------:R-:W-:Y:S01]  /*2990*/  ISETP.NE.AND P6, PT, R30, RZ, PT ;  /* 0x000000ff1e00720c */ /* 0x000fe20003fc5270 */
[C---:B------:R-:W-:Y:S02]  /*29a0*/  IMAD.IADD R240, R242.reuse, 0x1, R11 ;  /* 0x00000001f2f07824 */ /* 0x040fe400078e020b */
[----:B------:R-:W-:-:S08]  /*29b0*/  IMAD.SHL.U32 R12, R242, 0x4, RZ ;  /* 0x00000004f20c7824 */ /* 0x000fd000078e00ff */
[----:B------:R-:W-:Y:S05]  /*29c0*/  @P1 BRA `(.L_x_1228) ;  /* 0x0000000000541947 */ /* 0x000fea0003800000 */
[----:B------:R-:W-:-:S13]  /*29d0*/  ISETP.GE.AND P3, PT, R12, R229, PT ;  /* 0x000000e50c00720c */ /* 0x000fda0003f66270 */
[----:B------:R-:W2:Y:S01]  /*29e0*/  @!P3 LDG.E R13, desc[UR36][R238.64] ;  /* 0x00000024ee0db981 */ /* 0x000ea2000c1e1900 */
[----:B------:R-:W0:Y:S08]  /*29f0*/  @!P3 LDC.64 R14, c[0x0][0x3b8] ;  /* 0x0000ee00ff0ebb82 */ /* 0x000e300000000a00 */
[----:B------:R-:W1:Y:S01]  /*2a00*/  @!P3 LDC.64 R226, c[0x0][0x3b8] ;  /* 0x0000ee00ffe2bb82 */ /* 0x000e620000000a00 */
[----:B--2---:R-:W-:-:S05]  /*2a10*/  @!P3 IMAD R160, R228, R13, R12 ;  /* 0x0000000de4a0b224 */ /* 0x004fca00078e020c */
[----:B------:R-:W-:-:S04]  /*2a20*/  @!P3 IADD3 R13, P4, PT, R5, R160, RZ ;  /* 0x000000a0050db210 */ /* 0x000fc80007f9e0ff */
[----:B------:R-:W-:Y:S02]  /*2a30*/  @!P3 LEA.HI.X.SX32 R160, R160, R31, 0x1, P4 ;  /* 0x0000001fa0a0b211 */ /* 0x000fe400020f0eff */
[----:B0-----:R-:W-:-:S04]  /*2a40*/  @!P3 LEA R242, P4, R13, R14, 0x2 ;  /* 0x0000000e0df2b211 */ /* 0x001fc800078810ff */
[----:B------:R-:W-:Y:S02]  /*2a50*/  @!P3 LEA.HI.X R243, R13, R15, R160, 0x2, P4 ;  /* 0x0000000f0df3b211 */ /* 0x000fe400020f14a0 */
[----:B------:R-:W-:Y:S01]  /*2a60*/  CS2R R160, SRZ ;  /* 0x0000000000a07805 */ /* 0x000fe2000001ff00 */
[----:B------:R-:W2:Y:S05]  /*2a70*/  @P6 LDG.E.64 R14, desc[UR36][R234.64] ;  /* 0x00000024ea0e6981 */ /* 0x000eaa000c1e1b00 */
[----:B------:R-:W3:Y:S01]  /*2a80*/  @!P3 LDG.E.64 R160, desc[UR36][R242.64] ;  /* 0x00000024f2a0b981 */ /* 0x000ee2000c1e1b00 */
[----:B------:R-:W-:-:S04]  /*2a90*/  @!P3 IADD3 R13, P4, PT, R230, R12, RZ ;  /* 0x0000000ce60db210 */ /* 0x000fc80007f9e0ff */
[----:B-1----:R-:W-:Y:S01]  /*2aa0*/  @!P3 LEA R226, P5, R13, R226, 0x2 ;  /* 0x000000e20de2b211 */ /* 0x002fe200078a10ff */
[----:B------:R-:W-:-:S05]  /*2ab0*/  @!P3 IMAD.X R244, RZ, RZ, R20, P4 ;  /* 0x000000fffff4b224 */ /* 0x000fca00020e0614 */
[----:B------:R-:W-:Y:S01]  /*2ac0*/  @!P3 LEA.HI.X R227, R13, R227, R244, 0x2, P5 ;  /* 0x000000e30de3b211 */ /* 0x000fe200028f14f4 */
[----:B---3--:R-:W-:Y:S01]  /*2ad0*/  FADD.FTZ R160, R94, R160 ;  /* 0x000000a05ea07221 */ /* 0x008fe20000010000 */
[----:B------:R-:W-:-:S03]  /*2ae0*/  FADD.FTZ R161, R95, R161 ;  /* 0x000000a15fa17221 */ /* 0x000fc60000010000 */
[----:B--2---:R-:W-:Y:S01]  /*2af0*/  @P6 FMUL.FTZ R160, R160, R14 ;  /* 0x0000000ea0a06220 */ /* 0x004fe20000410000 */
[----:B------:R-:W-:-:S05]  /*2b00*/  @P6 FMUL.FTZ R161, R161, R15 ;  /* 0x0000000fa1a16220 */ /* 0x000fca0000410000 */
[----:B------:R0:W-:Y:S02]  /*2b10*/  @!P3 STG.E.64 desc[UR36][R226.64], R160 ;  /* 0x000000a0e200b986 */ /* 0x0001e4000c101b24 */
.L_x_1228:
[----:B------:R-:W-:Y:S05]  /*2b20*/  BSYNC.RECONVERGENT B2 ;  /* 0x0000000000027941 */ /* 0x000fea0003800200 */
.L_x_1227:
[----:B------:R-:W-:Y:S01]  /*2b30*/  BSSY.RECONVERGENT B2, `(.L_x_1229) ;  /* 0x0000018000027945 */ /* 0x000fe20003800200 */
[----:B------:R-:W-:-:S03]  /*2b40*/  SHF.L.U32 R13, R240, 0x2, RZ ;  /* 0x00000002f00d7819 */ /* 0x000fc600000006ff */
[----:B------:R-:W-:Y:S05]  /*2b50*/  @P1 BRA `(.L_x_1230) ;  /* 0x0000000000541947 */ /* 0x000fea0003800000 */
[----:B------:R-:W-:-:S13]  /*2b60*/  ISETP.GE.AND P3, PT, R13, R229, PT ;  /* 0x000000e50d00720c */ /* 0x000fda0003f66270 */
[----:B------:R-:W2:Y:S01]  /*2b70*/  @!P3 LDG.E R162, desc[UR36][R238.64] ;  /* 0x00000024eea2b981 */ /* 0x000ea2000c1e1900 */
[----:B------:R-:W1:Y:S08]  /*2b80*/  @!P3 LDC.64 R14, c[0x0][0x3b8] ;  /* 0x0000ee00ff0ebb82 */ /* 0x000e700000000a00 */
[----:B0-----:R-:W0:Y:S01]  /*2b90*/  @!P3 LDC.64 R226, c[0x0][0x3b8] ;  /* 0x0000ee00ffe2bb82 */ /* 0x001e220000000a00 */
[----:B--2---:R-:W-:-:S05]  /*2ba0*/  @!P3 IMAD R162, R228, R162, R13 ;  /* 0x000000a2e4a2b224 */ /* 0x004fca00078e020d */
[----:B------:R-:W-:-:S04]  /*2bb0*/  @!P3 IADD3 R163, P4, PT, R5, R162, RZ ;  /* 0x000000a205a3b210 */ /* 0x000fc80007f9e0ff */
[----:B------:R-:W-:Y:S02]  /*2bc0*/  @!P3 LEA.HI.X.SX32 R162, R162, R31, 0x1, P4 ;  /* 0x0000001fa2a2b211 */ /* 0x000fe400020f0eff */
[----:B-1----:R-:W-:-:S04]  /*2bd0*/  @!P3 LEA R242, P4, R163, R14, 0x2 ;  /* 0x0000000ea3f2b211 */ /* 0x002fc800078810ff */
[----:B------:R-:W-:Y:S02]  /*2be0*/  @!P3 LEA.HI.X R243, R163, R15, R162, 0x2, P4 ;  /* 0x0000000fa3f3b211 */ /* 0x000fe400020f14a2 */
[----:B------:R-:W-:Y:S01]  /*2bf0*/  CS2R R162, SRZ ;  /* 0x0000000000a27805 */ /* 0x000fe2000001ff00 */
[----:B------:R-:W2:Y:S05]  /*2c00*/  @P6 LDG.E.64 R14, desc[UR36][R234.64+0x10] ;  /* 0x00001024ea0e6981 */ /* 0x000eaa000c1e1b00 */
[----:B------:R-:W3:Y:S01]  /*2c10*/  @!P3 LDG.E.64 R162, desc[UR36][R242.64] ;  /* 0x00000024f2a2b981 */ /* 0x000ee2000c1e1b00 */
[----:B------:R-:W-:-:S04]  /*2c20*/  @!P3 IADD3 R233, P4, PT, R230, R13, RZ ;  /* 0x0000000de6e9b210 */ /* 0x000fc80007f9e0ff */
[----:B0-----:R-:W-:Y:S02]  /*2c30*/  @!P3 LEA R226, P5, R233, R226, 0x2 ;  /* 0x000000e2e9e2b211 */ /* 0x001fe400078a10ff */
[----:B------:R-:W-:-:S04]  /*2c40*/  @!P3 LEA.HI.X.SX32 R244, R13, R20, 0x1, P4 ;  /* 0x000000140df4b211 */ /* 0x000fc800020f0eff */
[----:B------:R-:W-:Y:S01]  /*2c50*/  @!P3 LEA.HI.X R227, R233, R227, R244, 0x2, P5 ;  /* 0x000000e3e9e3b211 */ /* 0x000fe200028f14f4 */
[----:B---3--:R-:W-:Y:S01]  /*2c60*/  FADD.FTZ R162, R92, R162 ;  /* 0x000000a25ca27221 */ /* 0x008fe20000010000 */
[----:B------:R-:W-:-:S03]  /*2c70*/  FADD.FTZ R163, R93, R163 ;  /* 0x000000a35da37221 */ /* 0x000fc60000010000 */
[----:B--2---:R-:W-:Y:S01]  /*2c80*/  @P6 FMUL.FTZ R162, R162, R14 ;  /* 0x0000000ea2a26220 */ /* 0x004fe20000410000 */
[----:B------:R-:W-:-:S05]  /*2c90*/  @P6 FMUL.FTZ R163, R163, R15 ;  /* 0x0000000fa3a36220 */ /* 0x000fca0000410000 */
[----:B------:R1:W-:Y:S02]  /*2ca0*/  @!P3 STG.E.64 desc[UR36][R226.64], R162 ;  /* 0x000000a2e200b986 */ /* 0x0003e4000c101b24 */
.L_x_1230:
[----:B------:R-:W-:Y:S05]  /*2cb0*/  BSYNC.RECONVERGENT B2 ;  /* 0x0000000000027941 */ /* 0x000fea0003800200 */
.L_x_1229:
[----:B------:R-:W-:Y:S01]  /*2cc0*/  BSSY.RECONVERGENT B2, `(.L_x_1231) ;  /* 0x0000019000027945 */ /* 0x000fe20003800200 */
[----:B------:R-:W-:-:S03]  /*2cd0*/  IMAD R13, R11, 0x8, R13 ;  /* 0x000000080b0d7824 */ /* 0x000fc600078e020d */
[----:B------:R-:W-:Y:S05]  /*2ce0*/  @P1 BRA `(.L_x_1232) ;  /* 0x0000000000581947 */ /* 0x000fea0003800000 */
[----:B------:R-:W-:-:S05]  /*2cf0*/  IMAD R241, R11, 0x8, R12 ;  /* 0x000000080bf17824 */ /* 0x000fca00078e020c */
[----:B------:R-:W-:-:S13]  /*2d00*/  ISETP.GE.AND P3, PT, R241, R229, PT ;  /* 0x000000e5f100720c */ /* 0x000fda0003f66270 */
[----:B------:R-:W2:Y:S01]  /*2d10*/  @!P3 LDG.E R165, desc[UR36][R238.64] ;  /* 0x00000024eea5b981 */ /* 0x000ea2000c1e1900 */
[----:B------:R-:W3:Y:S08]  /*2d20*/  @!P3 LDC.64 R14, c[0x0][0x3b8] ;  /* 0x0000ee00ff0ebb82 */ /* 0x000ef00000000a00 */
[----:B01----:R-:W0:Y:S01]  /*2d30*/  @!P3 LDC.64 R226, c[0x0][0x3b8] ;  /* 0x0000ee00ffe2bb82 */ /* 0x003e220000000a00 */
[----:B--2---:R-:W-:-:S05]  /*2d40*/  @!P3 IMAD R164, R228, R165, R241 ;  /* 0x000000a5e4a4b224 */ /* 0x004fca00078e02f1 */
[----:B------:R-:W-:-:S04]  /*2d50*/  @!P3 IADD3 R165, P4, PT, R5, R164, RZ ;  /* 0x000000a405a5b210 */ /* 0x000fc80007f9e0ff */
[----:B------:R-:W-:Y:S02]  /*2d60*/  @!P3 LEA.HI.X.SX32 R164, R164, R31, 0x1, P4 ;  /* 0x0000001fa4a4b211 */ /* 0x000fe400020f0eff */
[----:B---3--:R-:W-:-:S04]  /*2d70*/  @!P3 LEA R242, P4, R165, R14, 0x2 ;  /* 0x0000000ea5f2b211 */ /* 0x008fc800078810ff */
[----:B------:R-:W-:Y:S02]  /*2d80*/  @!P3 LEA.HI.X R243, R165, R15, R164, 0x2, P4 ;  /* 0x0000000fa5f3b211 */ /* 0x000fe400020f14a4 */
[----:B------:R-:W-:Y:S01]  /*2d90*/  CS2R R164, SRZ ;  /* 0x0000000000a47805 */ /* 0x000fe2000001ff00 */
[----:B------:R-:W2:Y:S05]  /*2da0*/  @P6 LDG.E.64 R14, desc[UR36][R234.64+0x20] ;  /* 0x00002024ea0e6981 */ /* 0x000eaa000c1e1b00 */
[----:B------:R-:W3:Y:S01]  /*2db0*/  @!P3 LDG.E.64 R164, desc[UR36][R242.64] ;  /* 0x00000024f2a4b981 */ /* 0x000ee2000c1e1b00 */
[----:B------:R-:W-:-:S04]  /*2dc0*/  @!P3 IADD3 R233, P4, PT, R230, R241, RZ ;  /* 0x000000f1e6e9b210 */ /* 0x000fc80007f9e0ff */
[----:B------:R-:W-:Y:S02]  /*2dd0*/  @!P3 LEA.HI.X.SX32 R244, R241, R20, 0x1, P4 ;  /* 0x00000014f1f4b211 */ /* 0x000fe400020f0eff */
[----:B0-----:R-:W-:-:S04]  /*2de0*/  @!P3 LEA R226, P4, R233, R226, 0x2 ;  /* 0x000000e2e9e2b211 */ /* 0x001fc800078810ff */
[----:B------:R-:W-:Y:S01]  /*2df0*/  @!P3 LEA.HI.X R227, R233, R227, R244, 0x2, P4 ;  /* 0x000000e3e9e3b211 */ /* 0x000fe200020f14f4 */
[----:B---3--:R-:W-:Y:S01]  /*2e00*/  FADD.FTZ R164, R90, R164 ;  /* 0x000000a45aa47221 */ /* 0x008fe20000010000 */
[----:B------:R-:W-:-:S03]  /*2e10*/  FADD.FTZ R165, R91, R165 ;  /* 0x000000a55ba57221 */ /* 0x000fc60000010000 */
[----:B--2---:R-:W-:Y:S01]  /*2e20*/  @P6 FMUL.FTZ R164, R164, R14 ;  /* 0x0000000ea4a46220 */ /* 0x004fe20000410000 */
[----:B------:R-:W-:-:S05]  /*2e30*/  @P6 FMUL.FTZ R165, R165, R15 ;  /* 0x0000000fa5a56220 */ /* 0x000fca0000410000 */
[----:B------:R2:W-:Y:S02]  /*2e40*/  @!P3 STG.E.64 desc[UR36][R226.64], R164 ;  /* 0x000000a4e200b986 */ /* 0x0005e4000c101b24 */
.L_x_1232:
[----:B------:R-:W-:Y:S05]  /*2e50*/  BSYNC.RECONVERGENT B2 ;  /* 0x0000000000027941 */ /* 0x000fea0003800200 */
.L_x_1231:
[----:B------:R-:W-:Y:S04]  /*2e60*/  BSSY.RECONVERGENT B2, `(.L_x_1233) ;  /* 0x0000017000027945 */ /* 0x000fe80003800200 */
[----:B------:R-:W-:Y:S05]  /*2e70*/  @P1 BRA `(.L_x_1234) ;  /* 0x0000000000541947 */ /* 0x000fea0003800000 */
[----:B------:R-:W-:-:S13]  /*2e80*/  ISETP.GE.AND P3, PT, R13, R229, PT ;  /* 0x000000e50d00720c */ /* 0x000fda0003f66270 */
[----:B------:R-:W3:Y:S01]  /*2e90*/  @!P3 LDG.E R166, desc[UR36][R238.64] ;  /* 0x00000024eea6b981 */ /* 0x000ee2000c1e1900 */
[----:B------:R-:W4:Y:S08]  /*2ea0*/  @!P3 LDC.64 R14, c[0x0][0x3b8] ;  /* 0x0000ee00ff0ebb82 */ /* 0x000f300000000a00 */
[----:B012---:R-:W0:Y:S01]  /*2eb0*/  @!P3 LDC.64 R226, c[0x0][0x3b8] ;  /* 0x0000ee00ffe2bb82 */ /* 0x007e220000000a00 */
[----:B---3--:R-:W-:-:S05]  /*2ec0*/  @!P3 IMAD R166, R228, R166, R13 ;  /* 0x000000a6e4a6b224 */ /* 0x008fca00078e020d */
[----:B------:R-:W-:-:S04]  /*2ed0*/  @!P3 IADD3 R167, P4, PT, R5, R166, RZ ;  /* 0x000000a605a7b210 */ /* 0x000fc80007f9e0ff */
[----:B------:R-:W-:Y:S02]  /*2ee0*/  @!P3 LEA.HI.X.SX32 R166, R166, R31, 0x1, P4 ;  /* 0x0000001fa6a6b211 */ /* 0x000fe400020f0eff */
[----:B----4-:R-:W-:-:S04]  /*2ef0*/  @!P3 LEA R242, P4, R167, R14, 0x2 ;  /* 0x0000000ea7f2b211 */ /* 0x010fc800078810ff */
        /* <DEDUP_REMOVED lines=13> */
.L_x_1234:
[----:B------:R-:W-:Y:S05]  /*2fd0*/  BSYNC.RECONVERGENT B2 ;  /* 0x0000000000027941 */ /* 0x000fea0003800200 */
.L_x_1233:
[----:B------:R-:W-:Y:S01]  /*2fe0*/  BSSY.RECONVERGENT B2, `(.L_x_1235) ;  /* 0x0000019000027945 */ /* 0x000fe20003800200 */
[----:B------:R-:W-:-:S03]  /*2ff0*/  IMAD R240, R11, 0x4, R240 ;  /* 0x000000040bf07824 */ /* 0x000fc600078e02f0 */
[----:B------:R-:W-:Y:S05]  /*3000*/  @P1 BRA `(.L_x_1236) ;  /* 0x0000000000581947 */ /* 0x000fea0003800000 */
[----:B------:R-:W-:-:S04]  /*3010*/  LEA R233, R11, R12, 0x4 ;  /* 0x0000000c0be97211 */ /* 0x000fc800078e20ff */
[----:B------:R-:W-:-:S13]  /*3020*/  ISETP.GE.AND P3, PT, R233, R229, PT ;  /* 0x000000e5e900720c */ /* 0x000fda0003f66270 */
[----:B------:R-:W4:Y:S01]  /*3030*/  @!P3 LDG.E R13, desc[UR36][R238.64] ;  /* 0x00000024ee0db981 */ /* 0x000f22000c1e1900 */
[----:B------:R-:W4:Y:S08]  /*3040*/  @!P3 LDC.64 R14, c[0x0][0x3b8] ;  /* 0x0000ee00ff0ebb82 */ /* 0x000f300000000a00 */
[----:B0123--:R-:W0:Y:S01]  /*3050*/  @!P3 LDC.64 R226, c[0x0][0x3b8] ;  /* 0x0000ee00ffe2bb82 */ /* 0x00fe220000000a00 */
[----:B----4-:R-:W-:-:S05]  /*3060*/  @!P3 IMAD R168, R228, R13, R233 ;  /* 0x0000000de4a8b224 */ /* 0x010fca00078e02e9 */
[----:B------:R-:W-:-:S04]  /*3070*/  @!P3 IADD3 R13, P4, PT, R5, R168, RZ ;  /* 0x000000a8050db210 */ /* 0x000fc80007f9e0ff */
[----:B------:R-:W-:Y:S02]  /*3080*/  @!P3 LEA.HI.X.SX32 R168, R168, R31, 0x1, P4 ;  /* 0x0000001fa8a8b211 */ /* 0x000fe400020f0eff */
[----:B------:R-:W-:-:S04]  /*3090*/  @!P3 LEA R242, P4, R13, R14, 0x2 ;  /* 0x0000000e0df2b211 */ /* 0x000fc800078810ff */
        /* <DEDUP_REMOVED lines=13> */
.L_x_1236:
[----:B------:R-:W-:Y:S05]  /*3170*/  BSYNC.RECONVERGENT B2 ;  /* 0x0000000000027941 */ /* 0x000fea0003800200 */
.L_x_1235:
[----:B------:R-:W-:Y:S04]  /*3180*/  BSSY.RECONVERGENT B2, `(.L_x_1237) ;  /* 0x0000018000027945 */ /* 0x000fe80003800200 */
[----:B------:R-:W-:Y:S05]  /*3190*/  @P1 BRA `(.L_x_1238) ;  /* 0x0000000000581947 */ /* 0x000fea0003800000 */
[----:B------:R-:W-:-:S05]  /*31a0*/  IMAD.SHL.U32 R233, R240, 0x4, RZ ;  /* 0x00000004f0e97824 */ /* 0x000fca00078e00ff */
[----:B------:R-:W-:-:S13]  /*31b0*/  ISETP.GE.AND P3, PT, R233, R229, PT ;  /* 0x000000e5e900720c */ /* 0x000fda0003f66270 */
[----:B------:R-:W2:Y:S01]  /*31c0*/  @!P3 LDG.E R13, desc[UR36][R238.64] ;  /* 0x00000024ee0db981 */ /* 0x000ea2000c1e1900 */
[----:B------:R-:W0:Y:S08]  /*31d0*/  @!P3 LDC.64 R14, c[0x0][0x3b8] ;  /* 0x0000ee00ff0ebb82 */ /* 0x000e300000000a00 */
[----:B01234-:R-:W0:Y:S01]  /*31e0*/  @!P3 LDC.64 R226, c[0x0][0x3b8] ;  /* 0x0000ee00ffe2bb82 */ /* 0x01fe220000000a00 */
[----:B------:R-:W-:-:S05]  /*31f0*/  @!P3 IMAD R170, R228, R13, R233 ;  /* 0x0000000de4aab224 */ /* 0x000fca00078e02e9 */
        /* <DEDUP_REMOVED lines=16> */
.L_x_1238:
[----:B------:R-:W-:Y:S05]  /*3300*/  BSYNC.RECONVERGENT B2 ;  /* 0x0000000000027941 */ /* 0x000fea0003800200 */
.L_x_1237:
[----:B------:R-:W-:Y:S01]  /*3310*/  BSSY.RECONVERGENT B2, `(.L_x_1239) ;  /* 0x0000019000027945 */ /* 0x000fe20003800200 */
[----:B------:R-:W-:-:S03]  /*3320*/  IMAD.IADD R242, R240, 0x1, R11 ;  /* 0x00000001f0f27824 */ /* 0x000fc600078e020b */
        /* <DEDUP_REMOVED lines=23> */
.L_x_1240:
[----:B------:R-:W-:Y:S05]  /*34a0*/  BSYNC.RECONVERGENT B2 ;  /* 0x0000000000027941 */ /* 0x000fea0003800200 */
.L_x_1239:
[----:B------:R-:W-:Y:S01]  /*34b0*/  BSSY.RECONVERGENT B2, `(.L_x_1241) ;  /* 0x0000019000027945 */ /* 0x000fe20003800200 */
[----:B------:R-:W-:-:S03]  /*34c0*/  IADD3 R242, PT, PT, R242, R11, RZ ;  /* 0x0000000bf2f27210 */ /* 0x000fc60007ffe0ff */
        /* <DEDUP_REMOVED lines=23> */
.L_x_1242:
[----:B------:R-:W-:Y:S05]  /*3640*/  BSYNC.RECONVERGENT B2 ;  /* 0x0000000000027941 */ /* 0x000fea0003800200 */
.L_x_1241:
[----:B------:R-:W-:Y:S01]  /*3650*/  BSSY.RECONVERGENT B2, `(.L_x_1243) ;  /* 0x0000019000027945 */ /* 0x000fe20003800200 */
[----:B------:R-:W-:-:S03]  /*3660*/  IMAD R240, R11, 0x2, R242 ;  /* 0x000000020bf07824 */ /* 0x000fc600078e02f2 */
[----:B------:R-:W-:Y:S05]  /*3670*/  @P1 BRA `(.L_x_1244) ;  /* 0x0000000000581947 */ /* 0x000fea0003800000 */
[----:B------:R-:W-:-:S05]  /*3680*/  IMAD R233, R11, 0x20, R12 ;  /* 0x000000200be97824 */ /* 0x000fca00078e020c */
        /* <DEDUP_REMOVED lines=21> */
.L_x_1244:
[----:B------:R-:W-:Y:S05]  /*37e0*/  BSYNC.RECONVERGENT B2 ;  /* 0x0000000000027941 */ /* 0x000fea0003800200 */
.L_x_1243:
[----:B------:R-:W-:Y:S04]  /*37f0*/  BSSY.RECONVERGENT B2, `(.L_x_1245) ;  /* 0x0000018000027945 */ /* 0x000fe80003800200 */
[----:B------:R-:W-:Y:S05]  /*3800*/  @P1 BRA `(.L_x_1246) ;  /* 0x0000000000581947 */ /* 0x000fea0003800000 */
[----:B------:R-:W-:-:S04]  /*3810*/  SHF.L.U32 R233, R240, 0x2, RZ ;  /* 0x00000002f0e97819 */ /* 0x000fc800000006ff */
        /* <DEDUP_REMOVED lines=21> */
.L_x_1246:
[----:B------:R-:W-:Y:S05]  /*3970*/  BSYNC.RECONVERGENT B2 ;  /* 0x0000000000027941 */ /* 0x000fea0003800200 */
.L_x_1245:
        /* <DEDUP_REMOVED lines=25> */
.L_x_1248:
[----:B------:R-:W-:Y:S05]  /*3b10*/  BSYNC.RECONVERGENT B2 ;  /* 0x0000000000027941 */ /* 0x000fea0003800200 */
.L_x_1247:
[----:B------:R-:W-:Y:S01]  /*3b20*/  BSSY.RECONVERGENT B2, `(.L_x_1249) ;  /* 0x0000019000027945 */ /* 0x000fe20003800200 */
[----:B------:R-:W-:-:S03]  /*3b30*/  IMAD.IADD R242, R242, 0x1, R11 ;  /* 0x00000001f2f27824 */ /* 0x000fc600078e020b */
        /* <DEDUP_REMOVED lines=23> */
.L_x_1250:
[----:B------:R-:W-:Y:S05]  /*3cb0*/  BSYNC.RECONVERGENT B2 ;  /* 0x0000000000027941 */ /* 0x000fea0003800200 */
.L_x_1249:
        /* <DEDUP_REMOVED lines=25> */
.L_x_1252:
[----:B------:R-:W-:Y:S05]  /*3e50*/  BSYNC.RECONVERGENT B2 ;  /* 0x0000000000027941 */ /* 0x000fea0003800200 */
.L_x_1251:
        /* <DEDUP_REMOVED lines=25> */
.L_x_1254:
[----:B------:R-:W-:Y:S05]  /*3ff0*/  BSYNC.RECONVERGENT B2 ;  /* 0x0000000000027941 */ /* 0x000fea0003800200 */
.L_x_1253:
        /* <DEDUP_REMOVED lines=25> */
.L_x_1256:
[----:B------:R-:W-:Y:S05]  /*4190*/  BSYNC.RECONVERGENT B2 ;  /* 0x0000000000027941 */ /* 0x000fea0003800200 */
.L_x_1255:
        /* <DEDUP_REMOVED lines=25> */
.L_x_1258:
[----:B------:R-:W-:Y:S05]  /*4330*/  BSYNC.RECONVERGENT B2 ;  /* 0x0000000000027941 */ /* 0x000fea0003800200 */
.L_x_1257:
[----:B------:R-:W-:Y:S01]  /*4340*/  BSSY.RECONVERGENT B2, `(.L_x_1259) ;  /* 0x0000019000027945 */ /* 0x000fe20003800200 */
[C---:B------:R-:W-:Y:S02]  /*4350*/  IMAD R240, R11.reuse, 0x2, R242 ;  /* 0x000000020bf07824 */ /* 0x040fe400078e02f2 */
[----:B------:R-:W-:Y:S01]  /*4360*/  IMAD R241, R11, 0x40, R12 ;  /* 0x000000400bf17824 */ /* 0x000fe200078e020c */
[----:B------:R-:W-:Y:S06]  /*4370*/  @P1 BRA `(.L_x_1260) ;  /* 0x0000000000541947 */ /* 0x000fec0003800000 */
        /* <DEDUP_REMOVED lines=21> */
.L_x_1260:
[----:B------:R-:W-:Y:S05]  /*44d0*/  BSYNC.RECONVERGENT B2 ;  /* 0x0000000000027941 */ /* 0x000fea0003800200 */
.L_x_1259:
        /* <DEDUP_REMOVED lines=25> */
.L_x_1262:
[----:B------:R-:W-:Y:S05]  /*4670*/  BSYNC.RECONVERGENT B2 ;  /* 0x0000000000027941 */ /* 0x000fea0003800200 */
.L_x_1261:
        /* <DEDUP_REMOVED lines=25> */
.L_x_1264:
[----:B------:R-:W-:Y:S05]  /*4810*/  BSYNC.RECONVERGENT B2 ;  /* 0x0000000000027941 */ /* 0x000fea0003800200 */
.L_x_1263:
        /* <DEDUP_REMOVED lines=25> */
.L_x_1266:
[----:B------:R-:W-:Y:S05]  /*49b0*/  BSYNC.RECONVERGENT B2 ;  /* 0x0000000000027941 */ /* 0x000fea0003800200 */
.L_x_1265:
        /* <DEDUP_REMOVED lines=25> */
.L_x_1268:
[----:B------:R-:W-:Y:S05]  /*4b50*/  BSYNC.RECONVERGENT B2 ;  /* 0x0000000000027941 */ /* 0x000fea0003800200 */
.L_x_1267:
        /* <DEDUP_REMOVED lines=25> */
.L_x_1270:
[----:B------:R-:W-:Y:S05]  /*4cf0*/  BSYNC.RECONVERGENT B2 ;  /* 0x0000000000027941 */ /* 0x000fea0003800200 */
.L_x_1269:
        /* <DEDUP_REMOVED lines=25> */
.L_x_1272:
[----:B------:R-:W-:Y:S05]  /*4e90*/  BSYNC.RECONVERGENT B2 ;  /* 0x0000000000027941 */ /* 0x000fea0003800200 */
.L_x_1271:
        /* <DEDUP_REMOVED lines=25> */
.L_x_1274:
[----:B------:R-:W-:Y:S05]  /*5030*/  BSYNC.RECONVERGENT B2 ;  /* 0x0000000000027941 */ /* 0x000fea0003800200 */
.L_x_1273:
        /* <DEDUP_REMOVED lines=25> */
.L_x_1276:
[----:B------:R-:W-:Y:S05]  /*51d0*/  BSYNC.RECONVERGENT B2 ;  /* 0x0000000000027941 */ /* 0x000fea0003800200 */
.L_x_1275:
        /* <DEDUP_REMOVED lines=25> */
.L_x_1278:
[----:B------:R-:W-:Y:S05]  /*5370*/  BSYNC.RECONVERGENT B2 ;  /* 0x0000000000027941 */ /* 0x000fea0003800200 */
.L_x_1277:
        /* <DEDUP_REMOVED lines=25> */
.L_x_1280:
[----:B------:R-:W-:Y:S05]  /*5510*/  BSYNC.RECONVERGENT B2 ;  /* 0x0000000000027941 */ /* 0x000fea0003800200 */
.L_x_1279:
        /* <DEDUP_REMOVED lines=25> */
.L_x_1282:
[----:B------:R-:W-:Y:S05]  /*56b0*/  BSYNC.RECONVERGENT B2 ;  /* 0x0000000000027941 */ /* 0x000fea0003800200 */
.L_x_1281:
        /* <DEDUP_REMOVED lines=25> */
.L_x_1284:
[----:B------:R-:W-:Y:S05]  /*5850*/  BSYNC.RECONVERGENT B2 ;  /* 0x0000000000027941 */ /* 0x000fea0003800200 */
.L_x_1283:
        /* <DEDUP_REMOVED lines=25> */
.L_x_1286:
[----:B------:R-:W-:Y:S05]  /*59f0*/  BSYNC.RECONVERGENT B2 ;  /* 0x0000000000027941 */ /* 0x000fea0003800200 */
.L_x_1285:
        /* <DEDUP_REMOVED lines=24> */
.L_x_1288:
[----:B------:R-:W-:Y:S05]  /*5b80*/  BSYNC.RECONVERGENT B2 ;  /* 0x0000000000027941 */ /* 0x000fea0003800200 */
.L_x_1287:
[----:B------:R-:W-:Y:S01]  /*5b90*/  IMAD.IADD R11, R12, 0x1, R11 ;  /* 0x000000010c0b7824 */ /* 0x000fe200078e020b */
[----:B------:R-:W-:Y:S06]  /*5ba0*/  @P1 BRA `(.L_x_1289) ;  /* 0x0000001800dc1947 */ /* 0x000fec0003800000 */
[----:B01234-:R-:W-:-:S05]  /*5bb0*/  IMAD.SHL.U32 R227, R11, 0x4, RZ ;  /* 0x000000040be37824 */ /* 0x01ffca00078e00ff */
        /* <DEDUP_REMOVED lines=8> */
[----:B------:R-:W-:Y:S01]  /*5c40*/  CS2R R222, SRZ ;  /* 0x0000000000de7805 */ /* 0x000fe2000001ff00 */
[----:B------:R-:W2:Y:S05]  /*5c50*/  @P6 LDG.E.64 R14, desc[UR36][R234.64+0x1f0] ;  /* 0x0001f024ea0e6981 */ /* 0x000eaa000c1e1b00 */
[----:B------:R-:W3:Y:S02]  /*5c60*/  @!P3 LDG.E.64 R222, desc[UR36][R12.64] ;  /* 0x000000240cdeb981 */ /* 0x000ee4000c1e1b00 */
[----:B---3--:R-:W-:Y:S01]  /*5c70*/  FADD.FTZ R222, R32, R222 ;  /* 0x000000de20de7221 */ /* 0x008fe20000010000 */
[----:B------:R-:W-:-:S03]  /*5c80*/  FADD.FTZ R223, R33, R223 ;  /* 0x000000df21df7221 */ /* 0x000fc60000010000 */
[----:B--2---:R-:W-:Y:S01]  /*5c90*/  @P6 FMUL.FTZ R222, R222, R14 ;  /* 0x0000000edede6220 */ /* 0x004fe20000410000 */
[----:B------:R-:W-:Y:S01]  /*5ca0*/  @P6 FMUL.FTZ R223, R223, R15 ;  /* 0x0000000fdfdf6220 */ /* 0x000fe20000410000 */
[----:B------:R-:W-:Y:S06]  /*5cb0*/  @P3 BRA `(.L_x_1289) ;  /* 0x0000001800983947 */ /* 0x000fec0003800000 */
[----:B------:R-:W-:-:S04]  /*5cc0*/  IADD3 R11, P1, PT, R230, R227, RZ ;  /* 0x000000e3e60b7210 */ /* 0x000fc80007f3e0ff */
[----:B------:R-:W-:Y:S02]  /*5cd0*/  LEA.HI.X.SX32 R14, R227, R20, 0x1, P1 ;  /* 0x00000014e30e7211 */ /* 0x000fe400008f0eff */
[----:B------:R-:W-:-:S04]  /*5ce0*/  LEA R12, P1, R11, UR16, 0x2 ;  /* 0x000000100b0c7c11 */ /* 0x000fc8000f8210ff */
[----:B------:R-:W-:-:S05]  /*5cf0*/  LEA.HI.X R13, R11, UR17, R14, 0x2, P1 ;  /* 0x000000110b0d7c11 */ /* 0x000fca00088f140e */
[----:B------:R0:W-:Y:S01]  /*5d00*/  STG.E.64 desc[UR36][R12.64], R222 ;  /* 0x000000de0c007986 */ /* 0x0001e2000c101b24 */
[----:B------:R-:W-:Y:S05]  /*5d10*/  BRA `(.L_x_1289) ;  /* 0x0000001800807947 */ /* 0x000fea0003800000 */
.L_x_1226:
[----:B------:R-:W-:Y:S02]  /*5d20*/  SHF.L.U32 R240, R242, 0x2, RZ ;  /* 0x00000002f2f07819 */ /* 0x000fe400000006ff */
[----:B------:R-:W-:-:S03]  /*5d30*/  ISETP.GE.AND P3, PT, R224, R23, PT ;  /* 0x00000017e000720c */ /* 0x000fc60003f66270 */
[----:B------:R-:W-:-:S05]  /*5d40*/  IMAD R12, R11, 0x8, R240 ;  /* 0x000000080b0c7824 */ /* 0x000fca00078e02f0 */
[----:B------:R-:W-:Y:S01]  /*5d50*/  ISETP.GE.OR P4, PT, R12, R229, P3 ;  /* 0x000000e50c00720c */ /* 0x000fe20001f86670 */
[----:B------:R-:W-:-:S12]  /*5d60*/  IMAD R227, R11, 0x10, R240 ;  /* 0x000000100be37824 */ /* 0x000fd800078e02f0 */
[----:B------:R-:W2:Y:S01]  /*5d70*/  @!P4 LDG.E R13, desc[UR36][R238.64] ;  /* 0x00000024ee0dc981 */ /* 0x000ea2000c1e1900 */
[----:B------:R-:W-:Y:S01]  /*5d80*/  ISETP.GE.OR P1, PT, R227, R229, P3 ;  /* 0x000000e5e300720c */ /* 0x000fe20001f26670 */
[----:B------:R-:W0:-:S12]  /*5d90*/  @!P4 LDC.64 R14, c[0x0][0x3b8] ;  /* 0x0000ee00ff0ecb82 */ /* 0x000e180000000a00 */
[----:B------:R-:W3:Y:S01]  /*5da0*/  @!P1 LDG.E R233, desc[UR36][R238.64] ;  /* 0x00000024eee99981 */ /* 0x000ee2000c1e1900 */
[----:B--2---:R-:W-:-:S05]  /*5db0*/  @!P4 IMAD R12, R228, R13, R12 ;  /* 0x0000000de40cc224 */ /* 0x004fca00078e020c */
[----:B------:R-:W-:-:S04]  /*5dc0*/  @!P4 IADD3 R13, P5, PT, R5, R12, RZ ;  /* 0x0000000c050dc210 */ /* 0x000fc80007fbe0ff */
[----:B------:R-:W-:Y:S02]  /*5dd0*/  @!P4 LEA.HI.X.SX32 R226, R12, R31, 0x1, P5 ;  /* 0x0000001f0ce2c211 */ /* 0x000fe400028f0eff */
[----:B0-----:R-:W-:-:S04]  /*5de0*/  @!P4 LEA R12, P5, R13, R14, 0x2 ;  /* 0x0000000e0d0cc211 */ /* 0x001fc800078a10ff */
[----:B------:R-:W-:Y:S01]  /*5df0*/  @!P4 LEA.HI.X R13, R13, R15, R226, 0x2, P5 ;  /* 0x0000000f0d0dc211 */ /* 0x000fe200028f14e2 */
[----:B---3--:R-:W-:Y:S01]  /*5e00*/  @!P1 IMAD R226, R228, R233, R227 ;  /* 0x000000e9e4e29224 */ /* 0x008fe200078e02e3 */
[----:B------:R-:W0:Y:S01]  /*5e10*/  @!P1 LDC.64 R14, c[0x0][0x3b8] ;  /* 0x0000ee00ff0e9b82 */ /* 0x000e220000000a00 */
[----:B------:R-:W-:-:S04]  /*5e20*/  ISETP.GE.AND P5, PT, R224, R23, PT ;  /* 0x00000017e000720c */ /* 0x000fc80003fa6270 */
[----:B------:R-:W-:Y:S02]  /*5e30*/  FSEL R165, R165, RZ, P5 ;  /* 0x000000ffa5a57208 */ /* 0x000fe40002800000 */
[----:B------:R-:W-:-:S06]  /*5e40*/  FSEL R164, R164, RZ, P5 ;  /* 0x000000ffa4a47208 */ /* 0x000fcc0002800000 */
[----:B------:R1:W5:Y:S01]  /*5e50*/  @!P4 LDG.E.64 R164, desc[UR36][R12.64] ;  /* 0x000000240ca4c981 */ /* 0x000362000c1e1b00 */
[----:B------:R-:W-:-:S04]  /*5e60*/  @!P1 IADD3 R227, P4, PT, R5, R226, RZ ;  /* 0x000000e205e39210 */ /* 0x000fc80007f9e0ff */
[----:B------:R-:W-:Y:S02]  /*5e70*/  @!P1 LEA.HI.X.SX32 R244, R226, R31, 0x1, P4 ;  /* 0x0000001fe2f49211 */ /* 0x000fe400020f0eff */
[----:B0-----:R-:W-:-:S04]  /*5e80*/  @!P1 LEA R226, P4, R227, R14, 0x2 ;  /* 0x0000000ee3e29211 */ /* 0x001fc800078810ff */
[----:B------:R-:W-:Y:S01]  /*5e90*/  @!P1 LEA.HI.X R227, R227, R15, R244, 0x2, P4 ;  /* 0x0000000fe3e39211 */ /* 0x000fe200020f14f4 */
[----:B------:R-:W-:-:S05]  /*5ea0*/  IMAD R244, R11, 0x20, R240 ;  /* 0x000000200bf47824 */ /* 0x000fca00078e02f0 */
[----:B------:R-:W-:-:S13]  /*5eb0*/  ISETP.GE.OR P4, PT, R244, R229, P3 ;  /* 0x000000e5f400720c */ /* 0x000fda0001f86670 */
[----:B------:R-:W2:Y:S01]  /*5ec0*/  @!P4 LDG.E R233, desc[UR36][R238.64] ;  /* 0x00000024eee9c981 */ /* 0x000ea2000c1e1900 */
[----:B------:R-:W0:Y:S01]  /*5ed0*/  @!P4 LDC.64 R14, c[0x0][0x3b8] ;  /* 0x0000ee00ff0ecb82 */ /* 0x000e220000000a00 */
[----:B------:R-:W-:Y:S02]  /*5ee0*/  FSEL R169, R169, RZ, P5 ;  /* 0x000000ffa9a97208 */ /* 0x000fe40002800000 */
[----:B------:R-:W-:-:S06]  /*5ef0*/  FSEL R168, R168, RZ, P5 ;  /* 0x000000ffa8a87208 */ /* 0x000fcc0002800000 */
[----:B------:R3:W5:Y:S01]  /*5f00*/  @!P1 LDG.E.64 R168, desc[UR36][R226.64] ;  /* 0x00000024e2a89981 */ /* 0x000762000c1e1b00 */
[----:B--2---:R-:W-:-:S05]  /*5f10*/  @!P4 IMAD R244, R228, R233, R244 ;  /* 0x000000e9e4f4c224 */ /* 0x004fca00078e02f4 */
[----:B-1----:R-:W-:-:S04]  /*5f20*/  @!P4 IADD3 R13, P1, PT, R5, R244, RZ ;  /* 0x000000f4050dc210 */ /* 0x002fc80007f3e0ff */
[----:B------:R-:W-:Y:S02]  /*5f30*/  @!P4 LEA.HI.X.SX32 R244, R244, R31, 0x1, P1 ;  /* 0x0000001ff4f4c211 */ /* 0x000fe400008f0eff */
[----:B0-----:R-:W-:-:S04]  /*5f40*/  @!P4 LEA R12, P1, R13, R14, 0x2 ;  /* 0x0000000e0d0cc211 */ /* 0x001fc800078210ff */
[----:B------:R-:W-:Y:S02]  /*5f50*/  @!P4 LEA.HI.X R13, R13, R15, R244, 0x2, P1 ;  /* 0x0000000f0d0dc211 */ /* 0x000fe400008f14f4 */
[----:B------:R-:W-:-:S13]  /*5f60*/  ISETP.GE.OR P1, PT, R240, R229, P3 ;  /* 0x000000e5f000720c */ /* 0x000fda0001f26670 */
[----:B------:R-:W3:Y:S01]  /*5f70*/  @!P1 LDG.E R233, desc[UR36][R238.64] ;  /* 0x00000024eee99981 */ /* 0x000ee2000c1e1900 */
[----:B------:R-:W0:Y:S01]  /*5f80*/  @!P1 LDC.64 R14, c[0x0][0x3b8] ;  /* 0x0000ee00ff0e9b82 */ /* 0x000e220000000a00 */
[----:B------:R-:W-:Y:S02]  /*5f90*/  FSEL R177, R177, RZ, P5 ;  /* 0x000000ffb1b17208 */ /* 0x000fe40002800000 */
[----:B------:R-:W-:-:S06]  /*5fa0*/  FSEL R176, R176, RZ, P5 ;  /* 0x000000ffb0b07208 */ /* 0x000fcc0002800000 */
[----:B------:R1:W5:Y:S01]  /*5fb0*/  @!P4 LDG.E.64 R176, desc[UR36][R12.64] ;  /* 0x000000240cb0c981 */ /* 0x000362000c1e1b00 */
[----:B---3--:R-:W-:-:S05]  /*5fc0*/  @!P1 IMAD R226, R228, R233, R240 ;  /* 0x000000e9e4e29224 */ /* 0x008fca00078e02f0 */
[----:B------:R-:W-:Y:S02]  /*5fd0*/  @!P1 IADD3 R227, P4, PT, R5, R226, RZ ;  /* 0x000000e205e39210 */ /* 0x000fe40007f9e0ff */
[----:B------:R-:W-:Y:S02]  /*5fe0*/  LEA R240, R11, R240, 0x6 ;  /* 0x000000f00bf07211 */ /* 0x000fe400078e30ff */
[----:B------:R-:W-:Y:S02]  /*5ff0*/  @!P1 LEA.HI.X.SX32 R244, R226, R31, 0x1, P4 ;  /* 0x0000001fe2f49211 */ /* 0x000fe400020f0eff */
[----:B0-----:R-:W-:-:S04]  /*6000*/  @!P1 LEA R226, P4, R227, R14, 0x2 ;  /* 0x0000000ee3e29211 */ /* 0x001fc800078810ff */
[----:B------:R-:W-:Y:S02]  /*6010*/  @!P1 LEA.HI.X R227, R227, R15, R244, 0x2, P4 ;  /* 0x0000000fe3e39211 */ /* 0x000fe400020f14f4 */
[----:B------:R-:W-:-:S13]  /*6020*/  ISETP.GE.OR P4, PT, R240, R229, P3 ;  /* 0x000000e5f000720c */ /* 0x000fda0001f86670 */
[----:B------:R-:W2:Y:S01]  /*6030*/  @!P4 LDG.E R233, desc[UR36][R238.64] ;  /* 0x00000024eee9c981 */ /* 0x000ea2000c1e1900 */
[----:B------:R-:W0:Y:S01]  /*6040*/  @!P4 LDC.64 R14, c[0x0][0x3b8] ;  /* 0x0000ee00ff0ecb82 */ /* 0x000e220000000a00 */
[----:B------:R-:W-:Y:S02]  /*6050*/  FSEL R161, R161, RZ, P5 ;  /* 0x000000ffa1a17208 */ /* 0x000fe40002800000 */
[----:B------:R-:W-:Y:S01]  /*6060*/  FSEL R160, R160, RZ, P5 ;  /* 0x000000ffa0a07208 */ /* 0x000fe20002800000 */
[----:B------:R-:W-:-:S05]  /*6070*/  IMAD.IADD R242, R242, 0x1, R11 ;  /* 0x00000001f2f27824 */ /* 0x000fca00078e020b */
[----:B------:R3:W5:Y:S01]  /*6080*/  @!P1 LDG.E.64 R160, desc[UR36][R226.64] ;  /* 0x00000024e2a09981 */ /* 0x000762000c1e1b00 */
[----:B------:R-:W-:Y:S02]  /*6090*/  IMAD.SHL.U32 R244, R242, 0x4, RZ ;  /* 0x00000004f2f47824 */ /* 0x000fe400078e00ff */
        /* <DEDUP_REMOVED lines=23> */
[----:B------:R-:W-:Y:S01]  /*6210*/  LEA R242, R11, R242, 0x2 ;  /* 0x000000f20bf27211 */ /* 0x000fe200078e10ff */
[----:B--2---:R-:W-:-:S05]  /*6220*/  @!P4 IMAD R226, R228, R227, R226 ;  /* 0x000000e3e4e2c224 */ /* 0x004fca00078e02e2 */
[----:B-1----:R-:W-:-:S04]  /*6230*/  @!P4 IADD3 R12, P1, PT, R5, R226, RZ ;  /* 0x000000e2050cc210 */ /* 0x002fc80007f3e0ff */
[----:B------:R-:W-:Y:S02]  /*6240*/  @!P4 LEA.HI.X.SX32 R13, R226, R31, 0x1, P1 ;  /* 0x0000001fe20dc211 */ /* 0x000fe400008f0eff */
[----:B0-----:R-:W-:-:S04]  /*6250*/  @!P4 LEA R226, P1, R12, R14, 0x2 ;  /* 0x0000000e0ce2c211 */ /* 0x001fc800078210ff */
[----:B------:R-:W-:Y:S01]  /*6260*/  @!P4 LEA.HI.X R227, R12, R15, R13, 0x2, P1 ;  /* 0x0000000f0ce3c211 */ /* 0x000fe200008f140d */
[----:B------:R-:W-:-:S05]  /*6270*/  IMAD.SHL.U32 R12, R242, 0x4, RZ ;  /* 0x00000004f20c7824 */ /* 0x000fca00078e00ff */
[----:B------:R-:W-:-:S13]  /*6280*/  ISETP.GE.OR P1, PT, R12, R229, P3 ;  /* 0x000000e50c00720c */ /* 0x000fda0001f26670 */
[----:B------:R-:W2:Y:S01]  /*6290*/  @!P1 LDG.E R13, desc[UR36][R238.64] ;  /* 0x00000024ee0d9981 */ /* 0x000ea2000c1e1900 */
[----:B------:R-:W0:Y:S01]  /*62a0*/  @!P1 LDC.64 R14, c[0x0][0x3b8] ;  /* 0x0000ee00ff0e9b82 */ /* 0x000e220000000a00 */
[----:B------:R-:W-:Y:S02]  /*62b0*/  FSEL R167, R167, RZ, P5 ;  /* 0x000000ffa7a77208 */ /* 0x000fe40002800000 */
[----:B------:R-:W-:-:S06]  /*62c0*/  FSEL R166, R166, RZ, P5 ;  /* 0x000000ffa6a67208 */ /* 0x000fcc0002800000 */
[----:B------:R1:W5:Y:S01]  /*62d0*/  @!P4 LDG.E.64 R166, desc[UR36][R226.64] ;  /* 0x00000024e2a6c981 */ /* 0x000362000c1e1b00 */
[----:B------:R-:W-:Y:S02]  /*62e0*/  IMAD.IADD R242, R242, 0x1, R11 ;  /* 0x00000001f2f27824 */ /* 0x000fe400078e020b */
[----:B--2---:R-:W-:-:S05]  /*62f0*/  @!P1 IMAD R12, R228, R13, R12 ;  /* 0x0000000de40c9224 */ /* 0x004fca00078e020c */
[----:B------:R-:W-:-:S04]  /*6300*/  @!P1 IADD3 R13, P4, PT, R5, R12, RZ ;  /* 0x0000000c050d9210 */ /* 0x000fc80007f9e0ff */
[----:B---3--:R-:W-:Y:S02]  /*6310*/  @!P1 LEA.HI.X.SX32 R240, R12, R31, 0x1, P4 ;  /* 0x0000001f0cf09211 */ /* 0x008fe400020f0eff */
        /* <DEDUP_REMOVED lines=9> */
[----:B------:R-:W-:Y:S01]  /*63b0*/  IADD3 R242, PT, PT, R242, R11, RZ ;  /* 0x0000000bf2f27210 */ /* 0x000fe20007ffe0ff */
        /* <DEDUP_REMOVED lines=12> */
[----:B------:R-:W-:Y:S02]  /*6480*/  IMAD R242, R11, 0x2, R242 ;  /* 0x000000020bf27824 */ /* 0x000fe400078e02f2 */
[----:B--2---:R-:W-:-:S05]  /*6490*/  @!P1 IMAD R240, R228, R233, R240 ;  /* 0x000000e9e4f09224 */ /* 0x004fca00078e02f0 */
[----:B---3--:R-:W-:-:S04]  /*64a0*/  @!P1 IADD3 R13, P4, PT, R5, R240, RZ ;  /* 0x000000f0050d9210 */ /* 0x008fc80007f9e0ff */
[----:B------:R-:W-:Y:S02]  /*64b0*/  @!P1 LEA.HI.X.SX32 R240, R240, R31, 0x1, P4 ;  /* 0x0000001ff0f09211 */ /* 0x000fe400020f0eff */
[----:B0-----:R-:W-:-:S04]  /*64c0*/  @!P1 LEA R12, P4, R13, R14, 0x2 ;  /* 0x0000000e0d0c9211 */ /* 0x001fc800078810ff */
[----:B------:R-:W-:Y:S02]  /*64d0*/  @!P1 LEA.HI.X R13, R13, R15, R240, 0x2, P4 ;  /* 0x0000000f0d0d9211 */ /* 0x000fe400020f14f0 */
[----:B------:R-:W-:-:S04]  /*64e0*/  SHF.L.U32 R240, R242, 0x2, RZ ;  /* 0x00000002f2f07819 */ /* 0x000fc800000006ff */
        /* <DEDUP_REMOVED lines=21> */
[----:B---3--:R-:W-:-:S04]  /*6640*/  @!P1 IADD3 R13, P4, PT, R5, R240, RZ ;  /* 0x000000f0050d9210 */ /* 0x008fc80007f9e0ff */
        /* <DEDUP_REMOVED lines=224> */
[----:B------:R-:W-:-:S05]  /*7450*/  IMAD.IADD R240, R244, 0x1, R11 ;  /* 0x00000001f4f07824 */ /* 0x000fca00078e020b */
[----:B------:R-:W-:-:S04]  /*7460*/  SHF.L.U32 R233, R240, 0x2, RZ ;  /* 0x00000002f0e97819 */ /* 0x000fc800000006ff */
[----:B------:R-:W-:-:S04]  /*7470*/  ISETP.GE.AND P1, PT, R233, R229, PT ;  /* 0x000000e5e900720c */ /* 0x000fc80003f26270 */
        /* <DEDUP_REMOVED lines=18> */
[----:B------:R-:W-:Y:S02]  /*75a0*/  FSEL R219, R219, RZ, P5 ;  /* 0x000000ffdbdb7208 */ /* 0x000fe40002800000 */
[----:B------:R-:W-:Y:S01]  /*75b0*/  FSEL R218, R218, RZ, P5 ;  /* 0x000000ffdada7208 */ /* 0x000fe20002800000 */
[----:B--2---:R-:W-:-:S05]  /*75c0*/  @!P4 IMAD R242, R228, R233, R242 ;  /* 0x000000e9e4f2c224 */ /* 0x004fca00078e02f2 */
[----:B-1----:R-:W-:-:S04]  /*75d0*/  @!P4 IADD3 R226, P1, PT, R5, R242, RZ ;  /* 0x000000f205e2c210 */ /* 0x002fc80007f3e0ff */
[----:B------:R-:W-:Y:S02]  /*75e0*/  @!P4 LEA.HI.X.SX32 R242, R242, R31, 0x1, P1 ;  /* 0x0000001ff2f2c211 */ /* 0x000fe400008f0eff */
[----:B0-----:R-:W-:-:S04]  /*75f0*/  @!P4 LEA R14, P1, R226, R14, 0x2 ;  /* 0x0000000ee20ec211 */ /* 0x001fc800078210ff */
[----:B------:R-:W-:-:S05]  /*7600*/  @!P4 LEA.HI.X R15, R226, R15, R242, 0x2, P1 ;  /* 0x0000000fe20fc211 */ /* 0x000fca00008f14f2 */
[----:B------:R3:W5:Y:S01]  /*7610*/  @!P4 LDG.E.64 R218, desc[UR36][R14.64] ;  /* 0x000000240edac981 */ /* 0x000762000c1e1b00 */
[----:B------:R-:W-:Y:S01]  /*7620*/  IMAD.IADD R11, R240, 0x1, R11 ;  /* 0x00000001f00b7824 */ /* 0x000fe200078e020b */
[----:B------:R-:W-:Y:S06]  /*7630*/  @P3 BRA `(.L_x_1289) ;  /* 0x0000000000383947 */ /* 0x000fec0003800000 */
[----:B------:R-:W-:Y:S01]  /*7640*/  SHF.L.U32 R11, R11, 0x2, RZ ;  /* 0x000000020b0b7819 */ /* 0x000fe200000006ff */
[----:B------:R-:W-:Y:S01]  /*7650*/  UMOV UR4, URZ ;  /* 0x000000ff00047c82 */ /* 0x000fe20008000000 */
[----:B------:R-:W-:Y:S01]  /*7660*/  UMOV UR5, URZ ;  /* 0x000000ff00057c82 */ /* 0x000fe20008000000 */
[----:B------:R-:W-:Y:S01]  /*7670*/  IMAD.U32 R223, RZ, RZ, UR4 ;  /* 0x00000004ffdf7e24 */ /* 0x000fe2000f8e00ff */
[----:B------:R-:W-:Y:S01]  /*7680*/  ISETP.GE.AND P1, PT, R11, R229, PT ;  /* 0x000000e50b00720c */ /* 0x000fe20003f26270 */
[----:B------:R-:W-:-:S12]  /*7690*/  IMAD.U32 R222, RZ, RZ, UR5 ;  /* 0x00000005ffde7e24 */ /* 0x000fd8000f8e00ff */
[----:B------:R-:W-:Y:S05]  /*76a0*/  @P1 BRA `(.L_x_1289) ;  /* 0x00000000001c1947 */ /* 0x000fea0003800000 */
[----:B---3--:R-:W2:Y:S02]  /*76b0*/  LDG.E R12, desc[UR36][R238.64] ;  /* 0x00000024ee0c7981 */ /* 0x008ea4000c1e1900 */
[----:B--2---:R-:W-:-:S05]  /*76c0*/  IMAD R12, R228, R12, R11 ;  /* 0x0000000ce40c7224 */ /* 0x004fca00078e020b */
[----:B------:R-:W-:-:S04]  /*76d0*/  IADD3 R11, P1, PT, R5, R12, RZ ;  /* 0x0000000c050b7210 */ /* 0x000fc80007f3e0ff */
[----:B------:R-:W-:Y:S02]  /*76e0*/  LEA.HI.X.SX32 R12, R12, R31, 0x1, P1 ;  /* 0x0000001f0c0c7211 */ /* 0x000fe400008f0eff */
[----:B------:R-:W-:-:S04]  /*76f0*/  LEA R222, P1, R11, UR16, 0x2 ;  /* 0x000000100bde7c11 */ /* 0x000fc8000f8210ff */
[----:B------:R-:W-:-:S06]  /*7700*/  LEA.HI.X R223, R11, UR17, R12, 0x2, P1 ;  /* 0x000000110bdf7c11 */ /* 0x000fcc00088f140c */
[----:B------:R-:W5:Y:S03]  /*7710*/  LDG.E.64 R222, desc[UR36][R222.64] ;  /* 0x00000024dede7981 */ /* 0x000f66000c1e1b00 */
.L_x_1289:
[----:B------:R-:W-:Y:S05]  /*7720*/  BSYNC.RECONVERGENT B0 ;  /* 0x0000000000007941 */ /* 0x000fea0003800200 */
.L_x_1225:
[----:B-----5:R-:W-:Y:S01]  /*7730*/  FMUL.FTZ R11, R156, R162 ;  /* 0x000000a29c0b7220 */ /* 0x020fe20000410000 */
[----:B0--3--:R-:W-:Y:S01]  /*7740*/  FMUL.FTZ R12, R157, R163 ;  /* 0x000000a39d0c7220 */ /* 0x009fe20000410000 */
[----:B------:R-:W-:Y:S01]  /*7750*/  UMOV UR4, 0xffffffff ;  /* 0xffffffff00047882 */ /* 0x000fe20000000000 */
[----:B------:R-:W-:Y:S01]  /*7760*/  LOP3.LUT P1, RZ, R18, 0x1, RZ, 0xc0, !PT ;  /* 0x0000000112ff7812 */ /* 0x000fe2000782c0ff */
[----:B------:R-:W-:Y:S01]  /*7770*/  FFMA.FTZ R11, R158, R160, R11 ;  /* 0x000000a09e0b7223 */ /* 0x000fe2000001000b */
[----:B------:R-:W-:-:S03]  /*7780*/  FFMA.FTZ R12, R159, R161, R12 ;  /* 0x000000a19f0c7223 */ /* 0x000fc6000001000c */
        /* <DEDUP_REMOVED lines=59> */
[----:B------:R-:W-:-:S04]  /*7b40*/  FFMA.FTZ R12, R97, R223, R12 ;  /* 0x000000df610c7223 */ /* 0x000fc8000001000c */
[----:B------:R-:W-:Y:S01]  /*7b50*/  FADD.FTZ R13, R11, R12 ;  /* 0x0000000c0b0d7221 */ /* 0x000fe20000010000 */
[----:B------:R-:W-:Y:S06]  /*7b60*/  BRA.DIV UR4, `(.L_x_1290) ;  /* 0x0000005204147947 */ /* 0x000fec000b800000 */
[----:B------:R0:W3:Y:S02]  /*7b70*/  SHFL.BFLY PT, R14, R13, 0x1, 0x1f ;  /* 0x0c201f000d0e7f89 */ /* 0x0000e400000e0000 */
.L_x_1367:
[----:B------:R-:W-:Y:S01]  /*7b80*/  ISETP.GE.OR P1, PT, R224, R23, P1 ;  /* 0x00000017e000720c */ /* 0x000fe20000f26670 */
[----:B---3--:R-:W-:Y:S01]  /*7b90*/  FADD.FTZ R14, R13, R14 ;  /* 0x0000000e0d0e7221 */ /* 0x008fe20000010000 */
[----:B------:R-:W-:Y:S03]  /*7ba0*/  BSSY.RECONVERGENT B0, `(.L_x_1291) ;  /* 0x0000013000007945 */ /* 0x000fe60003800200 */
[----:B------:R-:W-:-:S08]  /*7bb0*/  FMUL.FTZ R14, R14, UR15 ;  /* 0x0000000f0e0e7c20 */ /* 0x000fd00008410000 */
[----:B------:R-:W-:Y:S05]  /*7bc0*/  @P1 BRA `(.L_x_1292) ;  /* 0x0000000000401947 */ /* 0x000fea0003800000 */
[----:B------:R-:W-:-:S04]  /*7bd0*/  ISETP.NE.U32.AND P1, PT, RZ, UR18, PT ;  /* 0x00000012ff007c0c */ /* 0x000fc8000bf25070 */
[----:B------:R-:W-:Y:S02]  /*7be0*/  ISETP.NE.AND.EX P3, PT, RZ, UR19, PT, P1 ;  /* 0x00000013ff007c0c */ /* 0x000fe4000bf65310 */
[----:B------:R-:W-:-:S04]  /*7bf0*/  ISETP.NE.U32.AND P1, PT, RZ, UR12, PT ;  /* 0x0000000cff007c0c */ /* 0x000fc8000bf25070 */
[----:B------:R-:W-:-:S07]  /*7c00*/  ISETP.NE.AND.EX P1, PT, RZ, UR13, PT, P1 ;  /* 0x0000000dff007c0c */ /* 0x000fce000bf25310 */
[----:B0-----:R-:W0:Y:S06]  /*7c10*/  @P3 LDC.64 R12, c[0x0][0x438] ;  /* 0x00010e00ff0c3b82 */ /* 0x001e2c0000000a00 */
[----:B------:R-:W3:Y:S01]  /*7c20*/  @P1 LDG.E R15, desc[UR36][R236.64] ;  /* 0x00000024ec0f1981 */ /* 0x000ee2000c1e1900 */
[----:B0-----:R-:W-:-:S06]  /*7c30*/  @P3 IMAD.WIDE R12, R10, 0x4, R12 ;  /* 0x000000040a0c3825 */ /* 0x001fcc00078e020c */
[----:B------:R-:W5:Y:S01]  /*7c40*/  @P3 LDG.E R13, desc[UR36][R12.64] ;  /* 0x000000240c0d3981 */ /* 0x000f62000c1e1900 */
[----:B------:R-:W-:-:S04]  /*7c50*/  @P1 ISETP.GE.AND P4, PT, R224, R225, PT ;  /* 0x000000e1e000120c */ /* 0x000fc80003f86270 */
[----:B------:R-:W-:-:S04]  /*7c60*/  @P1 SEL R11, R26, RZ, !P4 ;  /* 0x000000ff1a0b1207 */ /* 0x000fc80006000000 */
[----:B------:R-:W-:-:S04]  /*7c70*/  @P1 IADD3 R11, PT, PT, R21, R11, -R16 ;  /* 0x0000000b150b1210 */ /* 0x000fc80007ffe810 */
[----:B------:R-:W-:Y:S01]  /*7c80*/  @P1 I2FP.F32.S32 R11, R11 ;  /* 0x0000000b000b1245 */ /* 0x000fe20000201400 */
[----:B-----5:R-:W-:-:S04]  /*7c90*/  @P3 FADD.FTZ R14, R14, R13 ;  /* 0x0000000d0e0e3221 */ /* 0x020fc80000010000 */
[----:B---3--:R-:W-:-:S05]  /*7ca0*/  @P1 FFMA.FTZ R14, R11, R15, R14 ;  /* 0x0000000f0b0e1223 */ /* 0x008fca000001000e */
[----:B------:R3:W-:Y:S01]  /*7cb0*/  STS [R9], R14 ;  /* 0x0000000e09007388 */ /* 0x0007e20000000800 */
[----:B------:R-:W-:-:S07]  /*7cc0*/  @!P2 FMNMX.FTZ R231, R231, R14, !PT ;  /* 0x0000000ee7e7a209 */ /* 0x000fce0007810000 */
.L_x_1292:
[----:B------:R-:W-:Y:S05]  /*7cd0*/  BSYNC.RECONVERGENT B0 ;  /* 0x0000000000007941 */ /* 0x000fea0003800200 */
.L_x_1291:
[C---:B------:R-:W-:Y:S01]  /*7ce0*/  IADD3 R11, PT, PT, R21.reuse, 0x3f, RZ ;  /* 0x0000003f150b7810 */ /* 0x040fe20007ffe0ff */
[----:B------:R-:W-:Y:S01]  /*7cf0*/  VIADD R21, R21, 0x40 ;  /* 0x0000004015157836 */ /* 0x000fe20000000000 */
[----:B------:R-:W-:Y:S01]  /*7d00*/  IADD3 R6, P2, PT, R6, 0x40, RZ ;  /* 0x0000004006067810 */ /* 0x000fe20007f5e0ff */
[----:B---3--:R-:W-:Y:S01]  /*7d10*/  VIADD R9, R9, 0x100 ;  /* 0x0000010009097836 */ /* 0x008fe20000000000 */
[----:B------:R-:W-:Y:S02]  /*7d20*/  ISETP.GE.AND P1, PT, R11, R8, PT ;  /* 0x000000080b00720c */ /* 0x000fe40003f26270 */
[----:B------:R-:W-:Y:S01]  /*7d30*/  IADD3 R10, PT, PT, R10, 0x40, RZ ;  /* 0x000000400a0a7810 */ /* 0x000fe20007ffe0ff */
[----:B------:R-:W-:-:S10]  /*7d40*/  IMAD.X R7, RZ, RZ, R7, P2 ;  /* 0x000000ffff077224 */ /* 0x000fd400010e0607 */
[----:B------:R-:W-:Y:S05]  /*7d50*/  @!P1 BRA `(.L_x_1293) ;  /* 0xffffffa800a49947 */ /* 0x000fea000383ffff */
.L_x_1224:
[----:B0-----:R-:W-:Y:S05]  /*7d60*/  BSYNC B1 ;  /* 0x0000000000017941 */ /* 0x001fea0003800000 */
.L_x_1223:
[----:B------:R-:W-:-:S03]  /*7d70*/  UMOV UR4, 0xffffffff ;  /* 0xffffffff00047882 */ /* 0x000fc60000000000 */
[----:B------:R-:W-:Y:S05]  /*7d80*/  BRA.DIV UR4, `(.L_x_1294) ;  /* 0x0000004e04b07947 */ /* 0x000fea000b800000 */
[----:B------:R-:W0:Y:S02]  /*7d90*/  SHFL.BFLY PT, R14, R231, 0x10, 0x1f ;  /* 0x0e001f00e70e7f89 */ /* 0x000e2400000e0000 */
[----:B0-----:R-:W-:-:S05]  /*7da0*/  FMNMX.FTZ R13, R14, R231, !PT ;  /* 0x000000e70e0d7209 */ /* 0x001fca0007810000 */
[----:B------:R-:W0:Y:S02]  /*7db0*/  SHFL.BFLY PT, R14, R13, 0x8, 0x1f ;  /* 0x0d001f000d0e7f89 */ /* 0x000e2400000e0000 */
[----:B0-----:R-:W-:-:S05]  /*7dc0*/  FMNMX.FTZ R3, R13, R14, !PT ;  /* 0x0000000e0d037209 */ /* 0x001fca0007810000 */
[----:B------:R-:W0:Y:S02]  /*7dd0*/  SHFL.BFLY PT, R14, R3, 0x4, 0x1f ;  /* 0x0c801f00030e7f89 */ /* 0x000e2400000e0000 */
[----:B0-----:R-:W-:-:S05]  /*7de0*/  FMNMX.FTZ R4, R3, R14, !PT ;  /* 0x0000000e03047209 */ /* 0x001fca0007810000 */
[----:B------:R0:W3:Y:S02]  /*7df0*/  SHFL.BFLY PT, R14, R4, 0x2, 0x1f ;  /* 0x0c401f00040e7f89 */ /* 0x0000e400000e0000 */
.L_x_1373:
[----:B------:R-:W1:Y:S01]  /*7e00*/  S2R R13, SR_CgaCtaId ;  /* 0x00000000000d7919 */ /* 0x000e620000008800 */
[----:B------:R-:W-:Y:S01]  /*7e10*/  LOP3.LUT P0, R6, R18, 0x1f, RZ, 0xc0, !PT ;  /* 0x0000001f12067812 */ /* 0x000fe2000780c0ff */
[----:B------:R-:W-:Y:S05]  /*7e20*/  WARPSYNC.ALL ;  /* 0x0000000000007948 */ /* 0x000fea0003800000 */
[----:B------:R-:W-:Y:S02]  /*7e30*/  MOV R12, 0x400 ;  /* 0x00000400000c7802 */ /* 0x000fe40000000f00 */
[----:B---3--:R-:W-:Y:S02]  /*7e40*/  FMNMX.FTZ R14, R4, R14, !PT ;  /* 0x0000000e040e7209 */ /* 0x008fe40007810000 */
[----:B-1----:R-:W-:-:S04]  /*7e50*/  LEA R5, R13, R12, 0x18 ;  /* 0x0000000c0d057211 */ /* 0x002fc800078ec0ff */
[----:B------:R-:W-:-:S05]  /*7e60*/  @!P0 LEA.HI R3, R18, R5, RZ, 0x1d ;  /* 0x0000000512038211 */ /* 0x000fca00078fe8ff */
[----:B------:R-:W-:Y:S01]  /*7e70*/  @!P0 STS [R3], R14 ;  /* 0x0000000e03008388 */ /* 0x000fe20000000800 */
[----:B------:R-:W-:Y:S01]  /*7e80*/  BAR.SYNC.DEFER_BLOCKING 0x0 ;  /* 0x0000000000007b1d */ /* 0x000fe20000010000 */
[C---:B------:R-:W-:Y:S01]  /*7e90*/  ISETP.GT.U32.AND P0, PT, R6.reuse, 0x3, PT ;  /* 0x000000030600780c */ /* 0x040fe20003f04070 */
[----:B0-----:R-:W-:Y:S01]  /*7ea0*/  IMAD R4, R6, 0x4, R5 ;  /* 0x0000000406047824 */ /* 0x001fe200078e0205 */
[----:B------:R-:W-:Y:S01]  /*7eb0*/  MOV R7, 0xff7fffff ;  /* 0xff7fffff00077802 */ /* 0x000fe20000000f00 */
[----:B------:R-:W-:Y:S02]  /*7ec0*/  IMAD.MOV.U32 R10, RZ, RZ, RZ ;  /* 0x000000ffff0a7224 */ /* 0x000fe400078e00ff */
[----:B------:R-:W-:Y:S08]  /*7ed0*/  BSSY.RECONVERGENT B0, `(.L_x_1295) ;  /* 0x000014f000007945 */ /* 0x000ff00003800200 */
[----:B------:R-:W0:Y:S04]  /*7ee0*/  @!P0 LDS R7, [R4] ;  /* 0x0000000004078984 */ /* 0x000e280000000800 */
[----:B0-----:R-:W0:Y:S02]  /*7ef0*/  SHFL.BFLY PT, R8, R7, 0x2, 0x1f ;  /* 0x0c401f0007087f89 */ /* 0x001e2400000e0000 */
[----:B0-----:R-:W-:-:S05]  /*7f00*/  FMNMX.FTZ R8, R8, R7, !PT ;  /* 0x0000000708087209 */ /* 0x001fca0007810000 */
[----:B------:R-:W0:Y:S02]  /*7f10*/  SHFL.BFLY PT, R3, R8, 0x1, 0x1f ;  /* 0x0c201f0008037f89 */ /* 0x000e2400000e0000 */
[----:B0-----:R-:W-:Y:S01]  /*7f20*/  FMNMX.FTZ R9, R8, R3, !PT ;  /* 0x0000000308097209 */ /* 0x001fe20007810000 */
[----:B------:R-:W-:-:S04]  /*7f30*/  IMAD.IADD R3, R18, 0x1, R29 ;  /* 0x0000000112037824 */ /* 0x000fc800078e021d */
        /* <DEDUP_REMOVED lines=15> */
[----:B------:R-:W-:-:S12]  /*8030*/  IMAD.MOV.U32 R7, RZ, RZ, R3 ;  /* 0x000000ffff077224 */ /* 0x000fd800078e0003 */
[----:B------:R-:W-:Y:S05]  /*8040*/  @!P0 BRA `(.L_x_1299) ;  /* 0x00000000004c8947 */ /* 0x000fea0003800000 */
[----:B------:R-:W-:Y:S01]  /*8050*/  VIADD R10, R12, 0x420 ;  /* 0x000004200c0a7836 */ /* 0x000fe20000000000 */
[----:B------:R-:W-:-:S04]  /*8060*/  LEA.HI R7, R8, 0x1, RZ, 0x19 ;  /* 0x0000000108077811 */ /* 0x000fc800078fc8ff */
[----:B------:R-:W-:Y:S02]  /*8070*/  LEA R9, R13, R10, 0x18 ;  /* 0x0000000a0d097211 */ /* 0x000fe400078ec0ff */
[----:B------:R-:W-:Y:S01]  /*8080*/  LOP3.LUT R8, R7, 0x3, RZ, 0xc0, !PT ;  /* 0x0000000307087812 */ /* 0x000fe200078ec0ff */
[----:B------:R-:W-:Y:S01]  /*8090*/  IMAD.MOV.U32 R7, RZ, RZ, R3 ;  /* 0x000000ffff077224 */ /* 0x000fe200078e0003 */
[----:B------:R-:W-:Y:S01]  /*80a0*/  MOV R10, RZ ;  /* 0x000000ff000a7202 */ /* 0x000fe20000000f00 */
[----:B------:R-:W-:Y:S01]  /*80b0*/  IMAD.IADD R9, R22, 0x1, R9 ;  /* 0x0000000116097824 */ /* 0x000fe200078e0209 */
[----:B------:R-:W-:-:S07]  /*80c0*/  IADD3 R8, PT, PT, -R8, RZ, RZ ;  /* 0x000000ff08087210 */ /* 0x000fce0007ffe1ff */
.L_x_1300:
        /* <DEDUP_REMOVED lines=11> */
.L_x_1299:
[----:B------:R-:W-:Y:S05]  /*8180*/  BSYNC.RECONVERGENT B1 ;  /* 0x0000000000017941 */ /* 0x000fea0003800200 */
.L_x_1298:
[----:B------:R-:W-:Y:S05]  /*8190*/  @!P1 BRA `(.L_x_1296) ;  /* 0x0000001000889947 */ /* 0x000fea0003800000 */
[----:B------:R-:W-:Y:S01]  /*81a0*/  IMAD.IADD R9, R16, 0x1, -R7 ;  /* 0x0000000110097824 */ /* 0x000fe200078e0a07 */
[----:B------:R-:W-:Y:S01]  /*81b0*/  SHF.L.U32 R8, R29, 0x2, RZ ;  /* 0x000000021d087819 */ /* 0x000fe200000006ff */
[----:B------:R-:W-:Y:S01]  /*81c0*/  VIADD R12, R12, 0x420 ;  /* 0x000004200c0c7836 */ /* 0x000fe20000000000 */
[----:B------:R-:W-:Y:S01]  /*81d0*/  BSSY.RECONVERGENT B1, `(.L_x_1301) ;  /* 0x000006d000017945 */ /* 0x000fe20003800200 */
[----:B------:R-:W-:Y:S02]  /*81e0*/  PLOP3.LUT P0, PT, PT, PT, PT, 0x80, 0x8 ;  /* 0x000000000008781c */ /* 0x000fe40003f0f070 */
[----:B------:R-:W-:Y:S01]  /*81f0*/  ISETP.GT.AND P1, PT, R9, 0x600, PT ;  /* 0x000006000900780c */ /* 0x000fe20003f24270 */
[----:B------:R-:W-:Y:S01]  /*8200*/  IMAD R8, R7, 0x4, -R8 ;  /* 0x0000000407087824 */ /* 0x000fe200078e0a08 */
[----:B------:R-:W-:-:S04]  /*8210*/  LEA R13, R13, R12, 0x18 ;  /* 0x0000000c0d0d7211 */ /* 0x000fc800078ec0ff */
[----:B------:R-:W-:-:S07]  /*8220*/  IADD3 R8, PT, PT, R8, 0x400, R13 ;  /* 0x0000040008087810 */ /* 0x000fce0007ffe00d */
[----:B------:R-:W-:Y:S05]  /*8230*/  @!P1 BRA `(.L_x_1302) ;  /* 0x0000000400989947 */ /* 0x000fea0003800000 */
[----:B------:R-:W-:Y:S01]  /*8240*/  PLOP3.LUT P0, PT, PT, PT, PT, 0x8, 0x80 ;  /* 0x000000000080781c */ /* 0x000fe20003f0e170 */
[----:B------:R-:W-:-:S12]  /*8250*/  VIADD R46, R16, 0xfffffa00 ;  /* 0xfffffa00102e7836 */ /* 0x000fd80000000000 */
.L_x_1303:
[----:B------:R-:W1:Y:S01]  /*8260*/  LDS R9, [R8+-0x400] ;  /* 0xfffc000008097984 */ /* 0x000e620000000800 */
[----:B------:R-:W-:-:S03]  /*8270*/  IADD3 R7, PT, PT, R7, 0x800, RZ ;  /* 0x0000080007077810 */ /* 0x000fc60007ffe0ff */
[----:B------:R-:W0:Y:S01]  /*8280*/  LDS R11, [R8+-0x200] ;  /* 0xfffe0000080b7984 */ /* 0x000e220000000800 */
[----:B------:R-:W-:-:S03]  /*8290*/  ISETP.GE.AND P1, PT, R7, R46, PT ;  /* 0x0000002e0700720c */ /* 0x000fc60003f26270 */
[----:B------:R-:W3:Y:S04]  /*82a0*/  LDS R13, [R8+0x200] ;  /* 0x00020000080d7984 */ /* 0x000ee80000000800 */
[----:B------:R-:W3:Y:S04]  /*82b0*/  LDS R12, [R8] ;  /* 0x00000000080c7984 */ /* 0x000ee80000000800 */
[----:B------:R-:W3:Y:S04]  /*82c0*/  LDS R15, [R8+0x400] ;  /* 0x00040000080f7984 */ /* 0x000ee80000000800 */
[----:B------:R-:W3:Y:S04]  /*82d0*/  LDS R21, [R8+0x600] ;  /* 0x0006000008157984 */ /* 0x000ee80000000800 */
[----:B------:R-:W-:Y:S04]  /*82e0*/  LDS R31, [R8+0x800] ;  /* 0x00080000081f7984 */ /* 0x000fe80000000800 */
[----:B------:R-:W3:Y:S04]  /*82f0*/  LDS R32, [R8+0xa00] ;  /* 0x000a000008207984 */ /* 0x000ee80000000800 */
[----:B------:R-:W3:Y:S04]  /*8300*/  LDS R34, [R8+0xc00] ;  /* 0x000c000008227984 */ /* 0x000ee80000000800 */
[----:B--2---:R-:W2:Y:S01]  /*8310*/  LDS R36, [R8+0xe00] ;  /* 0x000e000008247984 */ /* 0x004ea20000000800 */
[----:B-1----:R-:W-:-:S03]  /*8320*/  FADD.FTZ R9, -R48, R9 ;  /* 0x0000000930097221 */ /* 0x002fc60000010100 */
[----:B------:R-:W1:Y:S01]  /*8330*/  LDS R38, [R8+0x1000] ;  /* 0x0010000008267984 */ /* 0x000e620000000800 */
[----:B------:R-:W-:Y:S01]  /*8340*/  FMUL.FTZ R9, R9, 1.4426950216293334961 ;  /* 0x3fb8aa3b09097820 */ /* 0x000fe20000410000 */
[C---:B0-----:R-:W-:Y:S02]  /*8350*/  FADD.FTZ R11, -R48.reuse, R11 ;  /* 0x0000000b300b7221 */ /* 0x041fe40000010100 */
[----:B----4-:R-:W0:Y:S01]  /*8360*/  LDS R40, [R8+0x1200] ;  /* 0x0012000008287984 */ /* 0x010e220000000800 */
[C---:B---3--:R-:W-:Y:S01]  /*8370*/  FADD.FTZ R14, -R48.reuse, R13 ;  /* 0x0000000d300e7221 */ /* 0x048fe20000010100 */
[----:B------:R-:W-:Y:S01]  /*8380*/  FMUL.FTZ R11, R11, 1.4426950216293334961 ;  /* 0x3fb8aa3b0b0b7820 */ /* 0x000fe20000410000 */
[----:B------:R-:W3:Y:S01]  /*8390*/  MUFU.EX2 R9, R9 ;  /* 0x0000000900097308 */ /* 0x000ee20000000800 */
[----:B------:R-:W4:Y:S01]  /*83a0*/  LDS R42, [R8+0x1400] ;  /* 0x00140000082a7984 */ /* 0x000f220000000800 */
[----:B------:R-:W-:Y:S01]  /*83b0*/  FADD.FTZ R12, -R48, R12 ;  /* 0x0000000c300c7221 */ /* 0x000fe20000010100 */
[----:B------:R-:W-:-:S02]  /*83c0*/  FMUL.FTZ R14, R14, 1.4426950216293334961 ;  /* 0x3fb8aa3b0e0e7820 */ /* 0x000fc40000410000 */
[----:B------:R-:W4:Y:S01]  /*83d0*/  LDS R44, [R8+0x1600] ;  /* 0x00160000082c7984 */ /* 0x000f220000000800 */
[----:B------:R-:W-:Y:S01]  /*83e0*/  FADD.FTZ R20, -R48, R15 ;  /* 0x0000000f30147221 */ /* 0x000fe20000010100 */
[----:B------:R-:W-:Y:S01]  /*83f0*/  FMUL.FTZ R12, R12, 1.4426950216293334961 ;  /* 0x3fb8aa3b0c0c7820 */ /* 0x000fe20000410000 */
[----:B------:R-:W2:Y:S02]  /*8400*/  MUFU.EX2 R11, R11 ;  /* 0x0000000b000b7308 */ /* 0x000ea40000000800 */
[----:B------:R-:W-:Y:S01]  /*8410*/  FMUL.FTZ R20, R20, 1.4426950216293334961 ;  /* 0x3fb8aa3b14147820 */ /* 0x000fe20000410000 */
[----:B-----5:R-:W-:-:S04]  /*8420*/  FADD.FTZ R26, -R48, R21 ;  /* 0x00000015301a7221 */ /* 0x020fc80000010100 */
[----:B------:R-:W-:Y:S01]  /*8430*/  FMUL.FTZ R26, R26, 1.4426950216293334961 ;  /* 0x3fb8aa3b1a1a7820 */ /* 0x000fe20000410000 */
[----:B------:R2:W0:Y:S01]  /*8440*/  MUFU.EX2 R15, R14 ;  /* 0x0000000e000f7308 */ /* 0x0004220000000800 */
[----:B---3--:R-:W-:Y:S01]  /*8450*/  FADD.FTZ R10, R9, R10 ;  /* 0x0000000a090a7221 */ /* 0x008fe20000010000 */
[----:B------:R-:W-:Y:S01]  /*8460*/  FADD.FTZ R32, -R48, R32 ;  /* 0x0000002030207221 */ /* 0x000fe20000010100 */
[----:B------:R-:W-:Y:S03]  /*8470*/  STS [R8+-0x400], R9 ;  /* 0xfffc000908007388 */ /* 0x000fe60000000800 */
[----:B------:R-:W-:Y:S01]  /*8480*/  FMUL.FTZ R32, R32, 1.4426950216293334961 ;  /* 0x3fb8aa3b20207820 */ /* 0x000fe20000410000 */
[----:B------:R-:W-:Y:S01]  /*8490*/  FADD.FTZ R34, -R48, R34 ;  /* 0x0000002230227221 */ /* 0x000fe20000010100 */
[----:B------:R3:W4:Y:S01]  /*84a0*/  MUFU.EX2 R13, R12 ;  /* 0x0000000c000d7308 */ /* 0x0007220000000800 */
[----:B--2---:R-:W2:Y:S01]  /*84b0*/  LDS R14, [R8+0x1800] ;  /* 0x00180000080e7984 */ /* 0x004ea20000000800 */
[----:B------:R-:W-:Y:S01]  /*84c0*/  FADD.FTZ R10, R10, R11 ;  /* 0x0000000b0a0a7221 */ /* 0x000fe20000010000 */
[----:B------:R-:W-:Y:S01]  /*84d0*/  FMUL.FTZ R34, R34, 1.4426950216293334961 ;  /* 0x3fb8aa3b22227820 */ /* 0x000fe20000410000 */
[C---:B------:R-:W-:Y:S01]  /*84e0*/  FADD.FTZ R36, -R48.reuse, R36 ;  /* 0x0000002430247221 */ /* 0x040fe20000010100 */
[----:B------:R-:W-:Y:S01]  /*84f0*/  STS [R8+-0x200], R11 ;  /* 0xfffe000b08007388 */ /* 0x000fe20000000800 */
[----:B-1----:R-:W-:-:S02]  /*8500*/  FADD.FTZ R38, -R48, R38 ;  /* 0x0000002630267221 */ /* 0x002fc40000010100 */
[----:B------:R1:W1:Y:S01]  /*8510*/  MUFU.EX2 R21, R20 ;  /* 0x0000001400157308 */ /* 0x0002620000000800 */
[----:B---3--:R-:W-:Y:S01]  /*8520*/  FADD.FTZ R12, -R48, R31 ;  /* 0x0000001f300c7221 */ /* 0x008fe20000010100 */
[----:B------:R-:W-:Y:S01]  /*8530*/  FMUL.FTZ R36, R36, 1.4426950216293334961 ;  /* 0x3fb8aa3b24247820 */ /* 0x000fe20000410000 */
[----:B------:R-:W-:Y:S01]  /*8540*/  FMUL.FTZ R38, R38, 1.4426950216293334961 ;  /* 0x3fb8aa3b26267820 */ /* 0x000fe20000410000 */
[----:B0-----:R-:W-:Y:S01]  /*8550*/  FADD.FTZ R40, -R48, R40 ;  /* 0x0000002830287221 */ /* 0x001fe20000010100 */
[----:B------:R-:W-:Y:S01]  /*8560*/  FMUL.FTZ R12, R12, 1.4426950216293334961 ;  /* 0x3fb8aa3b0c0c7820 */ /* 0x000fe20000410000 */
[----:B------:R-:W-:Y:S02]  /*8570*/  STS [R8+0x200], R15 ;  /* 0x0002000f08007388 */ /* 0x000fe40000000800 */
[----:B------:R-:W0:Y:S01]  /*8580*/  MUFU.EX2 R31, R26 ;  /* 0x0000001a001f7308 */ /* 0x000e220000000800 */
[----:B----4-:R-:W-:Y:S01]  /*8590*/  FADD.FTZ R10, R10, R13 ;  /* 0x0000000d0a0a7221 */ /* 0x010fe20000010000 */
[----:B-1----:R-:W1:Y:S01]  /*85a0*/  LDS R20, [R8+0x1a00] ;  /* 0x001a000008147984 */ /* 0x002e620000000800 */
[----:B------:R-:W-:Y:S01]  /*85b0*/  FMUL.FTZ R40, R40, 1.4426950216293334961 ;  /* 0x3fb8aa3b28287820 */ /* 0x000fe20000410000 */
[----:B------:R-:W-:Y:S01]  /*85c0*/  FADD.FTZ R42, -R48, R42 ;  /* 0x0000002a302a7221 */ /* 0x000fe20000010100 */
[----:B------:R-:W-:Y:S01]  /*85d0*/  FADD.FTZ R10, R10, R15 ;  /* 0x0000000f0a0a7221 */ /* 0x000fe20000010000 */
[----:B------:R-:W-:Y:S01]  /*85e0*/  FADD.FTZ R44, -R48, R44 ;  /* 0x0000002c302c7221 */ /* 0x000fe20000010100 */
[----:B------:R-:W-:Y:S01]  /*85f0*/  STS [R8], R13 ;  /* 0x0000000d08007388 */ /* 0x000fe20000000800 */
[----:B------:R-:W3:Y:S01]  /*8600*/  MUFU.EX2 R33, R12 ;  /* 0x0000000c00217308 */ /* 0x000ee20000000800 */
[----:B------:R-:W-:Y:S01]  /*8610*/  FADD.FTZ R10, R10, R21 ;  /* 0x000000150a0a7221 */ /* 0x000fe20000010000 */
[----:B------:R-:W-:Y:S01]  /*8620*/  FMUL.FTZ R42, R42, 1.4426950216293334961 ;  /* 0x3fb8aa3b2a2a7820 */ /* 0x000fe20000410000 */
[----:B------:R-:W-:Y:S01]  /*8630*/  FMUL.FTZ R44, R44, 1.4426950216293334961 ;  /* 0x3fb8aa3b2c2c7820 */ /* 0x000fe20000410000 */
[----:B------:R-:W-:Y:S04]  /*8640*/  STS [R8+0x400], R21 ;  /* 0x0004001508007388 */ /* 0x000fe80000000800 */
[----:B------:R-:W4:Y:S01]  /*8650*/  MUFU.EX2 R35, R32 ;  /* 0x0000002000237308 */ /* 0x000f220000000800 */
[----:B0-----:R-:W-:Y:S01]  /*8660*/  FADD.FTZ R10, R10, R31 ;  /* 0x0000001f0a0a7221 */ /* 0x001fe20000010000 */
[----:B------:R-:W-:Y:S06]  /*8670*/  STS [R8+0x600], R31 ;  /* 0x0006001f08007388 */ /* 0x000fec0000000800 */
[----:B------:R-:W0:Y:S01]  /*8680*/  MUFU.EX2 R37, R34 ;  /* 0x0000002200257308 */ /* 0x000e220000000800 */
[----:B---3--:R-:W-:Y:S01]  /*8690*/  FADD.FTZ R10, R10, R33 ;  /* 0x000000210a0a7221 */ /* 0x008fe20000010000 */
[----:B--2---:R-:W-:Y:S01]  /*86a0*/  FADD.FTZ R14, -R48, R14 ;  /* 0x0000000e300e7221 */ /* 0x004fe20000010100 */
[----:B------:R-:W-:Y:S03]  /*86b0*/  STS [R8+0x800], R33 ;  /* 0x0008002108007388 */ /* 0x000fe60000000800 */
[----:B------:R-:W-:-:S02]  /*86c0*/  FMUL.FTZ R14, R14, 1.4426950216293334961 ;  /* 0x3fb8aa3b0e0e7820 */ /* 0x000fc40000410000 */
[----:B------:R-:W2:Y:S01]  /*86d0*/  MUFU.EX2 R39, R36 ;  /* 0x0000002400277308 */ /* 0x000ea20000000800 */
[----:B----4-:R-:W-:Y:S01]  /*86e0*/  FADD.FTZ R10, R10, R35 ;  /* 0x000000230a0a7221 */ /* 0x010fe20000010000 */
[----:B------:R-:W-:Y:S06]  /*86f0*/  STS [R8+0xa00], R35 ;  /* 0x000a002308007388 */ /* 0x000fec0000000800 */
[----:B------:R-:W3:Y:S01]  /*8700*/  MUFU.EX2 R41, R38 ;  /* 0x0000002600297308 */ /* 0x000ee20000000800 */
[----:B0-----:R-:W-:Y:S01]  /*8710*/  FADD.FTZ R10, R10, R37 ;  /* 0x000000250a0a7221 */ /* 0x001fe20000010000 */
[----:B-1----:R-:W-:Y:S01]  /*8720*/  FADD.FTZ R20, -R48, R20 ;  /* 0x0000001430147221 */ /* 0x002fe20000010100 */
[----:B------:R-:W-:Y:S03]  /*8730*/  STS [R8+0xc00], R37 ;  /* 0x000c002508007388 */ /* 0x000fe60000000800 */
[----:B------:R-:W-:-:S02]  /*8740*/  FMUL.FTZ R20, R20, 1.4426950216293334961 ;  /* 0x3fb8aa3b14147820 */ /* 0x000fc40000410000 */
[----:B------:R-:W0:Y:S01]  /*8750*/  MUFU.EX2 R43, R40 ;  /* 0x00000028002b7308 */ /* 0x000e220000000800 */
[----:B--2---:R-:W-:Y:S01]  /*8760*/  FADD.FTZ R10, R10, R39 ;  /* 0x000000270a0a7221 */ /* 0x004fe20000010000 */
[----:B------:R-:W-:Y:S06]  /*8770*/  STS [R8+0xe00], R39 ;  /* 0x000e002708007388 */ /* 0x000fec0000000800 */
        /* <DEDUP_REMOVED lines=16> */
[----:B0-----:R-:W-:Y:S01]  /*8880*/  VIADD R8, R8, 0x2000 ;  /* 0x0000200008087836 */ /* 0x001fe20000000000 */
[----:B------:R-:W-:Y:S06]  /*8890*/  @!P1 BRA `(.L_x_1303) ;  /* 0xfffffff800709947 */ /* 0x000fec000383ffff */
.L_x_1302:
[----:B------:R-:W-:Y:S05]  /*88a0*/  BSYNC.RECONVERGENT B1 ;  /* 0x0000000000017941 */ /* 0x000fea0003800200 */
.L_x_1301:
[----:B------:R-:W-:Y:S01]  /*88b0*/  IMAD.IADD R9, R16, 0x1, -R7 ;  /* 0x0000000110097824 */ /* 0x000fe200078e0a07 */
[----:B------:R-:W-:Y:S04]  /*88c0*/  BSSY.RECONVERGENT B1, `(.L_x_1304) ;  /* 0x0000036000017945 */ /* 0x000fe80003800200 */
[----:B------:R-:W-:-:S13]  /*88d0*/  ISETP.GT.AND P1, PT, R9, 0x200, PT ;  /* 0x000002000900780c */ /* 0x000fda0003f24270 */
[----:B------:R-:W-:Y:S05]  /*88e0*/  @!P1 BRA `(.L_x_1305) ;  /* 0x0000000000cc9947 */ /* 0x000fea0003800000 */
[----:B------:R-:W1:Y:S01]  /*88f0*/  LDS R9, [R8+-0x400] ;  /* 0xfffc000008097984 */ /* 0x000e620000000800 */
[----:B------:R-:W-:Y:S02]  /*8900*/  PLOP3.LUT P0, PT, PT, PT, PT, 0x8, 0x80 ;  /* 0x000000000080781c */ /* 0x000fe40003f0e170 */
[----:B------:R-:W-:Y:S01]  /*8910*/  IADD3 R7, PT, PT, R7, 0x400, RZ ;  /* 0x0000040007077810 */ /* 0x000fe20007ffe0ff */
[----:B------:R-:W0:Y:S04]  /*8920*/  LDS R11, [R8+-0x200] ;  /* 0xfffe0000080b7984 */ /* 0x000e280000000800 */
[----:B------:R-:W3:Y:S04]  /*8930*/  LDS R12, [R8] ;  /* 0x00000000080c7984 */ /* 0x000ee80000000800 */
[----:B------:R-:W2:Y:S04]  /*8940*/  LDS R13, [R8+0x200] ;  /* 0x00020000080d7984 */ /* 0x000ea80000000800 */
[----:B------:R-:W4:Y:S04]  /*8950*/  LDS R15, [R8+0x400] ;  /* 0x00040000080f7984 */ /* 0x000f280000000800 */
[----:B------:R-:W4:Y:S04]  /*8960*/  LDS R21, [R8+0x600] ;  /* 0x0006000008157984 */ /* 0x000f280000000800 */
[----:B------:R-:W4:Y:S04]  /*8970*/  LDS R31, [R8+0x800] ;  /* 0x00080000081f7984 */ /* 0x000f280000000800 */
[----:B------:R-:W4:Y:S01]  /*8980*/  LDS R33, [R8+0xa00] ;  /* 0x000a000008217984 */ /* 0x000f220000000800 */
[----:B-1----:R-:W-:-:S04]  /*8990*/  FADD.FTZ R9, -R48, R9 ;  /* 0x0000000930097221 */ /* 0x002fc80000010100 */
[----:B------:R-:W-:Y:S01]  /*89a0*/  FMUL.FTZ R9, R9, 1.4426950216293334961 ;  /* 0x3fb8aa3b09097820 */ /* 0x000fe20000410000 */
[C---:B0-----:R-:W-:Y:S01]  /*89b0*/  FADD.FTZ R11, -R48.reuse, R11 ;  /* 0x0000000b300b7221 */ /* 0x041fe20000010100 */
[----:B---3--:R-:W-:-:S03]  /*89c0*/  FADD.FTZ R12, -R48, R12 ;  /* 0x0000000c300c7221 */ /* 0x008fc60000010100 */
[----:B------:R-:W-:Y:S01]  /*89d0*/  FMUL.FTZ R11, R11, 1.4426950216293334961 ;  /* 0x3fb8aa3b0b0b7820 */ /* 0x000fe20000410000 */
[----:B------:R-:W0:Y:S01]  /*89e0*/  MUFU.EX2 R9, R9 ;  /* 0x0000000900097308 */ /* 0x000e220000000800 */
[----:B------:R-:W-:Y:S01]  /*89f0*/  FMUL.FTZ R12, R12, 1.4426950216293334961 ;  /* 0x3fb8aa3b0c0c7820 */ /* 0x000fe20000410000 */
[C---:B--2---:R-:W-:Y:S01]  /*8a00*/  FADD.FTZ R14, -R48.reuse, R13 ;  /* 0x0000000d300e7221 */ /* 0x044fe20000010100 */
[----:B----4-:R-:W-:-:S03]  /*8a10*/  FADD.FTZ R20, -R48, R15 ;  /* 0x0000000f30147221 */ /* 0x010fc60000010100 */
[----:B------:R-:W-:Y:S02]  /*8a20*/  FMUL.FTZ R14, R14, 1.4426950216293334961 ;  /* 0x3fb8aa3b0e0e7820 */ /* 0x000fe40000410000 */
[----:B------:R-:W1:Y:S01]  /*8a30*/  MUFU.EX2 R11, R11 ;  /* 0x0000000b000b7308 */ /* 0x000e620000000800 */
[----:B------:R-:W-:Y:S01]  /*8a40*/  FMUL.FTZ R20, R20, 1.4426950216293334961 ;  /* 0x3fb8aa3b14147820 */ /* 0x000fe20000410000 */
[C---:B-----5:R-:W-:Y:S01]  /*8a50*/  FADD.FTZ R26, -R48.reuse, R21 ;  /* 0x00000015301a7221 */ /* 0x060fe20000010100 */
[----:B------:R-:W-:-:S03]  /*8a60*/  FADD.FTZ R32, -R48, R31 ;  /* 0x0000001f30207221 */ /* 0x000fc60000010100 */
[----:B------:R-:W-:Y:S02]  /*8a70*/  FMUL.FTZ R26, R26, 1.4426950216293334961 ;  /* 0x3fb8aa3b1a1a7820 */ /* 0x000fe40000410000 */
[----:B------:R2:W3:Y:S01]  /*8a80*/  MUFU.EX2 R13, R12 ;  /* 0x0000000c000d7308 */ /* 0x0004e20000000800 */
[----:B0-----:R-:W-:Y:S01]  /*8a90*/  FADD.FTZ R10, R10, R9 ;  /* 0x000000090a0a7221 */ /* 0x001fe20000010000 */
[----:B------:R-:W-:Y:S01]  /*8aa0*/  FMUL.FTZ R32, R32, 1.4426950216293334961 ;  /* 0x3fb8aa3b20207820 */ /* 0x000fe20000410000 */
[----:B------:R-:W-:Y:S05]  /*8ab0*/  STS [R8+-0x400], R9 ;  /* 0xfffc000908007388 */ /* 0x000fea0000000800 */
[----:B------:R-:W0:Y:S01]  /*8ac0*/  MUFU.EX2 R15, R14 ;  /* 0x0000000e000f7308 */ /* 0x000e220000000800 */
[----:B--2---:R-:W-:Y:S01]  /*8ad0*/  FADD.FTZ R12, -R48, R33 ;  /* 0x00000021300c7221 */ /* 0x004fe20000010100 */
[----:B-1----:R-:W-:Y:S01]  /*8ae0*/  FADD.FTZ R10, R10, R11 ;  /* 0x0000000b0a0a7221 */ /* 0x002fe20000010000 */
[----:B------:R-:W-:Y:S02]  /*8af0*/  STS [R8+-0x200], R11 ;  /* 0xfffe000b08007388 */ /* 0x000fe40000000800 */
[----:B------:R-:W-:-:S03]  /*8b00*/  FMUL.FTZ R12, R12, 1.4426950216293334961 ;  /* 0x3fb8aa3b0c0c7820 */ /* 0x000fc60000410000 */
        /* <DEDUP_REMOVED lines=17> */
.L_x_1305:
[----:B------:R-:W-:Y:S05]  /*8c20*/  BSYNC.RECONVERGENT B1 ;  /* 0x0000000000017941 */ /* 0x000fea0003800200 */
.L_x_1304:
[----:B------:R-:W-:-:S13]  /*8c30*/  ISETP.LT.OR P0, PT, R7, R16, P0 ;  /* 0x000000100700720c */ /* 0x000fda0000701670 */
[----:B------:R-:W-:Y:S05]  /*8c40*/  @!P0 BRA `(.L_x_1296) ;  /* 0x0000000400dc8947 */ /* 0x000fea0003800000 */
[----:B------:R-:W1:Y:S04]  /*8c50*/  LDS R7, [R8+-0x400] ;  /* 0xfffc000008077984 */ /* 0x000e680000000800 */
[----:B------:R-:W0:Y:S04]  /*8c60*/  LDS R9, [R8+-0x200] ;  /* 0xfffe000008097984 */ /* 0x000e280000000800 */
[----:B------:R-:W3:Y:S04]  /*8c70*/  LDS R11, [R8] ;  /* 0x00000000080b7984 */ /* 0x000ee80000000800 */
[----:B------:R-:W2:Y:S01]  /*8c80*/  LDS R12, [R8+0x200] ;  /* 0x00020000080c7984 */ /* 0x000ea20000000800 */
[C---:B-1----:R-:W-:Y:S01]  /*8c90*/  FADD.FTZ R7, -R48.reuse, R7 ;  /* 0x0000000730077221 */ /* 0x042fe20000010100 */
[----:B0-----:R-:W-:-:S03]  /*8ca0*/  FADD.FTZ R9, -R48, R9 ;  /* 0x0000000930097221 */ /* 0x001fc60000010100 */
[----:B------:R-:W-:Y:S01]  /*8cb0*/  FMUL.FTZ R7, R7, 1.4426950216293334961 ;  /* 0x3fb8aa3b07077820 */ /* 0x000fe20000410000 */
[----:B---3--:R-:W-:Y:S01]  /*8cc0*/  FADD.FTZ R11, -R48, R11 ;  /* 0x0000000b300b7221 */ /* 0x008fe20000010100 */
[----:B------:R-:W-:-:S04]  /*8cd0*/  FMUL.FTZ R9, R9, 1.4426950216293334961 ;  /* 0x3fb8aa3b09097820 */ /* 0x000fc80000410000 */
[----:B------:R-:W0:Y:S01]  /*8ce0*/  MUFU.EX2 R7, R7 ;  /* 0x0000000700077308 */ /* 0x000e220000000800 */
[----:B--2---:R-:W-:Y:S01]  /*8cf0*/  FADD.FTZ R12, -R48, R12 ;  /* 0x0000000c300c7221 */ /* 0x004fe20000010100 */
        /* <DEDUP_REMOVED lines=14> */
.L_x_1297:
[----:B------:R-:W-:Y:S01]  /*8de0*/  VIADDMNMX R10, R3, 0x80, R16, !PT ;  /* 0x00000080030a7846 */ /* 0x000fe20007800110 */
[----:B------:R-:W-:Y:S01]  /*8df0*/  BSSY.RECONVERGENT B1, `(.L_x_1306) ;  /* 0x0000024000017945 */ /* 0x000fe20003800200 */
[----:B------:R-:W-:-:S04]  /*8e00*/  LOP3.LUT R7, RZ, R18, RZ, 0x33, !PT ;  /* 0x00000012ff077212 */ /* 0x000fc800078e33ff */
[----:B------:R-:W-:Y:S01]  /*8e10*/  IADD3 R11, PT, PT, -R29, R10, R7 ;  /* 0x0000000a1d0b7210 */ /* 0x000fe20007ffe107 */
[----:B------:R-:W-:-:S03]  /*8e20*/  IMAD.MOV.U32 R10, RZ, RZ, RZ ;  /* 0x000000ffff0a7224 */ /* 0x000fc600078e00ff */
[C---:B------:R-:W-:Y:S02]  /*8e30*/  LOP3.LUT R7, R11.reuse, 0x180, RZ, 0xc0, !PT ;  /* 0x000001800b077812 */ /* 0x040fe400078ec0ff */
[----:B------:R-:W-:Y:S02]  /*8e40*/  ISETP.GE.U32.AND P0, PT, R11, 0x180, PT ;  /* 0x000001800b00780c */ /* 0x000fe40003f06070 */
[----:B------:R-:W-:Y:S02]  /*8e50*/  ISETP.NE.AND P1, PT, R7, 0x180, PT ;  /* 0x000001800700780c */ /* 0x000fe40003f25270 */
[----:B------:R-:W-:-:S11]  /*8e60*/  MOV R7, R3 ;  /* 0x0000000300077202 */ /* 0x000fd60000000f00 */
[----:B------:R-:W-:Y:S05]  /*8e70*/  @!P1 BRA `(.L_x_1307) ;  /* 0x00000000006c9947 */ /* 0x000fea0003800000 */
[----:B------:R-:W-:Y:S01]  /*8e80*/  VIADD R12, R12, 0x420 ;  /* 0x000004200c0c7836 */ /* 0x000fe20000000000 */
[----:B------:R-:W-:Y:S01]  /*8e90*/  LEA.HI R7, R11, 0x1, RZ, 0x19 ;  /* 0x000000010b077811 */ /* 0x000fe200078fc8ff */
[----:B------:R-:W-:Y:S01]  /*8ea0*/  IMAD.MOV.U32 R10, RZ, RZ, RZ ;  /* 0x000000ffff0a7224 */ /* 0x000fe200078e00ff */
[----:B------:R-:W-:Y:S02]  /*8eb0*/  IADD3 R15, P1, P2, R25, R8, R3 ;  /* 0x00000008190f7210 */ /* 0x000fe40007a3e003 */
[----:B------:R-:W-:Y:S02]  /*8ec0*/  LEA R11, R13, R12, 0x18 ;  /* 0x0000000c0d0b7211 */ /* 0x000fe400078ec0ff */
[----:B------:R-:W-:Y:S02]  /*8ed0*/  LOP3.LUT R8, R7, 0x3, RZ, 0xc0, !PT ;  /* 0x0000000307087812 */ /* 0x000fe400078ec0ff */
[----:B------:R-:W-:Y:S01]  /*8ee0*/  IADD3.X R9, PT, PT, R28, R9, RZ, P1, P2 ;  /* 0x000000091c097210 */ /* 0x000fe20000fe44ff */
[----:B------:R-:W-:Y:S01]  /*8ef0*/  IMAD.IADD R11, R22, 0x1, R11 ;  /* 0x00000001160b7824 */ /* 0x000fe200078e020b */
[----:B------:R-:W-:Y:S01]  /*8f00*/  MOV R7, R3 ;  /* 0x0000000300077202 */ /* 0x000fe20000000f00 */
[----:B------:R-:W-:-:S07]  /*8f10*/  IMAD.MOV R12, RZ, RZ, -R8 ;  /* 0x000000ffff0c7224 */ /* 0x000fce00078e0a08 */
.L_x_1308:
[----:B------:R-:W-:-:S06]  /*8f20*/  MOV R8, R15 ;  /* 0x0000000f00087202 */ /* 0x000fcc0000000f00 */
[----:B------:R0:W3:Y:S01]  /*8f30*/  LDG.E.U8 R8, desc[UR36][R8.64] ;  /* 0x0000002408087981 */ /* 0x0000e2000c1e1100 */
[----:B------:R-:W-:Y:S01]  /*8f40*/  VIADD R12, R12, 0x1 ;  /* 0x000000010c0c7836 */ /* 0x000fe20000000000 */
[----:B------:R-:W-:Y:S02]  /*8f50*/  IADD3 R15, P2, PT, R15, 0x80, RZ ;  /* 0x000000800f0f7810 */ /* 0x000fe40007f5e0ff */
[----:B------:R-:W-:-:S03]  /*8f60*/  IADD3 R7, PT, PT, R7, 0x80, RZ ;  /* 0x0000008007077810 */ /* 0x000fc60007ffe0ff */
[----:B0-----:R-:W-:Y:S01]  /*8f70*/  IMAD.X R9, RZ, RZ, R9, P2 ;  /* 0x000000ffff097224 */ /* 0x001fe200010e0609 */
[----:B---3--:R-:W-:-:S13]  /*8f80*/  ISETP.NE.AND P1, PT, R8, RZ, PT ;  /* 0x000000ff0800720c */ /* 0x008fda0003f25270 */
[----:B------:R-:W1:Y:S02]  /*8f90*/  @!P1 LDS R13, [R11] ;  /* 0x000000000b0d9984 */ /* 0x000e640000000800 */
[----:B-1----:R-:W-:Y:S01]  /*8fa0*/  @!P1 FADD.FTZ R14, -R48, R13 ;  /* 0x0000000d300e9221 */ /* 0x002fe20000010100 */
[----:B------:R-:W-:-:S03]  /*8fb0*/  IMAD.MOV.U32 R13, RZ, RZ, RZ ;  /* 0x000000ffff0d7224 */ /* 0x000fc600078e00ff */
[----:B------:R-:W-:-:S04]  /*8fc0*/  @!P1 FMUL.FTZ R14, R14, 1.4426950216293334961 ;  /* 0x3fb8aa3b0e0e9820 */ /* 0x000fc80000410000 */
[----:B------:R-:W0:Y:S01]  /*8fd0*/  @!P1 MUFU.EX2 R13, R14 ;  /* 0x0000000e000d9308 */ /* 0x000e220000000800 */
[----:B------:R-:W-:Y:S01]  /*8fe0*/  ISETP.NE.AND P1, PT, R12, RZ, PT ;  /* 0x000000ff0c00720c */ /* 0x000fe20003f25270 */
[----:B0-----:R0:W-:Y:S01]  /*8ff0*/  STS [R11], R13 ;  /* 0x0000000d0b007388 */ /* 0x0011e20000000800 */
[----:B------:R-:W-:Y:S01]  /*9000*/  FADD.FTZ R10, R13, R10 ;  /* 0x0000000a0d0a7221 */ /* 0x000fe20000010000 */
[----:B0-----:R-:W-:-:S10]  /*9010*/  VIADD R11, R11, 0x200 ;  /* 0x000002000b0b7836 */ /* 0x001fd40000000000 */
[----:B------:R-:W-:Y:S05]  /*9020*/  @P1 BRA `(.L_x_1308) ;  /* 0xfffffffc00bc1947 */ /* 0x000fea000383ffff */
.L_x_1307:
[----:B------:R-:W-:Y:S05]  /*9030*/  BSYNC.RECONVERGENT B1 ;  /* 0x0000000000017941 */ /* 0x000fea0003800200 */
.L_x_1306:
[----:B------:R-:W-:Y:S05]  /*9040*/  @!P0 BRA `(.L_x_1296) ;  /* 0x0000000000dc8947 */ /* 0x000fea0003800000 */
[----:B------:R-:W0:Y:S01]  /*9050*/  S2R R12, SR_CgaCtaId ;  /* 0x00000000000c7919 */ /* 0x000e220000008800 */
[----:B------:R-:W3:Y:S01]  /*9060*/  LDCU.64 UR4, c[0x0][0x420] ;  /* 0x00008400ff0477ac */ /* 0x000ee20008000a00 */
[----:B------:R-:W-:Y:S02]  /*9070*/  MOV R9, 0x400 ;  /* 0x0000040000097802 */ /* 0x000fe40000000f00 */
[----:B------:R-:W-:-:S03]  /*9080*/  SHF.L.U32 R8, R29, 0x2, RZ ;  /* 0x000000021d087819 */ /* 0x000fc600000006ff */
[----:B------:R-:W-:Y:S02]  /*9090*/  VIADD R9, R9, 0x420 ;  /* 0x0000042009097836 */ /* 0x000fe40000000000 */
[----:B------:R-:W-:Y:S01]  /*90a0*/  IMAD R8, R7, 0x4, -R8 ;  /* 0x0000000407087824 */ /* 0x000fe200078e0a08 */
[----:B---3--:R-:W-:-:S04]  /*90b0*/  IADD3 R13, P0, P1, R25, UR4, R7 ;  /* 0x00000004190d7c10 */ /* 0x008fc8000f91e007 */
[----:B------:R-:W-:Y:S02]  /*90c0*/  IADD3 R13, P2, PT, R13, 0x100, RZ ;  /* 0x000001000d0d7810 */ /* 0x000fe40007f5e0ff */
[----:B0-----:R-:W-:Y:S02]  /*90d0*/  LEA R11, R12, R9, 0x18 ;  /* 0x000000090c0b7211 */ /* 0x001fe400078ec0ff */
[----:B------:R-:W-:Y:S02]  /*90e0*/  IADD3.X R9, PT, PT, R28, UR5, RZ, P0, P1 ;  /* 0x000000051c097c10 */ /* 0x000fe400087e24ff */
[----:B------:R-:W-:Y:S02]  /*90f0*/  IADD3 R11, PT, PT, R8, 0x400, R11 ;  /* 0x00000400080b7810 */ /* 0x000fe40007ffe00b */
[----:B------:R-:W-:-:S07]  /*9100*/  IADD3.X R9, PT, PT, RZ, R9, RZ, P2, !PT ;  /* 0x00000009ff097210 */ /* 0x000fce00017fe4ff */
.L_x_1309:
[----:B------:R-:W-:-:S05]  /*9110*/  IMAD.MOV.U32 R8, RZ, RZ, R13 ;  /* 0x000000ffff087224 */ /* 0x000fca00078e000d */
[----:B------:R-:W3:Y:S04]  /*9120*/  LDG.E.U8 R14, desc[UR36][R8.64+-0x100] ;  /* 0xffff0024080e7981 */ /* 0x000ee8000c1e1100 */
[----:B------:R-:W2:Y:S04]  /*9130*/  LDG.E.U8 R12, desc[UR36][R8.64+-0x80] ;  /* 0xffff8024080c7981 */ /* 0x000ea8000c1e1100 */
[----:B------:R-:W4:Y:S04]  /*9140*/  LDG.E.U8 R13, desc[UR36][R8.64] ;  /* 0x00000024080d7981 */ /* 0x000f28000c1e1100 */
[----:B------:R-:W4:Y:S01]  /*9150*/  LDG.E.U8 R15, desc[UR36][R8.64+0x80] ;  /* 0x00008024080f7981 */ /* 0x000f22000c1e1100 */
[----:B------:R-:W-:-:S02]  /*9160*/  IADD3 R7, PT, PT, R7, 0x200, RZ ;  /* 0x0000020007077810 */ /* 0x000fc40007ffe0ff */
[----:B---3--:R-:W-:Y:S02]  /*9170*/  ISETP.NE.AND P0, PT, R14, RZ, PT ;  /* 0x000000ff0e00720c */ /* 0x008fe40003f05270 */
[----:B--2---:R-:W-:Y:S02]  /*9180*/  ISETP.NE.AND P1, PT, R12, RZ, PT ;  /* 0x000000ff0c00720c */ /* 0x004fe40003f25270 */
[----:B----4-:R-:W-:Y:S02]  /*9190*/  ISETP.NE.AND P2, PT, R13, RZ, PT ;  /* 0x000000ff0d00720c */ /* 0x010fe40003f45270 */
[----:B------:R-:W-:-:S07]  /*91a0*/  ISETP.NE.AND P3, PT, R15, RZ, PT ;  /* 0x000000ff0f00720c */ /* 0x000fce0003f65270 */
[----:B------:R-:W1:Y:S04]  /*91b0*/  @!P0 LDS R12, [R11+-0x400] ;  /* 0xfffc00000b0c8984 */ /* 0x000e680000000800 */
[----:B------:R-:W0:Y:S04]  /*91c0*/  @!P1 LDS R14, [R11+-0x200] ;  /* 0xfffe00000b0e9984 */ /* 0x000e280000000800 */
[----:B------:R-:W2:Y:S04]  /*91d0*/  @!P2 LDS R20, [R11] ;  /* 0x000000000b14a984 */ /* 0x000ea80000000800 */
[----:B-----5:R-:W3:Y:S01]  /*91e0*/  @!P3 LDS R26, [R11+0x200] ;  /* 0x000200000b1ab984 */ /* 0x020ee20000000800 */
[----:B-1----:R-:W-:Y:S01]  /*91f0*/  @!P0 FADD.FTZ R13, -R48, R12 ;  /* 0x0000000c300d8221 */ /* 0x002fe20000010100 */
[----:B------:R-:W-:-:S02]  /*9200*/  IMAD.MOV.U32 R12, RZ, RZ, RZ ;  /* 0x000000ffff0c7224 */ /* 0x000fc400078e00ff */
[C---:B0-----:R-:W-:Y:S01]  /*9210*/  @!P1 FADD.FTZ R15, -R48.reuse, R14 ;  /* 0x0000000e300f9221 */ /* 0x041fe20000010100 */
[----:B------:R-:W-:Y:S02]  /*9220*/  HFMA2 R14, -RZ, RZ, 0, 0 ;  /* 0x00000000ff0e7431 */ /* 0x000fe400000001ff */
[----:B------:R-:W-:Y:S01]  /*9230*/  @!P0 FMUL.FTZ R13, R13, 1.4426950216293334961 ;  /* 0x3fb8aa3b0d0d8820 */ /* 0x000fe20000410000 */
[----:B------:R-:W-:Y:S01]  /*9240*/  @!P1 FMUL.FTZ R15, R15, 1.4426950216293334961 ;  /* 0x3fb8aa3b0f0f9820 */ /* 0x000fe20000410000 */
[C---:B--2---:R-:W-:Y:S02]  /*9250*/  @!P2 FADD.FTZ R21, -R48.reuse, R20 ;  /* 0x000000143015a221 */ /* 0x044fe40000010100 */
[----:B------:R-:W0:Y:S01]  /*9260*/  @!P0 MUFU.EX2 R12, R13 ;  /* 0x0000000d000c8308 */ /* 0x000e220000000800 */
[----:B------:R-:W-:Y:S02]  /*9270*/  IMAD.MOV.U32 R20, RZ, RZ, RZ ;  /* 0x000000ffff147224 */ /* 0x000fe400078e00ff */
[----:B---3--:R-:W-:Y:S01]  /*9280*/  @!P3 FADD.FTZ R31, -R48, R26 ;  /* 0x0000001a301fb221 */ /* 0x008fe20000010100 */
[----:B------:R-:W-:Y:S01]  /*9290*/  @!P2 FMUL.FTZ R21, R21, 1.4426950216293334961 ;  /* 0x3fb8aa3b1515a820 */ /* 0x000fe20000410000 */
[----:B------:R-:W-:Y:S01]  /*92a0*/  IMAD.MOV.U32 R26, RZ, RZ, RZ ;  /* 0x000000ffff1a7224 */ /* 0x000fe200078e00ff */
[----:B------:R-:W-:Y:S01]  /*92b0*/  ISETP.GE.AND P0, PT, R7, R16, PT ;  /* 0x000000100700720c */ /* 0x000fe20003f06270 */
[----:B------:R-:W-:Y:S01]  /*92c0*/  @!P3 FMUL.FTZ R31, R31, 1.4426950216293334961 ;  /* 0x3fb8aa3b1f1fb820 */ /* 0x000fe20000410000 */
[----:B------:R-:W1:Y:S08]  /*92d0*/  @!P1 MUFU.EX2 R14, R15 ;  /* 0x0000000f000e9308 */ /* 0x000e700000000800 */
[----:B------:R-:W2:Y:S01]  /*92e0*/  @!P2 MUFU.EX2 R20, R21 ;  /* 0x000000150014a308 */ /* 0x000ea20000000800 */
[----:B0-----:R-:W-:Y:S01]  /*92f0*/  FADD.FTZ R13, R12, R10 ;  /* 0x0000000a0c0d7221 */ /* 0x001fe20000010000 */
[----:B------:R-:W-:Y:S06]  /*9300*/  STS [R11+-0x400], R12 ;  /* 0xfffc000c0b007388 */ /* 0x000fec0000000800 */
[----:B------:R-:W0:Y:S01]  /*9310*/  @!P3 MUFU.EX2 R26, R31 ;  /* 0x0000001f001ab308 */ /* 0x000e220000000800 */
[----:B-1----:R-:W-:Y:S01]  /*9320*/  FADD.FTZ R15, R13, R14 ;  /* 0x0000000e0d0f7221 */ /* 0x002fe20000010000 */
[----:B------:R-:W-:Y:S01]  /*9330*/  IADD3 R13, P1, PT, R8, 0x200, RZ ;  /* 0x00000200080d7810 */ /* 0x000fe20007f3e0ff */
[----:B------:R-:W-:Y:S04]  /*9340*/  STS [R11+-0x200], R14 ;  /* 0xfffe000e0b007388 */ /* 0x000fe80000000800 */
[----:B------:R-:W-:-:S02]  /*9350*/  IMAD.X R9, RZ, RZ, R9, P1 ;  /* 0x000000ffff097224 */ /* 0x000fc400008e0609 */
[----:B--2---:R-:W-:Y:S01]  /*9360*/  FADD.FTZ R15, R15, R20 ;  /* 0x000000140f0f7221 */ /* 0x004fe20000010000 */
[----:B------:R-:W-:Y:S04]  /*9370*/  STS [R11], R20 ;  /* 0x000000140b007388 */ /* 0x000fe80000000800 */
[----:B0-----:R0:W-:Y:S01]  /*9380*/  STS [R11+0x200], R26 ;  /* 0x0002001a0b007388 */ /* 0x0011e20000000800 */
[----:B------:R-:W-:Y:S01]  /*9390*/  FADD.FTZ R10, R15, R26 ;  /* 0x0000001a0f0a7221 */ /* 0x000fe20000010000 */
[----:B0-----:R-:W-:Y:S01]  /*93a0*/  VIADD R11, R11, 0x800 ;  /* 0x000008000b0b7836 */ /* 0x001fe20000000000 */
[----:B------:R-:W-:Y:S06]  /*93b0*/  @!P0 BRA `(.L_x_1309) ;  /* 0xfffffffc00548947 */ /* 0x000fec000383ffff */
.L_x_1296:
[----:B------:R-:W-:Y:S05]  /*93c0*/  BSYNC.RECONVERGENT B0 ;  /* 0x0000000000007941 */ /* 0x000fea0003800200 */
.L_x_1295:
[----:B0-----:R-:W0:Y:S01]  /*93d0*/  SHFL.BFLY PT, R7, R10, 0x10, 0x1f ;  /* 0x0e001f000a077f89 */ /* 0x001e2200000e0000 */
[C---:B------:R-:W-:Y:S01]  /*93e0*/  ISETP.NE.AND P0, PT, R6.reuse, RZ, PT ;  /* 0x000000ff0600720c */ /* 0x040fe20003f05270 */
[----:B------:R-:W3:Y:S01]  /*93f0*/  LDCU.U8 UR6, c[0x0][0x48c] ;  /* 0x00009180ff0677ac */ /* 0x000ee20008000000 */
[----:B------:R-:W-:Y:S01]  /*9400*/  ISETP.GT.U32.AND P1, PT, R6, 0x3, PT ;  /* 0x000000030600780c */ /* 0x000fe20003f24070 */
[----:B---3--:R-:W-:Y:S01]  /*9410*/  UISETP.NE.AND UP0, UPT, UR6, URZ, UPT ;  /* 0x000000ff0600728c */ /* 0x008fe2000bf05270 */
[----:B0-----:R-:W-:-:S05]  /*9420*/  FADD.FTZ R7, R7, R10 ;  /* 0x0000000a07077221 */ /* 0x001fca0000010000 */
[----:B------:R-:W0:Y:S02]  /*9430*/  SHFL.BFLY PT, R8, R7, 0x8, 0x1f ;  /* 0x0d001f0007087f89 */ /* 0x000e2400000e0000 */
[----:B0-----:R-:W-:-:S05]  /*9440*/  FADD.FTZ R8, R7, R8 ;  /* 0x0000000807087221 */ /* 0x001fca0000010000 */
[----:B------:R-:W0:Y:S02]  /*9450*/  SHFL.BFLY PT, R9, R8, 0x4, 0x1f ;  /* 0x0c801f0008097f89 */ /* 0x000e2400000e0000 */
[----:B0-----:R-:W-:-:S05]  /*9460*/  FADD.FTZ R9, R8, R9 ;  /* 0x0000000908097221 */ /* 0x001fca0000010000 */
[----:B------:R-:W0:Y:S02]  /*9470*/  SHFL.BFLY PT, R12, R9, 0x2, 0x1f ;  /* 0x0c401f00090c7f89 */ /* 0x000e2400000e0000 */
[----:B0-----:R-:W-:Y:S01]  /*9480*/  FADD.FTZ R11, R9, R12 ;  /* 0x0000000c090b7221 */ /* 0x001fe20000010000 */
[----:B------:R-:W-:-:S04]  /*9490*/  SHF.R.U32.HI R12, RZ, 0x5, R18 ;  /* 0x00000005ff0c7819 */ /* 0x000fc80000011612 */
[----:B------:R-:W0:Y:S01]  /*94a0*/  SHFL.BFLY PT, R14, R11, 0x1, 0x1f ;  /* 0x0c201f000b0e7f89 */ /* 0x000e2200000e0000 */
[----:B------:R-:W-:Y:S01]  /*94b0*/  @!P0 LEA R5, R12, R5, 0x2 ;  /* 0x000000050c058211 */ /* 0x000fe200078e10ff */
[----:B0-----:R-:W-:-:S05]  /*94c0*/  FADD.FTZ R14, R11, R14 ;  /* 0x0000000e0b0e7221 */ /* 0x001fca0000010000 */
[----:B------:R-:W-:Y:S01]  /*94d0*/  @!P0 STS [R5+0x10], R14 ;  /* 0x0000100e05008388 */ /* 0x000fe20000000800 */
[----:B------:R-:W-:Y:S01]  /*94e0*/  BAR.SYNC.DEFER_BLOCKING 0x0 ;  /* 0x0000000000007b1d */ /* 0x000fe20000010000 */
[----:B------:R-:W-:-:S05]  /*94f0*/  ISETP.GE.AND P0, PT, R3, R16, PT ;  /* 0x000000100300720c */ /* 0x000fca0003f06270 */
[----:B------:R0:W3:Y:S02]  /*9500*/  @!P1 LDS R14, [R4+0x10] ;  /* 0x00001000040e9984 */ /* 0x0000e40000000800 */
[----:B0-----:R-:W-:Y:S02]  /*9510*/  CS2R R4, SRZ ;  /* 0x0000000000047805 */ /* 0x001fe4000001ff00 */
[----:B---3--:R-:W0:Y:S02]  /*9520*/  SHFL.BFLY PT, R7, R14, 0x2, 0x1f ;  /* 0x0c401f000e077f89 */ /* 0x008e2400000e0000 */
[----:B0-----:R-:W-:-:S05]  /*9530*/  FADD.FTZ R7, R7, R14 ;  /* 0x0000000e07077221 */ /* 0x001fca0000010000 */
[----:B------:R-:W0:Y:S02]  /*9540*/  SHFL.BFLY PT, R6, R7, 0x1, 0x1f ;  /* 0x0c201f0007067f89 */ /* 0x000e2400000e0000 */
[----:B0-----:R-:W-:-:S06]  /*9550*/  FADD.FTZ R6, R7, R6 ;  /* 0x0000000607067221 */ /* 0x001fcc0000010000 */
[----:B------:R-:W0:Y:S02]  /*9560*/  SHFL.IDX PT, R6, R6, RZ, 0x1f ;  /* 0x00001fff06067589 */ /* 0x000e2400000e0000 */
[----:B0-----:R-:W-:-:S04]  /*9570*/  FADD.FTZ R8, R6, 9.9999999747524270788e-07 ;  /* 0x358637bd06087421 */ /* 0x001fc80000010000 */
[----:B--2---:R0:W2:Y:S01]  /*9580*/  MUFU.RCP R39, R8 ;  /* 0x0000000800277308 */ /* 0x0040a20000001000 */
[----:B------:R-:W-:Y:S05]  /*9590*/  BRA.U !UP0, `(.L_x_1310) ;  /* 0x0000000108187547 */ /* 0x000fea000b800000 */
[----:B------:R-:W3:Y:S08]  /*95a0*/  LDC R4, c[0x0][0x488] ;  /* 0x00012200ff047b82 */ /* 0x000ef00000000800 */
[----:B------:R-:W3:Y:S08]  /*95b0*/  LDC R5, c[0x0][0x40c] ;  /* 0x00010300ff057b82 */ /* 0x000ef00000000800 */
[----:B------:R-:W1:Y:S01]  /*95c0*/  LDC R6, c[0x0][0x3f4] ;  /* 0x0000fd00ff067b82 */ /* 0x000e620000000800 */
[----:B---3--:R-:W-:-:S04]  /*95d0*/  IMAD R19, R19, R4, R5 ;  /* 0x0000000413137224 */ /* 0x008fc800078e0205 */
[----:B-1----:R-:W-:-:S05]  /*95e0*/  IMAD R4, R19, R6, RZ ;  /* 0x0000000613047224 */ /* 0x002fca00078e02ff */
[----:B------:R-:W-:-:S07]  /*95f0*/  SHF.R.S32.HI R5, RZ, 0x1f, R4 ;  /* 0x0000001fff057819 */ /* 0x000fce0000011404 */
.L_x_1310:
[----:B------:R-:W-:Y:S04]  /*9600*/  BSSY.RECONVERGENT B0, `(.L_x_1311) ;  /* 0x0000154000007945 */ /* 0x000fe80003800200 */
[----:B------:R-:W-:Y:S05]  /*9610*/  @P0 BRA `(.L_x_1312) ;  /* 0x0000001400480947 */ /* 0x000fea0003800000 */
[----:B------:R-:W-:-:S09]  /*9620*/  UISETP.NE.AND UP0, UPT, UR6, URZ, UPT ;  /* 0x000000ff0600728c */ /* 0x000fd2000bf05270 */
[----:B------:R-:W-:Y:S05]  /*9630*/  BRA.U UP0, `(.L_x_1313) ;  /* 0x0000000900387547 */ /* 0x000fea000b800000 */
[----:B------:R-:W-:Y:S01]  /*9640*/  VIADDMNMX R4, R3, 0x80, R16, !PT ;  /* 0x0000008003047846 */ /* 0x000fe20007800110 */
[----:B------:R-:W-:Y:S01]  /*9650*/  BSSY.RECONVERGENT B1, `(.L_x_1314) ;  /* 0x0000019000017945 */ /* 0x000fe20003800200 */
[----:B------:R-:W-:-:S04]  /*9660*/  LOP3.LUT R5, RZ, R18, RZ, 0x33, !PT ;  /* 0x00000012ff057212 */ /* 0x000fc800078e33ff */
[----:B------:R-:W-:-:S04]  /*9670*/  IADD3 R4, PT, PT, -R29, R4, R5 ;  /* 0x000000041d047210 */ /* 0x000fc80007ffe105 */
[C---:B------:R-:W-:Y:S02]  /*9680*/  LOP3.LUT R5, R4.reuse, 0x180, RZ, 0xc0, !PT ;  /* 0x0000018004057812 */ /* 0x040fe400078ec0ff */
[----:B------:R-:W-:Y:S02]  /*9690*/  ISETP.GE.U32.AND P1, PT, R4, 0x180, PT ;  /* 0x000001800400780c */ /* 0x000fe40003f26070 */
[----:B------:R-:W-:-:S13]  /*96a0*/  ISETP.NE.AND P0, PT, R5, 0x180, PT ;  /* 0x000001800500780c */ /* 0x000fda0003f05270 */
[----:B------:R-:W-:Y:S05]  /*96b0*/  @!P0 BRA `(.L_x_1315) ;  /* 0x0000000000488947 */ /* 0x000fea0003800000 */
[----:B------:R-:W3:Y:S01]  /*96c0*/  S2UR UR5, SR_CgaCtaId ;  /* 0x00000000000579c3 */ /* 0x000ee20000008800 */
[----:B------:R-:W-:Y:S01]  /*96d0*/  LEA.HI R4, R4, 0x1, RZ, 0x19 ;  /* 0x0000000104047811 */ /* 0x000fe200078fc8ff */
[----:B------:R-:W-:Y:S02]  /*96e0*/  UMOV UR4, 0x400 ;  /* 0x0000040000047882 */ /* 0x000fe40000000000 */
[----:B------:R-:W-:Y:S02]  /*96f0*/  UIADD3 UR4, UPT, UPT, UR4, 0x420, URZ ;  /* 0x0000042004047890 */ /* 0x000fe4000fffe0ff */
[C---:B------:R-:W-:Y:S01]  /*9700*/  IMAD.SHL.U32 R5, R4.reuse, 0x80, RZ ;  /* 0x0000008004057824 */ /* 0x040fe200078e00ff */
[----:B------:R-:W-:-:S04]  /*9710*/  LOP3.LUT R4, R4, 0x3, RZ, 0xc0, !PT ;  /* 0x0000000304047812 */ /* 0x000fc800078ec0ff */
[----:B------:R-:W-:Y:S01]  /*9720*/  LOP3.LUT R6, R5, 0x180, RZ, 0xc0, !PT ;  /* 0x0000018005067812 */ /* 0x000fe200078ec0ff */
[----:B------:R-:W-:-:S03]  /*9730*/  IMAD.MOV R5, RZ, RZ, -R4 ;  /* 0x000000ffff057224 */ /* 0x000fc600078e0a04 */
[----:B------:R-:W-:Y:S01]  /*9740*/  IADD3 R3, PT, PT, R3, R6, RZ ;  /* 0x0000000603037210 */ /* 0x000fe20007ffe0ff */
[----:B---3--:R-:W-:-:S06]  /*9750*/  ULEA UR4, UR5, UR4, 0x18 ;  /* 0x0000000405047291 */ /* 0x008fcc000f8ec0ff */
[----:B------:R-:W-:-:S07]  /*9760*/  VIADD R4, R22, UR4 ;  /* 0x0000000416047c36 */ /* 0x000fce0008000000 */
.L_x_1316:
[----:B------:R-:W2:Y:S01]  /*9770*/  LDS R6, [R4] ;  /* 0x0000000004067984 */ /* 0x000ea20000000800 */
[----:B------:R-:W-:-:S05]  /*9780*/  VIADD R5, R5, 0x1 ;  /* 0x0000000105057836 */ /* 0x000fca0000000000 */
[----:B------:R-:W-:Y:S01]  /*9790*/  ISETP.NE.AND P0, PT, R5, RZ, PT ;  /* 0x000000ff0500720c */ /* 0x000fe20003f05270 */
[----:B--2---:R-:W-:-:S05]  /*97a0*/  FMUL.FTZ R7, R6, R39 ;  /* 0x0000002706077220 */ /* 0x004fca0000410000 */
[----:B------:R2:W-:Y:S02]  /*97b0*/  STS [R4], R7 ;  /* 0x0000000704007388 */ /* 0x0005e40000000800 */
[----:B--2---:R-:W-:-:S05]  /*97c0*/  IADD3 R4, PT, PT, R4, 0x200, RZ ;  /* 0x0000020004047810 */ /* 0x004fca0007ffe0ff */
[----:B------:R-:W-:Y:S05]  /*97d0*/  @P0 BRA `(.L_x_1316) ;  /* 0xfffffffc00e40947 */ /* 0x000fea000383ffff */
.L_x_1315:
[----:B------:R-:W-:Y:S05]  /*97e0*/  BSYNC.RECONVERGENT B1 ;  /* 0x0000000000017941 */ /* 0x000fea0003800200 */
.L_x_1314:
[----:B------:R-:W-:Y:S05]  /*97f0*/  @!P1 BRA `(.L_x_1312) ;  /* 0x0000001000d09947 */ /* 0x000fea0003800000 */
[----:B------:R-:W3:Y:S01]  /*9800*/  S2R R6, SR_CgaCtaId ;  /* 0x0000000000067919 */ /* 0x000ee20000008800 */
[----:B------:R-:W-:Y:S01]  /*9810*/  IMAD.IADD R4, R16, 0x1, -R3 ;  /* 0x0000000110047824 */ /* 0x000fe200078e0a03 */
[----:B------:R-:W-:Y:S01]  /*9820*/  MOV R5, 0x400 ;  /* 0x0000040000057802 */ /* 0x000fe20000000f00 */
[----:B------:R-:W-:Y:S01]  /*9830*/  BSSY.RECONVERGENT B1, `(.L_x_1317) ;  /* 0x000003f000017945 */ /* 0x000fe20003800200 */
[----:B------:R-:W-:Y:S02]  /*9840*/  PLOP3.LUT P0, PT, PT, PT, PT, 0x80, 0x8 ;  /* 0x000000000008781c */ /* 0x000fe40003f0f070 */
[----:B------:R-:W-:Y:S01]  /*9850*/  ISETP.GT.AND P1, PT, R4, 0x600, PT ;  /* 0x000006000400780c */ /* 0x000fe20003f24270 */
[----:B------:R-:W-:Y:S01]  /*9860*/  IMAD.SHL.U32 R4, R29, 0x4, RZ ;  /* 0x000000041d047824 */ /* 0x000fe200078e00ff */
[----:B------:R-:W-:-:S03]  /*9870*/  IADD3 R5, PT, PT, R5, 0x420, RZ ;  /* 0x0000042005057810 */ /* 0x000fc60007ffe0ff */
[----:B------:R-:W-:Y:S01]  /*9880*/  IMAD R4, R3, 0x4, -R4 ;  /* 0x0000000403047824 */ /* 0x000fe200078e0a04 */
[----:B---3--:R-:W-:-:S04]  /*9890*/  LEA R5, R6, R5, 0x18 ;  /* 0x0000000506057211 */ /* 0x008fc800078ec0ff */
[----:B------:R-:W-:-:S03]  /*98a0*/  IADD3 R4, PT, PT, R4, 0x400, R5 ;  /* 0x0000040004047810 */ /* 0x000fc60007ffe005 */
[----:B------:R-:W-:Y:S05]  /*98b0*/  @!P1 BRA `(.L_x_1318) ;  /* 0x0000000000d89947 */ /* 0x000fea0003800000 */
[----:B------:R-:W-:Y:S01]  /*98c0*/  PLOP3.LUT P0, PT, PT, PT, PT, 0x8, 0x80 ;  /* 0x000000000080781c */ /* 0x000fe20003f0e170 */
[----:B----4-:R-:W-:-:S12]  /*98d0*/  VIADD R40, R16, 0xfffffa00 ;  /* 0xfffffa0010287836 */ /* 0x010fd80000000000 */
.L_x_1319:
[----:B------:R-:W2:Y:S01]  /*98e0*/  LDS R5, [R4+-0x400] ;  /* 0xfffc000004057984 */ /* 0x000ea20000000800 */
[----:B------:R-:W-:-:S03]  /*98f0*/  IADD3 R3, PT, PT, R3, 0x800, RZ ;  /* 0x0000080003037810 */ /* 0x000fc60007ffe0ff */
[----:B------:R-:W3:Y:S01]  /*9900*/  LDS R6, [R4+-0x200] ;  /* 0xfffe000004067984 */ /* 0x000ee20000000800 */
[----:B------:R-:W-:-:S03]  /*9910*/  ISETP.GE.AND P1, PT, R3, R40, PT ;  /* 0x000000280300720c */ /* 0x000fc60003f26270 */
[----:B0-----:R-:W0:Y:S04]  /*9920*/  LDS R8, [R4] ;  /* 0x0000000004087984 */ /* 0x001e280000000800 */
[----:B------:R-:W4:Y:S04]  /*9930*/  LDS R10, [R4+0x200] ;  /* 0x00020000040a7984 */ /* 0x000f280000000800 */
[----:B------:R-:W1:Y:S04]  /*9940*/  LDS R13, [R4+0x400] ;  /* 0x00040000040d7984 */ /* 0x000e680000000800 */
[----:B------:R-:W1:Y:S04]  /*9950*/  LDS R14, [R4+0x600] ;  /* 0x00060000040e7984 */ /* 0x000e680000000800 */
[----:B------:R-:W1:Y:S04]  /*9960*/  LDS R19, [R4+0x800] ;  /* 0x0008000004137984 */ /* 0x000e680000000800 */
[----:B------:R-:W-:Y:S04]  /*9970*/  LDS R20, [R4+0xa00] ;  /* 0x000a000004147984 */ /* 0x000fe80000000800 */
[----:B------:R-:W1:Y:S04]  /*9980*/  LDS R21, [R4+0xc00] ;  /* 0x000c000004157984 */ /* 0x000e680000000800 */
[----:B-----5:R-:W1:Y:S04]  /*9990*/  LDS R26, [R4+0xe00] ;  /* 0x000e0000041a7984 */ /* 0x020e680000000800 */
[----:B------:R-:W1:Y:S01]  /*99a0*/  LDS R32, [R4+0x1000] ;  /* 0x0010000004207984 */ /* 0x000e620000000800 */
[----:B--2---:R-:W-:-:S03]  /*99b0*/  FMUL.FTZ R5, R39, R5 ;  /* 0x0000000527057220 */ /* 0x004fc60000410000 */
[----:B------:R-:W2:Y:S01]  /*99c0*/  LDS R34, [R4+0x1200] ;  /* 0x0012000004227984 */ /* 0x000ea20000000800 */
[----:B---3--:R-:W-:-:S03]  /*99d0*/  FMUL.FTZ R7, R39, R6 ;  /* 0x0000000627077220 */ /* 0x008fc60000410000 */
[----:B------:R-:W3:Y:S01]  /*99e0*/  LDS R35, [R4+0x1400] ;  /* 0x0014000004237984 */ /* 0x000ee20000000800 */
[----:B0-----:R-:W-:-:S03]  /*99f0*/  FMUL.FTZ R9, R39, R8 ;  /* 0x0000000827097220 */ /* 0x001fc60000410000 */
[----:B------:R-:W0:Y:S01]  /*9a00*/  LDS R36, [R4+0x1600] ;  /* 0x0016000004247984 */ /* 0x000e220000000800 */
[----:B----4-:R-:W-:-:S03]  /*9a10*/  FMUL.FTZ R11, R39, R10 ;  /* 0x0000000a270b7220 */ /* 0x010fc60000410000 */
[----:B------:R-:W4:Y:S01]  /*9a20*/  LDS R37, [R4+0x1800] ;  /* 0x0018000004257984 */ /* 0x000f220000000800 */
[----:B-1----:R-:W-:-:S03]  /*9a30*/  FMUL.FTZ R13, R39, R13 ;  /* 0x0000000d270d7220 */ /* 0x002fc60000410000 */
[----:B------:R-:W1:Y:S01]  /*9a40*/  LDS R38, [R4+0x1a00] ;  /* 0x001a000004267984 */ /* 0x000e620000000800 */
[----:B------:R-:W-:-:S03]  /*9a50*/  FMUL.FTZ R15, R39, R14 ;  /* 0x0000000e270f7220 */ /* 0x000fc60000410000 */
[----:B------:R2:W-:Y:S01]  /*9a60*/  STS [R4+-0x400], R5 ;  /* 0xfffc000504007388 */ /* 0x0005e20000000800 */
[----:B------:R-:W-:-:S03]  /*9a70*/  FMUL.FTZ R19, R39, R19 ;  /* 0x0000001327137220 */ /* 0x000fc60000410000 */
[----:B------:R2:W-:Y:S04]  /*9a80*/  STS [R4+-0x200], R7 ;  /* 0xfffe000704007388 */ /* 0x0005e80000000800 */
[----:B------:R0:W-:Y:S01]  /*9a90*/  STS [R4], R9 ;  /* 0x0000000904007388 */ /* 0x0001e20000000800 */
[C---:B------:R-:W-:Y:S01]  /*9aa0*/  FMUL.FTZ R21, R39.reuse, R21 ;  /* 0x0000001527157220 */ /* 0x040fe20000410000 */
[C---:B--2---:R-:W-:Y:S02]  /*9ab0*/  FMUL.FTZ R5, R39.reuse, R20 ;  /* 0x0000001427057220 */ /* 0x044fe40000410000 */
[----:B------:R1:W-:Y:S01]  /*9ac0*/  STS [R4+0x200], R11 ;  /* 0x0002000b04007388 */ /* 0x0003e20000000800 */
[C---:B------:R-:W-:Y:S01]  /*9ad0*/  FMUL.FTZ R31, R39.reuse, R26 ;  /* 0x0000001a271f7220 */ /* 0x040fe20000410000 */
[----:B------:R-:W-:-:S02]  /*9ae0*/  FMUL.FTZ R33, R39, R32 ;  /* 0x0000002027217220 */ /* 0x000fc40000410000 */
[----:B------:R-:W-:Y:S01]  /*9af0*/  STS [R4+0x400], R13 ;  /* 0x0004000d04007388 */ /* 0x000fe20000000800 */
[----:B------:R-:W-:-:S03]  /*9b00*/  FMUL.FTZ R7, R39, R34 ;  /* 0x0000002227077220 */ /* 0x000fc60000410000 */
[----:B------:R-:W-:Y:S01]  /*9b10*/  STS [R4+0x600], R15 ;  /* 0x0006000f04007388 */ /* 0x000fe20000000800 */
[----:B---3--:R-:W-:-:S03]  /*9b20*/  FMUL.FTZ R35, R39, R35 ;  /* 0x0000002327237220 */ /* 0x008fc60000410000 */
[----:B------:R-:W-:Y:S01]  /*9b30*/  STS [R4+0x800], R19 ;  /* 0x0008001304007388 */ /* 0x000fe20000000800 */
[----:B0-----:R-:W-:-:S03]  /*9b40*/  FMUL.FTZ R9, R39, R36 ;  /* 0x0000002427097220 */ /* 0x001fc60000410000 */
[----:B------:R-:W-:Y:S01]  /*9b50*/  STS [R4+0xa00], R5 ;  /* 0x000a000504007388 */ /* 0x000fe20000000800 */
[----:B----4-:R-:W-:-:S03]  /*9b60*/  FMUL.FTZ R37, R39, R37 ;  /* 0x0000002527257220 */ /* 0x010fc60000410000 */
[----:B------:R-:W-:Y:S01]  /*9b70*/  STS [R4+0xc00], R21 ;  /* 0x000c001504007388 */ /* 0x000fe20000000800 */
[----:B-1----:R-:W-:-:S03]  /*9b80*/  FMUL.FTZ R11, R39, R38 ;  /* 0x00000026270b7220 */ /* 0x002fc60000410000 */
        /* <DEDUP_REMOVED lines=9> */
.L_x_1318:
[----:B------:R-:W-:Y:S05]  /*9c20*/  BSYNC.RECONVERGENT B1 ;  /* 0x0000000000017941 */ /* 0x000fea0003800200 */
.L_x_1317:
[----:B------:R-:W-:Y:S01]  /*9c30*/  IMAD.IADD R5, R16, 0x1, -R3 ;  /* 0x0000000110057824 */ /* 0x000fe200078e0a03 */
[----:B------:R-:W-:Y:S04]  /*9c40*/  BSSY.RECONVERGENT B1, `(.L_x_1320) ;  /* 0x000001e000017945 */ /* 0x000fe80003800200 */
[----:B------:R-:W-:-:S13]  /*9c50*/  ISETP.GT.AND P1, PT, R5, 0x200, PT ;  /* 0x000002000500780c */ /* 0x000fda0003f24270 */
[----:B------:R-:W-:Y:S05]  /*9c60*/  @!P1 BRA `(.L_x_1321) ;  /* 0x00000000006c9947 */ /* 0x000fea0003800000 */
[----:B------:R-:W2:Y:S01]  /*9c70*/  LDS R5, [R4+-0x400] ;  /* 0xfffc000004057984 */ /* 0x000ea20000000800 */
[----:B------:R-:W-:Y:S02]  /*9c80*/  PLOP3.LUT P0, PT, PT, PT, PT, 0x8, 0x80 ;  /* 0x000000000080781c */ /* 0x000fe40003f0e170 */
[----:B------:R-:W-:Y:S01]  /*9c90*/  IADD3 R3, PT, PT, R3, 0x400, RZ ;  /* 0x0000040003037810 */ /* 0x000fe20007ffe0ff */
[----:B------:R-:W3:Y:S04]  /*9ca0*/  LDS R6, [R4+-0x200] ;  /* 0xfffe000004067984 */ /* 0x000ee80000000800 */
[----:B0-----:R-:W0:Y:S04]  /*9cb0*/  LDS R8, [R4] ;  /* 0x0000000004087984 */ /* 0x001e280000000800 */
[----:B------:R-:W1:Y:S04]  /*9cc0*/  LDS R10, [R4+0x200] ;  /* 0x00020000040a7984 */ /* 0x000e680000000800 */
[----:B------:R-:W4:Y:S04]  /*9cd0*/  LDS R13, [R4+0x400] ;  /* 0x00040000040d7984 */ /* 0x000f280000000800 */
[----:B------:R-:W4:Y:S04]  /*9ce0*/  LDS R14, [R4+0x600] ;  /* 0x00060000040e7984 */ /* 0x000f280000000800 */
[----:B------:R-:W4:Y:S04]  /*9cf0*/  LDS R19, [R4+0x800] ;  /* 0x0008000004137984 */ /* 0x000f280000000800 */
[----:B------:R-:W4:Y:S01]  /*9d00*/  LDS R20, [R4+0xa00] ;  /* 0x000a000004147984 */ /* 0x000f220000000800 */
[C---:B--2---:R-:W-:Y:S01]  /*9d10*/  FMUL.FTZ R5, R39.reuse, R5 ;  /* 0x0000000527057220 */ /* 0x044fe20000410000 */
[----:B---3--:R-:W-:-:S04]  /*9d20*/  FMUL.FTZ R7, R39, R6 ;  /* 0x0000000627077220 */ /* 0x008fc80000410000 */
[----:B------:R-:W-:Y:S01]  /*9d30*/  STS [R4+-0x400], R5 ;  /* 0xfffc000504007388 */ /* 0x000fe20000000800 */
[----:B0-----:R-:W-:-:S03]  /*9d40*/  FMUL.FTZ R9, R39, R8 ;  /* 0x0000000827097220 */ /* 0x001fc60000410000 */
[----:B------:R-:W-:Y:S01]  /*9d50*/  STS [R4+-0x200], R7 ;  /* 0xfffe000704007388 */ /* 0x000fe20000000800 */
[----:B-1----:R-:W-:-:S03]  /*9d60*/  FMUL.FTZ R11, R39, R10 ;  /* 0x0000000a270b7220 */ /* 0x002fc60000410000 */
[----:B------:R-:W-:Y:S01]  /*9d70*/  STS [R4], R9 ;  /* 0x0000000904007388 */ /* 0x000fe20000000800 */
[----:B----4-:R-:W-:-:S03]  /*9d80*/  FMUL.FTZ R13, R39, R13 ;  /* 0x0000000d270d7220 */ /* 0x010fc60000410000 */
[----:B------:R-:W-:Y:S01]  /*9d90*/  STS [R4+0x200], R11 ;  /* 0x0002000b04007388 */ /* 0x000fe20000000800 */
[----:B------:R-:W-:-:S03]  /*9da0*/  FMUL.FTZ R15, R39, R14 ;  /* 0x0000000e270f7220 */ /* 0x000fc60000410000 */
[----:B------:R-:W-:Y:S01]  /*9db0*/  STS [R4+0x400], R13 ;  /* 0x0004000d04007388 */ /* 0x000fe20000000800 */
[----:B------:R-:W-:-:S03]  /*9dc0*/  FMUL.FTZ R19, R39, R19 ;  /* 0x0000001327137220 */ /* 0x000fc60000410000 */
[----:B------:R-:W-:Y:S01]  /*9dd0*/  STS [R4+0x600], R15 ;  /* 0x0006000f04007388 */ /* 0x000fe20000000800 */
[----:B------:R-:W-:-:S03]  /*9de0*/  FMUL.FTZ R21, R39, R20 ;  /* 0x0000001427157220 */ /* 0x000fc60000410000 */
[----:B------:R-:W-:Y:S04]  /*9df0*/  STS [R4+0x800], R19 ;  /* 0x0008001304007388 */ /* 0x000fe80000000800 */
[----:B------:R0:W-:Y:S02]  /*9e00*/  STS [R4+0xa00], R21 ;  /* 0x000a001504007388 */ /* 0x0001e40000000800 */
[----:B0-----:R-:W-:-:S07]  /*9e10*/  VIADD R4, R4, 0x1000 ;  /* 0x0000100004047836 */ /* 0x001fce0000000000 */
.L_x_1321:
[----:B------:R-:W-:Y:S05]  /*9e20*/  BSYNC.RECONVERGENT B1 ;  /* 0x0000000000017941 */ /* 0x000fea0003800200 */
.L_x_1320:
[----:B------:R-:W-:-:S13]  /*9e30*/  ISETP.LT.OR P0, PT, R3, R16, P0 ;  /* 0x000000100300720c */ /* 0x000fda0000701670 */
[----:B------:R-:W-:Y:S05]  /*9e40*/  @!P0 BRA `(.L_x_1312) ;  /* 0x0000000c003c8947 */ /* 0x000fea0003800000 */
[----:B------:R-:W2:Y:S04]  /*9e50*/  LDS R3, [R4+-0x400] ;  /* 0xfffc000004037984 */ /* 0x000ea80000000800 */
[----:B------:R-:W3:Y:S04]  /*9e60*/  LDS R5, [R4+-0x200] ;  /* 0xfffe000004057984 */ /* 0x000ee80000000800 */
[----:B------:R-:W1:Y:S04]  /*9e70*/  LDS R6, [R4] ;  /* 0x0000000004067984 */ /* 0x000e680000000800 */
[----:B0-----:R-:W0:Y:S01]  /*9e80*/  LDS R8, [R4+0x200] ;  /* 0x0002000004087984 */ /* 0x001e220000000800 */
[-C--:B--2---:R-:W-:Y:S01]  /*9e90*/  FMUL.FTZ R3, R3, R39.reuse ;  /* 0x0000002703037220 */ /* 0x084fe20000410000 */
[----:B---3--:R-:W-:-:S04]  /*9ea0*/  FMUL.FTZ R5, R5, R39 ;  /* 0x0000002705057220 */ /* 0x008fc80000410000 */
[----:B------:R3:W-:Y:S01]  /*9eb0*/  STS [R4+-0x400], R3 ;  /* 0xfffc000304007388 */ /* 0x0007e20000000800 */
[----:B-1----:R-:W-:-:S03]  /*9ec0*/  FMUL.FTZ R7, R6, R39 ;  /* 0x0000002706077220 */ /* 0x002fc60000410000 */
[----:B------:R3:W-:Y:S01]  /*9ed0*/  STS [R4+-0x200], R5 ;  /* 0xfffe000504007388 */ /* 0x0007e20000000800 */
[----:B0-----:R-:W-:-:S03]  /*9ee0*/  FMUL.FTZ R9, R8, R39 ;  /* 0x0000002708097220 */ /* 0x001fc60000410000 */
[----:B------:R3:W-:Y:S04]  /*9ef0*/  STS [R4], R7 ;  /* 0x0000000704007388 */ /* 0x0007e80000000800 */
[----:B------:R3:W-:Y:S01]  /*9f00*/  STS [R4+0x200], R9 ;  /* 0x0002000904007388 */ /* 0x0007e20000000800 */
[----:B------:R-:W-:Y:S05]  /*9f10*/  BRA `(.L_x_1312) ;  /* 0x0000000c00087947 */ /* 0x000fea0003800000 */
.L_x_1313:
        /* <DEDUP_REMOVED lines=9> */
[----:B------:R-:W1:Y:S01]  /*9fb0*/  LDCU.64 UR8, c[0x0][0x480] ;  /* 0x00009000ff0877ac */ /* 0x000e620008000a00 */
[----:B------:R-:W-:Y:S02]  /*9fc0*/  LEA.HI R6, R6, 0x1, RZ, 0x19 ;  /* 0x0000000106067811 */ /* 0x000fe400078fc8ff */
[----:B------:R-:W-:Y:S01]  /*9fd0*/  IADD3 R13, P0, PT, R3, R4, RZ ;  /* 0x00000004030d7210 */ /* 0x000fe20007f1e0ff */
[----:B------:R-:W-:Y:S02]  /*9fe0*/  UMOV UR4, 0x400 ;  /* 0x0000040000047882 */ /* 0x000fe40000000000 */
[C---:B------:R-:W-:Y:S01]  /*9ff0*/  IMAD.SHL.U32 R7, R6.reuse, 0x80, RZ ;  /* 0x0000008006077824 */ /* 0x040fe200078e00ff */
[----:B------:R-:W-:Y:S01]  /*a000*/  UIADD3 UR4, UPT, UPT, UR4, 0x420, URZ ;  /* 0x0000042004047890 */ /* 0x000fe2000fffe0ff */
[----:B------:R-:W-:Y:S02]  /*a010*/  IADD3.X R14, PT, PT, RZ, R5, RZ, P0, !PT ;  /* 0x00000005ff0e7210 */ /* 0x000fe400007fe4ff */
[----:B------:R-:W-:-:S02]  /*a020*/  LOP3.LUT R6, R6, 0x3, RZ, 0xc0, !PT ;  /* 0x0000000306067812 */ /* 0x000fc400078ec0ff */
[----:B0-----:R-:W-:-:S03]  /*a030*/  LOP3.LUT R8, R7, 0x180, RZ, 0xc0, !PT ;  /* 0x0000018007087812 */ /* 0x001fc600078ec0ff */
[----:B------:R-:W-:Y:S02]  /*a040*/  IMAD.MOV R9, RZ, RZ, -R6 ;  /* 0x000000ffff097224 */ /* 0x000fe400078e0a06 */
[----:B------:R-:W-:Y:S01]  /*a050*/  IMAD.IADD R3, R3, 0x1, R8 ;  /* 0x0000000103037824 */ /* 0x000fe200078e0208 */
[----:B-1----:R-:W-:-:S04]  /*a060*/  LEA R10, P0, R13, UR8, 0x2 ;  /* 0x000000080d0a7c11 */ /* 0x002fc8000f8010ff */
[----:B------:R-:W-:Y:S01]  /*a070*/  LEA.HI.X R13, R13, UR9, R14, 0x2, P0 ;  /* 0x000000090d0d7c11 */ /* 0x000fe200080f140e */
[----:B---3--:R-:W-:-:S06]  /*a080*/  ULEA UR4, UR5, UR4, 0x18 ;  /* 0x0000000405047291 */ /* 0x008fcc000f8ec0ff */
[----:B------:R-:W-:-:S07]  /*a090*/  IADD3 R8, PT, PT, R22, UR4, RZ ;  /* 0x0000000416087c10 */ /* 0x000fce000fffe0ff */
.L_x_1324:
        /* <DEDUP_REMOVED lines=12> */
.L_x_1323:
[----:B------:R-:W-:Y:S05]  /*a160*/  BSYNC.RECONVERGENT B1 ;  /* 0x0000000000017941 */ /* 0x000fea0003800200 */
.L_x_1322:
[----:B------:R-:W-:Y:S05]  /*a170*/  @!P1 BRA `(.L_x_1312) ;  /* 0x0000000800709947 */ /* 0x000fea0003800000 */
[----:B0-----:R-:W0:Y:S01]  /*a180*/  S2R R8, SR_CgaCtaId ;  /* 0x0000000000087919 */ /* 0x001e220000008800 */
[----:B------:R-:W1:Y:S01]  /*a190*/  LDCU.64 UR4, c[0x0][0x480] ;  /* 0x00009000ff0477ac */ /* 0x000e620008000a00 */
[----:B---3--:R-:W-:Y:S01]  /*a1a0*/  IADD3 R6, P0, PT, R3, R4, RZ ;  /* 0x0000000403067210 */ /* 0x008fe20007f1e0ff */
[----:B------:R-:W-:Y:S01]  /*a1b0*/  IMAD.IADD R10, R16, 0x1, -R3 ;  /* 0x00000001100a7824 */ /* 0x000fe200078e0a03 */
[----:B------:R-:W-:Y:S01]  /*a1c0*/  MOV R4, 0x400 ;  /* 0x0000040000047802 */ /* 0x000fe20000000f00 */
[----:B------:R-:W-:Y:S01]  /*a1d0*/  BSSY.RECONVERGENT B1, `(.L_x_1325) ;  /* 0x0000058000017945 */ /* 0x000fe20003800200 */
[----:B------:R-:W-:Y:S02]  /*a1e0*/  IADD3.X R5, PT, PT, RZ, R5, RZ, P0, !PT ;  /* 0x00000005ff057210 */ /* 0x000fe400007fe4ff */
[----:B------:R-:W-:Y:S02]  /*a1f0*/  ISETP.GT.AND P1, PT, R10, 0x600, PT ;  /* 0x000006000a00780c */ /* 0x000fe40003f24270 */
[----:B-1----:R-:W-:-:S04]  /*a200*/  LEA R7, P0, R6, UR4, 0x2 ;  /* 0x0000000406077c11 */ /* 0x002fc8000f8010ff */
[----:B------:R-:W-:Y:S01]  /*a210*/  LEA.HI.X R9, R6, UR5, R5, 0x2, P0 ;  /* 0x0000000506097c11 */ /* 0x000fe200080f1405 */
[----:B------:R-:W-:Y:S01]  /*a220*/  VIADD R5, R4, 0x420 ;  /* 0x0000042004057836 */ /* 0x000fe20000000000 */
[----:B------:R-:W-:Y:S02]  /*a230*/  SHF.L.U32 R6, R29, 0x2, RZ ;  /* 0x000000021d067819 */ /* 0x000fe400000006ff */
[----:B------:R-:W-:-:S03]  /*a240*/  IADD3 R4, P0, PT, R7, 0x400, RZ ;  /* 0x0000040007047810 */ /* 0x000fc60007f1e0ff */
[----:B------:R-:W-:Y:S01]  /*a250*/  IMAD R6, R3, 0x4, -R6 ;  /* 0x0000000403067824 */ /* 0x000fe200078e0a06 */
[----:B0-----:R-:W-:Y:S01]  /*a260*/  LEA R7, R8, R5, 0x18 ;  /* 0x0000000508077211 */ /* 0x001fe200078ec0ff */
[----:B------:R-:W-:Y:S01]  /*a270*/  IMAD.X R5, RZ, RZ, R9, P0 ;  /* 0x000000ffff057224 */ /* 0x000fe200000e0609 */
[----:B------:R-:W-:Y:S02]  /*a280*/  PLOP3.LUT P0, PT, PT, PT, PT, 0x80, 0x8 ;  /* 0x000000000008781c */ /* 0x000fe40003f0f070 */
[----:B------:R-:W-:Y:S01]  /*a290*/  IADD3 R6, PT, PT, R6, 0x400, R7 ;  /* 0x0000040006067810 */ /* 0x000fe20007ffe007 */
[----:B------:R-:W-:Y:S10]  /*a2a0*/  @!P1 BRA `(.L_x_1326) ;  /* 0x0000000400289947 */ /* 0x000ff40003800000 */
[----:B------:R-:W-:Y:S02]  /*a2b0*/  PLOP3.LUT P0, PT, PT, PT, PT, 0x8, 0x80 ;  /* 0x000000000080781c */ /* 0x000fe40003f0e170 */
[----:B----4-:R-:W-:-:S11]  /*a2c0*/  IADD3 R40, PT, PT, R16, -0x600, RZ ;  /* 0xfffffa0010287810 */ /* 0x010fd60007ffe0ff */
.L_x_1327:
[----:B------:R-:W2:Y:S01]  /*a2d0*/  LDS R7, [R6+-0x400] ;  /* 0xfffc000006077984 */ /* 0x000ea20000000800 */
[----:B------:R-:W-:-:S03]  /*a2e0*/  VIADD R3, R3, 0x800 ;  /* 0x0000080003037836 */ /* 0x000fc60000000000 */
[----:B------:R-:W0:Y:S02]  /*a2f0*/  LDS R8, [R6+-0x200] ;  /* 0xfffe000006087984 */ /* 0x000e240000000800 */
[----:B------:R-:W-:Y:S02]  /*a300*/  ISETP.GE.AND P2, PT, R3, R40, PT ;  /* 0x000000280300720c */ /* 0x000fe40003f46270 */
[----:B------:R-:W1:Y:S04]  /*a310*/  LDS R10, [R6] ;  /* 0x00000000060a7984 */ /* 0x000e680000000800 */
[----:B------:R-:W3:Y:S04]  /*a320*/  LDS R13, [R6+0x200] ;  /* 0x00020000060d7984 */ /* 0x000ee80000000800 */
[----:B-----5:R-:W-:Y:S04]  /*a330*/  LDS R26, [R6+0xa00] ;  /* 0x000a0000061a7984 */ /* 0x020fe80000000800 */
[----:B------:R-:W-:Y:S04]  /*a340*/  LDS R32, [R6+0xe00] ;  /* 0x000e000006207984 */ /* 0x000fe80000000800 */
[----:B------:R-:W4:Y:S04]  /*a350*/  LDS R14, [R6+0x400] ;  /* 0x00040000060e7984 */ /* 0x000f280000000800 */
[----:B------:R-:W4:Y:S04]  /*a360*/  LDS R19, [R6+0x600] ;  /* 0x0006000006137984 */ /* 0x000f280000000800 */
[----:B------:R-:W4:Y:S04]  /*a370*/  LDS R20, [R6+0x800] ;  /* 0x0008000006147984 */ /* 0x000f280000000800 */
[----:B------:R-:W4:Y:S04]  /*a380*/  LDS R31, [R6+0xc00] ;  /* 0x000c0000061f7984 */ /* 0x000f280000000800 */
[----:B------:R-:W4:Y:S01]  /*a390*/  LDS R33, [R6+0x1000] ;  /* 0x0010000006217984 */ /* 0x000f220000000800 */
[----:B--2---:R-:W-:-:S03]  /*a3a0*/  FMUL.FTZ R7, R39, R7 ;  /* 0x0000000727077220 */ /* 0x004fc60000410000 */
[----:B------:R-:W-:Y:S01]  /*a3b0*/  LDS R34, [R6+0x1200] ;  /* 0x0012000006227984 */ /* 0x000fe20000000800 */
[C---:B0-----:R-:W-:Y:S01]  /*a3c0*/  FMUL.FTZ R9, R39.reuse, R8 ;  /* 0x0000000827097220 */ /* 0x041fe20000410000 */
[----:B------:R-:W-:Y:S02]  /*a3d0*/  IADD3 R8, P1, PT, R4, 0x2000, RZ ;  /* 0x0000200004087810 */ /* 0x000fe40007f3e0ff */
[----:B------:R-:W0:Y:S01]  /*a3e0*/  LDS R35, [R6+0x1400] ;  /* 0x0014000006237984 */ /* 0x000e220000000800 */
[----:B-1----:R-:W-:-:S03]  /*a3f0*/  FMUL.FTZ R11, R39, R10 ;  /* 0x0000000a270b7220 */ /* 0x002fc60000410000 */
[----:B------:R-:W-:Y:S01]  /*a400*/  LDS R36, [R6+0x1600] ;  /* 0x0016000006247984 */ /* 0x000fe20000000800 */
[----:B---3--:R-:W-:-:S03]  /*a410*/  FMUL.FTZ R13, R39, R13 ;  /* 0x0000000d270d7220 */ /* 0x008fc60000410000 */
[----:B------:R-:W1:Y:S04]  /*a420*/  LDS R37, [R6+0x1800] ;  /* 0x0018000006257984 */ /* 0x000e680000000800 */
[----:B------:R-:W2:Y:S04]  /*a430*/  LDS R38, [R6+0x1a00] ;  /* 0x001a000006267984 */ /* 0x000ea80000000800 */
[----:B------:R-:W-:Y:S01]  /*a440*/  STG.E desc[UR36][R4.64+-0x400], R7 ;  /* 0xfffc000704007986 */ /* 0x000fe2000c101924 */
[----:B----4-:R-:W-:-:S03]  /*a450*/  FMUL.FTZ R15, R39, R14 ;  /* 0x0000000e270f7220 */ /* 0x010fc60000410000 */
[----:B------:R3:W-:Y:S01]  /*a460*/  STS [R6+-0x400], R7 ;  /* 0xfffc000706007388 */ /* 0x0007e20000000800 */
[----:B------:R-:W-:-:S03]  /*a470*/  FMUL.FTZ R19, R39, R19 ;  /* 0x0000001327137220 */ /* 0x000fc60000410000 */
[----:B------:R-:W-:Y:S01]  /*a480*/  STG.E desc[UR36][R4.64+-0x200], R9 ;  /* 0xfffe000904007986 */ /* 0x000fe2000c101924 */
[----:B------:R-:W-:-:S03]  /*a490*/  FMUL.FTZ R21, R39, R20 ;  /* 0x0000001427157220 */ /* 0x000fc60000410000 */
[----:B------:R4:W-:Y:S01]  /*a4a0*/  STS [R6+-0x200], R9 ;  /* 0xfffe000906007388 */ /* 0x0009e20000000800 */
[C---:B------:R-:W-:Y:S01]  /*a4b0*/  FMUL.FTZ R31, R39.reuse, R31 ;  /* 0x0000001f271f7220 */ /* 0x040fe20000410000 */
[C---:B---3--:R-:W-:Y:S02]  /*a4c0*/  FMUL.FTZ R7, R39.reuse, R26 ;  /* 0x0000001a27077220 */ /* 0x048fe40000410000 */
[----:B------:R-:W-:Y:S01]  /*a4d0*/  STG.E desc[UR36][R4.64], R11 ;  /* 0x0000000b04007986 */ /* 0x000fe2000c101924 */
[----:B------:R-:W-:-:S03]  /*a4e0*/  FMUL.FTZ R33, R39, R33 ;  /* 0x0000002127217220 */ /* 0x000fc60000410000 */
[----:B------:R3:W-:Y:S01]  /*a4f0*/  STS [R6], R11 ;  /* 0x0000000b06007388 */ /* 0x0007e20000000800 */
[----:B----4-:R-:W-:-:S03]  /*a500*/  FMUL.FTZ R9, R39, R32 ;  /* 0x0000002027097220 */ /* 0x010fc60000410000 */
[----:B------:R-:W-:Y:S01]  /*a510*/  STG.E desc[UR36][R4.64+0x200], R13 ;  /* 0x0002000d04007986 */ /* 0x000fe2000c101924 */
[----:B0-----:R-:W-:-:S03]  /*a520*/  FMUL.FTZ R35, R39, R35 ;  /* 0x0000002327237220 */ /* 0x001fc60000410000 */
[----:B------:R2:W-:Y:S01]  /*a530*/  STS [R6+0x200], R13 ;  /* 0x0002000d06007388 */ /* 0x0005e20000000800 */
[----:B---3--:R-:W-:-:S03]  /*a540*/  FMUL.FTZ R11, R39, R34 ;  /* 0x00000022270b7220 */ /* 0x008fc60000410000 */
[----:B------:R-:W-:Y:S01]  /*a550*/  STG.E desc[UR36][R4.64+0xa00], R7 ;  /* 0x000a000704007986 */ /* 0x000fe2000c101924 */
[----:B-1----:R-:W-:-:S03]  /*a560*/  FMUL.FTZ R37, R39, R37 ;  /* 0x0000002527257220 */ /* 0x002fc60000410000 */
[----:B------:R0:W-:Y:S01]  /*a570*/  STS [R6+0xa00], R7 ;  /* 0x000a000706007388 */ /* 0x0001e20000000800 */
[----:B--2---:R-:W-:-:S03]  /*a580*/  FMUL.FTZ R13, R39, R38 ;  /* 0x00000026270d7220 */ /* 0x004fc60000410000 */
        /* <DEDUP_REMOVED lines=28> */
.L_x_1326:
[----:B------:R-:W-:Y:S05]  /*a750*/  BSYNC.RECONVERGENT B1 ;  /* 0x0000000000017941 */ /* 0x000fea0003800200 */
.L_x_1325:
[----:B------:R-:W-:Y:S01]  /*a760*/  IADD3 R7, PT, PT, R16, -R3, RZ ;  /* 0x8000000310077210 */ /* 0x000fe20007ffe0ff */
[----:B------:R-:W-:Y:S03]  /*a770*/  BSSY.RECONVERGENT B1, `(.L_x_1328) ;  /* 0x000002a000017945 */ /* 0x000fe60003800200 */
[----:B------:R-:W-:-:S13]  /*a780*/  ISETP.GT.AND P1, PT, R7, 0x200, PT ;  /* 0x000002000700780c */ /* 0x000fda0003f24270 */
[----:B------:R-:W-:Y:S05]  /*a790*/  @!P1 BRA `(.L_x_1329) ;  /* 0x00000000009c9947 */ /* 0x000fea0003800000 */
[----:B------:R-:W2:Y:S01]  /*a7a0*/  LDS R7, [R6+-0x400] ;  /* 0xfffc000006077984 */ /* 0x000ea20000000800 */
[----:B------:R-:W-:Y:S01]  /*a7b0*/  PLOP3.LUT P0, PT, PT, PT, PT, 0x8, 0x80 ;  /* 0x000000000080781c */ /* 0x000fe20003f0e170 */
[----:B------:R-:W-:Y:S02]  /*a7c0*/  VIADD R3, R3, 0x400 ;  /* 0x0000040003037836 */ /* 0x000fe40000000000 */
[----:B------:R-:W0:Y:S04]  /*a7d0*/  LDS R8, [R6+-0x200] ;  /* 0xfffe000006087984 */ /* 0x000e280000000800 */
[----:B------:R-:W1:Y:S04]  /*a7e0*/  LDS R10, [R6] ;  /* 0x00000000060a7984 */ /* 0x000e680000000800 */
[----:B------:R-:W3:Y:S04]  /*a7f0*/  LDS R13, [R6+0x200] ;  /* 0x00020000060d7984 */ /* 0x000ee80000000800 */
[----:B------:R-:W4:Y:S04]  /*a800*/  LDS R14, [R6+0x400] ;  /* 0x00040000060e7984 */ /* 0x000f280000000800 */
[----:B------:R-:W4:Y:S04]  /*a810*/  LDS R19, [R6+0x600] ;  /* 0x0006000006137984 */ /* 0x000f280000000800 */
[----:B------:R-:W4:Y:S04]  /*a820*/  LDS R20, [R6+0x800] ;  /* 0x0008000006147984 */ /* 0x000f280000000800 */
[----:B-----5:R-:W4:Y:S01]  /*a830*/  LDS R26, [R6+0xa00] ;  /* 0x000a0000061a7984 */ /* 0x020f220000000800 */
[C---:B--2---:R-:W-:Y:S01]  /*a840*/  FMUL.FTZ R7, R39.reuse, R7 ;  /* 0x0000000727077220 */ /* 0x044fe20000410000 */
[----:B0-----:R-:W-:Y:S01]  /*a850*/  FMUL.FTZ R9, R39, R8 ;  /* 0x0000000827097220 */ /* 0x001fe20000410000 */
[----:B------:R-:W-:-:S03]  /*a860*/  IADD3 R8, P1, PT, R4, 0x1000, RZ ;  /* 0x0000100004087810 */ /* 0x000fc60007f3e0ff */
[----:B------:R-:W-:Y:S01]  /*a870*/  STG.E desc[UR36][R4.64+-0x400], R7 ;  /* 0xfffc000704007986 */ /* 0x000fe2000c101924 */
[----:B-1----:R-:W-:-:S03]  /*a880*/  FMUL.FTZ R11, R39, R10 ;  /* 0x0000000a270b7220 */ /* 0x002fc60000410000 */
[----:B------:R0:W-:Y:S01]  /*a890*/  STS [R6+-0x400], R7 ;  /* 0xfffc000706007388 */ /* 0x0001e20000000800 */
[----:B---3--:R-:W-:-:S03]  /*a8a0*/  FMUL.FTZ R13, R39, R13 ;  /* 0x0000000d270d7220 */ /* 0x008fc60000410000 */
[----:B------:R-:W-:Y:S01]  /*a8b0*/  STG.E desc[UR36][R4.64+-0x200], R9 ;  /* 0xfffe000904007986 */ /* 0x000fe2000c101924 */
[----:B----4-:R-:W-:-:S03]  /*a8c0*/  FMUL.FTZ R15, R39, R14 ;  /* 0x0000000e270f7220 */ /* 0x010fc60000410000 */
[----:B------:R1:W-:Y:S01]  /*a8d0*/  STS [R6+-0x200], R9 ;  /* 0xfffe000906007388 */ /* 0x0003e20000000800 */
[----:B------:R-:W-:-:S03]  /*a8e0*/  FMUL.FTZ R19, R39, R19 ;  /* 0x0000001327137220 */ /* 0x000fc60000410000 */
[----:B------:R-:W-:Y:S01]  /*a8f0*/  STG.E desc[UR36][R4.64], R11 ;  /* 0x0000000b04007986 */ /* 0x000fe2000c101924 */
[----:B------:R-:W-:-:S03]  /*a900*/  FMUL.FTZ R21, R39, R20 ;  /* 0x0000001427157220 */ /* 0x000fc60000410000 */
[----:B------:R-:W-:Y:S01]  /*a910*/  STS [R6], R11 ;  /* 0x0000000b06007388 */ /* 0x000fe20000000800 */
[----:B0-----:R-:W-:Y:S01]  /*a920*/  FMUL.FTZ R7, R39, R26 ;  /* 0x0000001a27077220 */ /* 0x001fe20000410000 */
[----:B-1----:R-:W-:Y:S02]  /*a930*/  IMAD.X R9, RZ, RZ, R5, P1 ;  /* 0x000000ffff097224 */ /* 0x002fe400008e0605 */
        /* <DEDUP_REMOVED lines=12> */
[----:B------:R-:W-:-:S07]  /*aa00*/  IMAD.MOV.U32 R5, RZ, RZ, R9 ;  /* 0x000000ffff057224 */ /* 0x000fce00078e0009 */
.L_x_1329:
[----:B------:R-:W-:Y:S05]  /*aa10*/  BSYNC.RECONVERGENT B1 ;  /* 0x0000000000017941 */ /* 0x000fea0003800200 */
.L_x_1328:
[----:B------:R-:W-:-:S13]  /*aa20*/  ISETP.LT.OR P0, PT, R3, R16, P0 ;  /* 0x000000100300720c */ /* 0x000fda0000701670 */
[----:B------:R-:W-:Y:S05]  /*aa30*/  @!P0 BRA `(.L_x_1312) ;  /* 0x0000000000408947 */ /* 0x000fea0003800000 */
[----:B------:R-:W2:Y:S04]  /*aa40*/  LDS R3, [R6+-0x400] ;  /* 0xfffc000006037984 */ /* 0x000ea80000000800 */
[----:B------:R-:W0:Y:S04]  /*aa50*/  LDS R7, [R6+-0x200] ;  /* 0xfffe000006077984 */ /* 0x000e280000000800 */
[----:B------:R-:W1:Y:S04]  /*aa60*/  LDS R8, [R6] ;  /* 0x0000000006087984 */ /* 0x000e680000000800 */
[----:B------:R-:W3:Y:S01]  /*aa70*/  LDS R10, [R6+0x200] ;  /* 0x00020000060a7984 */ /* 0x000ee20000000800 */
[-C--:B--2---:R-:W-:Y:S01]  /*aa80*/  FMUL.FTZ R3, R3, R39.reuse ;  /* 0x0000002703037220 */ /* 0x084fe20000410000 */
[----:B0-----:R-:W-:-:S04]  /*aa90*/  FMUL.FTZ R7, R7, R39 ;  /* 0x0000002707077220 */ /* 0x001fc80000410000 */
[----:B------:R0:W-:Y:S01]  /*aaa0*/  STG.E desc[UR36][R4.64+-0x400], R3 ;  /* 0xfffc000304007986 */ /* 0x0001e2000c101924 */
[----:B-1----:R-:W-:-:S03]  /*aab0*/  FMUL.FTZ R9, R8, R39 ;  /* 0x0000002708097220 */ /* 0x002fc60000410000 */
[----:B------:R0:W-:Y:S01]  /*aac0*/  STS [R6+-0x400], R3 ;  /* 0xfffc000306007388 */ /* 0x0001e20000000800 */
[----:B---3--:R-:W-:-:S03]  /*aad0*/  FMUL.FTZ R11, R10, R39 ;  /* 0x000000270a0b7220 */ /* 0x008fc60000410000 */
[----:B------:R0:W-:Y:S04]  /*aae0*/  STG.E desc[UR36][R4.64+-0x200], R7 ;  /* 0xfffe000704007986 */ /* 0x0001e8000c101924 */
[----:B------:R0:W-:Y:S04]  /*aaf0*/  STS [R6+-0x200], R7 ;  /* 0xfffe000706007388 */ /* 0x0001e80000000800 */
[----:B------:R0:W-:Y:S04]  /*ab00*/  STG.E desc[UR36][R4.64], R9 ;  /* 0x0000000904007986 */ /* 0x0001e8000c101924 */
[----:B------:R0:W-:Y:S04]  /*ab10*/  STS [R6], R9 ;  /* 0x0000000906007388 */ /* 0x0001e80000000800 */
[----:B------:R0:W-:Y:S04]  /*ab20*/  STG.E desc[UR36][R4.64+0x200], R11 ;  /* 0x0002000b04007986 */ /* 0x0001e8000c101924 */
[----:B------:R0:W-:Y:S02]  /*ab30*/  STS [R6+0x200], R11 ;  /* 0x0002000b06007388 */ /* 0x0001e40000000800 */
.L_x_1312:
[----:B------:R-:W-:Y:S05]  /*ab40*/  BSYNC.RECONVERGENT B0 ;  /* 0x0000000000007941 */ /* 0x000fea0003800200 */
.L_x_1311:
[----:B------:R-:W1:Y:S01]  /*ab50*/  LDCU UR4, c[0x0][0x40c] ;  /* 0x00008180ff0477ac */ /* 0x000e620008000800 */
[----:B0--3--:R-:W-:Y:S01]  /*ab60*/  SHF.R.S32.HI R4, RZ, 0x1f, R23 ;  /* 0x0000001fff047819 */ /* 0x009fe20000011417 */
[----:B------:R-:W0:Y:S01]  /*ab70*/  S2R R32, SR_CgaCtaId ;  /* 0x0000000000207919 */ /* 0x000e220000008800 */
[----:B------:R-:W-:Y:S01]  /*ab80*/  LOP3.LUT R3, R22, 0x7c, RZ, 0xc0, !PT ;  /* 0x0000007c16037812 */ /* 0x000fe200078ec0ff */
[----:B------:R-:W-:Y:S01]  /*ab90*/  BSSY.RECONVERGENT B0, `(.L_x_1330) ;  /* 0x000001b000007945 */ /* 0x000fe20003800200 */
[----:B------:R-:W-:Y:S02]  /*aba0*/  LEA.HI R4, R4, R23, RZ, 0x2 ;  /* 0x0000001704047211 */ /* 0x000fe400078f10ff */
[----:B------:R-:W-:Y:S02]  /*abb0*/  CS2R R6, SRZ ;  /* 0x0000000000067805 */ /* 0x000fe4000001ff00 */
[----:B------:R-:W-:Y:S02]  /*abc0*/  MOV R14, 0x400 ;  /* 0x00000400000e7802 */ /* 0x000fe40000000f00 */
[----:B------:R-:W-:-:S02]  /*abd0*/  LOP3.LUT R4, R4, 0xfffffffc, RZ, 0xc0, !PT ;  /* 0xfffffffc04047812 */ /* 0x000fc400078ec0ff */
[----:B------:R-:W-:Y:S02]  /*abe0*/  IADD3 R5, PT, PT, R14, 0x220, RZ ;  /* 0x000002200e057810 */ /* 0x000fe40007ffe0ff */
[----:B------:R-:W-:Y:S01]  /*abf0*/  IADD3 R13, PT, PT, R23, -R4, RZ ;  /* 0x80000004170d7210 */ /* 0x000fe20007ffe0ff */
[----:B------:R-:W-:-:S03]  /*ac00*/  IMAD.SHL.U32 R4, R18, 0x10, RZ ;  /* 0x0000001012047824 */ /* 0x000fc600078e00ff */
[----:B------:R-:W-:Y:S01]  /*ac10*/  ISETP.NE.AND P0, PT, R12, R13, PT ;  /* 0x0000000d0c00720c */ /* 0x000fe20003f05270 */
[----:B-1----:R-:W-:Y:S01]  /*ac20*/  IMAD.U32 R52, RZ, RZ, UR4 ;  /* 0x00000004ff347e24 */ /* 0x002fe2000f8e00ff */
[----:B------:R-:W-:-:S04]  /*ac30*/  LOP3.LUT R4, R4, 0x1f0, RZ, 0xc0, !PT ;  /* 0x000001f004047812 */ /* 0x000fc800078ec0ff */
[----:B------:R-:W-:-:S04]  /*ac40*/  ISETP.NE.OR P0, PT, R52, RZ, P0 ;  /* 0x000000ff3400720c */ /* 0x000fc80000705670 */
[----:B------:R-:W-:Y:S02]  /*ac50*/  ISETP.GT.U32.OR P0, PT, R3, 0x4f, P0 ;  /* 0x0000004f0300780c */ /* 0x000fe40000704470 */
[----:B0-----:R-:W-:-:S05]  /*ac60*/  LEA R5, R32, R5, 0x18 ;  /* 0x0000000520057211 */ /* 0x001fca00078ec0ff */
[----:B------:R-:W-:Y:S01]  /*ac70*/  IMAD.IADD R19, R5, 0x1, R4 ;  /* 0x0000000105137824 */ /* 0x000fe200078e0204 */
[----:B------:R-:W-:-:S05]  /*ac80*/  CS2R R4, SRZ ;  /* 0x0000000000047805 */ /* 0x000fca000001ff00 */
        /* <DEDUP_REMOVED lines=10> */
.L_x_1332:
[----:B-----5:R0:W-:Y:S02]  /*ad30*/  STS.128 [R19], R4 ;  /* 0x0000000413007388 */ /* 0x0201e40000000c00 */
.L_x_1331:
[----:B------:R-:W-:Y:S05]  /*ad40*/  BSYNC.RECONVERGENT B0 ;  /* 0x0000000000007941 */ /* 0x000fea0003800200 */
.L_x_1330:
[----:B------:R-:W-:Y:S01]  /*ad50*/  BAR.SYNC.DEFER_BLOCKING 0x0 ;  /* 0x0000000000007b1d */ /* 0x000fe20000010000 */
[----:B------:R-:W-:Y:S02]  /*ad60*/  ISETP.GT.U32.AND P0, PT, R3, 0x4f, PT ;  /* 0x0000004f0300780c */ /* 0x000fe40003f04070 */
[----:B------:R-:W-:Y:S02]  /*ad70*/  CS2R R10, SRZ ;  /* 0x00000000000a7805 */ /* 0x000fe4000001ff00 */
[----:B------:R-:W-:Y:S01]  /*ad80*/  CS2R R8, SRZ ;  /* 0x0000000000087805 */ /* 0x000fe2000001ff00 */
[----:B------:R-:W1:Y:S01]  /*ad90*/  LDCU UR8, c[0x0][0x40c] ;  /* 0x00008180ff0877ac */ /* 0x000e620008000800 */
[----:B------:R-:W-:Y:S01]  /*ada0*/  BSSY.RECONVERGENT B0, `(.L_x_1333) ;  /* 0x000017b000007945 */ /* 0x000fe20003800200 */
[----:B------:R-:W3:Y:S06]  /*adb0*/  LDCU.64 UR6, c[0x0][0x3c8] ;  /* 0x00007900ff0677ac */ /* 0x000eec0008000a00 */
[----:B------:R-:W-:Y:S05]  /*adc0*/  @P0 BRA `(.L_x_1334) ;  /* 0x0000001400e00947 */ /* 0x000fea0003800000 */
[----:B------:R-:W0:Y:S01]  /*add0*/  LDC R36, c[0x0][0x3f4] ;  /* 0x0000fd00ff247b82 */ /* 0x000e220000000800 */
[----:B-----5:R-:W-:Y:S01]  /*ade0*/  IADD3 R26, PT, PT, R12, R29, RZ ;  /* 0x0000001d0c1a7210 */ /* 0x020fe20007ffe0ff */
[----:B------:R-:W-:Y:S01]  /*adf0*/  VIADD R31, R14, 0x420 ;  /* 0x000004200e1f7836 */ /* 0x000fe20000000000 */
[----:B------:R-:W-:Y:S04]  /*ae00*/  BSSY.RECONVERGENT B1, `(.L_x_1335) ;  /* 0x0000081000017945 */ /* 0x000fe80003800200 */
[----:B------:R-:W-:Y:S01]  /*ae10*/  LEA R57, R32, R31, 0x18 ;  /* 0x0000001f20397211 */ /* 0x000fe200078ec0ff */
[----:B------:R-:W2:Y:S03]  /*ae20*/  LDC.64 R20, c[0x0][0x3c0] ;  /* 0x0000f000ff147b82 */ /* 0x000ea60000000a00 */
[----:B------:R-:W-:-:S02]  /*ae30*/  LEA R31, R12, R57, 0x2 ;  /* 0x000000390c1f7211 */ /* 0x000fc400078e10ff */
[-C--:B0-----:R-:W-:Y:S01]  /*ae40*/  VIMNMX R22, PT, PT, R23, R36.reuse, PT ;  /* 0x0000002417167248 */ /* 0x081fe20003fe0100 */
[-CC-:B------:R-:W-:Y:S02]  /*ae50*/  IMAD R15, R24, R36.reuse, R3.reuse ;  /* 0x00000024180f7224 */ /* 0x180fe400078e0203 */
[----:B------:R-:W-:Y:S01]  /*ae60*/  IMAD R11, R0, R36, R3 ;  /* 0x00000024000b7224 */ /* 0x000fe200078e0203 */
[----:B------:R-:W-:Y:S01]  /*ae70*/  ISETP.GE.AND P0, PT, R26, R22, PT ;  /* 0x000000161a00720c */ /* 0x000fe20003f06270 */
[----:B--2---:R-:W-:-:S04]  /*ae80*/  IMAD.WIDE R14, R15, 0x4, R20 ;  /* 0x000000040f0e7825 */ /* 0x004fc800078e0214 */
[----:B------:R-:W-:-:S04]  /*ae90*/  IMAD.WIDE R20, R11, 0x4, R20 ;  /* 0x000000040b147825 */ /* 0x000fc800078e0214 */
[----:B------:R-:W-:-:S04]  /*aea0*/  IMAD.MOV.U32 R11, RZ, RZ, RZ ;  /* 0x000000ffff0b7224 */ /* 0x000fc800078e00ff */
[----:B------:R-:W-:Y:S05]  /*aeb0*/  @P0 BRA `(.L_x_1336) ;  /* 0x0000000400d40947 */ /* 0x000fea0003800000 */
[----:B------:R-:W-:Y:S01]  /*aec0*/  VIADD R37, R26, 0x4 ;  /* 0x000000041a257836 */ /* 0x000fe20000000000 */
[----:B------:R-:W0:Y:S01]  /*aed0*/  LDCU UR4, c[0x0][0x3f8] ;  /* 0x00007f00ff0477ac */ /* 0x000e220008000800 */
[----:B------:R-:W2:Y:S01]  /*aee0*/  LDC.64 R8, c[0x0][0x458] ;  /* 0x00011600ff087b82 */ /* 0x000ea20000000a00 */
[----:B------:R-:W-:Y:S01]  /*aef0*/  LOP3.LUT R0, RZ, R29, RZ, 0x33, !PT ;  /* 0x0000001dff007212 */ /* 0x000fe200078e33ff */
[----:B------:R-:W-:Y:S01]  /*af00*/  BSSY.RECONVERGENT B2, `(.L_x_1337) ;  /* 0x000002d000027945 */ /* 0x000fe20003800200 */
[----:B------:R-:W-:-:S04]  /*af10*/  VIMNMX R11, PT, PT, R22, R37, !PT ;  /* 0x00000025160b7248 */ /* 0x000fc80007fe0100 */
[----:B------:R-:W-:Y:S01]  /*af20*/  IADD3 R32, PT, PT, -R12, R11, R0 ;  /* 0x0000000b0c207210 */ /* 0x000fe20007ffe100 */
[----:B------:R-:W-:-:S03]  /*af30*/  IMAD.MOV.U32 R0, RZ, RZ, R26 ;  /* 0x000000ffff007224 */ /* 0x000fc600078e001a */
[----:B------:R-:W-:Y:S01]  /*af40*/  LOP3.LUT P0, RZ, R32, 0x4, RZ, 0xc0, !PT ;  /* 0x0000000420ff7812 */ /* 0x000fe2000780c0ff */
[----:B0-----:R-:W-:Y:S02]  /*af50*/  IMAD R10, R2, UR4, R17 ;  /* 0x00000004020a7c24 */ /* 0x001fe4000f8e0211 */
[----:B------:R-:W-:Y:S02]  /*af60*/  IMAD R33, R36, UR4, RZ ;  /* 0x0000000424217c24 */ /* 0x000fe4000f8e02ff */
[----:B------:R-:W-:Y:S01]  /*af70*/  IMAD R35, R10, 0x50, R3 ;  /* 0x000000500a237824 */ /* 0x000fe200078e0203 */
[----:B------:R-:W-:Y:S01]  /*af80*/  CS2R R10, SRZ ;  /* 0x00000000000a7805 */ /* 0x000fe2000001ff00 */
[----:B------:R-:W-:Y:S02]  /*af90*/  IMAD R38, R33, 0x50, RZ ;  /* 0x0000005021267824 */ /* 0x000fe400078e02ff */
[----:B--2---:R-:W-:Y:S01]  /*afa0*/  IMAD.WIDE R34, R35, 0x4, R8 ;  /* 0x0000000423227825 */ /* 0x004fe200078e0208 */
[----:B------:R-:W-:-:S03]  /*afb0*/  CS2R R8, SRZ ;  /* 0x0000000000087805 */ /* 0x000fc6000001ff00 */
[----:B------:R-:W-:Y:S05]  /*afc0*/  @P0 BRA `(.L_x_1338) ;  /* 0x0000000000800947 */ /* 0x000fea0003800000 */
[----:B------:R-:W0:Y:S01]  /*afd0*/  LDCU.64 UR4, c[0x0][0x3c8] ;  /* 0x00007900ff0477ac */ /* 0x000e220008000a00 */
[----:B------:R-:W-:-:S04]  /*afe0*/  IADD3 R0, P0, PT, R25, R26, RZ ;  /* 0x0000001a19007210 */ /* 0x000fc80007f1e0ff */
[----:B------:R-:W-:Y:S02]  /*aff0*/  IADD3.X R9, PT, PT, RZ, R28, RZ, P0, !PT ;  /* 0x0000001cff097210 */ /* 0x000fe400007fe4ff */
[----:B0-----:R-:W-:-:S04]  /*b000*/  LEA R10, P0, R0, UR4, 0x2 ;  /* 0x00000004000a7c11 */ /* 0x001fc8000f8010ff */
[----:B------:R-:W-:Y:S02]  /*b010*/  LEA.HI.X R11, R0, UR5, R9, 0x2, P0 ;  /* 0x00000005000b7c11 */ /* 0x000fe400080f1409 */
[----:B------:R0:W2:Y:S04]  /*b020*/  LDS R0, [R31] ;  /* 0x000000001f007984 */ /* 0x0000a80000000800 */
[----:B------:R-:W3:Y:S01]  /*b030*/  LDG.E R10, desc[UR36][R10.64] ;  /* 0x000000240a0a7981 */ /* 0x000ee2000c1e1900 */
[----:B------:R-:W-:Y:S01]  /*b040*/  ISETP.NE.AND P0, PT, R52, RZ, PT ;  /* 0x000000ff3400720c */ /* 0x000fe20003f05270 */
[----:B---3--:R-:W-:-:S04]  /*b050*/  IMAD R9, R33, R10, R26 ;  /* 0x0000000a21097224 */ /* 0x008fc800078e021a */
[----:B------:R-:W-:-:S04]  /*b060*/  IMAD R9, R9, 0x50, RZ ;  /* 0x0000005009097824 */ /* 0x000fc800078e02ff */
[----:B------:R-:W-:-:S05]  /*b070*/  IMAD.WIDE R8, R9, 0x4, R20 ;  /* 0x0000000409087825 */ /* 0x000fca00078e0214 */
[----:B----4-:R0:W5:Y:S01]  /*b080*/  LDG.E.128 R40, desc[UR36][R8.64] ;  /* 0x0000002408287981 */ /* 0x010162000c1e1d00 */
[----:B--2---:R-:W-:Y:S05]  /*b090*/  @P0 BRA `(.L_x_1339) ;  /* 0x0000000000380947 */ /* 0x004fea0003800000 */
[----:B------:R-:W-:Y:S01]  /*b0a0*/  ISETP.NE.AND P1, PT, R30, RZ, PT ;  /* 0x000000ff1e00720c */ /* 0x000fe20003f25270 */
[----:B0-----:R-:W0:-:S12]  /*b0b0*/  LDS.128 R8, [R19] ;  /* 0x0000000013087984 */ /* 0x001e180000000c00 */
[----:B------:R-:W2:Y:S01]  /*b0c0*/  @P1 LDG.E.128 R44, desc[UR36][R34.64] ;  /* 0x00000024222c1981 */ /* 0x000ea2000c1e1d00 */
        /* <DEDUP_REMOVED lines=11> */
.L_x_1339:
[C---:B0-2--5:R-:W-:Y:S01]  /*b180*/  FFMA.FTZ R8, R0.reuse, R40, RZ ;  /* 0x0000002800087223 */ /* 0x065fe200000100ff */
[C---:B------:R-:W-:Y:S01]  /*b190*/  FFMA.FTZ R9, R0.reuse, R41, RZ ;  /* 0x0000002900097223 */ /* 0x040fe200000100ff */
[C---:B------:R-:W-:Y:S01]  /*b1a0*/  FFMA.FTZ R10, R0.reuse, R42, RZ ;  /* 0x0000002a000a7223 */ /* 0x040fe200000100ff */
[----:B------:R-:W-:Y:S01]  /*b1b0*/  FFMA.FTZ R11, R0, R43, RZ ;  /* 0x0000002b000b7223 */ /* 0x000fe200000100ff */
[----:B------:R-:W-:-:S07]  /*b1c0*/  IMAD.MOV.U32 R0, RZ, RZ, R37 ;  /* 0x000000ffff007224 */ /* 0x000fce00078e0025 */
.L_x_1338:
[----:B-1-3--:R-:W-:Y:S05]  /*b1d0*/  BSYNC.RECONVERGENT B2 ;  /* 0x0000000000027941 */ /* 0x00afea0003800200 */
.L_x_1337:
[----:B------:R-:W-:-:S13]  /*b1e0*/  ISETP.GE.U32.AND P0, PT, R32, 0x4, PT ;  /* 0x000000042000780c */ /* 0x000fda0003f06070 */
[----:B------:R-:W-:Y:S05]  /*b1f0*/  @!P0 BRA `(.L_x_1336) ;  /* 0x0000000400048947 */ /* 0x000fea0003800000 */
[----:B------:R-:W-:Y:S01]  /*b200*/  IMAD.SHL.U32 R33, R29, 0x4, RZ ;  /* 0x000000041d217824 */ /* 0x000fe200078e00ff */
[----:B------:R-:W-:Y:S01]  /*b210*/  ISETP.NE.AND P1, PT, R52, RZ, PT ;  /* 0x000000ff3400720c */ /* 0x000fe20003f25270 */
[----:B----4-:R-:W-:-:S03]  /*b220*/  IMAD R41, R0, 0x50, RZ ;  /* 0x0000005000297824 */ /* 0x010fc600078e02ff */
[----:B------:R-:W-:-:S04]  /*b230*/  LEA R32, R0, -R33, 0x2 ;  /* 0x8000002100207211 */ /* 0x000fc800078e10ff */
[----:B------:R-:W-:-:S07]  /*b240*/  IADD3 R39, PT, PT, R32, 0x10, R57 ;  /* 0x0000001020277810 */ /* 0x000fce0007ffe039 */
.L_x_1343:
[----:B------:R-:W-:Y:S02]  /*b250*/  IADD3 R32, P0, PT, R25, R0, RZ ;  /* 0x0000000019207210 */ /* 0x000fe40007f1e0ff */
[----:B------:R-:W-:-:S03]  /*b260*/  ISETP.NE.AND P2, PT, R30, RZ, PT ;  /* 0x000000ff1e00720c */ /* 0x000fc60003f45270 */
[----:B------:R-:W-:Y:S01]  /*b270*/  IMAD.X R33, RZ, RZ, R28, P0 ;  /* 0x000000ffff217224 */ /* 0x000fe200000e061c */
        /* <DEDUP_REMOVED lines=8> */
[----:B------:R-:W2:Y:S01]  /*b300*/  @P2 LDG.E.128 R52, desc[UR36][R34.64] ;  /* 0x0000002422342981 */ /* 0x000ea2000c1e1d00 */
[----:B0-----:R-:W-:-:S03]  /*b310*/  IMAD.WIDE.U32 R32, R41, 0x4, R14 ;  /* 0x0000000429207825 */ /* 0x001fc600078e000e */
[----:B------:R-:W0:Y:S02]  /*b320*/  LDS.128 R48, [R19] ;  /* 0x0000000013307984 */ /* 0x000e240000000c00 */
[----:B0----5:R-:W-:Y:S01]  /*b330*/  FADD.FTZ R44, R44, R48 ;  /* 0x000000302c2c7221 */ /* 0x021fe20000010000 */
[----:B------:R-:W-:Y:S01]  /*b340*/  FADD.FTZ R45, R45, R49 ;  /* 0x000000312d2d7221 */ /* 0x000fe20000010000 */
[----:B------:R-:W-:Y:S01]  /*b350*/  FADD.FTZ R46, R46, R50 ;  /* 0x000000322e2e7221 */ /* 0x000fe20000010000 */
[----:B------:R-:W-:Y:S01]  /*b360*/  FADD.FTZ R47, R47, R51 ;  /* 0x000000332f2f7221 */ /* 0x000fe20000010000 */
[----:B--2---:R-:W-:Y:S01]  /*b370*/  @P2 FMUL.FTZ R44, R44, R52 ;  /* 0x000000342c2c2220 */ /* 0x004fe20000410000 */
[----:B------:R-:W-:Y:S01]  /*b380*/  @P2 FMUL.FTZ R45, R45, R53 ;  /* 0x000000352d2d2220 */ /* 0x000fe20000410000 */
[----:B------:R-:W-:Y:S01]  /*b390*/  @P2 FMUL.FTZ R46, R46, R54 ;  /* 0x000000362e2e2220 */ /* 0x000fe20000410000 */
[----:B------:R-:W-:-:S05]  /*b3a0*/  @P2 FMUL.FTZ R47, R47, R55 ;  /* 0x000000372f2f2220 */ /* 0x000fca0000410000 */
[----:B------:R1:W-:Y:S02]  /*b3b0*/  STG.E.128 desc[UR36][R32.64], R44 ;  /* 0x0000002c20007986 */ /* 0x0003e4000c101d24 */
.L_x_1341:
[----:B------:R-:W-:Y:S05]  /*b3c0*/  BSYNC.RECONVERGENT B2 ;  /* 0x0000000000027941 */ /* 0x000fea0003800200 */
.L_x_1340:
[----:B------:R-:W0:Y:S04]  /*b3d0*/  LDG.E R36, desc[UR36][R36.64+0x10] ;  /* 0x0000102424247981 */ /* 0x000e28000c1e1900 */
[----:B------:R-:W2:Y:S01]  /*b3e0*/  LDS R43, [R39+-0x10] ;  /* 0xfffff000272b7984 */ /* 0x000ea20000000800 */
[----:B------:R-:W-:Y:S01]  /*b3f0*/  MOV R52, UR8 ;  /* 0x0000000800347c02 */ /* 0x000fe20008000f00 */
[----:B01----:R-:W-:-:S04]  /*b400*/  IMAD R32, R38, R36, R41 ;  /* 0x0000002426207224 */ /* 0x003fc800078e0229 */
[----:B------:R-:W-:-:S04]  /*b410*/  VIADD R33, R32, 0x140 ;  /* 0x0000014020217836 */ /* 0x000fc80000000000 */
[----:B------:R-:W-:-:S05]  /*b420*/  IMAD.WIDE R32, R33, 0x4, R20 ;  /* 0x0000000421207825 */ /* 0x000fca00078e0214 */
[----:B------:R0:W5:Y:S01]  /*b430*/  LDG.E.128 R48, desc[UR36][R32.64] ;  /* 0x0000002420307981 */ /* 0x000162000c1e1d00 */
[----:B------:R-:W-:Y:S01]  /*b440*/  ISETP.NE.AND P1, PT, R52, RZ, PT ;  /* 0x000000ff3400720c */ /* 0x000fe20003f25270 */
[C---:B--2--5:R-:W-:Y:S01]  /*b450*/  FFMA.FTZ R40, R43.reuse, R45, R9 ;  /* 0x0000002d2b287223 */ /* 0x064fe20000010009 */
[C---:B------:R-:W-:Y:S01]  /*b460*/  FFMA.FTZ R44, R43.reuse, R44, R8 ;  /* 0x0000002c2b2c7223 */ /* 0x040fe20000010008 */
[C---:B------:R-:W-:Y:S01]  /*b470*/  FFMA.FTZ R45, R43.reuse, R46, R10 ;  /* 0x0000002e2b2d7223 */ /* 0x040fe2000001000a */
[----:B------:R-:W-:-:S09]  /*b480*/  FFMA.FTZ R36, R43, R47, R11 ;  /* 0x0000002f2b247223 */ /* 0x000fd2000001000b */
[----:B0-----:R-:W-:Y:S05]  /*b490*/  @P1 BRA `(.L_x_1342) ;  /* 0x0000000000341947 */ /* 0x001fea0003800000 */
[----:B------:R-:W2:Y:S01]  /*b4a0*/  @P2 LDG.E.128 R8, desc[UR36][R34.64] ;  /* 0x0000002422082981 */ /* 0x000ea2000c1e1d00 */
[----:B------:R-:W-:-:S03]  /*b4b0*/  VIADD R33, R41, 0x140 ;  /* 0x0000014029217836 */ /* 0x000fc60000000000 */
[----:B------:R-:W0:Y:S02]  /*b4c0*/  LDS.128 R60, [R19] ;  /* 0x00000000133c7984 */ /* 0x000e240000000c00 */
[----:B0-----:R-:W-:Y:S01]  /*b4d0*/  FADD.FTZ R48, R60, R48 ;  /* 0x000000303c307221 */ /* 0x001fe20000010000 */
[----:B------:R-:W-:Y:S01]  /*b4e0*/  FADD.FTZ R49, R61, R49 ;  /* 0x000000313d317221 */ /* 0x000fe20000010000 */
[----:B------:R-:W-:Y:S01]  /*b4f0*/  FADD.FTZ R50, R62, R50 ;  /* 0x000000323e327221 */ /* 0x000fe20000010000 */
[----:B------:R-:W-:Y:S01]  /*b500*/  FADD.FTZ R51, R63, R51 ;  /* 0x000000333f337221 */ /* 0x000fe20000010000 */
[----:B--2---:R-:W-:Y:S01]  /*b510*/  @P2 FMUL.FTZ R48, R48, R8 ;  /* 0x0000000830302220 */ /* 0x004fe20000410000 */
[----:B------:R-:W-:Y:S01]  /*b520*/  @P2 FMUL.FTZ R49, R49, R9 ;  /* 0x0000000931312220 */ /* 0x000fe20000410000 */
[----:B------:R-:W-:Y:S01]  /*b530*/  @P2 FMUL.FTZ R50, R50, R10 ;  /* 0x0000000a32322220 */ /* 0x000fe20000410000 */
[----:B------:R-:W-:Y:S01]  /*b540*/  @P2 FMUL.FTZ R51, R51, R11 ;  /* 0x0000000b33332220 */ /* 0x000fe20000410000 */
[----:B------:R-:W-:-:S05]  /*b550*/  IMAD.WIDE.U32 R8, R33, 0x4, R14 ;  /* 0x0000000421087825 */ /* 0x000fca00078e000e */
[----:B------:R0:W-:Y:S02]  /*b560*/  STG.E.128 desc[UR36][R8.64], R48 ;  /* 0x0000003008007986 */ /* 0x0001e4000c101d24 */
.L_x_1342:
[----:B------:R1:W0:Y:S01]  /*b570*/  LDS R11, [R39] ;  /* 0x00000000270b7984 */ /* 0x0002220000000800 */
[----:B------:R-:W-:Y:S01]  /*b580*/  VIADD R0, R0, 0x8 ;  /* 0x0000000800007836 */ /* 0x000fe20000000000 */
[----:B------:R-:W-:-:S04]  /*b590*/  IADD3 R41, PT, PT, R41, 0x280, RZ ;  /* 0x0000028029297810 */ /* 0x000fc80007ffe0ff */
[----:B------:R-:W-:Y:S01]  /*b5a0*/  ISETP.GE.AND P0, PT, R0, R22, PT ;  /* 0x000000160000720c */ /* 0x000fe20003f06270 */
[----:B-1----:R-:W-:Y:S02]  /*b5b0*/  VIADD R39, R39, 0x20 ;  /* 0x0000002027277836 */ /* 0x002fe40000000000 */
[C---:B0-----:R-:W-:Y:S01]  /*b5c0*/  FFMA.FTZ R8, R11.reuse, R48, R44 ;  /* 0x000000300b087223 */ /* 0x041fe2000001002c */
[C---:B------:R-:W-:Y:S01]  /*b5d0*/  FFMA.FTZ R9, R11.reuse, R49, R40 ;  /* 0x000000310b097223 */ /* 0x040fe20000010028 */
[C---:B------:R-:W-:Y:S01]  /*b5e0*/  FFMA.FTZ R10, R11.reuse, R50, R45 ;  /* 0x000000320b0a7223 */ /* 0x040fe2000001002d */
[----:B------:R-:W-:-:S07]  /*b5f0*/  FFMA.FTZ R11, R11, R51, R36 ;  /* 0x000000330b0b7223 */ /* 0x000fce0000010024 */
[----:B------:R-:W-:Y:S05]  /*b600*/  @!P0 BRA `(.L_x_1343) ;  /* 0xfffffffc00108947 */ /* 0x000fea000383ffff */
.L_x_1336:
[----:B-1-3--:R-:W-:Y:S05]  /*b610*/  BSYNC.RECONVERGENT B1 ;  /* 0x0000000000017941 */ /* 0x00afea0003800200 */
.L_x_1335:
[----:B------:R-:W-:Y:S01]  /*b620*/  ISETP.GE.AND P0, PT, R26, R23, PT ;  /* 0x000000171a00720c */ /* 0x000fe20003f06270 */
[----:B------:R-:W-:-:S12]  /*b630*/  BSSY.RECONVERGENT B1, `(.L_x_1344) ;  /* 0x00000cf000017945 */ /* 0x000fd80003800200 */
[----:B------:R-:W-:Y:S05]  /*b640*/  @P0 BRA `(.L_x_1345) ;  /* 0x0000000c00340947 */ /* 0x000fea0003800000 */
[----:B------:R-:W-:Y:S01]  /*b650*/  VIADD R44, R26, 0x4 ;  /* 0x000000041a2c7836 */ /* 0x000fe20000000000 */
[----:B------:R-:W0:Y:S01]  /*b660*/  LDC R37, c[0x0][0x3f4] ;  /* 0x0000fd00ff257b82 */ /* 0x000e220000000800 */
[----:B------:R-:W1:Y:S01]  /*b670*/  LDCU UR4, c[0x0][0x3f8] ;  /* 0x00007f00ff0477ac */ /* 0x000e620008000800 */
[----:B------:R-:W-:Y:S01]  /*b680*/  LOP3.LUT R0, RZ, R29, RZ, 0x33, !PT ;  /* 0x0000001dff007212 */ /* 0x000fe200078e33ff */
[----:B------:R-:W-:Y:S01]  /*b690*/  BSSY.RECONVERGENT B2, `(.L_x_1346) ;  /* 0x0000046000027945 */ /* 0x000fe20003800200 */
[----:B------:R-:W-:-:S04]  /*b6a0*/  VIMNMX R35, PT, PT, R23, R44, !PT ;  /* 0x0000002c17237248 */ /* 0x000fc80007fe0100 */
[----:B------:R-:W2:Y:S01]  /*b6b0*/  LDC.64 R32, c[0x0][0x458] ;  /* 0x00011600ff207b82 */ /* 0x000ea20000000a00 */
[----:B------:R-:W-:-:S04]  /*b6c0*/  IADD3 R0, PT, PT, -R12, R35, R0 ;  /* 0x000000230c007210 */ /* 0x000fc80007ffe100 */
[----:B------:R-:W-:Y:S01]  /*b6d0*/  LOP3.LUT P0, RZ, R0, 0x4, RZ, 0xc0, !PT ;  /* 0x0000000400ff7812 */ /* 0x000fe2000780c0ff */
[----:B-1----:R-:W-:-:S04]  /*b6e0*/  IMAD R22, R2, UR4, R17 ;  /* 0x0000000402167c24 */ /* 0x002fc8000f8e0211 */
[----:B------:R-:W-:Y:S01]  /*b6f0*/  IMAD R35, R22, 0x50, R3 ;  /* 0x0000005016237824 */ /* 0x000fe200078e0203 */
[----:B------:R-:W-:Y:S01]  /*b700*/  MOV R22, R26 ;  /* 0x0000001a00167202 */ /* 0x000fe20000000f00 */
[----:B0-----:R-:W-:Y:S02]  /*b710*/  IMAD R48, R37, UR4, RZ ;  /* 0x0000000425307c24 */ /* 0x001fe4000f8e02ff */
[----:B--2---:R-:W-:-:S04]  /*b720*/  IMAD.WIDE R32, R35, 0x4, R32 ;  /* 0x0000000423207825 */ /* 0x004fc800078e0220 */
[----:B------:R-:W-:Y:S05]  /*b730*/  @P0 BRA `(.L_x_1347) ;  /* 0x0000000000ec0947 */ /* 0x000fea0003800000 */
[----:B------:R-:W-:Y:S01]  /*b740*/  ISETP.GE.AND P0, PT, R26, R37, PT ;  /* 0x000000251a00720c */ /* 0x000fe20003f06270 */
[----:B------:R-:W-:-:S12]  /*b750*/  IMAD.MOV.U32 R22, RZ, RZ, R44 ;  /* 0x000000ffff167224 */ /* 0x000fd800078e002c */
[----:B------:R-:W-:Y:S05]  /*b760*/  @!P0 BRA `(.L_x_1347) ;  /* 0x0000000000e08947 */ /* 0x000fea0003800000 */
[----:B------:R-:W-:Y:S01]  /*b770*/  IABS R39, R37 ;  /* 0x0000002500277213 */ /* 0x000fe20000000000 */
[----:B------:R-:W-:Y:S01]  /*b780*/  IMAD.MOV.U32 R34, RZ, RZ, RZ ;  /* 0x000000ffff227224 */ /* 0x000fe200078e00ff */
[----:B------:R-:W-:Y:S01]  /*b790*/  ISETP.GE.AND P1, PT, R26, RZ, PT ;  /* 0x000000ff1a00720c */ /* 0x000fe20003f26270 */
[----:B------:R-:W0:Y:S01]  /*b7a0*/  LDCU.64 UR4, c[0x0][0x3c8] ;  /* 0x00007900ff0477ac */ /* 0x000e220008000a00 */
[----:B------:R-:W1:Y:S01]  /*b7b0*/  I2F.RP R36, R39 ;  /* 0x0000002700247306 */ /* 0x000e620000209400 */
[----:B------:R-:W-:Y:S01]  /*b7c0*/  ISETP.NE.AND P2, PT, R37, RZ, PT ;  /* 0x000000ff2500720c */ /* 0x000fe20003f45270 */
[----:B------:R-:W2:Y:S06]  /*b7d0*/  LDS R31, [R31] ;  /* 0x000000001f1f7984 */ /* 0x000eac0000000800 */
[----:B-1----:R-:W1:Y:S02]  /*b7e0*/  MUFU.RCP R36, R36 ;  /* 0x0000002400247308 */ /* 0x002e640000001000 */
[----:B-1----:R-:W-:-:S06]  /*b7f0*/  VIADD R38, R36, 0xffffffe ;  /* 0x0ffffffe24267836 */ /* 0x002fcc0000000000 */
[----:B------:R-:W1:Y:S02]  /*b800*/  F2I.FTZ.U32.TRUNC.NTZ R35, R38 ;  /* 0x0000002600237305 */ /* 0x000e64000021f000 */
[----:B-1----:R-:W-:-:S05]  /*b810*/  IADD3 R22, PT, PT, RZ, -R35, RZ ;  /* 0x80000023ff167210 */ /* 0x002fca0007ffe0ff */
[----:B----4-:R-:W-:Y:S01]  /*b820*/  IMAD R41, R22, R39, RZ ;  /* 0x0000002716297224 */ /* 0x010fe200078e02ff */
[----:B------:R-:W-:-:S03]  /*b830*/  IABS R22, R26 ;  /* 0x0000001a00167213 */ /* 0x000fc60000000000 */
[----:B------:R-:W-:-:S04]  /*b840*/  IMAD.HI.U32 R41, R35, R41, R34 ;  /* 0x0000002923297227 */ /* 0x000fc800078e0022 */
[----:B------:R-:W-:-:S04]  /*b850*/  IMAD.MOV.U32 R34, RZ, RZ, R22 ;  /* 0x000000ffff227224 */ /* 0x000fc800078e0016 */
[----:B------:R-:W-:-:S05]  /*b860*/  IMAD.HI.U32 R22, R41, R34, RZ ;  /* 0x0000002229167227 */ /* 0x000fca00078e00ff */
[----:B------:R-:W-:-:S05]  /*b870*/  IADD3 R35, PT, PT, -R22, RZ, RZ ;  /* 0x000000ff16237210 */ /* 0x000fca0007ffe1ff */
[----:B------:R-:W-:-:S05]  /*b880*/  IMAD R22, R39, R35, R34 ;  /* 0x0000002327167224 */ /* 0x000fca00078e0222 */
[----:B------:R-:W-:-:S13]  /*b890*/  ISETP.GT.U32.AND P0, PT, R39, R22, PT ;  /* 0x000000162700720c */ /* 0x000fda0003f04070 */
[----:B------:R-:W-:-:S05]  /*b8a0*/  @!P0 IMAD.IADD R22, R22, 0x1, -R39 ;  /* 0x0000000116168824 */ /* 0x000fca00078e0a27 */
[----:B------:R-:W-:-:S13]  /*b8b0*/  ISETP.GT.U32.AND P0, PT, R39, R22, PT ;  /* 0x000000162700720c */ /* 0x000fda0003f04070 */
[----:B------:R-:W-:-:S05]  /*b8c0*/  @!P0 IMAD.IADD R22, R22, 0x1, -R39 ;  /* 0x0000000116168824 */ /* 0x000fca00078e0a27 */
[----:B------:R-:W-:Y:S02]  /*b8d0*/  @!P1 IADD3 R22, PT, PT, -R22, RZ, RZ ;  /* 0x000000ff16169210 */ /* 0x000fe40007ffe1ff */
[----:B------:R-:W-:-:S04]  /*b8e0*/  @!P2 LOP3.LUT R22, RZ, R37, RZ, 0x33, !PT ;  /* 0x00000025ff16a212 */ /* 0x000fc800078e33ff */
[----:B------:R-:W-:-:S05]  /*b8f0*/  IADD3 R34, P0, PT, R25, R22, RZ ;  /* 0x0000001619227210 */ /* 0x000fca0007f1e0ff */
[----:B------:R-:W-:Y:S01]  /*b900*/  IMAD.X R35, RZ, RZ, R28, P0 ;  /* 0x000000ffff237224 */ /* 0x000fe200000e061c */
[----:B0-----:R-:W-:-:S04]  /*b910*/  LEA R36, P0, R34, UR4, 0x2 ;  /* 0x0000000422247c11 */ /* 0x001fc8000f8010ff */
[----:B------:R-:W-:-:S06]  /*b920*/  LEA.HI.X R37, R34, UR5, R35, 0x2, P0 ;  /* 0x0000000522257c11 */ /* 0x000fcc00080f1423 */
[----:B------:R-:W3:Y:S01]  /*b930*/  LDG.E R37, desc[UR36][R36.64] ;  /* 0x0000002424257981 */ /* 0x000ee2000c1e1900 */
[----:B------:R-:W-:Y:S01]  /*b940*/  ISETP.NE.AND P0, PT, R52, RZ, PT ;  /* 0x000000ff3400720c */ /* 0x000fe20003f05270 */
[----:B---3--:R-:W-:-:S04]  /*b950*/  IMAD R22, R48, R37, R22 ;  /* 0x0000002530167224 */ /* 0x008fc800078e0216 */
[----:B------:R-:W-:-:S04]  /*b960*/  IMAD R35, R22, 0x50, RZ ;  /* 0x0000005016237824 */ /* 0x000fc800078e02ff */
[----:B------:R-:W-:-:S05]  /*b970*/  IMAD.WIDE R34, R35, 0x4, R20 ;  /* 0x0000000423227825 */ /* 0x000fca00078e0214 */
[----:B------:R0:W5:Y:S01]  /*b980*/  LDG.E.128 R40, desc[UR36][R34.64] ;  /* 0x0000002422287981 */ /* 0x000162000c1e1d00 */
[----:B------:R-:W-:Y:S04]  /*b990*/  BSSY.RECONVERGENT B3, `(.L_x_1348) ;  /* 0x0000010000037945 */ /* 0x000fe80003800200 */
[----:B--2---:R-:W-:Y:S05]  /*b9a0*/  @P0 BRA `(.L_x_1349) ;  /* 0x0000000000380947 */ /* 0x004fea0003800000 */
[----:B------:R-:W-:Y:S01]  /*b9b0*/  ISETP.NE.AND P3, PT, R30, RZ, PT ;  /* 0x000000ff1e00720c */ /* 0x000fe20003f65270 */
[----:B------:R-:W1:-:S12]  /*b9c0*/  LDS.128 R52, [R19] ;  /* 0x0000000013347984 */ /* 0x000e580000000c00 */
[----:B------:R-:W2:Y:S01]  /*b9d0*/  @P3 LDG.E.128 R36, desc[UR36][R32.64] ;  /* 0x0000002420243981 */ /* 0x000ea2000c1e1d00 */
[----:B0-----:R-:W-:-:S04]  /*b9e0*/  IMAD R35, R26, 0x50, RZ ;  /* 0x000000501a237824 */ /* 0x001fc800078e02ff */
[----:B------:R-:W-:-:S04]  /*b9f0*/  IMAD.WIDE.U32 R34, R35, 0x4, R14 ;  /* 0x0000000423227825 */ /* 0x000fc800078e000e */
[----:B-1---5:R-:W-:Y:S01]  /*ba00*/  FADD.FTZ R40, R52, R40 ;  /* 0x0000002834287221 */ /* 0x022fe20000010000 */
        /* <DEDUP_REMOVED lines=8> */
.L_x_1349:
[----:B------:R-:W-:Y:S05]  /*ba90*/  BSYNC.RECONVERGENT B3 ;  /* 0x0000000000037941 */ /* 0x000fea0003800200 */
.L_x_1348:
[C---:B-----5:R-:W-:Y:S01]  /*baa0*/  FFMA.FTZ R8, R31.reuse, R40, R8 ;  /* 0x000000281f087223 */ /* 0x060fe20000010008 */
[C---:B------:R-:W-:Y:S01]  /*bab0*/  FFMA.FTZ R9, R31.reuse, R41, R9 ;  /* 0x000000291f097223 */ /* 0x040fe20000010009 */
[C---:B------:R-:W-:Y:S01]  /*bac0*/  FFMA.FTZ R10, R31.reuse, R42, R10 ;  /* 0x0000002a1f0a7223 */ /* 0x040fe2000001000a */
[----:B------:R-:W-:Y:S01]  /*bad0*/  FFMA.FTZ R11, R31, R43, R11 ;  /* 0x0000002b1f0b7223 */ /* 0x000fe2000001000b */
[----:B------:R-:W-:-:S07]  /*bae0*/  IMAD.MOV.U32 R22, RZ, RZ, R44 ;  /* 0x000000ffff167224 */ /* 0x000fce00078e002c */
.L_x_1347:
[----:B------:R-:W-:Y:S05]  /*baf0*/  BSYNC.RECONVERGENT B2 ;  /* 0x0000000000027941 */ /* 0x000fea0003800200 */
.L_x_1346:
[----:B------:R-:W-:-:S13]  /*bb00*/  ISETP.GE.U32.AND P0, PT, R0, 0x4, PT ;  /* 0x000000040000780c */ /* 0x000fda0003f06070 */
[----:B------:R-:W-:Y:S05]  /*bb10*/  @!P0 BRA `(.L_x_1345) ;  /* 0x0000000800008947 */ /* 0x000fea0003800000 */
[----:B------:R-:W-:Y:S01]  /*bb20*/  SHF.L.U32 R29, R29, 0x2, RZ ;  /* 0x000000021d1d7819 */ /* 0x000fe200000006ff */
[----:B------:R-:W-:-:S04]  /*bb30*/  VIADD R26, R22, 0x4 ;  /* 0x00000004161a7836 */ /* 0x000fc80000000000 */
[C---:B------:R-:W-:Y:S02]  /*bb40*/  IMAD R0, R22.reuse, 0x4, -R29 ;  /* 0x0000000416007824 */ /* 0x040fe400078e0a1d */
[----:B------:R-:W-:-:S03]  /*bb50*/  IMAD R29, R22, 0x50, RZ ;  /* 0x00000050161d7824 */ /* 0x000fc600078e02ff */
[----:B------:R-:W-:-:S07]  /*bb60*/  IADD3 R0, PT, PT, R0, 0x10, R57 ;  /* 0x0000001000007810 */ /* 0x000fce0007ffe039 */
.L_x_1356:
[----:B------:R-:W2:Y:S01]  /*bb70*/  LDC R49, c[0x0][0x3f4] ;  /* 0x0000fd00ff317b82 */ /* 0x000ea20000000800 */
[----:B------:R-:W-:Y:S01]  /*bb80*/  IADD3 R36, PT, PT, R26, -0x4, RZ ;  /* 0xfffffffc1a247810 */ /* 0x000fe20007ffe0ff */
[----:B------:R-:W-:Y:S03]  /*bb90*/  BSSY.RECONVERGENT B2, `(.L_x_1350) ;  /* 0x0000038000027945 */ /* 0x000fe60003800200 */
[----:B--2---:R-:W-:-:S13]  /*bba0*/  ISETP.GE.AND P0, PT, R36, R49, PT ;  /* 0x000000312400720c */ /* 0x004fda0003f06270 */
[----:B0-----:R-:W-:Y:S05]  /*bbb0*/  @!P0 BRA `(.L_x_1351) ;  /* 0x0000000000d48947 */ /* 0x001fea0003800000 */
[----:B------:R-:W-:Y:S01]  /*bbc0*/  IABS R37, R49 ;  /* 0x0000003100257213 */ /* 0x000fe20000000000 */
[----:B------:R-:W2:Y:S01]  /*bbd0*/  LDCU.64 UR4, c[0x0][0x3c8] ;  /* 0x00007900ff0477ac */ /* 0x000ea20008000a00 */
[----:B------:R-:W-:Y:S02]  /*bbe0*/  IABS R39, R36 ;  /* 0x0000002400277213 */ /* 0x000fe40000000000 */
[----:B------:R-:W3:Y:S01]  /*bbf0*/  I2F.RP R38, R37 ;  /* 0x0000002500267306 */ /* 0x000ee20000209400 */
[----:B------:R-:W-:Y:S02]  /*bc00*/  ISETP.GE.AND P1, PT, R36, RZ, PT ;  /* 0x000000ff2400720c */ /* 0x000fe40003f26270 */
[----:B------:R-:W-:-:S05]  /*bc10*/  ISETP.NE.AND P2, PT, R49, RZ, PT ;  /* 0x000000ff3100720c */ /* 0x000fca0003f45270 */
[----:B---3--:R-:W0:Y:S02]  /*bc20*/  MUFU.RCP R38, R38 ;  /* 0x0000002600267308 */ /* 0x008e240000001000 */
[----:B01----:R-:W-:-:S06]  /*bc30*/  VIADD R34, R38, 0xffffffe ;  /* 0x0ffffffe26227836 */ /* 0x003fcc0000000000 */
[----:B------:R0:W1:Y:S02]  /*bc40*/  F2I.FTZ.U32.TRUNC.NTZ R35, R34 ;  /* 0x0000002200237305 */ /* 0x000064000021f000 */
[----:B0-----:R-:W-:Y:S02]  /*bc50*/  HFMA2 R34, -RZ, RZ, 0, 0 ;  /* 0x00000000ff227431 */ /* 0x001fe400000001ff */
[----:B-1----:R-:W-:-:S04]  /*bc60*/  IMAD.MOV R22, RZ, RZ, -R35 ;  /* 0x000000ffff167224 */ /* 0x002fc800078e0a23 */
[----:B------:R-:W-:-:S04]  /*bc70*/  IMAD R31, R22, R37, RZ ;  /* 0x00000025161f7224 */ /* 0x000fc800078e02ff */
        /* <DEDUP_REMOVED lines=11> */
[----:B------:R-:W-:-:S04]  /*bd30*/  IADD3 R31, P0, PT, R25, R22, RZ ;  /* 0x00000016191f7210 */ /* 0x000fc80007f1e0ff */
[----:B------:R-:W-:Y:S02]  /*bd40*/  IADD3.X R34, PT, PT, RZ, R28, RZ, P0, !PT ;  /* 0x0000001cff227210 */ /* 0x000fe400007fe4ff */
[C---:B--2---:R-:W-:Y:S01]  /*bd50*/  LEA R36, P0, R31.reuse, UR4, 0x2 ;  /* 0x000000041f247c11 */ /* 0x044fe2000f8010ff */
[----:B------:R-:W0:Y:S03]  /*bd60*/  LDCU UR4, c[0x0][0x40c] ;  /* 0x00008180ff0477ac */ /* 0x000e260008000800 */
[----:B------:R-:W-:Y:S02]  /*bd70*/  LEA.HI.X R37, R31, UR5, R34, 0x2, P0 ;  /* 0x000000051f257c11 */ /* 0x000fe400080f1422 */
[----:B------:R1:W2:Y:S04]  /*bd80*/  LDS R31, [R0+-0x10] ;  /* 0xfffff000001f7984 */ /* 0x0002a80000000800 */
[----:B------:R-:W3:Y:S02]  /*bd90*/  LDG.E R37, desc[UR36][R36.64] ;  /* 0x0000002424257981 */ /* 0x000ee4000c1e1900 */
[----:B---3--:R-:W-:-:S04]  /*bda0*/  IMAD R22, R48, R37, R22 ;  /* 0x0000002530167224 */ /* 0x008fc800078e0216 */
[----:B------:R-:W-:-:S04]  /*bdb0*/  IMAD R35, R22, 0x50, RZ ;  /* 0x0000005016237824 */ /* 0x000fc800078e02ff */
[----:B------:R-:W-:-:S05]  /*bdc0*/  IMAD.WIDE R34, R35, 0x4, R20 ;  /* 0x0000000423227825 */ /* 0x000fca00078e0214 */
[----:B----4-:R1:W5:Y:S01]  /*bdd0*/  LDG.E.128 R40, desc[UR36][R34.64] ;  /* 0x0000002422287981 */ /* 0x010362000c1e1d00 */
[----:B0-----:R-:W-:-:S09]  /*bde0*/  UISETP.NE.AND UP0, UPT, UR4, URZ, UPT ;  /* 0x000000ff0400728c */ /* 0x001fd2000bf05270 */
[----:B-12---:R-:W-:Y:S05]  /*bdf0*/  BRA.U UP0, `(.L_x_1352) ;  /* 0x0000000100347547 */ /* 0x006fea000b800000 */
[----:B------:R-:W-:Y:S01]  /*be00*/  ISETP.NE.AND P3, PT, R30, RZ, PT ;  /* 0x000000ff1e00720c */ /* 0x000fe20003f65270 */
[----:B------:R-:W0:-:S12]  /*be10*/  LDS.128 R36, [R19] ;  /* 0x0000000013247984 */ /* 0x000e180000000c00 */
[----:B------:R-:W2:Y:S01]  /*be20*/  @P3 LDG.E.128 R44, desc[UR36][R32.64] ;  /* 0x00000024202c3981 */ /* 0x000ea2000c1e1d00 */
[----:B------:R-:W-:-:S04]  /*be30*/  IMAD.WIDE.U32 R34, R29, 0x4, R14 ;  /* 0x000000041d227825 */ /* 0x000fc800078e000e */
        /* <DEDUP_REMOVED lines=9> */
.L_x_1352:
[C---:B-----5:R-:W-:Y:S01]  /*bed0*/  FFMA.FTZ R8, R31.reuse, R40, R8 ;  /* 0x000000281f087223 */ /* 0x060fe20000010008 */
[C---:B------:R-:W-:Y:S01]  /*bee0*/  FFMA.FTZ R9, R31.reuse, R41, R9 ;  /* 0x000000291f097223 */ /* 0x040fe20000010009 */
[C---:B------:R-:W-:Y:S01]  /*bef0*/  FFMA.FTZ R10, R31.reuse, R42, R10 ;  /* 0x0000002a1f0a7223 */ /* 0x040fe2000001000a */
[----:B------:R-:W-:-:S07]  /*bf00*/  FFMA.FTZ R11, R31, R43, R11 ;  /* 0x0000002b1f0b7223 */ /* 0x000fce000001000b */
.L_x_1351:
[----:B------:R-:W-:Y:S05]  /*bf10*/  BSYNC.RECONVERGENT B2 ;  /* 0x0000000000027941 */ /* 0x000fea0003800200 */
.L_x_1350:
[----:B------:R-:W-:Y:S01]  /*bf20*/  ISETP.GE.AND P0, PT, R26, R49, PT ;  /* 0x000000311a00720c */ /* 0x000fe20003f06270 */
[----:B------:R-:W-:-:S12]  /*bf30*/  BSSY.RECONVERGENT B2, `(.L_x_1353) ;  /* 0x0000038000027945 */ /* 0x000fd80003800200 */
[----:B------:R-:W-:Y:S05]  /*bf40*/  @!P0 BRA `(.L_x_1354) ;  /* 0x0000000000d88947 */ /* 0x000fea0003800000 */
        /* <DEDUP_REMOVED lines=9> */
[----:B0-----:R-:W-:Y:S01]  /*bfe0*/  MOV R34, RZ ;  /* 0x000000ff00227202 */ /* 0x001fe20000000f00 */
        /* <DEDUP_REMOVED lines=18> */
[----:B------:R1:W2:Y:S04]  /*c110*/  LDS R31, [R0] ;  /* 0x00000000001f7984 */ /* 0x0002a80000000800 */
        /* <DEDUP_REMOVED lines=10> */
[----:B------:R-:W-:-:S04]  /*c1c0*/  VIADD R35, R29, 0x140 ;  /* 0x000001401d237836 */ /* 0x000fc80000000000 */
        /* <DEDUP_REMOVED lines=10> */
.L_x_1355:
[C---:B-----5:R-:W-:Y:S01]  /*c270*/  FFMA.FTZ R8, R31.reuse, R40, R8 ;  /* 0x000000281f087223 */ /* 0x060fe20000010008 */
[C---:B------:R-:W-:Y:S01]  /*c280*/  FFMA.FTZ R9, R31.reuse, R41, R9 ;  /* 0x000000291f097223 */ /* 0x040fe20000010009 */
[C---:B------:R-:W-:Y:S01]  /*c290*/  FFMA.FTZ R10, R31.reuse, R42, R10 ;  /* 0x0000002a1f0a7223 */ /* 0x040fe2000001000a */
[----:B------:R-:W-:-:S07]  /*c2a0*/  FFMA.FTZ R11, R31, R43, R11 ;  /* 0x0000002b1f0b7223 */ /* 0x000fce000001000b */
.L_x_1354:
[----:B------:R-:W-:Y:S05]  /*c2b0*/  BSYNC.RECONVERGENT B2 ;  /* 0x0000000000027941 */ /* 0x000fea0003800200 */
.L_x_1353:
[C---:B------:R-:W-:Y:S01]  /*c2c0*/  VIADD R22, R26.reuse, 0x4 ;  /* 0x000000041a167836 */ /* 0x040fe20000000000 */
[----:B------:R-:W-:Y:S01]  /*c2d0*/  IADD3 R26, PT, PT, R26, 0x8, RZ ;  /* 0x000000081a1a7810 */ /* 0x000fe20007ffe0ff */
[----:B------:R-:W-:Y:S02]  /*c2e0*/  VIADD R29, R29, 0x280 ;  /* 0x000002801d1d7836 */ /* 0x000fe40000000000 */
[----:B------:R-:W-:Y:S01]  /*c2f0*/  VIADD R0, R0, 0x20 ;  /* 0x0000002000007836 */ /* 0x000fe20000000000 */
[----:B------:R-:W-:-:S13]  /*c300*/  ISETP.GE.AND P0, PT, R22, R23, PT ;  /* 0x000000171600720c */ /* 0x000fda0003f06270 */
[----:B------:R-:W-:Y:S05]  /*c310*/  @!P0 BRA `(.L_x_1356) ;  /* 0xfffffff800148947 */ /* 0x000fea000383ffff */
.L_x_1345:
[----:B------:R-:W-:Y:S05]  /*c320*/  BSYNC.RECONVERGENT B1 ;  /* 0x0000000000017941 */ /* 0x000fea0003800200 */
.L_x_1344:
[----:B------:R-:W-:-:S13]  /*c330*/  ISETP.NE.AND P0, PT, R12, R13, PT ;  /* 0x0000000d0c00720c */ /* 0x000fda0003f05270 */
[----:B------:R-:W-:Y:S05]  /*c340*/  @P0 BRA `(.L_x_1334) ;  /* 0x0000000000800947 */ /* 0x000fea0003800000 */
[----:B------:R-:W-:Y:S01]  /*c350*/  HFMA2 R21, -RZ, RZ, 0, 4.76837158203125e-06 ;  /* 0x00000050ff157431 */ /* 0x000fe200000001ff */
[----:B------:R2:W3:Y:S01]  /*c360*/  LDS R13, [R232+-0x4] ;  /* 0xfffffc00e80d7984 */ /* 0x0004e20000000800 */
[----:B------:R-:W0:Y:S03]  /*c370*/  LDCU UR4, c[0x0][0x40c] ;  /* 0x00008180ff0477ac */ /* 0x000e260008000800 */
[----:B------:R-:W-:-:S04]  /*c380*/  IMAD R21, R16, R21, -0x50 ;  /* 0xffffffb010157424 */ /* 0x000fc800078e0215 */
[----:B------:R-:W-:-:S05]  /*c390*/  IMAD.WIDE R20, R21, 0x4, R14 ;  /* 0x0000000415147825 */ /* 0x000fca00078e020e */
[----:B------:R2:W5:Y:S01]  /*c3a0*/  LDG.E.128 R28, desc[UR36][R20.64] ;  /* 0x00000024141c7981 */ /* 0x000562000c1e1d00 */
[----:B0-----:R-:W-:-:S09]  /*c3b0*/  UISETP.NE.AND UP0, UPT, UR4, URZ, UPT ;  /* 0x000000ff0400728c */ /* 0x001fd2000bf05270 */
[----:B--2---:R-:W-:Y:S05]  /*c3c0*/  BRA.U UP0, `(.L_x_1357) ;  /* 0x0000000100507547 */ /* 0x004fea000b800000 */
        /* <DEDUP_REMOVED lines=9> */
[----:B-----5:R-:W-:Y:S01]  /*c460*/  FADD.FTZ R28, R28, R4 ;  /* 0x000000041c1c7221 */ /* 0x020fe20000010000 */
[----:B------:R-:W-:Y:S02]  /*c470*/  IMAD R27, R27, 0x50, RZ ;  /* 0x000000501b1b7824 */ /* 0x000fe400078e02ff */
[----:B------:R-:W-:Y:S01]  /*c480*/  FADD.FTZ R29, R29, R5 ;  /* 0x000000051d1d7221 */ /* 0x000fe20000010000 */
[----:B------:R-:W-:Y:S01]  /*c490*/  FADD.FTZ R30, R30, R6 ;  /* 0x000000061e1e7221 */ /* 0x000fe20000010000 */
[----:B------:R-:W-:Y:S01]  /*c4a0*/  FADD.FTZ R31, R31, R7 ;  /* 0x000000071f1f7221 */ /* 0x000fe20000010000 */
[----:B------:R-:W-:-:S04]  /*c4b0*/  IMAD.WIDE R14, R27, 0x4, R14 ;  /* 0x000000041b0e7825 */ /* 0x000fc800078e020e */
[----:B--2---:R-:W-:Y:S01]  /*c4c0*/  @P0 FMUL.FTZ R28, R28, R20 ;  /* 0x000000141c1c0220 */ /* 0x004fe20000410000 */
[----:B------:R-:W-:Y:S01]  /*c4d0*/  @P0 FMUL.FTZ R29, R29, R21 ;  /* 0x000000151d1d0220 */ /* 0x000fe20000410000 */
[----:B------:R-:W-:Y:S01]  /*c4e0*/  @P0 FMUL.FTZ R30, R30, R22 ;  /* 0x000000161e1e0220 */ /* 0x000fe20000410000 */
[----:B------:R-:W-:-:S05]  /*c4f0*/  @P0 FMUL.FTZ R31, R31, R23 ;  /* 0x000000171f1f0220 */ /* 0x000fca0000410000 */
[----:B------:R0:W-:Y:S02]  /*c500*/  STG.E.128 desc[UR36][R14.64], R28 ;  /* 0x0000001c0e007986 */ /* 0x0001e4000c101d24 */
.L_x_1357:
[C---:B---3-5:R-:W-:Y:S01]  /*c510*/  FFMA.FTZ R8, R13.reuse, R28, R8 ;  /* 0x0000001c0d087223 */ /* 0x068fe20000010008 */
[C---:B------:R-:W-:Y:S01]  /*c520*/  FFMA.FTZ R9, R13.reuse, R29, R9 ;  /* 0x0000001d0d097223 */ /* 0x040fe20000010009 */
[C---:B------:R-:W-:Y:S01]  /*c530*/  FFMA.FTZ R10, R13.reuse, R30, R10 ;  /* 0x0000001e0d0a7223 */ /* 0x040fe2000001000a */
[----:B------:R-:W-:-:S07]  /*c540*/  FFMA.FTZ R11, R13, R31, R11 ;  /* 0x0000001f0d0b7223 */ /* 0x000fce000001000b */
.L_x_1334:
[----:B-1-3--:R-:W-:Y:S05]  /*c550*/  BSYNC.RECONVERGENT B0 ;  /* 0x0000000000007941 */ /* 0x00afea0003800200 */
.L_x_1333:
[----:B------:R-:W-:Y:S01]  /*c560*/  BAR.SYNC.DEFER_BLOCKING 0x0 ;  /* 0x0000000000007b1d */ /* 0x000fe20000010000 */
[----:B------:R-:W-:-:S13]  /*c570*/  ISETP.GT.U32.AND P0, PT, R3, 0x4f, PT ;  /* 0x0000004f0300780c */ /* 0x000fda0003f04070 */
[----:B------:R-:W-:Y:S05]  /*c580*/  @P0 EXIT ;  /* 0x000000000000094d */ /* 0x000fea0003800000 */
[----:B------:R-:W1:Y:S01]  /*c590*/  S2UR UR5, SR_CgaCtaId ;  /* 0x00000000000579c3 */ /* 0x000e620000008800 */
[----:B------:R-:W-:Y:S01]  /*c5a0*/  UMOV UR4, 0x400 ;  /* 0x0000040000047882 */ /* 0x000fe20000000000 */
[----:B------:R-:W-:Y:S01]  /*c5b0*/  LOP3.LUT R0, R18, 0x3c0, RZ, 0xc0, !PT ;  /* 0x000003c012007812 */ /* 0x000fe200078ec0ff */
[----:B------:R-:W-:Y:S01]  /*c5c0*/  UIADD3 UR4, UPT, UPT, UR4, 0x420, URZ ;  /* 0x0000042004047890 */ /* 0x000fe2000fffe0ff */
[----:B------:R-:W-:Y:S01]  /*c5d0*/  IMAD R12, R12, 0x50, R3 ;  /* 0x000000500c0c7824 */ /* 0x000fe200078e0203 */
[----:B------:R-:W-:Y:S02]  /*c5e0*/  ISETP.GT.U32.AND P1, PT, R18, 0x3f, PT ;  /* 0x0000003f1200780c */ /* 0x000fe40003f24070 */
[----:B------:R-:W-:Y:S02]  /*c5f0*/  ISETP.NE.AND P0, PT, R0, 0x40, PT ;  /* 0x000000400000780c */ /* 0x000fe40003f05270 */
[C---:B------:R-:W-:Y:S02]  /*c600*/  LOP3.LUT R0, R18.reuse, 0x3e0, RZ, 0xc0, !PT ;  /* 0x000003e012007812 */ /* 0x040fe400078ec0ff */
[----:B------:R-:W-:Y:S01]  /*c610*/  ISETP.GT.U32.AND P2, PT, R18, 0x1f, PT ;  /* 0x0000001f1200780c */ /* 0x000fe20003f44070 */
[----:B-1----:R-:W-:-:S06]  /*c620*/  ULEA UR4, UR5, UR4, 0x18 ;  /* 0x0000000405047291 */ /* 0x002fcc000f8ec0ff */
[----:B------:R-:W-:-:S05]  /*c630*/  LEA R12, R12, UR4, 0x2 ;  /* 0x000000040c0c7c11 */ /* 0x000fca000f8e10ff */
[----:B------:R-:W-:Y:S01]  /*c640*/  @!P0 STS.128 [R12+-0x280], R8 ;  /* 0xfffd80080c008388 */ /* 0x000fe20000000c00 */
[----:B------:R-:W-:Y:S01]  /*c650*/  BAR.SYNC.DEFER_BLOCKING 0x0 ;  /* 0x0000000000007b1d */ /* 0x000fe20000010000 */
[----:B------:R-:W-:-:S05]  /*c660*/  ISETP.NE.AND P0, PT, R0, 0x20, PT ;  /* 0x000000200000780c */ /* 0x000fca0003f05270 */
[----:B0-----:R-:W0:Y:S02]  /*c670*/  @!P1 LDS.128 R4, [R12] ;  /* 0x000000000c049984 */ /* 0x001e240000000c00 */
[----:B0-----:R-:W-:Y:S01]  /*c680*/  @!P1 FADD.FTZ R8, R8, R4 ;  /* 0x0000000408089221 */ /* 0x001fe20000010000 */
[----:B------:R-:W-:Y:S01]  /*c690*/  @!P1 FADD.FTZ R9, R9, R5 ;  /* 0x0000000509099221 */ /* 0x000fe20000010000 */
[----:B------:R-:W-:Y:S01]  /*c6a0*/  @!P1 FADD.FTZ R10, R10, R6 ;  /* 0x000000060a0a9221 */ /* 0x000fe20000010000 */
[----:B------:R-:W-:Y:S01]  /*c6b0*/  @!P1 FADD.FTZ R11, R11, R7 ;  /* 0x000000070b0b9221 */ /* 0x000fe20000010000 */
[----:B------:R-:W-:Y:S06]  /*c6c0*/  BAR.SYNC.DEFER_BLOCKING 0x0 ;  /* 0x0000000000007b1d */ /* 0x000fec0000010000 */
[----:B------:R0:W-:Y:S02]  /*c6d0*/  @!P0 STS.128 [R12+-0x140], R8 ;  /* 0xfffec0080c008388 */ /* 0x0001e40000000c00 */
[----:B------:R-:W-:Y:S06]  /*c6e0*/  BAR.SYNC.DEFER_BLOCKING 0x0 ;  /* 0x0000000000007b1d */ /* 0x000fec0000010000 */
[----:B------:R0:W1:Y:S02]  /*c6f0*/  @!P2 LDS.128 R4, [R12] ;  /* 0x000000000c04a984 */ /* 0x0000640000000c00 */
[----:B------:R-:W-:Y:S06]  /*c700*/  BAR.SYNC.DEFER_BLOCKING 0x0 ;  /* 0x0000000000007b1d */ /* 0x000fec0000010000 */
[----:B------:R-:W-:Y:S05]  /*c710*/  @P2 EXIT ;  /* 0x000000000000294d */ /* 0x000fea0003800000 */
[----:B------:R-:W3:Y:S01]  /*c720*/  LDCU UR4, c[0x0][0x478] ;  /* 0x00008f00ff0477ac */ /* 0x000ee20008000800 */
[----:B01----:R-:W-:Y:S01]  /*c730*/  @!P2 FADD.FTZ R8, R8, R4 ;  /* 0x000000040808a221 */ /* 0x003fe20000010000 */
[----:B------:R-:W-:Y:S01]  /*c740*/  @!P2 FADD.FTZ R9, R9, R5 ;  /* 0x000000050909a221 */ /* 0x000fe20000010000 */
[----:B------:R-:W-:Y:S01]  /*c750*/  @!P2 FADD.FTZ R10, R10, R6 ;  /* 0x000000060a0aa221 */ /* 0x000fe20000010000 */
[----:B------:R-:W-:Y:S01]  /*c760*/  @!P2 FADD.FTZ R11, R11, R7 ;  /* 0x000000070b0ba221 */ /* 0x000fe20000010000 */
[----:B---3--:R-:W-:-:S09]  /*c770*/  UISETP.NE.AND UP0, UPT, UR4, 0x2, UPT ;  /* 0x000000020400788c */ /* 0x008fd2000bf05270 */
[----:B------:R-:W-:Y:S05]  /*c780*/  BRA.U UP0, `(.L_x_1358) ;  /* 0x00000001007c7547 */ /* 0x000fea000b800000 */
[----:B------:R-:W0:Y:S01]  /*c790*/  LDC.64 R4, c[0x0][0x470] ;  /* 0x00011c00ff047b82 */ /* 0x000e220000000a00 */
[----:B------:R-:W1:Y:S01]  /*c7a0*/  LDCU.64 UR4, c[0x0][0x380] ;  /* 0x00007000ff0477ac */ /* 0x000e620008000a00 */
[----:B0-----:R-:W3:Y:S01]  /*c7b0*/  LDG.E R4, desc[UR36][R4.64] ;  /* 0x0000002404047981 */ /* 0x001ee2000c1e1900 */
[----:B------:R-:W-:Y:S02]  /*c7c0*/  IMAD.IADD R3, R24, 0x1, R3 ;  /* 0x0000000118037824 */ /* 0x000fe400078e0203 */
[C---:B---3--:R-:W-:Y:S01]  /*c7d0*/  FMUL.FTZ R10, R4.reuse, R10 ;  /* 0x0000000a040a7220 */ /* 0x048fe20000410000 */
[C---:B------:R-:W-:Y:S01]  /*c7e0*/  FMUL.FTZ R11, R4.reuse, R11 ;  /* 0x0000000b040b7220 */ /* 0x040fe20000410000 */
[C---:B------:R-:W-:Y:S01]  /*c7f0*/  FMUL.FTZ R9, R4.reuse, R9 ;  /* 0x0000000904097220 */ /* 0x040fe20000410000 */
[----:B------:R-:W-:-:S03]  /*c800*/  FMUL.FTZ R8, R4, R8 ;  /* 0x0000000804087220 */ /* 0x000fc60000410000 */
[----:B------:R-:W0:Y:S08]  /*c810*/  F2I.S8.NTZ R10, R10 ;  /* 0x0000000a000a7305 */ /* 0x000e300000202100 */
[----:B------:R-:W3:Y:S01]  /*c820*/  F2I.S8.NTZ R11, R11 ;  /* 0x0000000b000b7305 */ /* 0x000ee20000202100 */
[----:B0-----:R-:W-:-:S07]  /*c830*/  PRMT R0, R10, 0x8880, RZ ;  /* 0x000088800a007816 */ /* 0x001fce00000000ff */
[----:B------:R-:W0:Y:S01]  /*c840*/  F2I.S8.NTZ R9, R9 ;  /* 0x0000000900097305 */ /* 0x000e220000202100 */
[----:B------:R-:W-:Y:S02]  /*c850*/  PRMT R0, R0, 0x7710, RZ ;  /* 0x0000771000007816 */ /* 0x000fe400000000ff */
[----:B---3--:R-:W-:-:S05]  /*c860*/  PRMT R4, R11, 0x8880, RZ ;  /* 0x000088800b047816 */ /* 0x008fca00000000ff */
[----:B------:R-:W3:Y:S01]  /*c870*/  F2I.S8.NTZ R8, R8 ;  /* 0x0000000800087305 */ /* 0x000ee20000202100 */
[----:B------:R-:W-:Y:S01]  /*c880*/  IMAD.U32 R2, R0, 0x10000, RZ ;  /* 0x0001000000027824 */ /* 0x000fe200078e00ff */
[----:B------:R-:W-:-:S04]  /*c890*/  PRMT R0, R4, 0x7710, RZ ;  /* 0x0000771004007816 */ /* 0x000fc800000000ff */
[----:B------:R-:W-:Y:S02]  /*c8a0*/  LOP3.LUT R5, R2, 0xff0000, RZ, 0xc0, !PT ;  /* 0x00ff000002057812 */ /* 0x000fe400078ec0ff */
[----:B0-----:R-:W-:Y:S02]  /*c8b0*/  PRMT R9, R9, 0x8880, RZ ;  /* 0x0000888009097816 */ /* 0x001fe400000000ff */
[----:B------:R-:W-:Y:S02]  /*c8c0*/  LEA R5, R0, R5, 0x18 ;  /* 0x0000000500057211 */ /* 0x000fe400078ec0ff */
[----:B------:R-:W-:Y:S02]  /*c8d0*/  PRMT R2, R9, 0x7710, RZ ;  /* 0x0000771009027816 */ /* 0x000fe400000000ff */
[----:B---3--:R-:W-:-:S04]  /*c8e0*/  PRMT R4, R8, 0x8880, RZ ;  /* 0x0000888008047816 */ /* 0x008fc800000000ff */
[----:B------:R-:W-:Y:S02]  /*c8f0*/  PRMT R0, R4, 0x7710, RZ ;  /* 0x0000771004007816 */ /* 0x000fe400000000ff */
[----:B------:R-:W-:Y:S02]  /*c900*/  LOP3.LUT R4, R2, 0xff, RZ, 0xc0, !PT ;  /* 0x000000ff02047812 */ /* 0x000fe400078ec0ff */
[----:B------:R-:W-:Y:S02]  /*c910*/  LOP3.LUT R7, R0, 0xff, RZ, 0xc0, !PT ;  /* 0x000000ff00077812 */ /* 0x000fe400078ec0ff */
[----:B-1----:R-:W-:Y:S01]  /*c920*/  IADD3 R2, P0, PT, R3, UR4, RZ ;  /* 0x0000000403027c10 */ /* 0x002fe2000ff1e0ff */
[----:B------:R-:W-:-:S03]  /*c930*/  IMAD R4, R4, 0x100, R5 ;  /* 0x0000010004047824 */ /* 0x000fc600078e0205 */
[----:B------:R-:W-:Y:S01]  /*c940*/  LEA.HI.X.SX32 R3, R3, UR5, 0x1, P0 ;  /* 0x0000000503037c11 */ /* 0x000fe200080f0eff */
[----:B------:R-:W-:-:S05]  /*c950*/  IMAD.IADD R7, R4, 0x1, R7 ;  /* 0x0000000104077824 */ /* 0x000fca00078e0207 */
[----:B------:R-:W-:Y:S01]  /*c960*/  STG.E desc[UR36][R2.64], R7 ;  /* 0x0000000702007986 */ /* 0x000fe2000c101924 */
[----:B------:R-:W-:Y:S05]  /*c970*/  EXIT ;  /* 0x000000000000794d */ /* 0x000fea0003800000 */
.L_x_1358:
[----:B------:R-:W0:Y:S01]  /*c980*/  LDC.64 R4, c[0x0][0x380] ;  /* 0x0000e000ff047b82 */ /* 0x000e220000000a00 */
[----:B------:R-:W-:-:S05]  /*c990*/  IADD3 R3, PT, PT, R24, R3, RZ ;  /* 0x0000000318037210 */ /* 0x000fca0007ffe0ff */
[----:B0-----:R-:W-:-:S05]  /*c9a0*/  IMAD.WIDE R2, R3, 0x4, R4 ;  /* 0x0000000403027825 */ /* 0x001fca00078e0204 */
[----:B------:R-:W-:Y:S01]  /*c9b0*/  STG.E.128 desc[UR36][R2.64], R8 ;  /* 0x0000000802007986 */ /* 0x000fe2000c101d24 */
[----:B------:R-:W-:Y:S05]  /*c9c0*/  EXIT ;  /* 0x000000000000794d */ /* 0x000fea0003800000 */
.L_x_1220:
[----:B------:R-:W-:Y:S01]  /*c9d0*/  IMAD.MOV.U32 R12, RZ, RZ, 0x10 ;  /* 0x00000010ff0c7424 */ /* 0x000fe200078e00ff */
[----:B------:R-:W-:Y:S01]  /*c9e0*/  MOV R15, 0xffffffff ;  /* 0xffffffff000f7802 */ /* 0x000fe20000000f00 */
[----:B------:R-:W-:-:S07]  /*c9f0*/  IMAD.MOV.U32 R11, RZ, RZ, 0x1f ;  /* 0x0000001fff0b7424 */ /* 0x000fce00078e00ff */
[----:B-1---5:R-:W-:Y:S05]  /*ca00*/  WARPSYNC.COLLECTIVE R15, `(.L_x_1359) ;  /* 0x000000000f087348 */ /* 0x022fea0003c00000 */
[----:B------:R0:W2:Y:S02]  /*ca10*/  SHFL.BFLY P6, R14, R13, R12, R11 ;  /* 0x0c00000c0d0e7389 */ /* 0x0000a400000c000b */
[----:B012--5:R-:W-:Y:S05]  /*ca20*/  ENDCOLLECTIVE ;  /* 0x000000000000791b */ /* 0x027fea0003800000 */
.L_x_1359:
[----:B------:R-:W-:Y:S02]  /*ca30*/  IMAD.MOV.U32 R12, RZ, RZ, 0x8 ;  /* 0x00000008ff0c7424 */ /* 0x000fe400078e00ff */
[----:B------:R-:W-:-:S04]  /*ca40*/  FADD.FTZ R0, R13, R14 ;  /* 0x0000000e0d007221 */ /* 0x000fc80000010000 */
[----:B------:R-:W-:-:S07]  /*ca50*/  IMAD.MOV.U32 R13, RZ, RZ, R0 ;  /* 0x000000ffff0d7224 */ /* 0x000fce00078e0000 */
[----:B------:R-:W-:Y:S05]  /*ca60*/  WARPSYNC.COLLECTIVE R15, `(.L_x_1360) ;  /* 0x000000000f087348 */ /* 0x000fea0003c00000 */
[----:B------:R0:W1:Y:S02]  /*ca70*/  SHFL.BFLY P6, R14, R13, R12, R11 ;  /* 0x0c00000c0d0e7389 */ /* 0x00006400000c000b */
[----:B01----:R-:W-:Y:S05]  /*ca80*/  ENDCOLLECTIVE ;  /* 0x000000000000791b */ /* 0x003fea0003800000 */
.L_x_1360:
[----:B------:R-:W-:Y:S02]  /*ca90*/  IMAD.MOV.U32 R12, RZ, RZ, 0x4 ;  /* 0x00000004ff0c7424 */ /* 0x000fe400078e00ff */
[----:B------:R-:W-:-:S05]  /*caa0*/  FADD.FTZ R3, R0, R14 ;  /* 0x0000000e00037221 */ /* 0x000fca0000010000 */
[----:B------:R-:W-:-:S07]  /*cab0*/  MOV R13, R3 ;  /* 0x00000003000d7202 */ /* 0x000fce0000000f00 */
[----:B------:R-:W-:Y:S05]  /*cac0*/  WARPSYNC.COLLECTIVE R15, `(.L_x_1361) ;  /* 0x000000000f087348 */ /* 0x000fea0003c00000 */
[----:B------:R0:W1:Y:S02]  /*cad0*/  SHFL.BFLY P6, R14, R13, R12, R11 ;  /* 0x0c00000c0d0e7389 */ /* 0x00006400000c000b */
[----:B01----:R-:W-:Y:S05]  /*cae0*/  ENDCOLLECTIVE ;  /* 0x000000000000791b */ /* 0x003fea0003800000 */
.L_x_1361:
[----:B------:R-:W-:Y:S02]  /*caf0*/  HFMA2 R12, -RZ, RZ, 0, 1.1920928955078125e-07 ;  /* 0x00000002ff0c7431 */ /* 0x000fe400000001ff */
[----:B------:R-:W-:-:S04]  /*cb00*/  FADD.FTZ R4, R3, R14 ;  /* 0x0000000e03047221 */ /* 0x000fc80000010000 */
[----:B------:R-:W-:-:S07]  /*cb10*/  IMAD.MOV.U32 R13, RZ, RZ, R4 ;  /* 0x000000ffff0d7224 */ /* 0x000fce00078e0004 */
[----:B------:R-:W-:Y:S05]  /*cb20*/  WARPSYNC.COLLECTIVE R15, `(.L_x_1362) ;  /* 0x000000000f087348 */ /* 0x000fea0003c00000 */
[----:B------:R0:W1:Y:S02]  /*cb30*/  SHFL.BFLY P6, R14, R13, R12, R11 ;  /* 0x0c00000c0d0e7389 */ /* 0x00006400000c000b */
[----:B01----:R-:W-:Y:S05]  /*cb40*/  ENDCOLLECTIVE ;  /* 0x000000000000791b */ /* 0x003fea0003800000 */
.L_x_1362:
[----:B------:R-:W-:Y:S02]  /*cb50*/  IMAD.MOV.U32 R12, RZ, RZ, 0x1 ;  /* 0x00000001ff0c7424 */ /* 0x000fe400078e00ff */
[----:B------:R-:W-:-:S04]  /*cb60*/  FADD.FTZ R5, R4, R14 ;  /* 0x0000000e04057221 */ /* 0x000fc80000010000 */
[----:B------:R-:W-:-:S07]  /*cb70*/  IMAD.MOV.U32 R13, RZ, RZ, R5 ;  /* 0x000000ffff0d7224 */ /* 0x000fce00078e0005 */
[----:B------:R-:W-:Y:S05]  /*cb80*/  WARPSYNC.COLLECTIVE R15, `(.L_x_1363) ;  /* 0x000000000f087348 */ /* 0x000fea0003c00000 */
[----:B------:R0:W1:Y:S02]  /*cb90*/  SHFL.BFLY P6, R14, R13, R12, R11 ;  /* 0x0c00000c0d0e7389 */ /* 0x00006400000c000b */
[----:B01----:R-:W-:Y:S05]  /*cba0*/  ENDCOLLECTIVE ;  /* 0x000000000000791b */ /* 0x003fea0003800000 */
.L_x_1363:
[----:B------:R-:W-:Y:S05]  /*cbb0*/  BRA `(.L_x_1364) ;  /* 0xffffff5000b47947 */ /* 0x000fea000383ffff */
.L_x_1290:
[----:B------:R-:W-:Y:S01]  /*cbc0*/  BSSY B0, `(.L_x_1365) ;  /* 0x0000007000007945 */ /* 0x000fe20003800000 */
[----:B------:R-:W-:Y:S01]  /*cbd0*/  MOV R12, 0x1 ;  /* 0x00000001000c7802 */ /* 0x000fe20000000f00 */
[----:B------:R-:W-:Y:S02]  /*cbe0*/  IMAD.MOV.U32 R11, RZ, RZ, 0x1f ;  /* 0x0000001fff0b7424 */ /* 0x000fe400078e00ff */
[----:B------:R-:W-:-:S07]  /*cbf0*/  IMAD.MOV.U32 R15, RZ, RZ, -0x1 ;  /* 0xffffffffff0f7424 */ /* 0x000fce00078e00ff */
[----:B-12-4-:R-:W-:Y:S05]  /*cc00*/  WARPSYNC.COLLECTIVE R15, `(.L_x_1366) ;  /* 0x000000000f087348 */ /* 0x016fea0003c00000 */
[----:B------:R0:W3:Y:S02]  /*cc10*/  SHFL.BFLY P6, R14, R13, R12, R11 ;  /* 0x0c00000c0d0e7389 */ /* 0x0000e400000c000b */
[----:B01234-:R-:W-:Y:S05]  /*cc20*/  ENDCOLLECTIVE ;  /* 0x000000000000791b */ /* 0x01ffea0003800000 */
.L_x_1366:
[----:B------:R-:W-:Y:S05]  /*cc30*/  BSYNC B0 ;  /* 0x0000000000007941 */ /* 0x000fea0003800000 */
.L_x_1365:
[----:B------:R-:W-:Y:S05]  /*cc40*/  BRA `(.L_x_1367) ;  /* 0xffffffac00cc7947 */ /* 0x000fea000383ffff */
.L_x_1294:
[----:B------:R-:W-:Y:S01]  /*cc50*/  BSSY B0, `(.L_x_1368) ;  /* 0x0000008000007945 */ /* 0x000fe20003800000 */
[----:B------:R-:W-:Y:S01]  /*cc60*/  MOV R13, R231 ;  /* 0x000000e7000d7202 */ /* 0x000fe20000000f00 */
[----:B------:R-:W-:Y:S01]  /*cc70*/  IMAD.MOV.U32 R12, RZ, RZ, 0x10 ;  /* 0x00000010ff0c7424 */ /* 0x000fe200078e00ff */
[----:B------:R-:W-:Y:S01]  /*cc80*/  MOV R15, 0xffffffff ;  /* 0xffffffff000f7802 */ /* 0x000fe20000000f00 */
[----:B------:R-:W-:-:S07]  /*cc90*/  IMAD.MOV.U32 R11, RZ, RZ, 0x1f ;  /* 0x0000001fff0b7424 */ /* 0x000fce00078e00ff */
[----:B-12-45:R-:W-:Y:S05]  /*cca0*/  WARPSYNC.COLLECTIVE R15, `(.L_x_1369) ;  /* 0x000000000f087348 */ /* 0x036fea0003c00000 */
[----:B------:R0:W3:Y:S02]  /*ccb0*/  SHFL.BFLY P6, R14, R13, R12, R11 ;  /* 0x0c00000c0d0e7389 */ /* 0x0000e400000c000b */
[----:B012345:R-:W-:Y:S05]  /*ccc0*/  ENDCOLLECTIVE ;  /* 0x000000000000791b */ /* 0x03ffea0003800000 */
.L_x_1369:
[----:B------:R-:W-:Y:S05]  /*ccd0*/  BSYNC B0 ;  /* 0x0000000000007941 */ /* 0x000fea0003800000 */
.L_x_1368:
[----:B------:R-:W-:Y:S01]  /*cce0*/  FMNMX.FTZ R13, R14, R231, !PT ;  /* 0x000000e70e0d7209 */ /* 0x000fe20007810000 */
[----:B------:R-:W-:Y:S01]  /*ccf0*/  IMAD.MOV.U32 R12, RZ, RZ, 0x8 ;  /* 0x00000008ff0c7424 */ /* 0x000fe200078e00ff */
[----:B------:R-:W-:Y:S01]  /*cd00*/  MOV R15, 0xffffffff ;  /* 0xffffffff000f7802 */ /* 0x000fe20000000f00 */
[----:B------:R-:W-:-:S07]  /*cd10*/  IMAD.MOV.U32 R11, RZ, RZ, 0x1f ;  /* 0x0000001fff0b7424 */ /* 0x000fce00078e00ff */
[----:B------:R-:W-:Y:S05]  /*cd20*/  WARPSYNC.COLLECTIVE R15, `(.L_x_1370) ;  /* 0x000000000f087348 */ /* 0x000fea0003c00000 */
[----:B------:R0:W1:Y:S02]  /*cd30*/  SHFL.BFLY P6, R14, R13, R12, R11 ;  /* 0x0c00000c0d0e7389 */ /* 0x00006400000c000b */
[----:B01----:R-:W-:Y:S05]  /*cd40*/  ENDCOLLECTIVE ;  /* 0x000000000000791b */ /* 0x003fea0003800000 */
.L_x_1370:
[----:B------:R-:W-:Y:S01]  /*cd50*/  IMAD.MOV.U32 R12, RZ, RZ, 0x4 ;  /* 0x00000004ff0c7424 */ /* 0x000fe200078e00ff */
[----:B------:R-:W-:-:S05]  /*cd60*/  FMNMX.FTZ R3, R13, R14, !PT ;  /* 0x0000000e0d037209 */ /* 0x000fca0007810000 */
[----:B------:R-:W-:-:S07]  /*cd70*/  IMAD.MOV.U32 R13, RZ, RZ, R3 ;  /* 0x000000ffff0d7224 */ /* 0x000fce00078e0003 */
[----:B------:R-:W-:Y:S05]  /*cd80*/  WARPSYNC.COLLECTIVE R15, `(.L_x_1371) ;  /* 0x000000000f087348 */ /* 0x000fea0003c00000 */
[----:B------:R0:W1:Y:S02]  /*cd90*/  SHFL.BFLY P6, R14, R13, R12, R11 ;  /* 0x0c00000c0d0e7389 */ /* 0x00006400000c000b */
[----:B01----:R-:W-:Y:S05]  /*cda0*/  ENDCOLLECTIVE ;  /* 0x000000000000791b */ /* 0x003fea0003800000 */
.L_x_1371:
[----:B------:R-:W-:Y:S01]  /*cdb0*/  IMAD.MOV.U32 R12, RZ, RZ, 0x2 ;  /* 0x00000002ff0c7424 */ /* 0x000fe200078e00ff */
[----:B------:R-:W-:-:S04]  /*cdc0*/  FMNMX.FTZ R4, R3, R14, !PT ;  /* 0x0000000e03047209 */ /* 0x000fc80007810000 */
[----:B------:R-:W-:-:S07]  /*cdd0*/  MOV R13, R4 ;  /* 0x00000004000d7202 */ /* 0x000fce0000000f00 */
[----:B------:R-:W-:Y:S05]  /*cde0*/  WARPSYNC.COLLECTIVE R15, `(.L_x_1372) ;  /* 0x000000000f087348 */ /* 0x000fea0003c00000 */
[----:B------:R0:W1:Y:S02]  /*cdf0*/  SHFL.BFLY P6, R14, R13, R12, R11 ;  /* 0x0c00000c0d0e7389 */ /* 0x00006400000c000b */
[----:B01----:R-:W-:Y:S05]  /*ce00*/  ENDCOLLECTIVE ;  /* 0x000000000000791b */ /* 0x003fea0003800000 */
.L_x_1372:
[----:B------:R-:W-:Y:S05]  /*ce10*/  BRA `(.L_x_1373) ;  /* 0xffffffac00f87947 */ /* 0x000fea000383ffff */
.L_x_1374:
        /* <DEDUP_REMOVED lines=14> */
.L_x_4060:


//--------------------- .text._ZN4mmha33masked_multihead_attention_kernelIfLi80ELi128ELi4ELi32ELi64ELb1ELb1EEEv26Multihead_attention_paramsIT_XT5_EE --------------------------
	.section	.text._ZN4mmha33masked_multihead_attention_kernelIfLi80ELi128ELi4ELi32ELi64ELb1ELb1EEEv26Multihead_attention_paramsIT_XT5_EE,"ax",@progbits
	.align	128
        .global         _ZN4mmha33masked_multihead_attention_kernelIfLi80ELi128ELi4ELi32ELi64ELb1ELb1EEEv26Multihead_attention_paramsIT_XT5_EE
        .type           _ZN4mmha33masked_multihead_attention_kernelIfLi80ELi128ELi4ELi32ELi64ELb1ELb1EEEv26Multihead_attention_paramsIT_XT5_EE,@function
        .size           _ZN4mmha33masked_multihead_attention_kernelIfLi80ELi128ELi4ELi32ELi64ELb1ELb1EEEv26Multihead_attention_paramsIT_XT5_EE,(.L_x_4061 - _ZN4mmha33masked_multihead_attention_kernelIfLi80ELi128ELi4ELi32ELi64ELb1ELb1EEEv26Multihead_attention_paramsIT_XT5_EE)
        .other          _ZN4mmha33masked_multihead_attention_kernelIfLi80ELi128ELi4ELi32ELi64ELb1ELb1EEEv26Multihead_attention_paramsIT_XT5_EE,@"STO_CUDA_ENTRY STV_DEFAULT"
_ZN4mmha33masked_multihead_attention_kernelIfLi80ELi128ELi4ELi32ELi64ELb1ELb1EEEv26Multihead_attention_paramsIT_XT5_EE:
.text._ZN4mmha33masked_multihead_attention_kernelIfLi80ELi128ELi4ELi32ELi64ELb1ELb1EEEv26Multihead_attention_paramsIT_XT5_EE:
[----:B------:R-:W0:Y:S01]  /*0000*/  LDC R1, c[0x0][0x37c] ;  /* 0x0000df00ff017b82 */ /* 0x000e220000000800 */
[----:B------:R-:W1:Y:S07]  /*0010*/  LDCU.64 UR4, c[0x0][0x490] ;  /* 0x00009200ff0477ac */ /* 0x000e6e0008000a00 */
[----:B------:R-:W2:Y:S01]  /*0020*/  S2UR UR8, SR_CTAID.Y ;  /* 0x00000000000879c3 */ /* 0x000ea20000002600 */
[----:B------:R-:W3:Y:S01]  /*0030*/  LDCU.64 UR36, c[0x0][0x358] ;  /* 0x00006b00ff2477ac */ /* 0x000ee20008000a00 */
[----:B-1----:R-:W-:-:S04]  /*0040*/  UISETP.NE.U32.AND UP0, UPT, UR4, URZ, UPT ;  /* 0x000000ff0400728c */ /* 0x002fc8000bf05070 */
[----:B------:R-:W-:-:S09]  /*0050*/  UISETP.NE.AND.EX UP0, UPT, UR5, URZ, UPT, UP0 ;  /* 0x000000ff0500728c */ /* 0x000fd2000bf05300 */
[----:B--23--:R-:W-:Y:S05]  /*0060*/  BRA.U !UP0, `(.L_x_1375) ;  /* 0x0000000108187547 */ /* 0x00cfea000b800000 */
[----:B------:R-:W-:-:S05]  /*0070*/  IMAD.U32 R2, RZ, RZ, UR4 ;  /* 0x00000004ff027e24 */ /* 0x000fca000f8e00ff */
[----:B------:R-:W-:-:S05]  /*0080*/  IADD3 R2, P0, PT, R2, UR8, RZ ;  /* 0x0000000802027c10 */ /* 0x000fca000ff1e0ff */
[----:B------:R-:W-:-:S05]  /*0090*/  IMAD.X R3, RZ, RZ, UR5, P0 ;  /* 0x00000005ff037e24 */ /* 0x000fca00080e06ff */
[----:B------:R-:W2:Y:S02]  /*00a0*/  LDG.E.U8 R2, desc[UR36][R2.64] ;  /* 0x0000002402027981 */ /* 0x000ea4000c1e1100 */
[----:B--2---:R-:W-:-:S13]  /*00b0*/  ISETP.NE.AND P0, PT, R2, 0x1, PT ;  /* 0x000000010200780c */ /* 0x004fda0003f05270 */
[----:B------:R-:W-:Y:S05]  /*00c0*/  @!P0 EXIT ;  /* 0x000000000000894d */ /* 0x000fea0003800000 */
.L_x_1375:
[----:B------:R-:W1:Y:S01]  /*00d0*/  S2R R23, SR_CTAID.Y ;  /* 0x0000000000177919 */ /* 0x000e620000002600 */
[----:B------:R-:W1:Y:S01]  /*00e0*/  LDC.64 R2, c[0x0][0x498] ;  /* 0x00012600ff027b82 */ /* 0x000e620000000a00 */
[----:B------:R-:W2:Y:S01]  /*00f0*/  LDCU UR7, c[0x0][0x3f0] ;  /* 0x00007e00ff0777ac */ /* 0x000ea20008000800 */
[----:B------:R-:W3:Y:S01]  /*0100*/  S2R R6, SR_CTAID.Y ;  /* 0x0000000000067919 */ /* 0x000ee20000002600 */
[----:B------:R-:W4:Y:S01]  /*0110*/  LDCU UR10, c[0x0][0x3f4] ;  /* 0x00007e80ff0a77ac */ /* 0x000f220008000800 */
[----:B------:R-:W0:Y:S04]  /*0120*/  S2R R52, SR_TID.X ;  /* 0x0000000000347919 */ /* 0x000e280000002100 */
[----:B------:R-:W0:Y:S01]  /*0130*/  S2UR UR44, SR_CTAID.X ;  /* 0x00000000002c79c3 */ /* 0x000e220000002500 */
[----:B------:R-:W0:Y:S07]  /*0140*/  LDCU UR9, c[0x0][0x3f8] ;  /* 0x00007f00ff0977ac */ /* 0x000e2e0008000800 */
[----:B------:R-:W0:Y:S01]  /*0150*/  LDC.64 R20, c[0x0][0x418] ;  /* 0x00010600ff147b82 */ /* 0x000e220000000a00 */
[----:B--2---:R-:W-:-:S05]  /*0160*/  IMAD.U32 R0, RZ, RZ, UR7 ;  /* 0x00000007ff007e24 */ /* 0x004fca000f8e00ff */
[----:B------:R-:W-:-:S04]  /*0170*/  IABS R7, R0 ;  /* 0x0000000000077213 */ /* 0x000fc80000000000 */
[----:B------:R-:W2:Y:S01]  /*0180*/  I2F.RP R0, R7 ;  /* 0x0000000700007306 */ /* 0x000ea20000209400 */
[----:B-1----:R-:W-:-:S05]  /*0190*/  IMAD.WIDE.U32 R2, R23, 0x4, R2 ;  /* 0x0000000417027825 */ /* 0x002fca00078e0002 */
[----:B------:R1:W4:Y:S02]  /*01a0*/  LDG.E R10, desc[UR36][R2.64] ;  /* 0x00000024020a7981 */ /* 0x000324000c1e1900 */
[----:B--2---:R-:W2:Y:S02]  /*01b0*/  MUFU.RCP R0, R0 ;  /* 0x0000000000007308 */ /* 0x004ea40000001000 */
[----:B--2---:R-:W-:-:S06]  /*01c0*/  VIADD R4, R0, 0xffffffe ;  /* 0x0ffffffe00047836 */ /* 0x004fcc0000000000 */
[----:B------:R2:W1:Y:S01]  /*01d0*/  F2I.FTZ.U32.TRUNC.NTZ R5, R4 ;  /* 0x0000000400057305 */ /* 0x000462000021f000 */
[----:B---3--:R-:W-:Y:S01]  /*01e0*/  IABS R0, R6 ;  /* 0x0000000600007213 */ /* 0x008fe20000000000 */
[----:B--2---:R-:W-:Y:S02]  /*01f0*/  IMAD.MOV.U32 R4, RZ, RZ, RZ ;  /* 0x000000ffff047224 */ /* 0x004fe400078e00ff */
[----:B-1----:R-:W-:-:S04]  /*0200*/  IMAD.MOV R8, RZ, RZ, -R5 ;  /* 0x000000ffff087224 */ /* 0x002fc800078e0a05 */
[----:B------:R-:W-:-:S04]  /*0210*/  IMAD R9, R8, R7, RZ ;  /* 0x0000000708097224 */ /* 0x000fc800078e02ff */
[----:B------:R-:W-:Y:S02]  /*0220*/  IMAD.HI.U32 R5, R5, R9, R4 ;  /* 0x0000000905057227 */ /* 0x000fe400078e0004 */
[----:B------:R-:W1:Y:S04]  /*0230*/  LDC.64 R8, c[0x0][0x460] ;  /* 0x00011800ff087b82 */ /* 0x000e680000000a00 */
[----:B------:R-:W-:-:S05]  /*0240*/  IMAD.HI.U32 R5, R5, R0, RZ ;  /* 0x0000000005057227 */ /* 0x000fca00078e00ff */
[----:B------:R-:W-:-:S13]  /*0250*/  R2UR UR6, R5 ;  /* 0x00000000050672ca */ /* 0x000fda00000e0000 */
[----:B------:R-:W-:-:S04]  /*0260*/  IMAD R4, RZ, RZ, -UR6 ;  /* 0x80000006ff047e24 */ /* 0x000fc8000f8e02ff */
[C---:B------:R-:W-:Y:S02]  /*0270*/  IMAD R2, R7.reuse, R4, R0 ;  /* 0x0000000407027224 */ /* 0x040fe400078e0200 */
[----:B------:R-:W-:Y:S01]  /*0280*/  IMAD.U32 R3, RZ, RZ, UR6 ;  /* 0x00000006ff037e24 */ /* 0x000fe2000f8e00ff */
[----:B------:R-:W2:Y:S02]  /*0290*/  LDC R0, c[0x0][0x40c] ;  /* 0x00010300ff007b82 */ /* 0x000ea40000000800 */
[----:B------:R-:W-:-:S13]  /*02a0*/  ISETP.GT.U32.AND P0, PT, R7, R2, PT ;  /* 0x000000020700720c */ /* 0x000fda0003f04070 */
[----:B------:R-:W-:Y:S02]  /*02b0*/  @!P0 VIADD R3, R3, 0x1 ;  /* 0x0000000103038836 */ /* 0x000fe40000000000 */
[----:B------:R-:W-:-:S03]  /*02c0*/  @!P0 IMAD.IADD R2, R2, 0x1, -R7 ;  /* 0x0000000102028824 */ /* 0x000fc600078e0a07 */
[----:B------:R-:W-:Y:S02]  /*02d0*/  @!P0 R2UR UR6, R3 ;  /* 0x00000000030682ca */ /* 0x000fe400000e0000 */
[----:B------:R-:W-:Y:S01]  /*02e0*/  ISETP.GE.U32.AND P1, PT, R2, R7, PT ;  /* 0x000000070200720c */ /* 0x000fe20003f26070 */
[----:B----4-:R-:W-:Y:S01]  /*02f0*/  IMAD.U32 R37, RZ, RZ, UR10 ;  /* 0x0000000aff257e24 */ /* 0x010fe2000f8e00ff */
[----:B-1----:R-:W-:-:S09]  /*0300*/  ISETP.NE.U32.AND P0, PT, R8, RZ, PT ;  /* 0x000000ff0800720c */ /* 0x002fd20003f05070 */
[----:B------:R-:W-:Y:S01]  /*0310*/  IMAD.U32 R3, RZ, RZ, UR6 ;  /* 0x00000006ff037e24 */ /* 0x000fe2000f8e00ff */
[----:B------:R-:W-:-:S03]  /*0320*/  IABS R8, R37 ;  /* 0x0000002500087213 */ /* 0x000fc60000000000 */
[----:B------:R-:W-:Y:S01]  /*0330*/  @P1 VIADD R3, R3, 0x1 ;  /* 0x0000000103031836 */ /* 0x000fe20000000000 */
[----:B------:R-:W-:-:S04]  /*0340*/  ISETP.NE.AND.EX P0, PT, R9, RZ, PT, P0 ;  /* 0x000000ff0900720c */ /* 0x000fc80003f05300 */
[----:B------:R-:W-:Y:S02]  /*0350*/  @P1 R2UR UR6, R3 ;  /* 0x00000000030612ca */ /* 0x000fe400000e0000 */
[----:B------:R-:W1:Y:S01]  /*0360*/  I2F.RP R3, R8 ;  /* 0x0000000800037306 */ /* 0x000e620000209400 */
[----:B--2---:R-:W-:Y:S01]  /*0370*/  ISETP.EQ.AND P4, PT, R0, RZ, P0 ;  /* 0x000000ff0000720c */ /* 0x004fe20000782270 */
[----:B------:R-:W-:-:S05]  /*0380*/  IMAD.U32 R2, RZ, RZ, UR7 ;  /* 0x00000007ff027e24 */ /* 0x000fca000f8e00ff */
[----:B------:R-:W-:-:S04]  /*0390*/  LOP3.LUT R2, R2, UR8, RZ, 0x3c, !PT ;  /* 0x0000000802027c12 */ /* 0x000fc8000f8e3cff */
[----:B------:R-:W-:-:S03]  /*03a0*/  ISETP.GE.AND P0, PT, R2, RZ, PT ;  /* 0x000000ff0200720c */ /* 0x000fc60003f06270 */
[----:B------:R-:W-:Y:S01]  /*03b0*/  VOTEU.ANY UP2, P4 ;  /* 0x0000000000ff7886 */ /* 0x000fe20002040100 */
[----:B-1----:R-:W1:Y:S01]  /*03c0*/  MUFU.RCP R3, R3 ;  /* 0x0000000300037308 */ /* 0x002e620000001000 */
[----:B------:R-:W-:-:S03]  /*03d0*/  UISETP.NE.AND UP0, UPT, UR7, URZ, UPT ;  /* 0x000000ff0700728c */ /* 0x000fc6000bf05270 */
[----:B------:R-:W2:Y:S05]  /*03e0*/  @UP2 LDCU.64 UR4, c[0x0][0x460] ;  /* 0x00008c00ff0427ac */ /* 0x000eaa0008000a00 */
[----:B------:R-:W-:Y:S01]  /*03f0*/  VOTEU.ANY UP1, P0 ;  /* 0x0000000000ff7886 */ /* 0x000fe20000020100 */
[----:B------:R-:W-:-:S04]  /*0400*/  PLOP3.LUT P0, PT, PT, PT, UP2, 0x80, 0x8 ;  /* 0x000000000008781c */ /* 0x000fc80003f0f028 */
[----:B------:R-:W-:Y:S01]  /*0410*/  @!UP1 UIADD3 UR6, UPT, UPT, -UR6, URZ, URZ ;  /* 0x000000ff06069290 */ /* 0x000fe2000fffe1ff */
[----:B-1----:R-:W-:Y:S01]  /*0420*/  VIADD R6, R3, 0xffffffe ;  /* 0x0ffffffe03067836 */ /* 0x002fe20000000000 */
[----:B------:R-:W-:-:S03]  /*0430*/  @!UP0 ULOP3.LUT UR6, URZ, UR7, URZ, 0x33, !UPT ;  /* 0x00000007ff068292 */ /* 0x000fc6000f8e33ff */
[----:B------:R1:W3:Y:S01]  /*0440*/  F2I.FTZ.U32.TRUNC.NTZ R7, R6 ;  /* 0x0000000600077305 */ /* 0x0002e2000021f000 */
[----:B--2---:R-:W-:Y:S01]  /*0450*/  @UP2 UIMAD.WIDE UR4, UR6, 0x4, UR4 ;  /* 0x00000004060428a5 */ /* 0x004fe2000f8e0204 */
[----:B------:R-:W-:-:S05]  /*0460*/  IMAD.MOV.U32 R2, RZ, RZ, RZ ;  /* 0x000000ffff027224 */ /* 0x000fca00078e00ff */
[----:B------:R-:W-:Y:S02]  /*0470*/  IMAD.U32 R4, RZ, RZ, UR4 ;  /* 0x00000004ff047e24 */ /* 0x000fe4000f8e00ff */
[----:B------:R-:W-:Y:S02]  /*0480*/  IMAD.U32 R5, RZ, RZ, UR5 ;  /* 0x00000005ff057e24 */ /* 0x000fe4000f8e00ff */
[----:B-1----:R-:W-:Y:S01]  /*0490*/  IMAD.MOV.U32 R6, RZ, RZ, RZ ;  /* 0x000000ffff067224 */ /* 0x002fe200078e00ff */
[----:B------:R-:W1:Y:S02]  /*04a0*/  LDCU UR4, c[0x0][0x3e8] ;  /* 0x00007d00ff0477ac */ /* 0x000e640008000800 */
[----:B------:R3:W5:Y:S02]  /*04b0*/  @P0 LDG.E R2, desc[UR36][R4.64] ;  /* 0x0000002404020981 */ /* 0x000764000c1e1900 */
[----:B---3--:R-:W-:-:S04]  /*04c0*/  IMAD.MOV R5, RZ, RZ, -R7 ;  /* 0x000000ffff057224 */ /* 0x008fc800078e0a07 */
[----:B------:R-:W-:-:S04]  /*04d0*/  IMAD R5, R5, R8, RZ ;  /* 0x0000000805057224 */ /* 0x000fc800078e02ff */
[----:B------:R-:W-:Y:S01]  /*04e0*/  IMAD.HI.U32 R7, R7, R5, R6 ;  /* 0x0000000507077227 */ /* 0x000fe200078e0006 */
[----:B-1----:R-:W-:Y:S01]  /*04f0*/  UISETP.NE.AND UP1, UPT, UR4, URZ, UPT ;  /* 0x000000ff0400728c */ /* 0x002fe2000bf25270 */
[----:B0-----:R-:W-:Y:S01]  /*0500*/  ISETP.GT.U32.AND P3, PT, R52, 0x13, PT ;  /* 0x000000133400780c */ /* 0x001fe20003f64070 */
[----:B------:R-:W-:Y:S02]  /*0510*/  UP2UR UR41, UPR, URZ, 0x4 ;  /* 0x00000004ff297883 */ /* 0x000fe40008000000 */
[----:B------:R-:W-:Y:S01]  /*0520*/  UISETP.NE.AND UP0, UPT, UR10, URZ, UPT ;  /* 0x000000ff0a00728c */ /* 0x000fe2000bf05270 */
[----:B------:R-:W-:-:S13]  /*0530*/  R2UR UR42, R10 ;  /* 0x000000000a2a72ca */ /* 0x000fda00000e0000 */
[----:B------:R-:W-:-:S06]  /*0540*/  UIADD3 UR43, UPT, UPT, UR42, -0x1, URZ ;  /* 0xffffffff2a2b7890 */ /* 0x000fcc000fffe0ff */
[----:B------:R-:W-:-:S05]  /*0550*/  IABS R3, UR43 ;  /* 0x0000002b00037c13 */ /* 0x000fca0008000000 */
        /* <DEDUP_REMOVED lines=8> */
[----:B------:R-:W-:-:S12]  /*05e0*/  UISETP.GE.AND UP2, UPT, UR43, URZ, UPT ;  /* 0x000000ff2b00728c */ /* 0x000fd8000bf46270 */
[----:B------:R-:W-:-:S04]  /*05f0*/  @!P0 IADD3 R8, PT, PT, -R8, UR39, RZ ;  /* 0x0000002708088c10 */ /* 0x000fc8000fffe1ff */
[----:B------:R-:W-:Y:S01]  /*0600*/  @!P0 R2UR UR39, R8 ;  /* 0x00000000082782ca */ /* 0x000fe200000e0000 */
[----:B------:R-:W-:Y:S02]  /*0610*/  UIMAD UR5, UR8, UR9, UR44 ;  /* 0x00000009080572a4 */ /* 0x000fe4000f8e022c */
[----:B------:R-:W-:Y:S01]  /*0620*/  @UP1 UIMAD UR4, UR8, UR4, URZ ;  /* 0x00000004080412a4 */ /* 0x000fe2000f8e02ff */
[----:B------:R-:W-:Y:S01]  /*0630*/  BSSY.RECONVERGENT B0, `(.L_x_1376) ;  /* 0x0000022000007945 */ /* 0x000fe20003800200 */
[----:B------:R-:W-:Y:S02]  /*0640*/  @!UP1 UIMAD UR7, UR5, 0x50, URZ ;  /* 0x00000050050798a4 */ /* 0x000fe4000f8e02ff */
[----:B------:R-:W-:Y:S02]  /*0650*/  @UP1 UIMAD UR7, UR44, 0x50, UR4 ;  /* 0x000000502c0718a4 */ /* 0x000fe4000f8e0204 */
[----:B------:R-:W-:-:S04]  /*0660*/  UIMAD UR40, UR6, UR9, URZ ;  /* 0x00000009062872a4 */ /* 0x000fc8000f8e02ff */
[----:B------:R-:W-:Y:S02]  /*0670*/  @!UP2 UIADD3 UR39, UPT, UPT, -UR39, URZ, URZ ;  /* 0x000000ff2727a290 */ /* 0x000fe4000fffe1ff */
[----:B------:R-:W-:Y:S01]  /*0680*/  @!UP0 ULOP3.LUT UR39, URZ, UR10, URZ, 0x33, !UPT ;  /* 0x0000000aff278292 */ /* 0x000fe2000f8e33ff */
[----:B------:R-:W-:Y:S01]  /*0690*/  P2R R16, PR, RZ, 0x10 ;  /* 0x00000010ff107803 */ /* 0x000fe20000000000 */
[----:B------:R-:W-:Y:S02]  /*06a0*/  IMAD.MOV.U32 R7, RZ, RZ, RZ ;  /* 0x000000ffff077224 */ /* 0x000fe400078e00ff */
[----:B------:R-:W-:Y:S02]  /*06b0*/  IMAD.MOV.U32 R6, RZ, RZ, RZ ;  /* 0x000000ffff067224 */ /* 0x000fe400078e00ff */
[----:B------:R-:W-:Y:S02]  /*06c0*/  IMAD.MOV.U32 R5, RZ, RZ, RZ ;  /* 0x000000ffff057224 */ /* 0x000fe400078e00ff */
[----:B------:R-:W-:-:S02]  /*06d0*/  IMAD.MOV.U32 R4, RZ, RZ, RZ ;  /* 0x000000ffff047224 */ /* 0x000fc400078e00ff */
[----:B------:R-:W-:Y:S02]  /*06e0*/  IMAD.SHL.U32 R17, R52, 0x4, RZ ;  /* 0x0000000434117824 */ /* 0x000fe400078e00ff */
[----:B------:R-:W-:Y:S01]  /*06f0*/  IMAD R56, R37, UR8, RZ ;  /* 0x0000000825387c24 */ /* 0x000fe2000f8e02ff */
        /* <DEDUP_REMOVED lines=12> */
[----:B----4-:R-:W3:Y:S08]  /*07c0*/  @!P0 I2F.S8 R7, R12.B2 ;  /* 0x2000000c00078306 */ /* 0x010ef00000001400 */
[----:B------:R-:W0:Y:S08]  /*07d0*/  @!P0 I2F.S8 R3, R12 ;  /* 0x0000000c00038306 */ /* 0x000e300000001400 */
[----:B------:R-:W1:Y:S08]  /*07e0*/  @!P0 I2F.S8 R5, R12.B1 ;  /* 0x1000000c00058306 */ /* 0x000e700000001400 */
[----:B------:R-:W2:Y:S01]  /*07f0*/  @!P0 I2F.S8 R15, R12.B3 ;  /* 0x3000000c000f8306 */ /* 0x000ea20000001400 */
[C---:B---3--:R-:W-:Y:S01]  /*0800*/  @!P0 FMUL.FTZ R6, R8.reuse, R7 ;  /* 0x0000000708068220 */ /* 0x048fe20000410000 */
[C---:B0-----:R-:W-:Y:S01]  /*0810*/  @!P0 FMUL.FTZ R4, R8.reuse, R3 ;  /* 0x0000000308048220 */ /* 0x041fe20000410000 */
[C---:B-1----:R-:W-:Y:S01]  /*0820*/  @!P0 FMUL.FTZ R5, R8.reuse, R5 ;  /* 0x0000000508058220 */ /* 0x042fe20000410000 */
[----:B--2---:R-:W-:-:S06]  /*0830*/  @!P0 FMUL.FTZ R7, R8, R15 ;  /* 0x0000000f08078220 */ /* 0x004fcc0000410000 */
[----:B------:R0:W5:Y:S02]  /*0840*/  @P0 LDG.E.128 R4, desc[UR36][R10.64] ;  /* 0x000000240a040981 */ /* 0x000164000c1e1d00 */
.L_x_1377:
[----:B------:R-:W-:Y:S05]  /*0850*/  BSYNC.RECONVERGENT B0 ;  /* 0x0000000000007941 */ /* 0x000fea0003800200 */
.L_x_1376:
[----:B------:R-:W1:Y:S01]  /*0860*/  LDCU.64 UR12, c[0x0][0x3a0] ;  /* 0x00007400ff0c77ac */ /* 0x000e620008000a00 */
[----:B------:R-:W-:Y:S01]  /*0870*/  ISETP.NE.U32.AND P0, PT, R20, RZ, PT ;  /* 0x000000ff1400720c */ /* 0x000fe20003f05070 */
[----:B------:R-:W2:Y:S01]  /*0880*/  S2R R22, SR_CTAID.X ;  /* 0x0000000000167919 */ /* 0x000ea20000002500 */
[----:B------:R-:W3:Y:S01]  /*0890*/  @!P3 LDC.64 R8, c[0x0][0x3b8] ;  /* 0x0000ee00ff08bb82 */ /* 0x000ee20000000a00 */
[----:B------:R-:W4:Y:S01]  /*08a0*/  LDCU.64 UR6, c[0x0][0x390] ;  /* 0x00007200ff0677ac */ /* 0x000f220008000a00 */
[----:B------:R-:W-:Y:S01]  /*08b0*/  ISETP.NE.AND.EX P0, PT, R21, RZ, PT, P0 ;  /* 0x000000ff1500720c */ /* 0x000fe20003f05300 */
[----:B------:R-:W-:Y:S01]  /*08c0*/  @!P3 IMAD R3, R52, R37, UR43 ;  /* 0x0000002b3403be24 */ /* 0x000fe2000f8e0225 */
[----:B------:R-:W-:Y:S01]  /*08d0*/  VOTEU.ANY UP0, P4 ;  /* 0x0000000000ff7886 */ /* 0x000fe20002000100 */
[----:B------:R-:W-:Y:S01]  /*08e0*/  IMAD.U32 R55, RZ, RZ, UR5 ;  /* 0x00000005ff377e24 */ /* 0x000fe2000f8e00ff */
[----:B------:R-:W-:Y:S01]  /*08f0*/  CS2R R26, SRZ ;  /* 0x00000000001a7805 */ /* 0x000fe2000001ff00 */
[----:B------:R-:W-:Y:S01]  /*0900*/  @!P3 IMAD.SHL.U32 R20, R3, 0x4, RZ ;  /* 0x000000040314b824 */ /* 0x000fe200078e00ff */
[----:B------:R-:W-:Y:S01]  /*0910*/  CS2R R24, SRZ ;  /* 0x0000000000187805 */ /* 0x000fe2000001ff00 */
[----:B------:R-:W-:Y:S01]  /*0920*/  IMAD R55, R55, 0x50, RZ ;  /* 0x0000005037377824 */ /* 0x000fe200078e02ff */
[----:B------:R-:W-:-:S02]  /*0930*/  CS2R R30, SRZ ;  /* 0x00000000001e7805 */ /* 0x000fc4000001ff00 */
[----:B------:R-:W-:Y:S02]  /*0940*/  CS2R R28, SRZ ;  /* 0x00000000001c7805 */ /* 0x000fe4000001ff00 */
[----:B------:R-:W-:Y:S01]  /*0950*/  CS2R R34, SRZ ;  /* 0x0000000000227805 */ /* 0x000fe2000001ff00 */
[----:B------:R-:W-:Y:S01]  /*0960*/  @!P3 IMAD R21, R55, UR10, R20 ;  /* 0x0000000a3715bc24 */ /* 0x000fe2000f8e0214 */
[----:B-1----:R-:W-:Y:S01]  /*0970*/  ISETP.NE.U32.AND P2, PT, RZ, UR12, PT ;  /* 0x0000000cff007c0c */ /* 0x002fe2000bf45070 */
[----:B------:R-:W1:Y:S01]  /*0980*/  @P0 LDC.64 R18, c[0x0][0x418] ;  /* 0x00010600ff120b82 */ /* 0x000e620000000a00 */
[----:B------:R-:W-:Y:S01]  /*0990*/  CS2R R32, SRZ ;  /* 0x0000000000207805 */ /* 0x000fe2000001ff00 */
[----:B------:R-:W0:Y:S01]  /*09a0*/  LDCU.U8 UR4, c[0x0][0x404] ;  /* 0x00008080ff0477ac */ /* 0x000e220008000000 */
[----:B------:R-:W-:Y:S02]  /*09b0*/  ISETP.NE.AND.EX P2, PT, RZ, UR13, PT, P2 ;  /* 0x0000000dff007c0c */ /* 0x000fe4000bf45320 */
[----:B----4-:R-:W-:-:S02]  /*09c0*/  ISETP.NE.U32.AND P1, PT, RZ, UR6, PT ;  /* 0x00000006ff007c0c */ /* 0x010fc4000bf25070 */
[----:B------:R-:W-:Y:S01]  /*09d0*/  ISETP.GT.U32.OR P2, PT, R52, 0x13, !P2 ;  /* 0x000000133400780c */ /* 0x000fe20005744470 */
[----:B---3--:R-:W-:Y:S01]  /*09e0*/  @!P3 IMAD.WIDE R8, R21, 0x4, R8 ;  /* 0x000000041508b825 */ /* 0x008fe200078e0208 */
[----:B------:R-:W-:Y:S02]  /*09f0*/  ISETP.NE.AND.EX P1, PT, RZ, UR7, PT, P1 ;  /* 0x00000007ff007c0c */ /* 0x000fe4000bf25310 */
[----:B------:R-:W-:Y:S02]  /*0a00*/  ISETP.NE.OR P4, PT, R0, RZ, P2 ;  /* 0x000000ff0000720c */ /* 0x000fe40001785670 */
[----:B------:R-:W-:Y:S01]  /*0a10*/  PLOP3.LUT P2, PT, PT, PT, UP0, 0x40, 0x4 ;  /* 0x000000000004781c */ /* 0x000fe20003f4e808 */
[----:B------:R-:W3:Y:S01]  /*0a20*/  @!P3 LDG.E.128 R24, desc[UR36][R8.64] ;  /* 0x000000240818b981 */ /* 0x000ee2000c1e1d00 */
[----:B------:R-:W-:Y:S01]  /*0a30*/  ISETP.GT.U32.OR P1, PT, R52, 0x13, !P1 ;  /* 0x000000133400780c */ /* 0x000fe20004f24470 */
[----:B--2---:R-:W-:Y:S01]  /*0a40*/  IMAD R3, R22, 0x50, R17 ;  /* 0x0000005016037824 */ /* 0x004fe200078e0211 */
[----:B------:R-:W-:-:S07]  /*0a50*/  ISETP.GT.U32.OR P2, PT, R52, 0x1f, P2 ;  /* 0x0000001f3400780c */ /* 0x000fce0001744470 */
[----:B------:R-:W2:Y:S01]  /*0a60*/  @!P4 LDC.64 R12, c[0x0][0x3a0] ;  /* 0x0000e800ff0ccb82 */ /* 0x000ea20000000a00 */
[----:B-1----:R-:W-:-:S05]  /*0a70*/  @P0 IMAD.WIDE.U32 R18, R23, 0x4, R18 ;  /* 0x0000000417120825 */ /* 0x002fca00078e0012 */
[----:B-----5:R-:W-:Y:S01]  /*0a80*/  @!P2 IMAD R20, R2, UR9, RZ ;  /* 0x000000090214ac24 */ /* 0x020fe2000f8e02ff */
[----:B------:R-:W4:Y:S01]  /*0a90*/  @P0 LDG.E R18, desc[UR36][R18.64] ;  /* 0x0000002412120981 */ /* 0x000f22000c1e1900 */
[----:B0-----:R-:W0:Y:S02]  /*0aa0*/  @!P1 LDC.64 R10, c[0x0][0x390] ;  /* 0x0000e400ff0a9b82 */ /* 0x001e240000000a00 */
[----:B------:R-:W-:-:S06]  /*0ab0*/  @!P2 IMAD R21, R20, 0x50, R3 ;  /* 0x000000501415a824 */ /* 0x000fcc00078e0203 */
[----:B------:R-:W1:Y:S01]  /*0ac0*/  @!P2 LDC.64 R14, c[0x0][0x450] ;  /* 0x00011400ff0eab82 */ /* 0x000e620000000a00 */
[----:B--2---:R-:W-:-:S05]  /*0ad0*/  @!P4 IMAD.WIDE.U32 R12, R3, 0x4, R12 ;  /* 0x00000004030cc825 */ /* 0x004fca00078e000c */
[----:B------:R-:W3:Y:S01]  /*0ae0*/  @!P4 LDG.E.128 R28, desc[UR36][R12.64] ;  /* 0x000000240c1cc981 */ /* 0x000ee2000c1e1d00 */
[----:B0-----:R-:W-:-:S05]  /*0af0*/  @!P1 IMAD.WIDE.U32 R10, R3, 0x4, R10 ;  /* 0x00000004030a9825 */ /* 0x001fca00078e000a */
[----:B------:R0:W2:Y:S01]  /*0b00*/  @!P1 LDG.E.128 R32, desc[UR36][R10.64] ;  /* 0x000000240a209981 */ /* 0x0000a2000c1e1d00 */
[----:B-1----:R-:W-:-:S05]  /*0b10*/  @!P2 IMAD.WIDE R14, R21, 0x4, R14 ;  /* 0x00000004150ea825 */ /* 0x002fca00078e020e */
[----:B------:R-:W2:Y:S01]  /*0b20*/  @!P2 LDG.E.128 R20, desc[UR36][R14.64] ;  /* 0x000000240e14a981 */ /* 0x000ea2000c1e1d00 */
[----:B0-----:R-:W0:Y:S01]  /*0b30*/  LDC R10, c[0x0][0x400] ;  /* 0x00010000ff0a7b82 */ /* 0x001e220000000800 */
[----:B------:R-:W-:Y:S02]  /*0b40*/  ISETP.NE.AND P1, PT, RZ, UR4, PT ;  /* 0x00000004ff007c0c */ /* 0x000fe4000bf25270 */
[----:B------:R-:W-:Y:S01]  /*0b50*/  ISETP.NE.AND P3, PT, R0, RZ, PT ;  /* 0x000000ff0000720c */ /* 0x000fe20003f65270 */
[----:B------:R-:W-:Y:S01]  /*0b60*/  IMAD.MOV R3, RZ, RZ, -R37 ;  /* 0x000000ffff037224 */ /* 0x000fe200078e0a25 */
[----:B------:R-:W-:-:S04]  /*0b70*/  UMOV UR38, URZ ;  /* 0x000000ff00267c82 */ /* 0x000fc80008000000 */
[----:B------:R-:W-:Y:S01]  /*0b80*/  VIADDMNMX R3, R3, UR42, RZ, !PT ;  /* 0x0000002a03037c46 */ /* 0x000fe2000f8001ff */
[----:B------:R-:W-:Y:S01]  /*0b90*/  BSSY.RECONVERGENT B6, `(.L_x_1378) ;  /* 0x0000121000067945 */ /* 0x000fe20003800200 */
[----:B0-----:R-:W-:Y:S02]  /*0ba0*/  ISETP.LT.OR P1, PT, R10, 0x1, P1 ;  /* 0x000000010a00780c */ /* 0x001fe40000f21670 */
[----:B------:R-:W-:Y:S02]  /*0bb0*/  R2UR UR45, R3 ;  /* 0x00000000032d72ca */ /* 0x000fe400000e0000 */
[----:B------:R-:W-:Y:S02]  /*0bc0*/  SHF.R.S32.HI R57, RZ, 0x1f, R56 ;  /* 0x0000001fff397819 */ /* 0x000fe40000011438 */
[----:B----4-:R-:W-:Y:S01]  /*0bd0*/  @P0 R2UR UR38, R18 ;  /* 0x00000000122602ca */ /* 0x010fe200000e0000 */
[----:B---3--:R-:W-:Y:S01]  /*0be0*/  @!P3 FADD.FTZ R24, R24, R28 ;  /* 0x0000001c1818b221 */ /* 0x008fe20000010000 */
[----:B------:R-:W-:Y:S01]  /*0bf0*/  @!P3 FADD.FTZ R25, R25, R29 ;  /* 0x0000001d1919b221 */ /* 0x000fe20000010000 */
[----:B------:R-:W-:Y:S01]  /*0c00*/  @!P3 FADD.FTZ R26, R26, R30 ;  /* 0x0000001e1a1ab221 */ /* 0x000fe20000010000 */
[----:B------:R-:W-:Y:S01]  /*0c10*/  @!P3 FADD.FTZ R27, R27, R31 ;  /* 0x0000001f1b1bb221 */ /* 0x000fe20000010000 */
[----:B--2---:R-:W-:Y:S01]  /*0c20*/  FADD.FTZ R32, R32, R4 ;  /* 0x0000000420207221 */ /* 0x004fe20000010000 */
[----:B------:R-:W-:Y:S01]  /*0c30*/  FADD.FTZ R33, R33, R5 ;  /* 0x0000000521217221 */ /* 0x000fe20000010000 */
[----:B------:R-:W-:Y:S01]  /*0c40*/  FADD.FTZ R34, R34, R6 ;  /* 0x0000000622227221 */ /* 0x000fe20000010000 */
[----:B------:R-:W-:Y:S01]  /*0c50*/  FADD.FTZ R35, R35, R7 ;  /* 0x0000000723237221 */ /* 0x000fe20000010000 */
[----:B------:R-:W-:Y:S01]  /*0c60*/  @!P2 FMUL.FTZ R24, R24, R20 ;  /* 0x000000141818a220 */ /* 0x000fe20000410000 */
[----:B------:R-:W-:Y:S01]  /*0c70*/  @!P2 FMUL.FTZ R25, R25, R21 ;  /* 0x000000151919a220 */ /* 0x000fe20000410000 */
[----:B------:R-:W-:Y:S01]  /*0c80*/  @!P2 FMUL.FTZ R26, R26, R22 ;  /* 0x000000161a1aa220 */ /* 0x000fe20000410000 */
[----:B------:R-:W-:Y:S01]  /*0c90*/  @!P2 FMUL.FTZ R27, R27, R23 ;  /* 0x000000171b1ba220 */ /* 0x000fe20000410000 */
[----:B------:R-:W-:Y:S06]  /*0ca0*/  @P1 BRA `(.L_x_1379) ;  /* 0x00000004002c1947 */ /* 0x000fec0003800000 */
[----:B------:R-:W-:Y:S05]  /*0cb0*/  @P3 BRA `(.L_x_1380) ;  /* 0x0000000000a83947 */ /* 0x000fea0003800000 */
[----:B------:R-:W-:-:S13]  /*0cc0*/  ISETP.GE.AND P0, PT, R17, R10, PT ;  /* 0x0000000a1100720c */ /* 0x000fda0003f06270 */
[----:B------:R-:W-:Y:S05]  /*0cd0*/  @P0 BRA `(.L_x_1381) ;  /* 0x0000001000300947 */ /* 0x000fea0003800000 */
[----:B------:R-:W-:Y:S01]  /*0ce0*/  I2FP.F32.U32 R4, R10 ;  /* 0x0000000a00047245 */ /* 0x000fe20000201000 */
[----:B------:R-:W-:Y:S02]  /*0cf0*/  VIADD R3, R17, 0x2 ;  /* 0x0000000211037836 */ /* 0x000fe40000000000 */
[----:B------:R-:W-:-:S03]  /*0d00*/  VIADD R0, R0, -UR38 ;  /* 0x8000002600007c36 */ /* 0x000fc60008000000 */
        /* <DEDUP_REMOVED lines=18> */
[-C--:B------:R-:W-:Y:S01]  /*0e30*/  FMUL.FTZ R9, R27, R6.reuse ;  /* 0x000000061b097220 */ /* 0x080fe20000410000 */
[-C--:B------:R-:W-:Y:S01]  /*0e40*/  FMUL.FTZ R10, R34, R6.reuse ;  /* 0x00000006220a7220 */ /* 0x080fe20000410000 */
[----:B------:R-:W-:-:S04]  /*0e50*/  FMUL.FTZ R12, R26, R6 ;  /* 0x000000061a0c7220 */ /* 0x000fc80000410000 */
[----:B------:R-:W0:Y:S01]  /*0e60*/  MUFU.COS R0, R11 ;  /* 0x0000000b00007308 */ /* 0x000e220000000000 */
[-C--:B-1----:R-:W-:Y:S01]  /*0e70*/  FMUL.FTZ R3, R33, R4.reuse ;  /* 0x0000000421037220 */ /* 0x082fe20000410000 */
[-C--:B------:R-:W-:Y:S01]  /*0e80*/  FMUL.FTZ R6, R32, R4.reuse ;  /* 0x0000000420067220 */ /* 0x080fe20000410000 */
[-C--:B--2---:R-:W-:Y:S01]  /*0e90*/  FFMA.FTZ R8, R34, R7.reuse, -R5 ;  /* 0x0000000722087223 */ /* 0x084fe20000010805 */
[-C--:B------:R-:W-:Y:S01]  /*0ea0*/  FMUL.FTZ R5, R25, R4.reuse ;  /* 0x0000000419057220 */ /* 0x080fe20000410000 */
[----:B------:R-:W-:Y:S01]  /*0eb0*/  FMUL.FTZ R4, R24, R4 ;  /* 0x0000000418047220 */ /* 0x000fe20000410000 */
[-C--:B------:R-:W-:Y:S01]  /*0ec0*/  FFMA.FTZ R26, R26, R7.reuse, -R9 ;  /* 0x000000071a1a7223 */ /* 0x080fe20000010809 */
[-C--:B------:R-:W-:Y:S01]  /*0ed0*/  FFMA.FTZ R35, R35, R7.reuse, R10 ;  /* 0x0000000723237223 */ /* 0x080fe2000001000a */
[----:B------:R-:W-:Y:S01]  /*0ee0*/  FFMA.FTZ R27, R27, R7, R12 ;  /* 0x000000071b1b7223 */ /* 0x000fe2000001000c */
[----:B------:R-:W-:Y:S02]  /*0ef0*/  IMAD.MOV.U32 R34, RZ, RZ, R8 ;  /* 0x000000ffff227224 */ /* 0x000fe400078e0008 */
[-C--:B0-----:R-:W-:Y:S01]  /*0f00*/  FFMA.FTZ R3, R32, R0.reuse, -R3 ;  /* 0x0000000020037223 */ /* 0x081fe20000010803 */
[-C--:B------:R-:W-:Y:S01]  /*0f10*/  FFMA.FTZ R24, R24, R0.reuse, -R5 ;  /* 0x0000000018187223 */ /* 0x080fe20000010805 */
[-C--:B------:R-:W-:Y:S01]  /*0f20*/  FFMA.FTZ R33, R33, R0.reuse, R6 ;  /* 0x0000000021217223 */ /* 0x080fe20000010006 */
[----:B------:R-:W-:Y:S01]  /*0f30*/  FFMA.FTZ R25, R25, R0, R4 ;  /* 0x0000000019197223 */ /* 0x000fe20000010004 */
[----:B------:R-:W-:Y:S01]  /*0f40*/  IMAD.MOV.U32 R32, RZ, RZ, R3 ;  /* 0x000000ffff207224 */ /* 0x000fe200078e0003 */
[----:B------:R-:W-:Y:S06]  /*0f50*/  BRA `(.L_x_1381) ;  /* 0x0000000c00907947 */ /* 0x000fec0003800000 */
.L_x_1380:
        /* <DEDUP_REMOVED lines=11> */
[----:B------:R-:W-:Y:S02]  /*1010*/  FMUL.FTZ R3, R3, R10 ;  /* 0x0000000a03037220 */ /* 0x000fe40000410000 */
[----:B------:R-:W0:Y:S02]  /*1020*/  MUFU.EX2 R5, -R4 ;  /* 0x8000000400057308 */ /* 0x000e240000000800 */
[----:B------:R-:W-:-:S06]  /*1030*/  FMUL.FTZ R3, R3, 13.28771209716796875 ;  /* 0x41549a7803037820 */ /* 0x000fcc0000410000 */
        /* <DEDUP_REMOVED lines=18> */
.L_x_1379:
        /* <DEDUP_REMOVED lines=13> */
[----:B0-----:R-:W-:Y:S02]  /*1230*/  IMAD.MOV.U32 R4, RZ, RZ, RZ ;  /* 0x000000ffff047224 */ /* 0x001fe400078e00ff */
        /* <DEDUP_REMOVED lines=13> */
[----:B------:R-:W-:Y:S01]  /*1310*/  @P0 VIADD R19, R19, 0x1 ;  /* 0x0000000113130836 */ /* 0x000fe20000000000 */
[----:B------:R-:W-:-:S05]  /*1320*/  ISETP.GE.AND P0, PT, R17, R10, PT ;  /* 0x0000000a1100720c */ /* 0x000fca0003f06270 */
        /* <DEDUP_REMOVED lines=10> */
[----:B------:R-:W-:Y:S02]  /*13d0*/  IMAD.MOV.U32 R8, RZ, RZ, 0x53f ;  /* 0x0000053fff087424 */ /* 0x000fe400078e00ff */
[----:B------:R1:W2:Y:S01]  /*13e0*/  LDC.64 R14, c[0x4][R0] ;  /* 0x01000000000e7b82 */ /* 0x0002a20000000a00 */
[----:B------:R-:W3:Y:S01]  /*13f0*/  LDCU.64 UR6, c[0x4][0xd0] ;  /* 0x01001a00ff0677ac */ /* 0x000ee20008000a00 */
[----:B------:R-:W-:Y:S02]  /*1400*/  IMAD.MOV.U32 R12, RZ, RZ, 0x1 ;  /* 0x00000001ff0c7424 */ /* 0x000fe400078e00ff */
[----:B------:R-:W-:Y:S01]  /*1410*/  IMAD.MOV.U32 R13, RZ, RZ, RZ ;  /* 0x000000ffff0d7224 */ /* 0x000fe200078e00ff */
[----:B------:R-:W4:Y:S01]  /*1420*/  LDCU.64 UR8, c[0x4][0x80] ;  /* 0x01001000ff0877ac */ /* 0x000f220008000a00 */
[----:B0-----:R-:W-:-:S02]  /*1430*/  IMAD.U32 R4, RZ, RZ, UR4 ;  /* 0x00000004ff047e24 */ /* 0x001fc4000f8e00ff */
[----:B------:R-:W-:Y:S02]  /*1440*/  IMAD.U32 R5, RZ, RZ, UR5 ;  /* 0x00000005ff057e24 */ /* 0x000fe4000f8e00ff */
[----:B---3--:R-:W-:Y:S02]  /*1450*/  IMAD.U32 R6, RZ, RZ, UR6 ;  /* 0x00000006ff067e24 */ /* 0x008fe4000f8e00ff */
[----:B------:R-:W-:Y:S02]  /*1460*/  IMAD.U32 R7, RZ, RZ, UR7 ;  /* 0x00000007ff077e24 */ /* 0x000fe4000f8e00ff */
[----:B----4-:R-:W-:Y:S02]  /*1470*/  IMAD.U32 R10, RZ, RZ, UR8 ;  /* 0x00000008ff0a7e24 */ /* 0x010fe4000f8e00ff */
[----:B-1----:R-:W-:-:S07]  /*1480*/  IMAD.U32 R11, RZ, RZ, UR9 ;  /* 0x00000009ff0b7e24 */ /* 0x002fce000f8e00ff */
[----:B------:R-:W-:-:S07]  /*1490*/  LEPC R20, `(.L_x_1382) ;  /* 0x000000001014794e */ /* 0x000fce0000000000 */
[----:B--2---:R-:W-:Y:S05]  /*14a0*/  CALL.ABS.NOINC R14 ;  /* 0x000000000e007343 */ /* 0x004fea0003c00000 */
.L_x_1382:
        /* <DEDUP_REMOVED lines=15> */
.L_x_1383:
        /* <DEDUP_REMOVED lines=60> */
[----:B------:R-:W-:Y:S01]  /*1960*/  FFMA.FTZ R27, R27, R8, R14 ;  /* 0x000000081b1b7223 */ /* 0x000fe2000001000e */
[----:B------:R-:W-:Y:S02]  /*1970*/  IMAD.MOV.U32 R34, RZ, RZ, R10 ;  /* 0x000000ffff227224 */ /* 0x000fe400078e000a */
        /* <DEDUP_REMOVED lines=9> */
.L_x_1389:
[----:B------:R-:W-:Y:S05]  /*1a10*/  BSYNC.RECONVERGENT B2 ;  /* 0x0000000000027941 */ /* 0x000fea0003800200 */
.L_x_1388:
[----:B-1----:R0:W-:Y:S04]  /*1a20*/  STS [R23], R24 ;  /* 0x0000001817007388 */ /* 0x0021e80000000800 */
[----:B--2---:R0:W-:Y:S04]  /*1a30*/  STS [R23+0x4], R26 ;  /* 0x0000041a17007388 */ /* 0x0041e80000000800 */
[----:B---3--:R0:W-:Y:S04]  /*1a40*/  STS [R36], R25 ;  /* 0x0000001924007388 */ /* 0x0081e80000000800 */
[----:B----4-:R0:W-:Y:S01]  /*1a50*/  STS [R36+0x4], R27 ;  /* 0x0000041b24007388 */ /* 0x0101e20000000800 */
[----:B------:R-:W-:Y:S05]  /*1a60*/  BRA `(.L_x_1390) ;  /* 0x0000000000847947 */ /* 0x000fea0003800000 */
.L_x_1387:
        /* <DEDUP_REMOVED lines=33> */
.L_x_1390:
[----:B------:R-:W-:Y:S05]  /*1c80*/  BSYNC.RECONVERGENT B1 ;  /* 0x0000000000017941 */ /* 0x000fea0003800200 */
.L_x_1386:
[----:B------:R1:W-:Y:S04]  /*1c90*/  STS [R21], R32 ;  /* 0x0000002015007388 */ /* 0x0003e80000000800 */
[----:B------:R1:W-:Y:S04]  /*1ca0*/  STS [R21+0x4], R34 ;  /* 0x0000042215007388 */ /* 0x0003e80000000800 */
[----:B------:R1:W-:Y:S04]  /*1cb0*/  STS [R20], R33 ;  /* 0x0000002114007388 */ /* 0x0003e80000000800 */
[----:B------:R1:W-:Y:S02]  /*1cc0*/  STS [R20+0x4], R35 ;  /* 0x0000042314007388 */ /* 0x0003e40000000800 */
.L_x_1385:
[----:B------:R-:W-:Y:S05]  /*1cd0*/  BSYNC.RECONVERGENT B0 ;  /* 0x0000000000007941 */ /* 0x000fea0003800200 */
.L_x_1384:
        /* <DEDUP_REMOVED lines=10> */
.L_x_1392:
[----:B------:R-:W-:Y:S05]  /*1d80*/  BSYNC.RECONVERGENT B0 ;  /* 0x0000000000007941 */ /* 0x000fea0003800200 */
.L_x_1391:
[----:B------:R-:W-:Y:S06]  /*1d90*/  BAR.SYNC.DEFER_BLOCKING 0x0 ;  /* 0x0000000000007b1d */ /* 0x000fec0000010000 */
.L_x_1381:
[----:B------:R-:W-:Y:S05]  /*1da0*/  BSYNC.RECONVERGENT B6 ;  /* 0x0000000000067941 */ /* 0x000fea0003800200 */
.L_x_1378:
[----:B------:R-:W5:Y:S01]  /*1db0*/  S2UR UR10, SR_CgaCtaId ;  /* 0x00000000000a79c3 */ /* 0x000f620000008800 */
[----:B------:R-:W-:Y:S01]  /*1dc0*/  ISETP.GT.U32.AND P0, PT, R52, 0x1f, PT ;  /* 0x0000001f3400780c */ /* 0x000fe20003f04070 */
[----:B------:R-:W-:Y:S01]  /*1dd0*/  UMOV UR9, 0x400 ;  /* 0x0000040000097882 */ /* 0x000fe20000000000 */
[----:B------:R-:W-:Y:S01]  /*1de0*/  UIADD3 UR4, UPT, UPT, UR42, -UR45, URZ ;  /* 0x8000002d2a047290 */ /* 0x000fe2000fffe0ff */
[----:B------:R-:W-:Y:S01]  /*1df0*/  IMAD.MOV.U32 R87, RZ, RZ, -0x800001 ;  /* 0xff7fffffff577424 */ /* 0x000fe200078e00ff */
[----:B------:R-:W-:-:S04]  /*1e00*/  UIADD3 UR5, UPT, UPT, UR9, 0x410, URZ ;  /* 0x0000041009057890 */ /* 0x000fc8000fffe0ff */
[----:B-----5:R-:W-:-:S04]  /*1e10*/  ULEA UR5, UR10, UR5, 0x18 ;  /* 0x000000050a057291 */ /* 0x020fc8000f8ec0ff */
[----:B------:R-:W-:Y:S01]  /*1e20*/  ULEA UR4, UR4, UR5, 0x2 ;  /* 0x0000000504047291 */ /* 0x000fe2000f8e10ff */
[----:B------:R-:W-:Y:S11]  /*1e30*/  @P0 BRA `(.L_x_1393) ;  /* 0x0000000000d40947 */ /* 0x000ff60003800000 */
[----:B------:R-:W5:Y:S01]  /*1e40*/  LDCU UR6, c[0x0][0x40c] ;  /* 0x00008180ff0677ac */ /* 0x000f620008000800 */
[----:B--2-4-:R-:W-:Y:S01]  /*1e50*/  FMUL.FTZ R6, R32, R24 ;  /* 0x0000001820067220 */ /* 0x014fe20000410000 */
[----:B-----5:R-:W-:Y:S02]  /*1e60*/  UISETP.NE.AND UP0, UPT, UR6, URZ, UPT ;  /* 0x000000ff0600728c */ /* 0x020fe4000bf05270 */
[----:B------:R-:W-:-:S04]  /*1e70*/  UIADD3 UR6, UPT, UPT, UR9, 0x10, URZ ;  /* 0x0000001009067890 */ /* 0x000fc8000fffe0ff */
[----:B------:R-:W-:Y:S01]  /*1e80*/  PLOP3.LUT P1, PT, PT, PT, UP0, 0x80, 0x8 ;  /* 0x000000000008781c */ /* 0x000fe20003f2f008 */
[----:B------:R-:W-:-:S03]  /*1e90*/  ULEA UR6, UR10, UR6, 0x18 ;  /* 0x000000060a067291 */ /* 0x000fc6000f8ec0ff */
[----:B------:R-:W-:Y:S01]  /*1ea0*/  ISETP.GT.U32.OR P0, PT, R52, 0x13, P1 ;  /* 0x000000133400780c */ /* 0x000fe20000f04470 */
[----:B------:R-:W-:-:S04]  /*1eb0*/  @!UP0 UIADD3 UR7, UPT, UPT, UR9, 0x210, URZ ;  /* 0x0000021009078890 */ /* 0x000fc8000fffe0ff */
[----:B------:R-:W-:-:S06]  /*1ec0*/  @!UP0 ULEA UR7, UR10, UR7, 0x18 ;  /* 0x000000070a078291 */ /* 0x000fcc000f8ec0ff */
[C---:B---3--:R-:W-:Y:S02]  /*1ed0*/  @!P1 LEA R3, R52.reuse, UR7, 0x4 ;  /* 0x0000000734039c11 */ /* 0x048fe4000f8e20ff */
[----:B------:R-:W2:Y:S08]  /*1ee0*/  @!P0 LDC R7, c[0x0][0x3f4] ;  /* 0x0000fd00ff078b82 */ /* 0x000eb00000000800 */
[----:B-1----:R-:W1:Y:S01]  /*1ef0*/  @!P0 LDC.64 R4, c[0x0][0x3b8] ;  /* 0x0000ee00ff048b82 */ /* 0x002e620000000a00 */
[----:B--2---:R-:W-:-:S04]  /*1f00*/  @!P0 IMAD R0, R52, R7, UR39 ;  /* 0x0000002734008e24 */ /* 0x004fc8000f8e0207 */
[----:B------:R-:W-:-:S04]  /*1f10*/  @!P0 IMAD.SHL.U32 R0, R0, 0x4, RZ ;  /* 0x0000000400008824 */ /* 0x000fc800078e00ff */
[----:B------:R-:W-:Y:S01]  /*1f20*/  @!P0 IMAD R7, R55, R7, R0 ;  /* 0x0000000737078224 */ /* 0x000fe200078e0200 */
[----:B------:R-:W-:Y:S01]  /*1f30*/  LEA R0, R52, UR6, 0x4 ;  /* 0x0000000634007c11 */ /* 0x000fe2000f8e20ff */
[----:B------:R-:W-:Y:S02]  /*1f40*/  UMOV UR6, 0xffffffff ;  /* 0xffffffff00067882 */ /* 0x000fe40000000000 */
        /* <DEDUP_REMOVED lines=17> */
.L_x_1779:
[----:B------:R-:W-:Y:S01]  /*2060*/  ISETP.NE.AND P0, PT, R52, RZ, PT ;  /* 0x000000ff3400720c */ /* 0x000fe20003f05270 */
[----:B--2---:R-:W-:-:S12]  /*2070*/  FADD.FTZ R14, R5, R14 ;  /* 0x0000000e050e7221 */ /* 0x004fd80000010000 */
[----:B------:R-:W-:Y:S05]  /*2080*/  @P0 BRA `(.L_x_1393) ;  /* 0x0000000000400947 */ /* 0x000fea0003800000 */
[----:B------:R-:W2:Y:S01]  /*2090*/  LDCU.64 UR12, c[0x0][0x438] ;  /* 0x00008700ff0c77ac */ /* 0x000ea20008000a00 */
[----:B------:R-:W3:Y:S01]  /*20a0*/  LDCU UR6, c[0x0][0x410] ;  /* 0x00008200ff0677ac */ /* 0x000ee20008000800 */
[----:B--2---:R-:W-:-:S04]  /*20b0*/  UISETP.NE.U32.AND UP0, UPT, UR12, URZ, UPT ;  /* 0x000000ff0c00728c */ /* 0x004fc8000bf05070 */
[----:B------:R-:W-:Y:S01]  /*20c0*/  UISETP.NE.AND.EX UP0, UPT, UR13, URZ, UPT, UP0 ;  /* 0x000000ff0d00728c */ /* 0x000fe2000bf05300 */
[----:B---3--:R-:W-:-:S08]  /*20d0*/  FMUL.FTZ R87, R14, UR6 ;  /* 0x000000060e577c20 */ /* 0x008fd00008410000 */
[----:B------:R-:W-:Y:S05]  /*20e0*/  BRA.U !UP0, `(.L_x_1395) ;  /* 0x0000000108247547 */ /* 0x000fea000b800000 */
[----:B------:R-:W2:Y:S01]  /*20f0*/  LDCU UR8, c[0x0][0x440] ;  /* 0x00008800ff0877ac */ /* 0x000ea20008000800 */
[----:B-1----:R-:W1:Y:S01]  /*2100*/  LDC.64 R4, c[0x0][0x438] ;  /* 0x00010e00ff047b82 */ /* 0x002e620000000a00 */
[----:B------:R-:W-:-:S04]  /*2110*/  UIADD3 UR6, UPT, UPT, UR43, -UR38, URZ ;  /* 0x800000262b067290 */ /* 0x000fc8000fffe0ff */
[----:B--2---:R-:W-:-:S04]  /*2120*/  UIMAD UR7, UR44, UR8, UR6 ;  /* 0x000000082c0772a4 */ /* 0x004fc8000f8e0206 */
[----:B------:R-:W-:-:S06]  /*2130*/  UIMAD UR7, UR7, UR8, UR6 ;  /* 0x00000008070772a4 */ /* 0x000fcc000f8e0206 */
[----:B------:R-:W-:-:S04]  /*2140*/  IMAD.U32 R3, RZ, RZ, UR7 ;  /* 0x00000007ff037e24 */ /* 0x000fc8000f8e00ff */
[----:B-1----:R-:W-:-:S06]  /*2150*/  IMAD.WIDE R4, R3, 0x4, R4 ;  /* 0x0000000403047825 */ /* 0x002fcc00078e0204 */
[----:B------:R-:W2:Y:S02]  /*2160*/  LDG.E R4, desc[UR36][R4.64] ;  /* 0x0000002404047981 */ /* 0x000ea4000c1e1900 */
[----:B--2---:R-:W-:-:S07]  /*2170*/  FADD.FTZ R87, R87, R4 ;  /* 0x0000000457577221 */ /* 0x004fce0000010000 */
.L_x_1395:
[----:B------:R2:W-:Y:S02]  /*2180*/  STS [UR4+-0x4], R87 ;  /* 0xfffffc57ff007988 */ /* 0x0005e40008000804 */
.L_x_1393:
[----:B------:R-:W-:Y:S05]  /*2190*/  WARPSYNC.ALL ;  /* 0x0000000000007948 */ /* 0x000fea0003800000 */
[----:B------:R-:W-:Y:S01]  /*21a0*/  BAR.SYNC.DEFER_BLOCKING 0x0 ;  /* 0x0000000000007b1d */ /* 0x000fe20000010000 */
[----:B------:R-:W-:Y:S01]  /*21b0*/  UIADD3 UR6, UPT, UPT, UR9, 0x10, URZ ;  /* 0x0000001009067890 */ /* 0x000fe2000fffe0ff */
[----:B------:R-:W-:Y:S02]  /*21c0*/  LOP3.LUT R12, R17, 0xc, RZ, 0xc0, !PT ;  /* 0x0000000c110c7812 */ /* 0x000fe400078ec0ff */
[----:B------:R-:W-:Y:S01]  /*21d0*/  LOP3.LUT R11, R52, 0x3, RZ, 0xc0, !PT ;  /* 0x00000003340b7812 */ /* 0x000fe200078ec0ff */
[----:B------:R-:W-:Y:S01]  /*21e0*/  ULEA UR6, UR10, UR6, 0x18 ;  /* 0x000000060a067291 */ /* 0x000fe2000f8ec0ff */
[----:B------:R-:W5:Y:S08]  /*21f0*/  LDCU UR7, c[0x0][0x40c] ;  /* 0x00008180ff0777ac */ /* 0x000f700008000800 */
[----:B------:R0:W0:Y:S01]  /*2200*/  LDS R86, [R12+UR6] ;  /* 0x000000060c567984 */ /* 0x0000220008000800 */
[----:B-----5:R-:W-:-:S03]  /*2210*/  UISETP.NE.AND UP0, UPT, UR7, URZ, UPT ;  /* 0x000000ff0700728c */ /* 0x020fc6000bf05270 */
        /* <DEDUP_REMOVED lines=21> */
[----:B-1----:R3:W1:Y:S04]  /*2370*/  LDS R4, [R12+UR6+0x160] ;  /* 0x000160060c047984 */ /* 0x0026680008000800 */
        /* <DEDUP_REMOVED lines=9> */
[----:B------:R-:W-:Y:S05]  /*2410*/  BRA.U UP0, `(.L_x_1396) ;  /* 0x00000001008c7547 */ /* 0x000fea000b800000 */
[----:B------:R-:W-:-:S04]  /*2420*/  UIADD3 UR9, UPT, UPT, UR9, 0x210, URZ ;  /* 0x0000021009097890 */ /* 0x000fc8000fffe0ff */
[----:B------:R-:W-:-:S06]  /*2430*/  ULEA UR9, UR10, UR9, 0x18 ;  /* 0x000000090a097291 */ /* 0x000fcc000f8ec0ff */
[----:B0--3--:R-:W-:-:S05]  /*2440*/  LEA R12, R11, UR9, 0x2 ;  /* 0x000000090b0c7c11 */ /* 0x009fca000f8e10ff */
[----:B------:R0:W3:Y:S04]  /*2450*/  LDS R20, [R12] ;  /* 0x000000000c147984 */ /* 0x0000e80000000800 */
[----:B------:R0:W0:Y:S04]  /*2460*/  LDS R21, [R12+0x10] ;  /* 0x000010000c157984 */ /* 0x0000280000000800 */
[----:B------:R0:W0:Y:S04]  /*2470*/  LDS R22, [R12+0x20] ;  /* 0x000020000c167984 */ /* 0x0000280000000800 */
[----:B------:R0:W0:Y:S04]  /*2480*/  LDS R23, [R12+0x30] ;  /* 0x000030000c177984 */ /* 0x0000280000000800 */
[----:B--2---:R2:W0:Y:S04]  /*2490*/  LDS R24, [R12+0x40] ;  /* 0x000040000c187984 */ /* 0x0044280000000800 */
[----:B------:R2:W0:Y:S04]  /*24a0*/  LDS R25, [R12+0x50] ;  /* 0x000050000c197984 */ /* 0x0004280000000800 */
[----:B------:R2:W0:Y:S04]  /*24b0*/  LDS R26, [R12+0x60] ;  /* 0x000060000c1a7984 */ /* 0x0004280000000800 */
[----:B------:R2:W0:Y:S04]  /*24c0*/  LDS R27, [R12+0x70] ;  /* 0x000070000c1b7984 */ /* 0x0004280000000800 */
[----:B------:R2:W0:Y:S04]  /*24d0*/  LDS R28, [R12+0x80] ;  /* 0x000080000c1c7984 */ /* 0x0004280000000800 */
[----:B------:R2:W0:Y:S04]  /*24e0*/  LDS R29, [R12+0x90] ;  /* 0x000090000c1d7984 */ /* 0x0004280000000800 */
[----:B------:R2:W0:Y:S04]  /*24f0*/  LDS R30, [R12+0xa0] ;  /* 0x0000a0000c1e7984 */ /* 0x0004280000000800 */
[----:B------:R2:W0:Y:S04]  /*2500*/  LDS R31, [R12+0xb0] ;  /* 0x0000b0000c1f7984 */ /* 0x0004280000000800 */
[----:B----4-:R2:W4:Y:S04]  /*2510*/  LDS R32, [R12+0xc0] ;  /* 0x0000c0000c207984 */ /* 0x0105280000000800 */
        /* <DEDUP_REMOVED lines=18> */
[----:B---34-:R2:W0:Y:S02]  /*2640*/  LDS R51, [R12+0x1f0] ;  /* 0x0001f0000c337984 */ /* 0x0184240000000800 */
.L_x_1396:
[----:B------:R-:W-:Y:S01]  /*2650*/  UIADD3 UR14, UPT, UPT, UR43, 0x7, -UR45 ;  /* 0x000000072b0e7890 */ /* 0x000fe2000fffe82d */
[----:B------:R-:W-:Y:S01]  /*2660*/  SHF.R.U32.HI R59, RZ, 0x2, R52 ;  /* 0x00000002ff3b7819 */ /* 0x000fe20000011634 */
[----:B------:R-:W5:Y:S01]  /*2670*/  LDCU.64 UR6, c[0x0][0x3f0] ;  /* 0x00007e00ff0677ac */ /* 0x000f620008000a00 */
[----:B------:R-:W-:Y:S03]  /*2680*/  BSSY B1, `(.L_x_1397) ;  /* 0x0000c63000017945 */ /* 0x000fe60003800000 */
[----:B0-23--:R-:W-:Y:S01]  /*2690*/  IMAD.U32 R12, RZ, RZ, UR14 ;  /* 0x0000000eff0c7e24 */ /* 0x00dfe2000f8e00ff */
[----:B------:R-:W0:Y:S04]  /*26a0*/  LDCU UR16, c[0x0][0x40c] ;  /* 0x00008180ff1077ac */ /* 0x000e280008000800 */
[----:B------:R-:W-:Y:S01]  /*26b0*/  SHF.R.S32.HI R12, RZ, 0x1f, R12 ;  /* 0x0000001fff0c7819 */ /* 0x000fe2000001140c */
[----:B------:R-:W2:Y:S03]  /*26c0*/  LDCU UR17, c[0x0][0x3f4] ;  /* 0x00007e80ff1177ac */ /* 0x000ea60008000800 */
[----:B------:R-:W-:Y:S01]  /*26d0*/  LEA.HI R12, R12, UR14, RZ, 0x3 ;  /* 0x0000000e0c0c7c11 */ /* 0x000fe2000f8f18ff */
[----:B------:R-:W3:Y:S03]  /*26e0*/  LDCU UR18, c[0x0][0x410] ;  /* 0x00008200ff1277ac */ /* 0x000ee60008000800 */
[----:B------:R-:W-:Y:S01]  /*26f0*/  LOP3.LUT R58, R12, 0xfffffff8, RZ, 0xc0, !PT ;  /* 0xfffffff80c3a7812 */ /* 0x000fe200078ec0ff */
[----:B-----5:R-:W-:Y:S01]  /*2700*/  UIMAD UR6, UR40, UR6, UR44 ;  /* 0x00000006280672a4 */ /* 0x020fe2000f8e022c */
[----:B------:R-:W-:Y:S01]  /*2710*/  IMAD.U32 R52, RZ, RZ, UR7 ;  /* 0x00000007ff347e24 */ /* 0x000fe2000f8e00ff */
[----:B------:R-:W0:Y:S01]  /*2720*/  LDCU.64 UR8, c[0x0][0x3c8] ;  /* 0x00007900ff0877ac */ /* 0x000e220008000a00 */
[----:B------:R-:W-:Y:S01]  /*2730*/  ISETP.GE.AND P0, PT, R59, R58, PT ;  /* 0x0000003a3b00720c */ /* 0x000fe20003f06270 */
[----:B------:R-:W0:Y:S01]  /*2740*/  LDCU.64 UR10, c[0x0][0x3b8] ;  /* 0x00007700ff0a77ac */ /* 0x000e220008000a00 */
[----:B------:R-:W0:Y:S01]  /*2750*/  LDCU.64 UR12, c[0x0][0x438] ;  /* 0x00008700ff0c77ac */ /* 0x000e220008000a00 */
[----:B------:R-:W0:Y:S01]  /*2760*/  LDCU.64 UR14, c[0x0][0x448] ;  /* 0x00008900ff0e77ac */ /* 0x000e220008000a00 */
[----:B------:R-:W-:-:S09]  /*2770*/  UIMAD UR6, UR6, 0x50, URZ ;  /* 0x00000050060678a4 */ /* 0x000fd2000f8e02ff */
[----:B--23--:R-:W-:Y:S05]  /*2780*/  @P0 BRA `(.L_x_1398) ;  /* 0x000000c400480947 */ /* 0x00cfea0003800000 */
[-C--:B------:R-:W-:Y:S01]  /*2790*/  IABS R53, R52.reuse ;  /* 0x0000003400357213 */ /* 0x080fe20000000000 */
[----:B------:R-:W2:Y:S01]  /*27a0*/  S2R R15, SR_CTAID.X ;  /* 0x00000000000f7919 */ /* 0x000ea20000002500 */
[----:B------:R-:W3:Y:S01]  /*27b0*/  LDCU UR19, c[0x0][0x3f8] ;  /* 0x00007f00ff1377ac */ /* 0x000ee20008000800 */
[----:B------:R-:W5:Y:S01]  /*27c0*/  LDC.64 R120, c[0x0][0x450] ;  /* 0x00011400ff787b82 */ /* 0x000f620000000a00 */
[----:B------:R-:W1:Y:S01]  /*27d0*/  I2F.RP R14, R53 ;  /* 0x00000035000e7306 */ /* 0x000e620000209400 */
[----:B------:R-:W-:Y:S01]  /*27e0*/  VIADD R61, R59, UR45 ;  /* 0x0000002d3b3d7c36 */ /* 0x000fe20008000000 */
[----:B------:R-:W4:Y:S01]  /*27f0*/  LDCU UR22, c[0x0][0x440] ;  /* 0x00008800ff1677ac */ /* 0x000f220008000800 */
[----:B------:R-:W-:Y:S01]  /*2800*/  IMAD R54, R55, R52, R11 ;  /* 0x0000003437367224 */ /* 0x000fe200078e020b */
[----:B------:R-:W-:Y:S01]  /*2810*/  LEA R59, R59, UR5, 0x2 ;  /* 0x000000053b3b7c11 */ /* 0x000fe2000f8e10ff */
[----:B------:R-:W-:Y:S01]  /*2820*/  VIADD R58, R58, UR45 ;  /* 0x0000002d3a3a7c36 */ /* 0x000fe20008000000 */
[----:B------:R-:W0:Y:S01]  /*2830*/  LDCU.64 UR20, c[0x0][0x420] ;  /* 0x00008400ff1477ac */ /* 0x000e220008000a00 */
[----:B------:R-:W5:Y:S01]  /*2840*/  LDC R63, c[0x0][0x430] ;  /* 0x00010c00ff3f7b82 */ /* 0x000f620000000800 */
[----:B------:R-:W-:Y:S01]  /*2850*/  SHF.R.S32.HI R62, RZ, 0x1f, R54 ;  /* 0x0000001fff3e7819 */ /* 0x000fe20000011436 */
[----:B------:R-:W5:Y:S01]  /*2860*/  LDCU UR7, c[0x0][0x408] ;  /* 0x00008100ff0777ac */ /* 0x000f620008000800 */
[----:B-1----:R-:W1:Y:S01]  /*2870*/  MUFU.RCP R14, R14 ;  /* 0x0000000e000e7308 */ /* 0x002e620000001000 */
[----:B---3--:R-:W-:-:S02]  /*2880*/  IMAD R64, R52, UR19, RZ ;  /* 0x0000001334407c24 */ /* 0x008fc4000f8e02ff */
[----:B----4-:R-:W-:Y:S02]  /*2890*/  IMAD.U32 R60, RZ, RZ, UR22 ;  /* 0x00000016ff3c7e24 */ /* 0x010fe4000f8e00ff */
[----:B------:R-:W-:Y:S01]  /*28a0*/  IMAD R64, R64, 0x50, RZ ;  /* 0x0000005040407824 */ /* 0x000fe200078e02ff */
[----:B0-----:R-:W-:Y:S02]  /*28b0*/  IADD3 R56, P1, P2, R56, UR20, R61 ;  /* 0x0000001438387c10 */ /* 0x001fe4000fa3e03d */
[----:B------:R-:W-:Y:S02]  /*28c0*/  ISETP.NE.U32.AND P0, PT, RZ, UR20, PT ;  /* 0x00000014ff007c0c */ /* 0x000fe4000bf05070 */
[----:B------:R-:W-:Y:S01]  /*28d0*/  IADD3.X R57, PT, PT, R57, UR21, RZ, P1, P2 ;  /* 0x0000001539397c10 */ /* 0x000fe20008fe44ff */
[----:B--2---:R-:W-:Y:S01]  /*28e0*/  IMAD R12, R2, UR19, R15 ;  /* 0x00000013020c7c24 */ /* 0x004fe2000f8e020f */
[----:B------:R-:W-:Y:S01]  /*28f0*/  ISETP.NE.AND.EX P0, PT, RZ, UR21, PT, P0 ;  /* 0x00000015ff007c0c */ /* 0x000fe2000bf05300 */
[----:B------:R-:W-:-:S02]  /*2900*/  IMAD R60, R15, R60, UR43 ;  /* 0x0000002b0f3c7e24 */ /* 0x000fc4000f8e023c */
[----:B-1----:R-:W-:Y:S02]  /*2910*/  VIADD R13, R14, 0xffffffe ;  /* 0x0ffffffe0e0d7836 */ /* 0x002fe40000000000 */
[----:B------:R-:W-:Y:S02]  /*2920*/  IMAD R11, R12, 0x50, R11 ;  /* 0x000000500c0b7824 */ /* 0x000fe400078e020b */
[----:B------:R-:W-:Y:S02]  /*2930*/  IMAD.MOV.U32 R12, RZ, RZ, RZ ;  /* 0x000000ffff0c7224 */ /* 0x000fe400078e00ff */
[----:B------:R-:W0:Y:S01]  /*2940*/  F2I.FTZ.U32.TRUNC.NTZ R13, R13 ;  /* 0x0000000d000d7305 */ /* 0x000e22000021f000 */
[----:B------:R-:W-:Y:S02]  /*2950*/  IMAD R60, R60, UR22, R61 ;  /* 0x000000163c3c7c24 */ /* 0x000fe4000f8e023d */
[----:B-----5:R-:W-:-:S04]  /*2960*/  IMAD.WIDE R120, R11, 0x4, R120 ;  /* 0x000000040b787825 */ /* 0x020fc800078e0278 */
[----:B------:R-:W-:Y:S02]  /*2970*/  VIADD R61, R61, 0x1 ;  /* 0x000000013d3d7836 */ /* 0x000fe40000000000 */
[----:B------:R-:W-:Y:S02]  /*2980*/  VIADD R63, R63, UR7 ;  /* 0x000000073f3f7c36 */ /* 0x000fe40008000000 */
[----:B0-----:R-:W-:-:S04]  /*2990*/  IMAD.MOV R14, RZ, RZ, -R13 ;  /* 0x000000ffff0e7224 */ /* 0x001fc800078e0a0d */
[----:B------:R-:W-:-:S04]  /*29a0*/  IMAD R55, R14, R53, RZ ;  /* 0x000000350e377224 */ /* 0x000fc800078e02ff */
[----:B------:R-:W-:-:S07]  /*29b0*/  IMAD.HI.U32 R55, R13, R55, R12 ;  /* 0x000000370d377227 */ /* 0x000fce00078e000c */
.L_x_1708:
[----:B0-----:R-:W2:Y:S01]  /*29c0*/  @P0 LDG.E.U8 R13, desc[UR36][R56.64] ;  /* 0x00000024380d0981 */ /* 0x001ea2000c1e1100 */
[----:B------:R-:W-:Y:S01]  /*29d0*/  VIADD R66, R61, 0xffffffff ;  /* 0xffffffff3d427836 */ /* 0x000fe20000000000 */
[----:B------:R-:W-:Y:S01]  /*29e0*/  UISETP.NE.AND UP0, UPT, UR16, URZ, UPT ;  /* 0x000000ff1000728c */ /* 0x000fe2000bf05270 */
[----:B------:R-:W-:Y:S01]  /*29f0*/  IMAD.U32 R52, RZ, RZ, UR17 ;  /* 0x00000011ff347e24 */ /* 0x000fe2000f8e00ff */
[----:B------:R-:W-:Y:S02]  /*2a00*/  BSSY.RECONVERGENT B0, `(.L_x_1399) ;  /* 0x0000be2000007945 */ /* 0x000fe40003800200 */
[----:B------:R-:W-:Y:S02]  /*2a10*/  IABS R12, R66 ;  /* 0x00000042000c7213 */ /* 0x000fe40000000000 */
[----:B------:R-:W-:Y:S02]  /*2a20*/  IABS R14, R52 ;  /* 0x00000034000e7213 */ /* 0x000fe40000000000 */
[----:B------:R-:W-:Y:S01]  /*2a30*/  ISETP.GE.AND P3, PT, R66, RZ, PT ;  /* 0x000000ff4200720c */ /* 0x000fe20003f66270 */
[----:B------:R-:W-:-:S04]  /*2a40*/  IMAD.HI.U32 R11, R55, R12, RZ ;  /* 0x0000000c370b7227 */ /* 0x000fc800078e00ff */
[----:B------:R-:W-:-:S04]  /*2a50*/  IMAD.MOV R11, RZ, RZ, -R11 ;  /* 0x000000ffff0b7224 */ /* 0x000fc800078e0a0b */
[----:B------:R-:W-:-:S05]  /*2a60*/  IMAD R11, R14, R11, R12 ;  /* 0x0000000b0e0b7224 */ /* 0x000fca00078e020c */
[----:B------:R-:W-:-:S13]  /*2a70*/  ISETP.GT.U32.AND P1, PT, R53, R11, PT ;  /* 0x0000000b3500720c */ /* 0x000fda0003f24070 */
[----:B------:R-:W-:-:S05]  /*2a80*/  @!P1 IMAD.IADD R11, R11, 0x1, -R14 ;  /* 0x000000010b0b9824 */ /* 0x000fca00078e0a0e */
[----:B------:R-:W-:-:S13]  /*2a90*/  ISETP.GT.U32.AND P1, PT, R53, R11, PT ;  /* 0x0000000b3500720c */ /* 0x000fda0003f24070 */
[----:B------:R-:W-:Y:S01]  /*2aa0*/  @!P1 IMAD.IADD R11, R11, 0x1, -R14 ;  /* 0x000000010b0b9824 */ /* 0x000fe200078e0a0e */
[----:B------:R-:W-:-:S03]  /*2ab0*/  ISETP.NE.AND P1, PT, R52, RZ, PT ;  /* 0x000000ff3400720c */ /* 0x000fc60003f25270 */
[----:B------:R-:W-:-:S10]  /*2ac0*/  @!P3 IMAD.MOV R11, RZ, RZ, -R11 ;  /* 0x000000ffff0bb224 */ /* 0x000fd400078e0a0b */
[----:B------:R-:W-:Y:S02]  /*2ad0*/  @!P1 LOP3.LUT R11, RZ, R52, RZ, 0x33, !PT ;  /* 0x00000034ff0b9212 */ /* 0x000fe400078e33ff */
[----:B--2---:R-:W-:Y:S01]  /*2ae0*/  ISETP.NE.AND P2, PT, R13, RZ, P0 ;  /* 0x000000ff0d00720c */ /* 0x004fe20000745270 */
[----:B------:R-:W-:-:S12]  /*2af0*/  BRA.U UP0, `(.L_x_1400) ;  /* 0x0000008900d47547 */ /* 0x000fd8000b800000 */
[----:B------:R-:W-:-:S13]  /*2b00*/  ISETP.NE.AND P4, PT, R16, RZ, PT ;  /* 0x000000ff1000720c */ /* 0x000fda0003f85270 */
[----:B------:R-:W-:Y:S02]  /*2b10*/  VOTEU.ANY UP0, P4 ;  /* 0x0000000000ff7886 */ /* 0x000fe40002000100 */
[----:B------:R-:W-:Y:S05]  /*2b20*/  BRA.U !UP0, `(.L_x_1401) ;  /* 0x0000004508e47547 */ /* 0x000fea000b800000 */
[----:B------:R-:W-:Y:S01]  /*2b30*/  ISETP.GE.AND P1, PT, R66, UR43, PT ;  /* 0x0000002b42007c0c */ /* 0x000fe2000bf26270 */
[----:B------:R-:W-:Y:S01]  /*2b40*/  BSSY.RECONVERGENT B2, `(.L_x_1402) ;  /* 0x0000023000027945 */ /* 0x000fe20003800200 */
[----:B------:R-:W-:Y:S02]  /*2b50*/  IMAD.SHL.U32 R13, R11, 0x4, RZ ;  /* 0x000000040b0d7824 */ /* 0x000fe400078e00ff */
[----:B------:R-:W-:-:S09]  /*2b60*/  IMAD R12, R52, 0x50, RZ ;  /* 0x00000050340c7824 */ /* 0x000fd200078e02ff */
[----:B------:R-:W-:Y:S05]  /*2b70*/  @P1 BRA `(.L_x_1403) ;  /* 0x00000000007c1947 */ /* 0x000fea0003800000 */
[----:B------:R-:W-:Y:S01]  /*2b80*/  ISETP.GE.AND P1, PT, R13, R12, PT ;  /* 0x0000000c0d00720c */ /* 0x000fe20003f26270 */
[----:B------:R-:W-:Y:S01]  /*2b90*/  BSSY.RECONVERGENT B3, `(.L_x_1404) ;  /* 0x0000014000037945 */ /* 0x000fe20003800200 */
[----:B------:R-:W-:-:S11]  /*2ba0*/  IMAD.MOV.U32 R119, RZ, RZ, RZ ;  /* 0x000000ffff777224 */ /* 0x000fd600078e00ff */
[----:B------:R-:W-:Y:S05]  /*2bb0*/  @P1 BRA `(.L_x_1405) ;  /* 0x0000000000441947 */ /* 0x000fea0003800000 */
[----:B------:R-:W0:Y:S02]  /*2bc0*/  S2UR UR7, SR_CTAID.Y ;  /* 0x00000000000779c3 */ /* 0x000e240000002600 */
[----:B0-----:R-:W-:-:S05]  /*2bd0*/  IMAD R122, R52, UR7, RZ ;  /* 0x00000007347a7c24 */ /* 0x001fca000f8e02ff */
[----:B------:R-:W-:-:S04]  /*2be0*/  IADD3 R14, P3, PT, R122, R11, RZ ;  /* 0x0000000b7a0e7210 */ /* 0x000fc80007f7e0ff */
[----:B------:R-:W-:Y:S02]  /*2bf0*/  LEA.HI.X.SX32 R15, R122, RZ, 0x1, P3 ;  /* 0x000000ff7a0f7211 */ /* 0x000fe400018f0eff */
[----:B------:R-:W-:-:S04]  /*2c00*/  LEA R122, P3, R14, UR8, 0x2 ;  /* 0x000000080e7a7c11 */ /* 0x000fc8000f8610ff */
[----:B------:R-:W-:-:S05]  /*2c10*/  LEA.HI.X R123, R14, UR9, R15, 0x2, P3 ;  /* 0x000000090e7b7c11 */ /* 0x000fca00098f140f */
[----:B------:R-:W2:Y:S01]  /*2c20*/  LDG.E R122, desc[UR36][R122.64] ;  /* 0x000000247a7a7981 */ /* 0x000ea2000c1e1900 */
[----:B------:R-:W0:Y:S02]  /*2c30*/  S2R R14, SR_TID.X ;  /* 0x00000000000e7919 */ /* 0x000e240000002100 */
[----:B0-----:R-:W-:-:S05]  /*2c40*/  LOP3.LUT R15, R14, 0x3, RZ, 0xc0, !PT ;  /* 0x000000030e0f7812 */ /* 0x001fca00078ec0ff */
        /* <DEDUP_REMOVED lines=8> */
.L_x_1405:
[----:B------:R-:W-:Y:S05]  /*2cd0*/  BSYNC.RECONVERGENT B3 ;  /* 0x0000000000037941 */ /* 0x000fea0003800200 */
.L_x_1404:
[----:B------:R-:W2:Y:S01]  /*2ce0*/  LDG.E R113, desc[UR36][R120.64] ;  /* 0x0000002478717981 */ /* 0x000ea2000c1e1900 */
[----:B0-----:R-:W0:Y:S01]  /*2cf0*/  @!P1 LDC.64 R14, c[0x0][0x3b8] ;  /* 0x0000ee00ff0e9b82 */ /* 0x001e220000000a00 */
[----:B------:R-:W-:-:S05]  /*2d00*/  @!P1 IADD3 R122, P3, PT, R54, R13, RZ ;  /* 0x0000000d367a9210 */ /* 0x000fca0007f7e0ff */
[----:B------:R-:W-:Y:S01]  /*2d10*/  @!P1 IMAD.X R123, RZ, RZ, R62, P3 ;  /* 0x000000ffff7b9224 */ /* 0x000fe200018e063e */
[----:B0-----:R-:W-:-:S04]  /*2d20*/  @!P1 LEA R14, P4, R122, R14, 0x2 ;  /* 0x0000000e7a0e9211 */ /* 0x001fc800078810ff */
[----:B------:R-:W-:Y:S01]  /*2d30*/  @!P1 LEA.HI.X R15, R122, R15, R123, 0x2, P4 ;  /* 0x0000000f7a0f9211 */ /* 0x000fe200020f147b */
[----:B-----5:R-:W-:-:S04]  /*2d40*/  FADD.FTZ R122, R20, R119 ;  /* 0x00000077147a7221 */ /* 0x020fc80000010000 */
[----:B--2---:R-:W-:-:S05]  /*2d50*/  FMUL.FTZ R113, R122, R113 ;  /* 0x000000717a717220 */ /* 0x004fca0000410000 */
[----:B------:R0:W-:Y:S02]  /*2d60*/  @!P1 STG.E desc[UR36][R14.64], R113 ;  /* 0x000000710e009986 */ /* 0x0001e4000c101924 */
.L_x_1403:
[----:B------:R-:W-:Y:S05]  /*2d70*/  BSYNC.RECONVERGENT B2 ;  /* 0x0000000000027941 */ /* 0x000fea0003800200 */
.L_x_1402:
[----:B------:R-:W-:Y:S01]  /*2d80*/  ISETP.GE.AND P1, PT, R66, UR43, PT ;  /* 0x0000002b42007c0c */ /* 0x000fe2000bf26270 */
[----:B------:R-:W-:Y:S01]  /*2d90*/  BSSY.RECONVERGENT B2, `(.L_x_1406) ;  /* 0x0000044000027945 */ /* 0x000fe20003800200 */
[----:B------:R-:W-:-:S11]  /*2da0*/  IMAD.IADD R119, R11, 0x1, R52 ;  /* 0x000000010b777824 */ /* 0x000fd600078e0234 */
[----:B------:R-:W-:Y:S05]  /*2db0*/  @P1 BRA `(.L_x_1407) ;  /* 0x0000000400041947 */ /* 0x000fea0003800000 */
[----:B------:R-:W-:Y:S01]  /*2dc0*/  IMAD.SHL.U32 R117, R119, 0x4, RZ ;  /* 0x0000000477757824 */ /* 0x000fe200078e00ff */
[----:B------:R-:W-:Y:S01]  /*2dd0*/  BSSY.RECONVERGENT B3, `(.L_x_1408) ;  /* 0x0000015000037945 */ /* 0x000fe20003800200 */
[----:B------:R-:W-:-:S03]  /*2de0*/  IMAD.MOV.U32 R122, RZ, RZ, RZ ;  /* 0x000000ffff7a7224 */ /* 0x000fc600078e00ff */
[----:B------:R-:W-:-:S13]  /*2df0*/  ISETP.GE.AND P3, PT, R117, R12, PT ;  /* 0x0000000c7500720c */ /* 0x000fda0003f66270 */
        /* <DEDUP_REMOVED lines=18> */
.L_x_1409:
[----:B------:R-:W-:Y:S05]  /*2f20*/  BSYNC.RECONVERGENT B3 ;  /* 0x0000000000037941 */ /* 0x000fea0003800200 */
.L_x_1408:
[----:B------:R-:W2:Y:S01]  /*2f30*/  LDG.E R118, desc[UR36][R120.64+0x10] ;  /* 0x0000102478767981 */ /* 0x000ea2000c1e1900 */
[----:B0-----:R-:W0:Y:S01]  /*2f40*/  @!P3 LDC.64 R14, c[0x0][0x3b8] ;  /* 0x0000ee00ff0ebb82 */ /* 0x001e220000000a00 */
[----:B-1----:R-:W-:Y:S01]  /*2f50*/  @!P3 IADD3 R123, P4, PT, R54, R117, RZ ;  /* 0x00000075367bb210 */ /* 0x002fe20007f9e0ff */
[----:B------:R-:W-:Y:S03]  /*2f60*/  BSSY.RECONVERGENT B3, `(.L_x_1410) ;  /* 0x000001d000037945 */ /* 0x000fe60003800200 */
[----:B------:R-:W-:Y:S01]  /*2f70*/  @!P3 LEA.HI.X.SX32 R124, R117, R62, 0x1, P4 ;  /* 0x0000003e757cb211 */ /* 0x000fe200020f0eff */
[----:B-----5:R-:W-:Y:S01]  /*2f80*/  FADD.FTZ R117, R21, R122 ;  /* 0x0000007a15757221 */ /* 0x020fe20000010000 */
[----:B0-----:R-:W-:-:S04]  /*2f90*/  @!P3 LEA R14, P4, R123, R14, 0x2 ;  /* 0x0000000e7b0eb211 */ /* 0x001fc800078810ff */
[----:B------:R-:W-:Y:S01]  /*2fa0*/  @!P3 LEA.HI.X R15, R123, R15, R124, 0x2, P4 ;  /* 0x0000000f7b0fb211 */ /* 0x000fe200020f147c */
[----:B------:R-:W-:Y:S02]  /*2fb0*/  IMAD.MOV.U32 R123, RZ, RZ, RZ ;  /* 0x000000ffff7b7224 */ /* 0x000fe400078e00ff */
[----:B--2---:R-:W-:Y:S01]  /*2fc0*/  FMUL.FTZ R118, R117, R118 ;  /* 0x0000007675767220 */ /* 0x004fe20000410000 */
[----:B------:R-:W-:-:S04]  /*2fd0*/  IMAD R117, R52, 0x8, R13 ;  /* 0x0000000834757824 */ /* 0x000fc800078e020d */
[----:B------:R0:W-:Y:S01]  /*2fe0*/  @!P3 STG.E desc[UR36][R14.64], R118 ;  /* 0x000000760e00b986 */ /* 0x0001e2000c101924 */
[CC--:B------:R-:W-:Y:S02]  /*2ff0*/  ISETP.GE.AND P5, PT, R117.reuse, R12.reuse, PT ;  /* 0x0000000c7500720c */ /* 0x0c0fe40003fa6270 */
[----:B------:R-:W-:-:S11]  /*3000*/  ISETP.GE.AND P4, PT, R117, R12, PT ;  /* 0x0000000c7500720c */ /* 0x000fd60003f86270 */
[----:B0-----:R-:W-:Y:S05]  /*3010*/  @P5 BRA `(.L_x_1411) ;  /* 0x0000000000445947 */ /* 0x001fea0003800000 */
        /* <DEDUP_REMOVED lines=15> */
[----:B------:R-:W-:-:S06]  /*3110*/  LEA.HI.X R123, R124, UR11, R123, 0x2, P3 ;  /* 0x0000000b7c7b7c11 */ /* 0x000fcc00098f147b */
[----:B------:R0:W5:Y:S03]  /*3120*/  LDG.E R123, desc[UR36][R122.64] ;  /* 0x000000247a7b7981 */ /* 0x000166000c1e1900 */
.L_x_1411:
[----:B------:R-:W-:Y:S05]  /*3130*/  BSYNC.RECONVERGENT B3 ;  /* 0x0000000000037941 */ /* 0x000fea0003800200 */
.L_x_1410:
[----:B------:R-:W1:Y:S01]  /*3140*/  @!P4 LDC.64 R14, c[0x0][0x3b8] ;  /* 0x0000ee00ff0ecb82 */ /* 0x000e620000000a00 */
[----:B0-----:R-:W-:-:S04]  /*3150*/  @!P4 IADD3 R122, P3, PT, R54, R117, RZ ;  /* 0x00000075367ac210 */ /* 0x001fc80007f7e0ff */
[----:B------:R-:W-:Y:S02]  /*3160*/  @!P4 LEA.HI.X.SX32 R117, R117, R62, 0x1, P3 ;  /* 0x0000003e7575c211 */ /* 0x000fe400018f0eff */
[----:B-1----:R-:W-:-:S04]  /*3170*/  @!P4 LEA R14, P3, R122, R14, 0x2 ;  /* 0x0000000e7a0ec211 */ /* 0x002fc800078610ff */
[----:B------:R-:W-:Y:S02]  /*3180*/  @!P4 LEA.HI.X R15, R122, R15, R117, 0x2, P3 ;  /* 0x0000000f7a0fc211 */ /* 0x000fe400018f1475 */
[----:B------:R-:W2:Y:S01]  /*3190*/  LDG.E R122, desc[UR36][R120.64+0x20] ;  /* 0x00002024787a7981 */ /* 0x000ea2000c1e1900 */
[----:B-----5:R-:W-:-:S04]  /*31a0*/  FADD.FTZ R123, R22, R123 ;  /* 0x0000007b167b7221 */ /* 0x020fc80000010000 */
[----:B--2---:R-:W-:-:S05]  /*31b0*/  FMUL.FTZ R117, R123, R122 ;  /* 0x0000007a7b757220 */ /* 0x004fca0000410000 */
[----:B------:R1:W-:Y:S02]  /*31c0*/  @!P4 STG.E desc[UR36][R14.64], R117 ;  /* 0x000000750e00c986 */ /* 0x0003e4000c101924 */
.L_x_1407:
[----:B------:R-:W-:Y:S05]  /*31d0*/  BSYNC.RECONVERGENT B2 ;  /* 0x0000000000027941 */ /* 0x000fea0003800200 */
.L_x_1406:
[----:B------:R-:W-:Y:S04]  /*31e0*/  BSSY.RECONVERGENT B2, `(.L_x_1412) ;  /* 0x0000046000027945 */ /* 0x000fe80003800200 */
[----:B------:R-:W-:Y:S05]  /*31f0*/  @P1 BRA `(.L_x_1413) ;  /* 0x0000000400101947 */ /* 0x000fea0003800000 */
[----:B------:R-:W-:Y:S01]  /*3200*/  IMAD R125, R52, 0x2, R119 ;  /* 0x00000002347d7824 */ /* 0x000fe200078e0277 */
[----:B------:R-:W-:Y:S01]  /*3210*/  BSSY.RECONVERGENT B3, `(.L_x_1414) ;  /* 0x0000017000037945 */ /* 0x000fe20003800200 */
[----:B------:R-:W-:Y:S02]  /*3220*/  IMAD.MOV.U32 R122, RZ, RZ, RZ ;  /* 0x000000ffff7a7224 */ /* 0x000fe400078e00ff */
[----:B------:R-:W-:-:S05]  /*3230*/  IMAD.SHL.U32 R125, R125, 0x4, RZ ;  /* 0x000000047d7d7824 */ /* 0x000fca00078e00ff */
[CC--:B------:R-:W-:Y:S02]  /*3240*/  ISETP.GE.AND P4, PT, R125.reuse, R12.reuse, PT ;  /* 0x0000000c7d00720c */ /* 0x0c0fe40003f86270 */
[----:B------:R-:W-:-:S11]  /*3250*/  ISETP.GE.AND P3, PT, R125, R12, PT ;  /* 0x0000000c7d00720c */ /* 0x000fd60003f66270 */
[----:B------:R-:W-:Y:S05]  /*3260*/  @P4 BRA `(.L_x_1415) ;  /* 0x0000000000444947 */ /* 0x000fea0003800000 */
[----:B------:R-:W0:Y:S02]  /*3270*/  S2UR UR7, SR_CTAID.Y ;  /* 0x00000000000779c3 */ /* 0x000e240000002600 */
[----:B01----:R-:W-:-:S05]  /*3280*/  IMAD R14, R52, UR7, RZ ;  /* 0x00000007340e7c24 */ /* 0x003fca000f8e02ff */
        /* <DEDUP_REMOVED lines=15> */
.L_x_1415:
[----:B------:R-:W-:Y:S05]  /*3380*/  BSYNC.RECONVERGENT B3 ;  /* 0x0000000000037941 */ /* 0x000fea0003800200 */
.L_x_1414:
[----:B--2---:R-:W2:Y:S01]  /*3390*/  LDG.E R123, desc[UR36][R120.64+0x30] ;  /* 0x00003024787b7981 */ /* 0x004ea2000c1e1900 */
[----:B01----:R-:W0:Y:S01]  /*33a0*/  @!P3 LDC.64 R14, c[0x0][0x3b8] ;  /* 0x0000ee00ff0ebb82 */ /* 0x003e220000000a00 */
[----:B------:R-:W-:Y:S01]  /*33b0*/  @!P3 IADD3 R116, P4, PT, R54, R125, RZ ;  /* 0x0000007d3674b210 */ /* 0x000fe20007f9e0ff */
[----:B-----5:R-:W-:-:S03]  /*33c0*/  FADD.FTZ R122, R23, R122 ;  /* 0x0000007a177a7221 */ /* 0x020fc60000010000 */
[----:B------:R-:W-:Y:S02]  /*33d0*/  @!P3 LEA.HI.X.SX32 R125, R125, R62, 0x1, P4 ;  /* 0x0000003e7d7db211 */ /* 0x000fe400020f0eff */
[----:B0-----:R-:W-:-:S04]  /*33e0*/  @!P3 LEA R14, P4, R116, R14, 0x2 ;  /* 0x0000000e740eb211 */ /* 0x001fc800078810ff */
[----:B------:R-:W-:Y:S01]  /*33f0*/  @!P3 LEA.HI.X R15, R116, R15, R125, 0x2, P4 ;  /* 0x0000000f740fb211 */ /* 0x000fe200020f147d */
[----:B--2---:R-:W-:-:S05]  /*3400*/  FMUL.FTZ R116, R122, R123 ;  /* 0x0000007b7a747220 */ /* 0x004fca0000410000 */
[----:B------:R2:W-:Y:S01]  /*3410*/  @!P3 STG.E desc[UR36][R14.64], R116 ;  /* 0x000000740e00b986 */ /* 0x0005e2000c101924 */
[----:B------:R-:W-:Y:S05]  /*3420*/  @P1 BRA `(.L_x_1413) ;  /* 0x0000000000841947 */ /* 0x000fea0003800000 */
[----:B------:R-:W-:Y:S01]  /*3430*/  IMAD R111, R52, 0x10, R13 ;  /* 0x00000010346f7824 */ /* 0x000fe200078e020d */
[----:B------:R-:W-:Y:S01]  /*3440*/  BSSY.RECONVERGENT B3, `(.L_x_1416) ;  /* 0x0000016000037945 */ /* 0x000fe20003800200 */
[----:B------:R-:W-:-:S03]  /*3450*/  IMAD.MOV.U32 R123, RZ, RZ, RZ ;  /* 0x000000ffff7b7224 */ /* 0x000fc600078e00ff */
[CC--:B------:R-:W-:Y:S02]  /*3460*/  ISETP.GE.AND P4, PT, R111.reuse, R12.reuse, PT ;  /* 0x0000000c6f00720c */ /* 0x0c0fe40003f86270 */
[----:B------:R-:W-:-:S11]  /*3470*/  ISETP.GE.AND P3, PT, R111, R12, PT ;  /* 0x0000000c6f00720c */ /* 0x000fd60003f66270 */
[----:B------:R-:W-:Y:S05]  /*3480*/  @P4 BRA `(.L_x_1417) ;  /* 0x0000000000444947 */ /* 0x000fea0003800000 */
[----:B------:R-:W2:Y:S02]  /*3490*/  S2UR UR7, SR_CTAID.Y ;  /* 0x00000000000779c3 */ /* 0x000ea40000002600 */
[----:B--2---:R-:W-:-:S05]  /*34a0*/  IMAD R14, R52, UR7, RZ ;  /* 0x00000007340e7c24 */ /* 0x004fca000f8e02ff */
        /* <DEDUP_REMOVED lines=15> */
.L_x_1417:
[----:B------:R-:W-:Y:S05]  /*35a0*/  BSYNC.RECONVERGENT B3 ;  /* 0x0000000000037941 */ /* 0x000fea0003800200 */
.L_x_1416:
[----:B--2---:R-:W1:Y:S01]  /*35b0*/  @!P3 LDC.64 R14, c[0x0][0x3b8] ;  /* 0x0000ee00ff0ebb82 */ /* 0x004e620000000a00 */
        /* <DEDUP_REMOVED lines=8> */
.L_x_1413:
[----:B------:R-:W-:Y:S05]  /*3640*/  BSYNC.RECONVERGENT B2 ;  /* 0x0000000000027941 */ /* 0x000fea0003800200 */
.L_x_1412:
[----:B------:R-:W-:Y:S01]  /*3650*/  BSSY.RECONVERGENT B2, `(.L_x_1418) ;  /* 0x0000023000027945 */ /* 0x000fe20003800200 */
[----:B------:R-:W-:-:S03]  /*3660*/  IMAD R119, R52, 0x4, R119 ;  /* 0x0000000434777824 */ /* 0x000fc600078e0277 */
[----:B------:R-:W-:Y:S05]  /*3670*/  @P1 BRA `(.L_x_1419) ;  /* 0x0000000000801947 */ /* 0x000fea0003800000 */
[----:B------:R-:W-:Y:S01]  /*3680*/  IMAD.SHL.U32 R125, R119, 0x4, RZ ;  /* 0x00000004777d7824 */ /* 0x000fe200078e00ff */
[----:B------:R-:W-:Y:S01]  /*3690*/  BSSY.RECONVERGENT B3, `(.L_x_1420) ;  /* 0x0000015000037945 */ /* 0x000fe20003800200 */
[----:B------:R-:W-:-:S03]  /*36a0*/  IMAD.MOV.U32 R122, RZ, RZ, RZ ;  /* 0x000000ffff7a7224 */ /* 0x000fc600078e00ff */
[----:B------:R-:W-:-:S13]  /*36b0*/  ISETP.GE.AND P3, PT, R125, R12, PT ;  /* 0x0000000c7d00720c */ /* 0x000fda0003f66270 */
[----:B------:R-:W-:Y:S05]  /*36c0*/  @P3 BRA `(.L_x_1421) ;  /* 0x0000000000443947 */ /* 0x000fea0003800000 */
[----:B------:R-:W0:Y:S02]  /*36d0*/  S2UR UR7, SR_CTAID.Y ;  /* 0x00000000000779c3 */ /* 0x000e240000002600 */
[----:B0123--:R-:W-:-:S05]  /*36e0*/  IMAD R14, R52, UR7, RZ ;  /* 0x00000007340e7c24 */ /* 0x00ffca000f8e02ff */
        /* <DEDUP_REMOVED lines=15> */
.L_x_1421:
[----:B------:R-:W-:Y:S05]  /*37e0*/  BSYNC.RECONVERGENT B3 ;  /* 0x0000000000037941 */ /* 0x000fea0003800200 */
.L_x_1420:
[----:B----4-:R-:W4:Y:S01]  /*37f0*/  LDG.E R123, desc[UR36][R120.64+0x50] ;  /* 0x00005024787b7981 */ /* 0x010f22000c1e1900 */
[----:B0123--:R-:W0:Y:S01]  /*3800*/  @!P3 LDC.64 R14, c[0x0][0x3b8] ;  /* 0x0000ee00ff0ebb82 */ /* 0x00fe220000000a00 */
[----:B------:R-:W-:Y:S01]  /*3810*/  @!P3 IADD3 R114, P4, PT, R54, R125, RZ ;  /* 0x0000007d3672b210 */ /* 0x000fe20007f9e0ff */
[----:B-----5:R-:W-:-:S03]  /*3820*/  FADD.FTZ R122, R25, R122 ;  /* 0x0000007a197a7221 */ /* 0x020fc60000010000 */
[----:B------:R-:W-:Y:S02]  /*3830*/  @!P3 LEA.HI.X.SX32 R125, R125, R62, 0x1, P4 ;  /* 0x0000003e7d7db211 */ /* 0x000fe400020f0eff */
[----:B0-----:R-:W-:-:S04]  /*3840*/  @!P3 LEA R14, P4, R114, R14, 0x2 ;  /* 0x0000000e720eb211 */ /* 0x001fc800078810ff */
[----:B------:R-:W-:Y:S01]  /*3850*/  @!P3 LEA.HI.X R15, R114, R15, R125, 0x2, P4 ;  /* 0x0000000f720fb211 */ /* 0x000fe200020f147d */
[----:B----4-:R-:W-:-:S05]  /*3860*/  FMUL.FTZ R114, R122, R123 ;  /* 0x0000007b7a727220 */ /* 0x010fca0000410000 */
[----:B------:R4:W-:Y:S03]  /*3870*/  @!P3 STG.E desc[UR36][R14.64], R114 ;  /* 0x000000720e00b986 */ /* 0x0009e6000c101924 */
.L_x_1419:
[----:B------:R-:W-:Y:S05]  /*3880*/  BSYNC.RECONVERGENT B2 ;  /* 0x0000000000027941 */ /* 0x000fea0003800200 */
.L_x_1418:
[----:B------:R-:W-:Y:S01]  /*3890*/  BSSY.RECONVERGENT B2, `(.L_x_1422) ;  /* 0x0000023000027945 */ /* 0x000fe20003800200 */
[----:B------:R-:W-:-:S03]  /*38a0*/  IMAD.IADD R119, R119, 0x1, R52 ;  /* 0x0000000177777824 */ /* 0x000fc600078e0234 */
[----:B------:R-:W-:Y:S05]  /*38b0*/  @P1 BRA `(.L_x_1423) ;  /* 0x0000000000801947 */ /* 0x000fea0003800000 */
[----:B------:R-:W-:Y:S01]  /*38c0*/  IMAD.SHL.U32 R109, R119, 0x4, RZ ;  /* 0x00000004776d7824 */ /* 0x000fe200078e00ff */
[----:B------:R-:W-:Y:S01]  /*38d0*/  BSSY.RECONVERGENT B3, `(.L_x_1424) ;  /* 0x0000015000037945 */ /* 0x000fe20003800200 */
[----:B------:R-:W-:-:S03]  /*38e0*/  IMAD.MOV.U32 R123, RZ, RZ, RZ ;  /* 0x000000ffff7b7224 */ /* 0x000fc600078e00ff */
[----:B------:R-:W-:-:S13]  /*38f0*/  ISETP.GE.AND P3, PT, R109, R12, PT ;  /* 0x0000000c6d00720c */ /* 0x000fda0003f66270 */
[----:B------:R-:W-:Y:S05]  /*3900*/  @P3 BRA `(.L_x_1425) ;  /* 0x0000000000443947 */ /* 0x000fea0003800000 */
[----:B------:R-:W0:Y:S02]  /*3910*/  S2UR UR7, SR_CTAID.Y ;  /* 0x00000000000779c3 */ /* 0x000e240000002600 */
[----:B01234-:R-:W-:-:S05]  /*3920*/  IMAD R14, R52, UR7, RZ ;  /* 0x00000007340e7c24 */ /* 0x01ffca000f8e02ff */
        /* <DEDUP_REMOVED lines=15> */
.L_x_1425:
[----:B------:R-:W-:Y:S05]  /*3a20*/  BSYNC.RECONVERGENT B3 ;  /* 0x0000000000037941 */ /* 0x000fea0003800200 */
.L_x_1424:
[----:B01234-:R-:W0:Y:S01]  /*3a30*/  @!P3 LDC.64 R14, c[0x0][0x3b8] ;  /* 0x0000ee00ff0ebb82 */ /* 0x01fe220000000a00 */
[----:B------:R-:W-:-:S04]  /*3a40*/  @!P3 IADD3 R122, P4, PT, R54, R109, RZ ;  /* 0x0000006d367ab210 */ /* 0x000fc80007f9e0ff */
[----:B------:R-:W-:Y:S02]  /*3a50*/  @!P3 LEA.HI.X.SX32 R109, R109, R62, 0x1, P4 ;  /* 0x0000003e6d6db211 */ /* 0x000fe400020f0eff */
[----:B0-----:R-:W-:-:S04]  /*3a60*/  @!P3 LEA R14, P4, R122, R14, 0x2 ;  /* 0x0000000e7a0eb211 */ /* 0x001fc800078810ff */
[----:B------:R-:W-:Y:S02]  /*3a70*/  @!P3 LEA.HI.X R15, R122, R15, R109, 0x2, P4 ;  /* 0x0000000f7a0fb211 */ /* 0x000fe400020f146d */
[----:B------:R-:W2:Y:S01]  /*3a80*/  LDG.E R122, desc[UR36][R120.64+0x60] ;  /* 0x00006024787a7981 */ /* 0x000ea2000c1e1900 */
[----:B-----5:R-:W-:-:S04]  /*3a90*/  FADD.FTZ R123, R26, R123 ;  /* 0x0000007b1a7b7221 */ /* 0x020fc80000010000 */
[----:B--2---:R-:W-:-:S05]  /*3aa0*/  FMUL.FTZ R109, R123, R122 ;  /* 0x0000007a7b6d7220 */ /* 0x004fca0000410000 */
[----:B------:R0:W-:Y:S02]  /*3ab0*/  @!P3 STG.E desc[UR36][R14.64], R109 ;  /* 0x0000006d0e00b986 */ /* 0x0001e4000c101924 */
.L_x_1423:
[----:B------:R-:W-:Y:S05]  /*3ac0*/  BSYNC.RECONVERGENT B2 ;  /* 0x0000000000027941 */ /* 0x000fea0003800200 */
.L_x_1422:
        /* <DEDUP_REMOVED lines=25> */
.L_x_1429:
[----:B------:R-:W-:Y:S05]  /*3c60*/  BSYNC.RECONVERGENT B3 ;  /* 0x0000000000037941 */ /* 0x000fea0003800200 */
.L_x_1428:
[----:B------:R-:W2:Y:S02]  /*3c70*/  LDG.E R112, desc[UR36][R120.64+0x70] ;  /* 0x0000702478707981 */ /* 0x000ea4000c1e1900 */
[----:B01234-:R-:W0:Y:S01]  /*3c80*/  @!P3 LDC.64 R14, c[0x0][0x3b8] ;  /* 0x0000ee00ff0ebb82 */ /* 0x01fe220000000a00 */
[----:B------:R-:W-:Y:S01]  /*3c90*/  @!P3 IADD3 R123, P4, PT, R54, R115, RZ ;  /* 0x00000073367bb210 */ /* 0x000fe20007f9e0ff */
[----:B------:R-:W-:Y:S03]  /*3ca0*/  BSSY.RECONVERGENT B3, `(.L_x_1430) ;  /* 0x000001d000037945 */ /* 0x000fe60003800200 */
[----:B------:R-:W-:Y:S01]  /*3cb0*/  @!P3 LEA.HI.X.SX32 R124, R115, R62, 0x1, P4 ;  /* 0x0000003e737cb211 */ /* 0x000fe200020f0eff */
[----:B-----5:R-:W-:Y:S01]  /*3cc0*/  FADD.FTZ R115, R27, R122 ;  /* 0x0000007a1b737221 */ /* 0x020fe20000010000 */
[----:B0-----:R-:W-:-:S04]  /*3cd0*/  @!P3 LEA R14, P4, R123, R14, 0x2 ;  /* 0x0000000e7b0eb211 */ /* 0x001fc800078810ff */
[----:B------:R-:W-:Y:S01]  /*3ce0*/  @!P3 LEA.HI.X R15, R123, R15, R124, 0x2, P4 ;  /* 0x0000000f7b0fb211 */ /* 0x000fe200020f147c */
[----:B------:R-:W-:Y:S02]  /*3cf0*/  IMAD.MOV.U32 R123, RZ, RZ, RZ ;  /* 0x000000ffff7b7224 */ /* 0x000fe400078e00ff */
[----:B------:R-:W-:Y:S01]  /*3d00*/  FMUL.FTZ R112, R115, R112 ;  /* 0x0000007073707220 */ /* 0x000fe20000410000 */
        /* <DEDUP_REMOVED lines=22> */
.L_x_1431:
[----:B------:R-:W-:Y:S05]  /*3e70*/  BSYNC.RECONVERGENT B3 ;  /* 0x0000000000037941 */ /* 0x000fea0003800200 */
.L_x_1430:
        /* <DEDUP_REMOVED lines=9> */
.L_x_1427:
[----:B------:R-:W-:Y:S05]  /*3f10*/  BSYNC.RECONVERGENT B2 ;  /* 0x0000000000027941 */ /* 0x000fea0003800200 */
.L_x_1426:
        /* <DEDUP_REMOVED lines=25> */
.L_x_1435:
[----:B------:R-:W-:Y:S05]  /*40b0*/  BSYNC.RECONVERGENT B3 ;  /* 0x0000000000037941 */ /* 0x000fea0003800200 */
.L_x_1434:
[----:B0-----:R-:W2:Y:S02]  /*40c0*/  LDG.E R123, desc[UR36][R120.64+0x90] ;  /* 0x00009024787b7981 */ /* 0x001ea4000c1e1900 */
[----:B-1234-:R-:W0:Y:S01]  /*40d0*/  @!P3 LDC.64 R14, c[0x0][0x3b8] ;  /* 0x0000ee00ff0ebb82 */ /* 0x01ee220000000a00 */
[----:B------:R-:W-:Y:S01]  /*40e0*/  @!P3 IADD3 R110, P4, PT, R54, R125, RZ ;  /* 0x0000007d366eb210 */ /* 0x000fe20007f9e0ff */
[----:B-----5:R-:W-:-:S03]  /*40f0*/  FADD.FTZ R122, R29, R122 ;  /* 0x0000007a1d7a7221 */ /* 0x020fc60000010000 */
[----:B------:R-:W-:Y:S02]  /*4100*/  @!P3 LEA.HI.X.SX32 R125, R125, R62, 0x1, P4 ;  /* 0x0000003e7d7db211 */ /* 0x000fe400020f0eff */
[----:B0-----:R-:W-:-:S04]  /*4110*/  @!P3 LEA R14, P4, R110, R14, 0x2 ;  /* 0x0000000e6e0eb211 */ /* 0x001fc800078810ff */
[----:B------:R-:W-:Y:S01]  /*4120*/  @!P3 LEA.HI.X R15, R110, R15, R125, 0x2, P4 ;  /* 0x0000000f6e0fb211 */ /* 0x000fe200020f147d */
[----:B------:R-:W-:-:S05]  /*4130*/  FMUL.FTZ R110, R122, R123 ;  /* 0x0000007b7a6e7220 */ /* 0x000fca0000410000 */
[----:B------:R0:W-:Y:S03]  /*4140*/  @!P3 STG.E desc[UR36][R14.64], R110 ;  /* 0x0000006e0e00b986 */ /* 0x0001e6000c101924 */
.L_x_1433:
[----:B------:R-:W-:Y:S05]  /*4150*/  BSYNC.RECONVERGENT B2 ;  /* 0x0000000000027941 */ /* 0x000fea0003800200 */
.L_x_1432:
        /* <DEDUP_REMOVED lines=25> */
.L_x_1439:
[----:B------:R-:W-:Y:S05]  /*42f0*/  BSYNC.RECONVERGENT B3 ;  /* 0x0000000000037941 */ /* 0x000fea0003800200 */
.L_x_1438:
        /* <DEDUP_REMOVED lines=9> */
.L_x_1437:
[----:B------:R-:W-:Y:S05]  /*4390*/  BSYNC.RECONVERGENT B2 ;  /* 0x0000000000027941 */ /* 0x000fea0003800200 */
.L_x_1436:
        /* <DEDUP_REMOVED lines=25> */
.L_x_1443:
[----:B------:R-:W-:Y:S05]  /*4530*/  BSYNC.RECONVERGENT B3 ;  /* 0x0000000000037941 */ /* 0x000fea0003800200 */
.L_x_1442:
        /* <DEDUP_REMOVED lines=9> */
.L_x_1441:
[----:B------:R-:W-:Y:S05]  /*45d0*/  BSYNC.RECONVERGENT B2 ;  /* 0x0000000000027941 */ /* 0x000fea0003800200 */
.L_x_1440:
        /* <DEDUP_REMOVED lines=25> */
.L_x_1447:
[----:B------:R-:W-:Y:S05]  /*4770*/  BSYNC.RECONVERGENT B3 ;  /* 0x0000000000037941 */ /* 0x000fea0003800200 */
.L_x_1446:
        /* <DEDUP_REMOVED lines=9> */
.L_x_1445:
[----:B------:R-:W-:Y:S05]  /*4810*/  BSYNC.RECONVERGENT B2 ;  /* 0x0000000000027941 */ /* 0x000fea0003800200 */
.L_x_1444:
        /* <DEDUP_REMOVED lines=25> */
.L_x_1451:
[----:B------:R-:W-:Y:S05]  /*49b0*/  BSYNC.RECONVERGENT B3 ;  /* 0x0000000000037941 */ /* 0x000fea0003800200 */
.L_x_1450:
        /* <DEDUP_REMOVED lines=9> */
.L_x_1449:
[----:B------:R-:W-:Y:S05]  /*4a50*/  BSYNC.RECONVERGENT B2 ;  /* 0x0000000000027941 */ /* 0x000fea0003800200 */
.L_x_1448:
        /* <DEDUP_REMOVED lines=25> */
.L_x_1455:
[----:B------:R-:W-:Y:S05]  /*4bf0*/  BSYNC.RECONVERGENT B3 ;  /* 0x0000000000037941 */ /* 0x000fea0003800200 */
.L_x_1454:
        /* <DEDUP_REMOVED lines=9> */
.L_x_1453:
[----:B------:R-:W-:Y:S05]  /*4c90*/  BSYNC.RECONVERGENT B2 ;  /* 0x0000000000027941 */ /* 0x000fea0003800200 */
.L_x_1452:
        /* <DEDUP_REMOVED lines=25> */
.L_x_1459:
[----:B------:R-:W-:Y:S05]  /*4e30*/  BSYNC.RECONVERGENT B3 ;  /* 0x0000000000037941 */ /* 0x000fea0003800200 */
.L_x_1458:
        /* <DEDUP_REMOVED lines=9> */
.L_x_1457:
[----:B------:R-:W-:Y:S05]  /*4ed0*/  BSYNC.RECONVERGENT B2 ;  /* 0x0000000000027941 */ /* 0x000fea0003800200 */
.L_x_1456:
[----:B------:R-:W-:Y:S01]  /*4ee0*/  BSSY.RECONVERGENT B2, `(.L_x_1460) ;  /* 0x0000022000027945 */ /* 0x000fe20003800200 */
[----:B------:R-:W-:-:S03]  /*4ef0*/  IMAD R13, R52, 0x40, R13 ;  /* 0x00000040340d7824 */ /* 0x000fc600078e020d */
[----:B------:R-:W-:Y:S05]  /*4f00*/  @P1 BRA `(.L_x_1461) ;  /* 0x00000000007c1947 */ /* 0x000fea0003800000 */
[----:B------:R-:W-:Y:S01]  /*4f10*/  ISETP.GE.AND P3, PT, R13, R12, PT ;  /* 0x0000000c0d00720c */ /* 0x000fe20003f66270 */
[----:B------:R-:W-:Y:S01]  /*4f20*/  BSSY.RECONVERGENT B3, `(.L_x_1462) ;  /* 0x0000014000037945 */ /* 0x000fe20003800200 */
[----:B------:R-:W-:-:S11]  /*4f30*/  IMAD.MOV.U32 R123, RZ, RZ, RZ ;  /* 0x000000ffff7b7224 */ /* 0x000fd600078e00ff */
        /* <DEDUP_REMOVED lines=18> */
.L_x_1463:
[----:B------:R-:W-:Y:S05]  /*5060*/  BSYNC.RECONVERGENT B3 ;  /* 0x0000000000037941 */ /* 0x000fea0003800200 */
.L_x_1462:
[----:B------:R-:W2:Y:S02]  /*5070*/  LDG.E R101, desc[UR36][R120.64+0x100] ;  /* 0x0001002478657981 */ /* 0x000ea4000c1e1900 */
[----:B01234-:R-:W0:Y:S01]  /*5080*/  @!P3 LDC.64 R14, c[0x0][0x3b8] ;  /* 0x0000ee00ff0ebb82 */ /* 0x01fe220000000a00 */
[----:B------:R-:W-:-:S04]  /*5090*/  @!P3 IADD3 R122, P4, PT, R54, R13, RZ ;  /* 0x0000000d367ab210 */ /* 0x000fc80007f9e0ff */
[----:B------:R-:W-:Y:S02]  /*50a0*/  @!P3 LEA.HI.X.SX32 R13, R13, R62, 0x1, P4 ;  /* 0x0000003e0d0db211 */ /* 0x000fe400020f0eff */
[----:B0-----:R-:W-:-:S04]  /*50b0*/  @!P3 LEA R14, P4, R122, R14, 0x2 ;  /* 0x0000000e7a0eb211 */ /* 0x001fc800078810ff */
[----:B------:R-:W-:Y:S01]  /*50c0*/  @!P3 LEA.HI.X R15, R122, R15, R13, 0x2, P4 ;  /* 0x0000000f7a0fb211 */ /* 0x000fe200020f140d */
[----:B-----5:R-:W-:-:S04]  /*50d0*/  FADD.FTZ R122, R36, R123 ;  /* 0x0000007b247a7221 */ /* 0x020fc80000010000 */
[----:B------:R-:W-:-:S05]  /*50e0*/  FMUL.FTZ R101, R122, R101 ;  /* 0x000000657a657220 */ /* 0x000fca0000410000 */
[----:B------:R0:W-:Y:S02]  /*50f0*/  @!P3 STG.E desc[UR36][R14.64], R101 ;  /* 0x000000650e00b986 */ /* 0x0001e4000c101924 */
.L_x_1461:
[----:B------:R-:W-:Y:S05]  /*5100*/  BSYNC.RECONVERGENT B2 ;  /* 0x0000000000027941 */ /* 0x000fea0003800200 */
.L_x_1460:
        /* <DEDUP_REMOVED lines=25> */
.L_x_1467:
[----:B------:R-:W-:Y:S05]  /*52a0*/  BSYNC.RECONVERGENT B3 ;  /* 0x0000000000037941 */ /* 0x000fea0003800200 */
.L_x_1466:
[----:B------:R-:W2:Y:S02]  /*52b0*/  LDG.E R102, desc[UR36][R120.64+0x110] ;  /* 0x0001102478667981 */ /* 0x000ea4000c1e1900 */
[----:B01234-:R-:W0:Y:S01]  /*52c0*/  @!P3 LDC.64 R14, c[0x0][0x3b8] ;  /* 0x0000ee00ff0ebb82 */ /* 0x01fe220000000a00 */
[----:B------:R-:W-:-:S04]  /*52d0*/  @!P3 IADD3 R123, P4, PT, R54, R119, RZ ;  /* 0x00000077367bb210 */ /* 0x000fc80007f9e0ff */
[----:B------:R-:W-:Y:S01]  /*52e0*/  @!P3 LEA.HI.X.SX32 R124, R119, R62, 0x1, P4 ;  /* 0x0000003e777cb211 */ /* 0x000fe200020f0eff */
[----:B-----5:R-:W-:Y:S01]  /*52f0*/  FADD.FTZ R119, R37, R122 ;  /* 0x0000007a25777221 */ /* 0x020fe20000010000 */
[----:B0-----:R-:W-:-:S04]  /*5300*/  @!P3 LEA R14, P4, R123, R14, 0x2 ;  /* 0x0000000e7b0eb211 */ /* 0x001fc800078810ff */
[----:B------:R-:W-:Y:S01]  /*5310*/  @!P3 LEA.HI.X R15, R123, R15, R124, 0x2, P4 ;  /* 0x0000000f7b0fb211 */ /* 0x000fe200020f147c */
[----:B------:R-:W-:-:S05]  /*5320*/  FMUL.FTZ R102, R119, R102 ;  /* 0x0000006677667220 */ /* 0x000fca0000410000 */
[----:B------:R0:W-:Y:S03]  /*5330*/  @!P3 STG.E desc[UR36][R14.64], R102 ;  /* 0x000000660e00b986 */ /* 0x0001e6000c101924 */
.L_x_1465:
[----:B------:R-:W-:Y:S05]  /*5340*/  BSYNC.RECONVERGENT B2 ;  /* 0x0000000000027941 */ /* 0x000fea0003800200 */
.L_x_1464:
        /* <DEDUP_REMOVED lines=25> */
.L_x_1471:
[----:B------:R-:W-:Y:S05]  /*54e0*/  BSYNC.RECONVERGENT B3 ;  /* 0x0000000000037941 */ /* 0x000fea0003800200 */
.L_x_1470:
[----:B------:R-:W2:Y:S02]  /*54f0*/  LDG.E R100, desc[UR36][R120.64+0x120] ;  /* 0x0001202478647981 */ /* 0x000ea4000c1e1900 */
[----:B01234-:R-:W0:Y:S01]  /*5500*/  @!P3 LDC.64 R14, c[0x0][0x3b8] ;  /* 0x0000ee00ff0ebb82 */ /* 0x01fe220000000a00 */
[----:B------:R-:W-:Y:S01]  /*5510*/  @!P3 IADD3 R122, P4, PT, R54, R119, RZ ;  /* 0x00000077367ab210 */ /* 0x000fe20007f9e0ff */
[----:B-----5:R-:W-:-:S03]  /*5520*/  FADD.FTZ R123, R38, R123 ;  /* 0x0000007b267b7221 */ /* 0x020fc60000010000 */
[----:B------:R-:W-:Y:S02]  /*5530*/  @!P3 LEA.HI.X.SX32 R119, R119, R62, 0x1, P4 ;  /* 0x0000003e7777b211 */ /* 0x000fe400020f0eff */
[----:B0-----:R-:W-:-:S04]  /*5540*/  @!P3 LEA R14, P4, R122, R14, 0x2 ;  /* 0x0000000e7a0eb211 */ /* 0x001fc800078810ff */
[----:B------:R-:W-:Y:S01]  /*5550*/  @!P3 LEA.HI.X R15, R122, R15, R119, 0x2, P4 ;  /* 0x0000000f7a0fb211 */ /* 0x000fe200020f1477 */
[----:B------:R-:W-:-:S05]  /*5560*/  FMUL.FTZ R100, R123, R100 ;  /* 0x000000647b647220 */ /* 0x000fca0000410000 */
[----:B------:R0:W-:Y:S03]  /*5570*/  @!P3 STG.E desc[UR36][R14.64], R100 ;  /* 0x000000640e00b986 */ /* 0x0001e6000c101924 */
.L_x_1469:
[----:B------:R-:W-:Y:S05]  /*5580*/  BSYNC.RECONVERGENT B2 ;  /* 0x0000000000027941 */ /* 0x000fea0003800200 */
.L_x_1468:
        /* <DEDUP_REMOVED lines=25> */
.L_x_1475:
[----:B------:R-:W-:Y:S05]  /*5720*/  BSYNC.RECONVERGENT B3 ;  /* 0x0000000000037941 */ /* 0x000fea0003800200 */
.L_x_1474:
        /* <DEDUP_REMOVED lines=9> */
.L_x_1473:
[----:B------:R-:W-:Y:S05]  /*57c0*/  BSYNC.RECONVERGENT B2 ;  /* 0x0000000000027941 */ /* 0x000fea0003800200 */
.L_x_1472:
        /* <DEDUP_REMOVED lines=25> */
.L_x_1479:
[----:B------:R-:W-:Y:S05]  /*5960*/  BSYNC.RECONVERGENT B3 ;  /* 0x0000000000037941 */ /* 0x000fea0003800200 */
.L_x_1478:
        /* <DEDUP_REMOVED lines=9> */
.L_x_1477:
[----:B------:R-:W-:Y:S05]  /*5a00*/  BSYNC.RECONVERGENT B2 ;  /* 0x0000000000027941 */ /* 0x000fea0003800200 */
.L_x_1476:
        /* <DEDUP_REMOVED lines=25> */
.L_x_1483:
[----:B------:R-:W-:Y:S05]  /*5ba0*/  BSYNC.RECONVERGENT B3 ;  /* 0x0000000000037941 */ /* 0x000fea0003800200 */
.L_x_1482:
        /* <DEDUP_REMOVED lines=9> */
.L_x_1481:
[----:B------:R-:W-:Y:S05]  /*5c40*/  BSYNC.RECONVERGENT B2 ;  /* 0x0000000000027941 */ /* 0x000fea0003800200 */
.L_x_1480:
        /* <DEDUP_REMOVED lines=25> */
.L_x_1487:
[----:B------:R-:W-:Y:S05]  /*5de0*/  BSYNC.RECONVERGENT B3 ;  /* 0x0000000000037941 */ /* 0x000fea0003800200 */
.L_x_1486:
        /* <DEDUP_REMOVED lines=9> */
.L_x_1485:
[----:B------:R-:W-:Y:S05]  /*5e80*/  BSYNC.RECONVERGENT B2 ;  /* 0x0000000000027941 */ /* 0x000fea0003800200 */
.L_x_1484:
        /* <DEDUP_REMOVED lines=25> */
.L_x_1491:
[----:B------:R-:W-:Y:S05]  /*6020*/  BSYNC.RECONVERGENT B3 ;  /* 0x0000000000037941 */ /* 0x000fea0003800200 */
.L_x_1490:
        /* <DEDUP_REMOVED lines=9> */
.L_x_1489:
[----:B------:R-:W-:Y:S05]  /*60c0*/  BSYNC.RECONVERGENT B2 ;  /* 0x0000000000027941 */ /* 0x000fea0003800200 */
.L_x_1488:
        /* <DEDUP_REMOVED lines=25> */
.L_x_1495:
[----:B------:R-:W-:Y:S05]  /*6260*/  BSYNC.RECONVERGENT B3 ;  /* 0x0000000000037941 */ /* 0x000fea0003800200 */
.L_x_1494:
        /* <DEDUP_REMOVED lines=9> */
.L_x_1493:
[----:B------:R-:W-:Y:S05]  /*6300*/  BSYNC.RECONVERGENT B2 ;  /* 0x0000000000027941 */ /* 0x000fea0003800200 */
.L_x_1492:
        /* <DEDUP_REMOVED lines=25> */
.L_x_1499:
[----:B------:R-:W-:Y:S05]  /*64a0*/  BSYNC.RECONVERGENT B3 ;  /* 0x0000000000037941 */ /* 0x000fea0003800200 */
.L_x_1498:
        /* <DEDUP_REMOVED lines=9> */
.L_x_1497:
[----:B------:R-:W-:Y:S05]  /*6540*/  BSYNC.RECONVERGENT B2 ;  /* 0x0000000000027941 */ /* 0x000fea0003800200 */
.L_x_1496:
        /* <DEDUP_REMOVED lines=25> */
.L_x_1503:
[----:B------:R-:W-:Y:S05]  /*66e0*/  BSYNC.RECONVERGENT B3 ;  /* 0x0000000000037941 */ /* 0x000fea0003800200 */
.L_x_1502:
        /* <DEDUP_REMOVED lines=9> */
.L_x_1501:
[----:B------:R-:W-:Y:S05]  /*6780*/  BSYNC.RECONVERGENT B2 ;  /* 0x0000000000027941 */ /* 0x000fea0003800200 */
.L_x_1500:
        /* <DEDUP_REMOVED lines=25> */
.L_x_1507:
[----:B------:R-:W-:Y:S05]  /*6920*/  BSYNC.RECONVERGENT B3 ;  /* 0x0000000000037941 */ /* 0x000fea0003800200 */
.L_x_1506:
        /* <DEDUP_REMOVED lines=9> */
.L_x_1505:
[----:B------:R-:W-:Y:S05]  /*69c0*/  BSYNC.RECONVERGENT B2 ;  /* 0x0000000000027941 */ /* 0x000fea0003800200 */
.L_x_1504:
        /* <DEDUP_REMOVED lines=25> */
.L_x_1511:
[----:B------:R-:W-:Y:S05]  /*6b60*/  BSYNC.RECONVERGENT B3 ;  /* 0x0000000000037941 */ /* 0x000fea0003800200 */
.L_x_1510:
        /* <DEDUP_REMOVED lines=9> */
.L_x_1509:
[----:B------:R-:W-:Y:S05]  /*6c00*/  BSYNC.RECONVERGENT B2 ;  /* 0x0000000000027941 */ /* 0x000fea0003800200 */
.L_x_1508:
        /* <DEDUP_REMOVED lines=25> */
.L_x_1515:
[----:B------:R-:W-:Y:S05]  /*6da0*/  BSYNC.RECONVERGENT B3 ;  /* 0x0000000000037941 */ /* 0x000fea0003800200 */
.L_x_1514:
        /* <DEDUP_REMOVED lines=9> */
.L_x_1513:
[----:B------:R-:W-:Y:S05]  /*6e40*/  BSYNC.RECONVERGENT B2 ;  /* 0x0000000000027941 */ /* 0x000fea0003800200 */
.L_x_1512:
        /* <DEDUP_REMOVED lines=25> */
.L_x_1519:
[----:B------:R-:W-:Y:S05]  /*6fe0*/  BSYNC.RECONVERGENT B3 ;  /* 0x0000000000037941 */ /* 0x000fea0003800200 */
.L_x_1518:
        /* <DEDUP_REMOVED lines=9> */
.L_x_1517:
[----:B------:R-:W-:Y:S05]  /*7080*/  BSYNC.RECONVERGENT B2 ;  /* 0x0000000000027941 */ /* 0x000fea0003800200 */
.L_x_1516:
[----:B------:R-:W-:Y:S05]  /*7090*/  @P1 BRA `(.L_x_1520) ;  /* 0x0000007400e01947 */ /* 0x000fea0003800000 */
[----:B------:R-:W-:Y:S01]  /*70a0*/  IMAD.IADD R119, R13, 0x1, R52 ;  /* 0x000000010d777824 */ /* 0x000fe200078e0234 */
[----:B------:R-:W-:Y:S01]  /*70b0*/  BSSY.RECONVERGENT B2, `(.L_x_1521) ;  /* 0x0000016000027945 */ /* 0x000fe20003800200 */
[----:B01234-:R-:W-:Y:S02]  /*70c0*/  IMAD.MOV.U32 R14, RZ, RZ, RZ ;  /* 0x000000ffff0e7224 */ /* 0x01ffe400078e00ff */
[----:B------:R-:W-:-:S05]  /*70d0*/  IMAD.SHL.U32 R119, R119, 0x4, RZ ;  /* 0x0000000477777824 */ /* 0x000fca00078e00ff */
        /* <DEDUP_REMOVED lines=19> */
.L_x_1522:
[----:B------:R-:W-:Y:S05]  /*7210*/  BSYNC.RECONVERGENT B2 ;  /* 0x0000000000027941 */ /* 0x000fea0003800200 */
.L_x_1521:
[----:B------:R-:W2:Y:S01]  /*7220*/  LDG.E R11, desc[UR36][R120.64+0x1f0] ;  /* 0x0001f024780b7981 */ /* 0x000ea2000c1e1900 */
[----:B-----5:R-:W-:-:S04]  /*7230*/  FADD.FTZ R14, R51, R14 ;  /* 0x0000000e330e7221 */ /* 0x020fc80000010000 */
[----:B--2---:R-:W-:Y:S01]  /*7240*/  FMUL.FTZ R68, R14, R11 ;  /* 0x0000000b0e447220 */ /* 0x004fe20000410000 */
[----:B------:R-:W-:Y:S06]  /*7250*/  @P1 BRA `(.L_x_1520) ;  /* 0x0000007400701947 */ /* 0x000fec0003800000 */
[----:B------:R-:W-:-:S04]  /*7260*/  IADD3 R11, P1, PT, R54, R119, RZ ;  /* 0x00000077360b7210 */ /* 0x000fc80007f3e0ff */
[----:B------:R-:W-:Y:S02]  /*7270*/  LEA.HI.X.SX32 R14, R119, R62, 0x1, P1 ;  /* 0x0000003e770e7211 */ /* 0x000fe400008f0eff */
[----:B------:R-:W-:-:S04]  /*7280*/  LEA R12, P1, R11, UR10, 0x2 ;  /* 0x0000000a0b0c7c11 */ /* 0x000fc8000f8210ff */
[----:B------:R-:W-:-:S05]  /*7290*/  LEA.HI.X R13, R11, UR11, R14, 0x2, P1 ;  /* 0x0000000b0b0d7c11 */ /* 0x000fca00088f140e */
[----:B------:R1:W-:Y:S01]  /*72a0*/  STG.E desc[UR36][R12.64], R68 ;  /* 0x000000440c007986 */ /* 0x0003e2000c101924 */
[----:B------:R-:W-:Y:S05]  /*72b0*/  BRA `(.L_x_1520) ;  /* 0x0000007400587947 */ /* 0x000fea0003800000 */
.L_x_1401:
        /* <DEDUP_REMOVED lines=26> */
.L_x_1526:
[----:B------:R-:W-:Y:S05]  /*7460*/  BSYNC.RECONVERGENT B3 ;  /* 0x0000000000037941 */ /* 0x000fea0003800200 */
.L_x_1525:
[----:B------:R-:W1:Y:S01]  /*7470*/  @!P1 LDC.64 R14, c[0x0][0x3b8] ;  /* 0x0000ee00ff0e9b82 */ /* 0x000e620000000a00 */
[----:B------:R-:W-:Y:S01]  /*7480*/  @!P1 IADD3 R119, P3, PT, R54, R13, RZ ;  /* 0x0000000d36779210 */ /* 0x000fe20007f7e0ff */
[----:B-----5:R-:W-:-:S04]  /*7490*/  FADD.FTZ R113, R20, R113 ;  /* 0x0000007114717221 */ /* 0x020fc80000010000 */
[----:B0-----:R-:W-:Y:S01]  /*74a0*/  @!P1 IMAD.X R122, RZ, RZ, R62, P3 ;  /* 0x000000ffff7a9224 */ /* 0x001fe200018e063e */
[----:B-1----:R-:W-:-:S04]  /*74b0*/  @!P1 LEA R14, P4, R119, R14, 0x2 ;  /* 0x0000000e770e9211 */ /* 0x002fc800078810ff */
[----:B------:R-:W-:-:S05]  /*74c0*/  @!P1 LEA.HI.X R15, R119, R15, R122, 0x2, P4 ;  /* 0x0000000f770f9211 */ /* 0x000fca00020f147a */
[----:B------:R0:W-:Y:S04]  /*74d0*/  @!P1 STG.E desc[UR36][R14.64], R113 ;  /* 0x000000710e009986 */ /* 0x0001e8000c101924 */
.L_x_1524:
[----:B------:R-:W-:Y:S05]  /*74e0*/  BSYNC.RECONVERGENT B2 ;  /* 0x0000000000027941 */ /* 0x000fea0003800200 */
.L_x_1523:
        /* <DEDUP_REMOVED lines=26> */
.L_x_1530:
[----:B------:R-:W-:Y:S05]  /*7690*/  BSYNC.RECONVERGENT B3 ;  /* 0x0000000000037941 */ /* 0x000fea0003800200 */
.L_x_1529:
[----:B0-----:R-:W0:Y:S01]  /*76a0*/  @!P3 LDC.64 R14, c[0x0][0x3b8] ;  /* 0x0000ee00ff0ebb82 */ /* 0x001e220000000a00 */
[----:B-1----:R-:W-:Y:S01]  /*76b0*/  @!P3 IADD3 R122, P4, PT, R54, R117, RZ ;  /* 0x00000075367ab210 */ /* 0x002fe20007f9e0ff */
[----:B-----5:R-:W-:Y:S01]  /*76c0*/  FADD.FTZ R118, R21, R118 ;  /* 0x0000007615767221 */ /* 0x020fe20000010000 */
[----:B------:R-:W-:Y:S01]  /*76d0*/  BSSY.RECONVERGENT B3, `(.L_x_1531) ;  /* 0x000001b000037945 */ /* 0x000fe20003800200 */
[----:B------:R-:W-:Y:S01]  /*76e0*/  IMAD.MOV.U32 R123, RZ, RZ, RZ ;  /* 0x000000ffff7b7224 */ /* 0x000fe200078e00ff */
[----:B------:R-:W-:Y:S02]  /*76f0*/  @!P3 LEA.HI.X.SX32 R117, R117, R62, 0x1, P4 ;  /* 0x0000003e7575b211 */ /* 0x000fe400020f0eff */
[----:B0-----:R-:W-:-:S04]  /*7700*/  @!P3 LEA R14, P4, R122, R14, 0x2 ;  /* 0x0000000e7a0eb211 */ /* 0x001fc800078810ff */
[----:B------:R-:W-:Y:S01]  /*7710*/  @!P3 LEA.HI.X R15, R122, R15, R117, 0x2, P4 ;  /* 0x0000000f7a0fb211 */ /* 0x000fe200020f1475 */
        /* <DEDUP_REMOVED lines=22> */
.L_x_1532:
[----:B------:R-:W-:Y:S05]  /*7880*/  BSYNC.RECONVERGENT B3 ;  /* 0x0000000000037941 */ /* 0x000fea0003800200 */
.L_x_1531:
[----:B------:R-:W1:Y:S01]  /*7890*/  @!P4 LDC.64 R14, c[0x0][0x3b8] ;  /* 0x0000ee00ff0ecb82 */ /* 0x000e620000000a00 */
[----:B0-----:R-:W-:-:S04]  /*78a0*/  @!P4 IADD3 R122, P3, PT, R54, R117, RZ ;  /* 0x00000075367ac210 */ /* 0x001fc80007f7e0ff */
[----:B------:R-:W-:Y:S02]  /*78b0*/  @!P4 LEA.HI.X.SX32 R117, R117, R62, 0x1, P3 ;  /* 0x0000003e7575c211 */ /* 0x000fe400018f0eff */
[----:B-1----:R-:W-:-:S04]  /*78c0*/  @!P4 LEA R14, P3, R122, R14, 0x2 ;  /* 0x0000000e7a0ec211 */ /* 0x002fc800078610ff */
[----:B------:R-:W-:Y:S01]  /*78d0*/  @!P4 LEA.HI.X R15, R122, R15, R117, 0x2, P3 ;  /* 0x0000000f7a0fc211 */ /* 0x000fe200018f1475 */
[----:B-----5:R-:W-:-:S05]  /*78e0*/  FADD.FTZ R117, R22, R123 ;  /* 0x0000007b16757221 */ /* 0x020fca0000010000 */
[----:B------:R1:W-:Y:S03]  /*78f0*/  @!P4 STG.E desc[UR36][R14.64], R117 ;  /* 0x000000750e00c986 */ /* 0x0003e6000c101924 */
.L_x_1528:
[----:B------:R-:W-:Y:S05]  /*7900*/  BSYNC.RECONVERGENT B2 ;  /* 0x0000000000027941 */ /* 0x000fea0003800200 */
.L_x_1527:
        /* <DEDUP_REMOVED lines=26> */
.L_x_1536:
[----:B------:R-:W-:Y:S05]  /*7ab0*/  BSYNC.RECONVERGENT B3 ;  /* 0x0000000000037941 */ /* 0x000fea0003800200 */
.L_x_1535:
[----:B01----:R-:W0:Y:S01]  /*7ac0*/  @!P3 LDC.64 R14, c[0x0][0x3b8] ;  /* 0x0000ee00ff0ebb82 */ /* 0x003e220000000a00 */
[----:B--2---:R-:W-:Y:S01]  /*7ad0*/  @!P3 IADD3 R122, P4, PT, R54, R125, RZ ;  /* 0x0000007d367ab210 */ /* 0x004fe20007f9e0ff */
[----:B-----5:R-:W-:-:S03]  /*7ae0*/  FADD.FTZ R116, R23, R116 ;  /* 0x0000007417747221 */ /* 0x020fc60000010000 */
[----:B------:R-:W-:Y:S02]  /*7af0*/  @!P3 LEA.HI.X.SX32 R125, R125, R62, 0x1, P4 ;  /* 0x0000003e7d7db211 */ /* 0x000fe400020f0eff */
[----:B0-----:R-:W-:-:S04]  /*7b00*/  @!P3 LEA R14, P4, R122, R14, 0x2 ;  /* 0x0000000e7a0eb211 */ /* 0x001fc800078810ff */
[----:B------:R-:W-:-:S05]  /*7b10*/  @!P3 LEA.HI.X R15, R122, R15, R125, 0x2, P4 ;  /* 0x0000000f7a0fb211 */ /* 0x000fca00020f147d */
        /* <DEDUP_REMOVED lines=25> */
.L_x_1538:
[----:B------:R-:W-:Y:S05]  /*7cb0*/  BSYNC.RECONVERGENT B3 ;  /* 0x0000000000037941 */ /* 0x000fea0003800200 */
.L_x_1537:
[----:B--2---:R-:W1:Y:S01]  /*7cc0*/  @!P3 LDC.64 R14, c[0x0][0x3b8] ;  /* 0x0000ee00ff0ebb82 */ /* 0x004e620000000a00 */
[----:B0-----:R-:W-:-:S04]  /*7cd0*/  @!P3 IADD3 R122, P4, PT, R54, R111, RZ ;  /* 0x0000006f367ab210 */ /* 0x001fc80007f9e0ff */
[----:B------:R-:W-:Y:S02]  /*7ce0*/  @!P3 LEA.HI.X.SX32 R111, R111, R62, 0x1, P4 ;  /* 0x0000003e6f6fb211 */ /* 0x000fe400020f0eff */
[----:B-1----:R-:W-:-:S04]  /*7cf0*/  @!P3 LEA R14, P4, R122, R14, 0x2 ;  /* 0x0000000e7a0eb211 */ /* 0x002fc800078810ff */
[----:B------:R-:W-:Y:S01]  /*7d00*/  @!P3 LEA.HI.X R15, R122, R15, R111, 0x2, P4 ;  /* 0x0000000f7a0fb211 */ /* 0x000fe200020f146f */
[----:B-----5:R-:W-:-:S05]  /*7d10*/  FADD.FTZ R111, R24, R123 ;  /* 0x0000007b186f7221 */ /* 0x020fca0000010000 */
[----:B------:R3:W-:Y:S03]  /*7d20*/  @!P3 STG.E desc[UR36][R14.64], R111 ;  /* 0x0000006f0e00b986 */ /* 0x0007e6000c101924 */
.L_x_1534:
[----:B------:R-:W-:Y:S05]  /*7d30*/  BSYNC.RECONVERGENT B2 ;  /* 0x0000000000027941 */ /* 0x000fea0003800200 */
.L_x_1533:
        /* <DEDUP_REMOVED lines=25> */
.L_x_1542:
[----:B------:R-:W-:Y:S05]  /*7ed0*/  BSYNC.RECONVERGENT B3 ;  /* 0x0000000000037941 */ /* 0x000fea0003800200 */
.L_x_1541:
[----:B0123--:R-:W0:Y:S01]  /*7ee0*/  @!P3 LDC.64 R14, c[0x0][0x3b8] ;  /* 0x0000ee00ff0ebb82 */ /* 0x00fe220000000a00 */
[----:B----4-:R-:W-:Y:S01]  /*7ef0*/  @!P3 IADD3 R122, P4, PT, R54, R125, RZ ;  /* 0x0000007d367ab210 */ /* 0x010fe20007f9e0ff */
[----:B-----5:R-:W-:-:S03]  /*7f00*/  FADD.FTZ R114, R25, R114 ;  /* 0x0000007219727221 */ /* 0x020fc60000010000 */
[----:B------:R-:W-:Y:S02]  /*7f10*/  @!P3 LEA.HI.X.SX32 R125, R125, R62, 0x1, P4 ;  /* 0x0000003e7d7db211 */ /* 0x000fe400020f0eff */
[----:B0-----:R-:W-:-:S04]  /*7f20*/  @!P3 LEA R14, P4, R122, R14, 0x2 ;  /* 0x0000000e7a0eb211 */ /* 0x001fc800078810ff */
[----:B------:R-:W-:-:S05]  /*7f30*/  @!P3 LEA.HI.X R15, R122, R15, R125, 0x2, P4 ;  /* 0x0000000f7a0fb211 */ /* 0x000fca00020f147d */
[----:B------:R4:W-:Y:S04]  /*7f40*/  @!P3 STG.E desc[UR36][R14.64], R114 ;  /* 0x000000720e00b986 */ /* 0x0009e8000c101924 */
.L_x_1540:
[----:B------:R-:W-:Y:S05]  /*7f50*/  BSYNC.RECONVERGENT B2 ;  /* 0x0000000000027941 */ /* 0x000fea0003800200 */
.L_x_1539:
        /* <DEDUP_REMOVED lines=25> */
.L_x_1546:
[----:B------:R-:W-:Y:S05]  /*80f0*/  BSYNC.RECONVERGENT B3 ;  /* 0x0000000000037941 */ /* 0x000fea0003800200 */
.L_x_1545:
[----:B01234-:R-:W0:Y:S01]  /*8100*/  @!P3 LDC.64 R14, c[0x0][0x3b8] ;  /* 0x0000ee00ff0ebb82 */ /* 0x01fe220000000a00 */
[----:B------:R-:W-:-:S04]  /*8110*/  @!P3 IADD3 R122, P4, PT, R54, R109, RZ ;  /* 0x0000006d367ab210 */ /* 0x000fc80007f9e0ff */
[----:B------:R-:W-:Y:S02]  /*8120*/  @!P3 LEA.HI.X.SX32 R109, R109, R62, 0x1, P4 ;  /* 0x0000003e6d6db211 */ /* 0x000fe400020f0eff */
[----:B0-----:R-:W-:-:S04]  /*8130*/  @!P3 LEA R14, P4, R122, R14, 0x2 ;  /* 0x0000000e7a0eb211 */ /* 0x001fc800078810ff */
[----:B------:R-:W-:Y:S01]  /*8140*/  @!P3 LEA.HI.X R15, R122, R15, R109, 0x2, P4 ;  /* 0x0000000f7a0fb211 */ /* 0x000fe200020f146d */
[----:B-----5:R-:W-:-:S05]  /*8150*/  FADD.FTZ R109, R26, R123 ;  /* 0x0000007b1a6d7221 */ /* 0x020fca0000010000 */
[----:B------:R0:W-:Y:S03]  /*8160*/  @!P3 STG.E desc[UR36][R14.64], R109 ;  /* 0x0000006d0e00b986 */ /* 0x0001e6000c101924 */
.L_x_1544:
[----:B------:R-:W-:Y:S05]  /*8170*/  BSYNC.RECONVERGENT B2 ;  /* 0x0000000000027941 */ /* 0x000fea0003800200 */
.L_x_1543:
        /* <DEDUP_REMOVED lines=25> */
.L_x_1550:
[----:B------:R-:W-:Y:S05]  /*8310*/  BSYNC.RECONVERGENT B3 ;  /* 0x0000000000037941 */ /* 0x000fea0003800200 */
.L_x_1549:
[----:B01234-:R-:W0:Y:S01]  /*8320*/  @!P3 LDC.64 R14, c[0x0][0x3b8] ;  /* 0x0000ee00ff0ebb82 */ /* 0x01fe220000000a00 */
[----:B------:R-:W-:Y:S01]  /*8330*/  @!P3 IADD3 R122, P4, PT, R54, R115, RZ ;  /* 0x00000073367ab210 */ /* 0x000fe20007f9e0ff */
        /* <DEDUP_REMOVED lines=28> */
.L_x_1552:
[----:B------:R-:W-:Y:S05]  /*8500*/  BSYNC.RECONVERGENT B3 ;  /* 0x0000000000037941 */ /* 0x000fea0003800200 */
.L_x_1551:
[----:B------:R-:W1:Y:S01]  /*8510*/  @!P4 LDC.64 R14, c[0x0][0x3b8] ;  /* 0x0000ee00ff0ecb82 */ /* 0x000e620000000a00 */
[----:B0-----:R-:W-:-:S04]  /*8520*/  @!P4 IADD3 R122, P3, PT, R54, R115, RZ ;  /* 0x00000073367ac210 */ /* 0x001fc80007f7e0ff */
[----:B------:R-:W-:Y:S02]  /*8530*/  @!P4 LEA.HI.X.SX32 R115, R115, R62, 0x1, P3 ;  /* 0x0000003e7373c211 */ /* 0x000fe400018f0eff */
[----:B-1----:R-:W-:-:S04]  /*8540*/  @!P4 LEA R14, P3, R122, R14, 0x2 ;  /* 0x0000000e7a0ec211 */ /* 0x002fc800078610ff */
[----:B------:R-:W-:Y:S01]  /*8550*/  @!P4 LEA.HI.X R15, R122, R15, R115, 0x2, P3 ;  /* 0x0000000f7a0fc211 */ /* 0x000fe200018f1473 */
[----:B-----5:R-:W-:-:S05]  /*8560*/  FADD.FTZ R115, R28, R123 ;  /* 0x0000007b1c737221 */ /* 0x020fca0000010000 */
[----:B------:R0:W-:Y:S03]  /*8570*/  @!P4 STG.E desc[UR36][R14.64], R115 ;  /* 0x000000730e00c986 */ /* 0x0001e6000c101924 */
.L_x_1548:
[----:B------:R-:W-:Y:S05]  /*8580*/  BSYNC.RECONVERGENT B2 ;  /* 0x0000000000027941 */ /* 0x000fea0003800200 */
.L_x_1547:
        /* <DEDUP_REMOVED lines=25> */
.L_x_1556:
[----:B------:R-:W-:Y:S05]  /*8720*/  BSYNC.RECONVERGENT B3 ;  /* 0x0000000000037941 */ /* 0x000fea0003800200 */
.L_x_1555:
[----:B01234-:R-:W0:Y:S01]  /*8730*/  @!P3 LDC.64 R14, c[0x0][0x3b8] ;  /* 0x0000ee00ff0ebb82 */ /* 0x01fe220000000a00 */
[----:B------:R-:W-:Y:S01]  /*8740*/  @!P3 IADD3 R122, P4, PT, R54, R125, RZ ;  /* 0x0000007d367ab210 */ /* 0x000fe20007f9e0ff */
[----:B-----5:R-:W-:-:S03]  /*8750*/  FADD.FTZ R110, R29, R110 ;  /* 0x0000006e1d6e7221 */ /* 0x020fc60000010000 */
[----:B------:R-:W-:Y:S02]  /*8760*/  @!P3 LEA.HI.X.SX32 R125, R125, R62, 0x1, P4 ;  /* 0x0000003e7d7db211 */ /* 0x000fe400020f0eff */
[----:B0-----:R-:W-:-:S04]  /*8770*/  @!P3 LEA R14, P4, R122, R14, 0x2 ;  /* 0x0000000e7a0eb211 */ /* 0x001fc800078810ff */
[----:B------:R-:W-:-:S05]  /*8780*/  @!P3 LEA.HI.X R15, R122, R15, R125, 0x2, P4 ;  /* 0x0000000f7a0fb211 */ /* 0x000fca00020f147d */
[----:B------:R0:W-:Y:S04]  /*8790*/  @!P3 STG.E desc[UR36][R14.64], R110 ;  /* 0x0000006e0e00b986 */ /* 0x0001e8000c101924 */
.L_x_1554:
[----:B------:R-:W-:Y:S05]  /*87a0*/  BSYNC.RECONVERGENT B2 ;  /* 0x0000000000027941 */ /* 0x000fea0003800200 */
.L_x_1553:
        /* <DEDUP_REMOVED lines=25> */
.L_x_1560:
[----:B------:R-:W-:Y:S05]  /*8940*/  BSYNC.RECONVERGENT B3 ;  /* 0x0000000000037941 */ /* 0x000fea0003800200 */
.L_x_1559:
[----:B01234-:R-:W0:Y:S01]  /*8950*/  @!P3 LDC.64 R14, c[0x0][0x3b8] ;  /* 0x0000ee00ff0ebb82 */ /* 0x01fe220000000a00 */
[----:B------:R-:W-:-:S04]  /*8960*/  @!P3 IADD3 R122, P4, PT, R54, R107, RZ ;  /* 0x0000006b367ab210 */ /* 0x000fc80007f9e0ff */
[----:B------:R-:W-:Y:S02]  /*8970*/  @!P3 LEA.HI.X.SX32 R107, R107, R62, 0x1, P4 ;  /* 0x0000003e6b6bb211 */ /* 0x000fe400020f0eff */
[----:B0-----:R-:W-:-:S04]  /*8980*/  @!P3 LEA R14, P4, R122, R14, 0x2 ;  /* 0x0000000e7a0eb211 */ /* 0x001fc800078810ff */
[----:B------:R-:W-:Y:S01]  /*8990*/  @!P3 LEA.HI.X R15, R122, R15, R107, 0x2, P4 ;  /* 0x0000000f7a0fb211 */ /* 0x000fe200020f146b */
[----:B-----5:R-:W-:-:S05]  /*89a0*/  FADD.FTZ R107, R30, R123 ;  /* 0x0000007b1e6b7221 */ /* 0x020fca0000010000 */
[----:B------:R0:W-:Y:S03]  /*89b0*/  @!P3 STG.E desc[UR36][R14.64], R107 ;  /* 0x0000006b0e00b986 */ /* 0x0001e6000c101924 */
.L_x_1558:
[----:B------:R-:W-:Y:S05]  /*89c0*/  BSYNC.RECONVERGENT B2 ;  /* 0x0000000000027941 */ /* 0x000fea0003800200 */
.L_x_1557:
        /* <DEDUP_REMOVED lines=25> */
.L_x_1564:
[----:B------:R-:W-:Y:S05]  /*8b60*/  BSYNC.RECONVERGENT B3 ;  /* 0x0000000000037941 */ /* 0x000fea0003800200 */
.L_x_1563:
[----:B01234-:R-:W0:Y:S01]  /*8b70*/  @!P3 LDC.64 R14, c[0x0][0x3b8] ;  /* 0x0000ee00ff0ebb82 */ /* 0x01fe220000000a00 */
[----:B------:R-:W-:Y:S01]  /*8b80*/  @!P3 IADD3 R122, P4, PT, R54, R125, RZ ;  /* 0x0000007d367ab210 */ /* 0x000fe20007f9e0ff */
[----:B-----5:R-:W-:-:S03]  /*8b90*/  FADD.FTZ R108, R31, R108 ;  /* 0x0000006c1f6c7221 */ /* 0x020fc60000010000 */
[----:B------:R-:W-:Y:S02]  /*8ba0*/  @!P3 LEA.HI.X.SX32 R125, R125, R62, 0x1, P4 ;  /* 0x0000003e7d7db211 */ /* 0x000fe400020f0eff */
[----:B0-----:R-:W-:-:S04]  /*8bb0*/  @!P3 LEA R14, P4, R122, R14, 0x2 ;  /* 0x0000000e7a0eb211 */ /* 0x001fc800078810ff */
[----:B------:R-:W-:-:S05]  /*8bc0*/  @!P3 LEA.HI.X R15, R122, R15, R125, 0x2, P4 ;  /* 0x0000000f7a0fb211 */ /* 0x000fca00020f147d */
[----:B------:R0:W-:Y:S04]  /*8bd0*/  @!P3 STG.E desc[UR36][R14.64], R108 ;  /* 0x0000006c0e00b986 */ /* 0x0001e8000c101924 */
.L_x_1562:
[----:B------:R-:W-:Y:S05]  /*8be0*/  BSYNC.RECONVERGENT B2 ;  /* 0x0000000000027941 */ /* 0x000fea0003800200 */
.L_x_1561:
        /* <DEDUP_REMOVED lines=25> */
.L_x_1568:
[----:B------:R-:W-:Y:S05]  /*8d80*/  BSYNC.RECONVERGENT B3 ;  /* 0x0000000000037941 */ /* 0x000fea0003800200 */
.L_x_1567:
[----:B01234-:R-:W0:Y:S01]  /*8d90*/  @!P3 LDC.64 R14, c[0x0][0x3b8] ;  /* 0x0000ee00ff0ebb82 */ /* 0x01fe220000000a00 */
[----:B------:R-:W-:-:S04]  /*8da0*/  @!P3 IADD3 R122, P4, PT, R54, R105, RZ ;  /* 0x00000069367ab210 */ /* 0x000fc80007f9e0ff */
[----:B------:R-:W-:Y:S02]  /*8db0*/  @!P3 LEA.HI.X.SX32 R105, R105, R62, 0x1, P4 ;  /* 0x0000003e6969b211 */ /* 0x000fe400020f0eff */
[----:B0-----:R-:W-:-:S04]  /*8dc0*/  @!P3 LEA R14, P4, R122, R14, 0x2 ;  /* 0x0000000e7a0eb211 */ /* 0x001fc800078810ff */
[----:B------:R-:W-:Y:S01]  /*8dd0*/  @!P3 LEA.HI.X R15, R122, R15, R105, 0x2, P4 ;  /* 0x0000000f7a0fb211 */ /* 0x000fe200020f1469 */
[----:B-----5:R-:W-:-:S05]  /*8de0*/  FADD.FTZ R105, R32, R123 ;  /* 0x0000007b20697221 */ /* 0x020fca0000010000 */
[----:B------:R0:W-:Y:S03]  /*8df0*/  @!P3 STG.E desc[UR36][R14.64], R105 ;  /* 0x000000690e00b986 */ /* 0x0001e6000c101924 */
.L_x_1566:
[----:B------:R-:W-:Y:S05]  /*8e00*/  BSYNC.RECONVERGENT B2 ;  /* 0x0000000000027941 */ /* 0x000fea0003800200 */
.L_x_1565:
        /* <DEDUP_REMOVED lines=25> */
.L_x_1572:
[----:B------:R-:W-:Y:S05]  /*8fa0*/  BSYNC.RECONVERGENT B3 ;  /* 0x0000000000037941 */ /* 0x000fea0003800200 */
.L_x_1571:
[----:B01234-:R-:W0:Y:S01]  /*8fb0*/  @!P3 LDC.64 R14, c[0x0][0x3b8] ;  /* 0x0000ee00ff0ebb82 */ /* 0x01fe220000000a00 */
[----:B------:R-:W-:Y:S01]  /*8fc0*/  @!P3 IADD3 R122, P4, PT, R54, R125, RZ ;  /* 0x0000007d367ab210 */ /* 0x000fe20007f9e0ff */
[----:B-----5:R-:W-:-:S03]  /*8fd0*/  FADD.FTZ R106, R33, R106 ;  /* 0x0000006a216a7221 */ /* 0x020fc60000010000 */
[----:B------:R-:W-:Y:S02]  /*8fe0*/  @!P3 LEA.HI.X.SX32 R125, R125, R62, 0x1, P4 ;  /* 0x0000003e7d7db211 */ /* 0x000fe400020f0eff */
[----:B0-----:R-:W-:-:S04]  /*8ff0*/  @!P3 LEA R14, P4, R122, R14, 0x2 ;  /* 0x0000000e7a0eb211 */ /* 0x001fc800078810ff */
[----:B------:R-:W-:-:S05]  /*9000*/  @!P3 LEA.HI.X R15, R122, R15, R125, 0x2, P4 ;  /* 0x0000000f7a0fb211 */ /* 0x000fca00020f147d */
[----:B------:R0:W-:Y:S04]  /*9010*/  @!P3 STG.E desc[UR36][R14.64], R106 ;  /* 0x0000006a0e00b986 */ /* 0x0001e8000c101924 */
.L_x_1570:
[----:B------:R-:W-:Y:S05]  /*9020*/  BSYNC.RECONVERGENT B2 ;  /* 0x0000000000027941 */ /* 0x000fea0003800200 */
.L_x_1569:
        /* <DEDUP_REMOVED lines=25> */
.L_x_1576:
[----:B------:R-:W-:Y:S05]  /*91c0*/  BSYNC.RECONVERGENT B3 ;  /* 0x0000000000037941 */ /* 0x000fea0003800200 */
.L_x_1575:
[----:B01234-:R-:W0:Y:S01]  /*91d0*/  @!P3 LDC.64 R14, c[0x0][0x3b8] ;  /* 0x0000ee00ff0ebb82 */ /* 0x01fe220000000a00 */
[----:B------:R-:W-:-:S04]  /*91e0*/  @!P3 IADD3 R122, P4, PT, R54, R103, RZ ;  /* 0x00000067367ab210 */ /* 0x000fc80007f9e0ff */
[----:B------:R-:W-:Y:S02]  /*91f0*/  @!P3 LEA.HI.X.SX32 R103, R103, R62, 0x1, P4 ;  /* 0x0000003e6767b211 */ /* 0x000fe400020f0eff */
[----:B0-----:R-:W-:-:S04]  /*9200*/  @!P3 LEA R14, P4, R122, R14, 0x2 ;  /* 0x0000000e7a0eb211 */ /* 0x001fc800078810ff */
[----:B------:R-:W-:Y:S01]  /*9210*/  @!P3 LEA.HI.X R15, R122, R15, R103, 0x2, P4 ;  /* 0x0000000f7a0fb211 */ /* 0x000fe200020f1467 */
[----:B-----5:R-:W-:-:S05]  /*9220*/  FADD.FTZ R103, R34, R123 ;  /* 0x0000007b22677221 */ /* 0x020fca0000010000 */
[----:B------:R0:W-:Y:S03]  /*9230*/  @!P3 STG.E desc[UR36][R14.64], R103 ;  /* 0x000000670e00b986 */ /* 0x0001e6000c101924 */
.L_x_1574:
[----:B------:R-:W-:Y:S05]  /*9240*/  BSYNC.RECONVERGENT B2 ;  /* 0x0000000000027941 */ /* 0x000fea0003800200 */
.L_x_1573:
        /* <DEDUP_REMOVED lines=25> */
.L_x_1580:
[----:B------:R-:W-:Y:S05]  /*93e0*/  BSYNC.RECONVERGENT B3 ;  /* 0x0000000000037941 */ /* 0x000fea0003800200 */
.L_x_1579:
[----:B01234-:R-:W0:Y:S01]  /*93f0*/  @!P3 LDC.64 R14, c[0x0][0x3b8] ;  /* 0x0000ee00ff0ebb82 */ /* 0x01fe220000000a00 */
[----:B------:R-:W-:Y:S01]  /*9400*/  @!P3 IADD3 R122, P4, PT, R54, R125, RZ ;  /* 0x0000007d367ab210 */ /* 0x000fe20007f9e0ff */
[----:B-----5:R-:W-:-:S03]  /*9410*/  FADD.FTZ R104, R35, R104 ;  /* 0x0000006823687221 */ /* 0x020fc60000010000 */
[----:B------:R-:W-:Y:S02]  /*9420*/  @!P3 LEA.HI.X.SX32 R125, R125, R62, 0x1, P4 ;  /* 0x0000003e7d7db211 */ /* 0x000fe400020f0eff */
[----:B0-----:R-:W-:-:S04]  /*9430*/  @!P3 LEA R14, P4, R122, R14, 0x2 ;  /* 0x0000000e7a0eb211 */ /* 0x001fc800078810ff */
[----:B------:R-:W-:-:S05]  /*9440*/  @!P3 LEA.HI.X R15, R122, R15, R125, 0x2, P4 ;  /* 0x0000000f7a0fb211 */ /* 0x000fca00020f147d */
[----:B------:R0:W-:Y:S04]  /*9450*/  @!P3 STG.E desc[UR36][R14.64], R104 ;  /* 0x000000680e00b986 */ /* 0x0001e8000c101924 */
.L_x_1578:
[----:B------:R-:W-:Y:S05]  /*9460*/  BSYNC.RECONVERGENT B2 ;  /* 0x0000000000027941 */ /* 0x000fea0003800200 */
.L_x_1577:
        /* <DEDUP_REMOVED lines=24> */
.L_x_1584:
[----:B------:R-:W-:Y:S05]  /*95f0*/  BSYNC.RECONVERGENT B3 ;  /* 0x0000000000037941 */ /* 0x000fea0003800200 */
.L_x_1583:
[----:B01234-:R-:W0:Y:S01]  /*9600*/  @!P3 LDC.64 R14, c[0x0][0x3b8] ;  /* 0x0000ee00ff0ebb82 */ /* 0x01fe220000000a00 */
[----:B------:R-:W-:Y:S01]  /*9610*/  @!P3 IADD3 R122, P4, PT, R54, R13, RZ ;  /* 0x0000000d367ab210 */ /* 0x000fe20007f9e0ff */
[----:B-----5:R-:W-:-:S03]  /*9620*/  FADD.FTZ R101, R36, R101 ;  /* 0x0000006524657221 */ /* 0x020fc60000010000 */
[----:B------:R-:W-:Y:S02]  /*9630*/  @!P3 LEA.HI.X.SX32 R13, R13, R62, 0x1, P4 ;  /* 0x0000003e0d0db211 */ /* 0x000fe400020f0eff */
[----:B0-----:R-:W-:-:S04]  /*9640*/  @!P3 LEA R14, P4, R122, R14, 0x2 ;  /* 0x0000000e7a0eb211 */ /* 0x001fc800078810ff */
[----:B------:R-:W-:-:S05]  /*9650*/  @!P3 LEA.HI.X R15, R122, R15, R13, 0x2, P4 ;  /* 0x0000000f7a0fb211 */ /* 0x000fca00020f140d */
[----:B------:R0:W-:Y:S04]  /*9660*/  @!P3 STG.E desc[UR36][R14.64], R101 ;  /* 0x000000650e00b986 */ /* 0x0001e8000c101924 */
.L_x_1582:
[----:B------:R-:W-:Y:S05]  /*9670*/  BSYNC.RECONVERGENT B2 ;  /* 0x0000000000027941 */ /* 0x000fea0003800200 */
.L_x_1581:
        /* <DEDUP_REMOVED lines=25> */
.L_x_1588:
[----:B------:R-:W-:Y:S05]  /*9810*/  BSYNC.RECONVERGENT B3 ;  /* 0x0000000000037941 */ /* 0x000fea0003800200 */
.L_x_1587:
[----:B01234-:R-:W0:Y:S01]  /*9820*/  @!P3 LDC.64 R14, c[0x0][0x3b8] ;  /* 0x0000ee00ff0ebb82 */ /* 0x01fe220000000a00 */
[----:B------:R-:W-:Y:S01]  /*9830*/  @!P3 IADD3 R122, P4, PT, R54, R119, RZ ;  /* 0x00000077367ab210 */ /* 0x000fe20007f9e0ff */
[----:B-----5:R-:W-:-:S03]  /*9840*/  FADD.FTZ R102, R37, R102 ;  /* 0x0000006625667221 */ /* 0x020fc60000010000 */
[----:B------:R-:W-:Y:S02]  /*9850*/  @!P3 LEA.HI.X.SX32 R119, R119, R62, 0x1, P4 ;  /* 0x0000003e7777b211 */ /* 0x000fe400020f0eff */
[----:B0-----:R-:W-:-:S04]  /*9860*/  @!P3 LEA R14, P4, R122, R14, 0x2 ;  /* 0x0000000e7a0eb211 */ /* 0x001fc800078810ff */
[----:B------:R-:W-:-:S05]  /*9870*/  @!P3 LEA.HI.X R15, R122, R15, R119, 0x2, P4 ;  /* 0x0000000f7a0fb211 */ /* 0x000fca00020f1477 */
[----:B------:R0:W-:Y:S04]  /*9880*/  @!P3 STG.E desc[UR36][R14.64], R102 ;  /* 0x000000660e00b986 */ /* 0x0001e8000c101924 */
.L_x_1586:
[----:B------:R-:W-:Y:S05]  /*9890*/  BSYNC.RECONVERGENT B2 ;  /* 0x0000000000027941 */ /* 0x000fea0003800200 */
.L_x_1585:
        /* <DEDUP_REMOVED lines=25> */
.L_x_1592:
[----:B------:R-:W-:Y:S05]  /*9a30*/  BSYNC.RECONVERGENT B3 ;  /* 0x0000000000037941 */ /* 0x000fea0003800200 */
.L_x_1591:
[----:B01234-:R-:W0:Y:S01]  /*9a40*/  @!P3 LDC.64 R14, c[0x0][0x3b8] ;  /* 0x0000ee00ff0ebb82 */ /* 0x01fe220000000a00 */
[----:B------:R-:W-:-:S04]  /*9a50*/  @!P3 IADD3 R100, P4, PT, R54, R119, RZ ;  /* 0x000000773664b210 */ /* 0x000fc80007f9e0ff */
[----:B------:R-:W-:Y:S02]  /*9a60*/  @!P3 LEA.HI.X.SX32 R119, R119, R62, 0x1, P4 ;  /* 0x0000003e7777b211 */ /* 0x000fe400020f0eff */
[----:B0-----:R-:W-:-:S04]  /*9a70*/  @!P3 LEA R14, P4, R100, R14, 0x2 ;  /* 0x0000000e640eb211 */ /* 0x001fc800078810ff */
[----:B------:R-:W-:Y:S01]  /*9a80*/  @!P3 LEA.HI.X R15, R100, R15, R119, 0x2, P4 ;  /* 0x0000000f640fb211 */ /* 0x000fe200020f1477 */
[----:B-----5:R-:W-:-:S05]  /*9a90*/  FADD.FTZ R100, R38, R123 ;  /* 0x0000007b26647221 */ /* 0x020fca0000010000 */
[----:B------:R0:W-:Y:S03]  /*9aa0*/  @!P3 STG.E desc[UR36][R14.64], R100 ;  /* 0x000000640e00b986 */ /* 0x0001e6000c101924 */
.L_x_1590:
[----:B------:R-:W-:Y:S05]  /*9ab0*/  BSYNC.RECONVERGENT B2 ;  /* 0x0000000000027941 */ /* 0x000fea0003800200 */
.L_x_1589:
        /* <DEDUP_REMOVED lines=25> */
.L_x_1596:
[----:B------:R-:W-:Y:S05]  /*9c50*/  BSYNC.RECONVERGENT B3 ;  /* 0x0000000000037941 */ /* 0x000fea0003800200 */
.L_x_1595:
[----:B01234-:R-:W0:Y:S01]  /*9c60*/  @!P3 LDC.64 R14, c[0x0][0x3b8] ;  /* 0x0000ee00ff0ebb82 */ /* 0x01fe220000000a00 */
[----:B------:R-:W-:Y:S01]  /*9c70*/  @!P3 IADD3 R122, P4, PT, R54, R119, RZ ;  /* 0x00000077367ab210 */ /* 0x000fe20007f9e0ff */
[----:B-----5:R-:W-:-:S03]  /*9c80*/  FADD.FTZ R98, R39, R98 ;  /* 0x0000006227627221 */ /* 0x020fc60000010000 */
[----:B------:R-:W-:Y:S02]  /*9c90*/  @!P3 LEA.HI.X.SX32 R119, R119, R62, 0x1, P4 ;  /* 0x0000003e7777b211 */ /* 0x000fe400020f0eff */
[----:B0-----:R-:W-:-:S04]  /*9ca0*/  @!P3 LEA R14, P4, R122, R14, 0x2 ;  /* 0x0000000e7a0eb211 */ /* 0x001fc800078810ff */
[----:B------:R-:W-:-:S05]  /*9cb0*/  @!P3 LEA.HI.X R15, R122, R15, R119, 0x2, P4 ;  /* 0x0000000f7a0fb211 */ /* 0x000fca00020f1477 */
[----:B------:R0:W-:Y:S04]  /*9cc0*/  @!P3 STG.E desc[UR36][R14.64], R98 ;  /* 0x000000620e00b986 */ /* 0x0001e8000c101924 */
.L_x_1594:
[----:B------:R-:W-:Y:S05]  /*9cd0*/  BSYNC.RECONVERGENT B2 ;  /* 0x0000000000027941 */ /* 0x000fea0003800200 */
.L_x_1593:
        /* <DEDUP_REMOVED lines=25> */
.L_x_1600:
[----:B------:R-:W-:Y:S05]  /*9e70*/  BSYNC.RECONVERGENT B3 ;  /* 0x0000000000037941 */ /* 0x000fea0003800200 */
.L_x_1599:
[----:B01234-:R-:W0:Y:S01]  /*9e80*/  @!P3 LDC.64 R14, c[0x0][0x3b8] ;  /* 0x0000ee00ff0ebb82 */ /* 0x01fe220000000a00 */
[----:B------:R-:W-:-:S04]  /*9e90*/  @!P3 IADD3 R119, P4, PT, R54, R99, RZ ;  /* 0x000000633677b210 */ /* 0x000fc80007f9e0ff */
[----:B------:R-:W-:Y:S01]  /*9ea0*/  @!P3 LEA.HI.X.SX32 R122, R99, R62, 0x1, P4 ;  /* 0x0000003e637ab211 */ /* 0x000fe200020f0eff */
[----:B-----5:R-:W-:Y:S01]  /*9eb0*/  FADD.FTZ R99, R40, R123 ;  /* 0x0000007b28637221 */ /* 0x020fe20000010000 */
[----:B0-----:R-:W-:-:S04]  /*9ec0*/  @!P3 LEA R14, P4, R119, R14, 0x2 ;  /* 0x0000000e770eb211 */ /* 0x001fc800078810ff */
[----:B------:R-:W-:-:S05]  /*9ed0*/  @!P3 LEA.HI.X R15, R119, R15, R122, 0x2, P4 ;  /* 0x0000000f770fb211 */ /* 0x000fca00020f147a */
[----:B------:R0:W-:Y:S04]  /*9ee0*/  @!P3 STG.E desc[UR36][R14.64], R99 ;  /* 0x000000630e00b986 */ /* 0x0001e8000c101924 */
.L_x_1598:
[----:B------:R-:W-:Y:S05]  /*9ef0*/  BSYNC.RECONVERGENT B2 ;  /* 0x0000000000027941 */ /* 0x000fea0003800200 */
.L_x_1597:
        /* <DEDUP_REMOVED lines=25> */
.L_x_1604:
[----:B------:R-:W-:Y:S05]  /*a090*/  BSYNC.RECONVERGENT B3 ;  /* 0x0000000000037941 */ /* 0x000fea0003800200 */
.L_x_1603:
[----:B01234-:R-:W0:Y:S01]  /*a0a0*/  @!P3 LDC.64 R14, c[0x0][0x3b8] ;  /* 0x0000ee00ff0ebb82 */ /* 0x01fe220000000a00 */
[----:B------:R-:W-:Y:S01]  /*a0b0*/  @!P3 IADD3 R122, P4, PT, R54, R119, RZ ;  /* 0x00000077367ab210 */ /* 0x000fe20007f9e0ff */
[----:B-----5:R-:W-:-:S03]  /*a0c0*/  FADD.FTZ R96, R41, R96 ;  /* 0x0000006029607221 */ /* 0x020fc60000010000 */
[----:B------:R-:W-:Y:S02]  /*a0d0*/  @!P3 LEA.HI.X.SX32 R119, R119, R62, 0x1, P4 ;  /* 0x0000003e7777b211 */ /* 0x000fe400020f0eff */
[----:B0-----:R-:W-:-:S04]  /*a0e0*/  @!P3 LEA R14, P4, R122, R14, 0x2 ;  /* 0x0000000e7a0eb211 */ /* 0x001fc800078810ff */
[----:B------:R-:W-:-:S05]  /*a0f0*/  @!P3 LEA.HI.X R15, R122, R15, R119, 0x2, P4 ;  /* 0x0000000f7a0fb211 */ /* 0x000fca00020f1477 */
[----:B------:R0:W-:Y:S04]  /*a100*/  @!P3 STG.E desc[UR36][R14.64], R96 ;  /* 0x000000600e00b986 */ /* 0x0001e8000c101924 */
.L_x_1602:
[----:B------:R-:W-:Y:S05]  /*a110*/  BSYNC.RECONVERGENT B2 ;  /* 0x0000000000027941 */ /* 0x000fea0003800200 */
.L_x_1601:
        /* <DEDUP_REMOVED lines=25> */
.L_x_1608:
[----:B------:R-:W-:Y:S05]  /*a2b0*/  BSYNC.RECONVERGENT B3 ;  /* 0x0000000000037941 */ /* 0x000fea0003800200 */
.L_x_1607:
[----:B01234-:R-:W0:Y:S01]  /*a2c0*/  @!P3 LDC.64 R14, c[0x0][0x3b8] ;  /* 0x0000ee00ff0ebb82 */ /* 0x01fe220000000a00 */
[----:B------:R-:W-:-:S04]  /*a2d0*/  @!P3 IADD3 R119, P4, PT, R54, R97, RZ ;  /* 0x000000613677b210 */ /* 0x000fc80007f9e0ff */
[----:B------:R-:W-:Y:S01]  /*a2e0*/  @!P3 LEA.HI.X.SX32 R122, R97, R62, 0x1, P4 ;  /* 0x0000003e617ab211 */ /* 0x000fe200020f0eff */
[----:B-----5:R-:W-:Y:S01]  /*a2f0*/  FADD.FTZ R97, R42, R123 ;  /* 0x0000007b2a617221 */ /* 0x020fe20000010000 */
[----:B0-----:R-:W-:-:S04]  /*a300*/  @!P3 LEA R14, P4, R119, R14, 0x2 ;  /* 0x0000000e770eb211 */ /* 0x001fc800078810ff */
[----:B------:R-:W-:-:S05]  /*a310*/  @!P3 LEA.HI.X R15, R119, R15, R122, 0x2, P4 ;  /* 0x0000000f770fb211 */ /* 0x000fca00020f147a */
[----:B------:R0:W-:Y:S04]  /*a320*/  @!P3 STG.E desc[UR36][R14.64], R97 ;  /* 0x000000610e00b986 */ /* 0x0001e8000c101924 */
.L_x_1606:
[----:B------:R-:W-:Y:S05]  /*a330*/  BSYNC.RECONVERGENT B2 ;  /* 0x0000000000027941 */ /* 0x000fea0003800200 */
.L_x_1605:
        /* <DEDUP_REMOVED lines=25> */
.L_x_1612:
[----:B------:R-:W-:Y:S05]  /*a4d0*/  BSYNC.RECONVERGENT B3 ;  /* 0x0000000000037941 */ /* 0x000fea0003800200 */
.L_x_1611:
[----:B01234-:R-:W0:Y:S01]  /*a4e0*/  @!P3 LDC.64 R14, c[0x0][0x3b8] ;  /* 0x0000ee00ff0ebb82 */ /* 0x01fe220000000a00 */
[----:B------:R-:W-:Y:S01]  /*a4f0*/  @!P3 IADD3 R122, P4, PT, R54, R119, RZ ;  /* 0x00000077367ab210 */ /* 0x000fe20007f9e0ff */
[----:B-----5:R-:W-:-:S03]  /*a500*/  FADD.FTZ R94, R43, R94 ;  /* 0x0000005e2b5e7221 */ /* 0x020fc60000010000 */
[----:B------:R-:W-:Y:S02]  /*a510*/  @!P3 LEA.HI.X.SX32 R119, R119, R62, 0x1, P4 ;  /* 0x0000003e7777b211 */ /* 0x000fe400020f0eff */
[----:B0-----:R-:W-:-:S04]  /*a520*/  @!P3 LEA R14, P4, R122, R14, 0x2 ;  /* 0x0000000e7a0eb211 */ /* 0x001fc800078810ff */
[----:B------:R-:W-:-:S05]  /*a530*/  @!P3 LEA.HI.X R15, R122, R15, R119, 0x2, P4 ;  /* 0x0000000f7a0fb211 */ /* 0x000fca00020f1477 */
[----:B------:R0:W-:Y:S04]  /*a540*/  @!P3 STG.E desc[UR36][R14.64], R94 ;  /* 0x0000005e0e00b986 */ /* 0x0001e8000c101924 */
.L_x_1610:
[----:B------:R-:W-:Y:S05]  /*a550*/  BSYNC.RECONVERGENT B2 ;  /* 0x0000000000027941 */ /* 0x000fea0003800200 */
.L_x_1609:
        /* <DEDUP_REMOVED lines=25> */
.L_x_1616:
[----:B------:R-:W-:Y:S05]  /*a6f0*/  BSYNC.RECONVERGENT B3 ;  /* 0x0000000000037941 */ /* 0x000fea0003800200 */
.L_x_1615:
[----:B01234-:R-:W0:Y:S01]  /*a700*/  @!P3 LDC.64 R14, c[0x0][0x3b8] ;  /* 0x0000ee00ff0ebb82 */ /* 0x01fe220000000a00 */
[----:B------:R-:W-:-:S04]  /*a710*/  @!P3 IADD3 R119, P4, PT, R54, R95, RZ ;  /* 0x0000005f3677b210 */ /* 0x000fc80007f9e0ff */
[----:B------:R-:W-:Y:S01]  /*a720*/  @!P3 LEA.HI.X.SX32 R122, R95, R62, 0x1, P4 ;  /* 0x0000003e5f7ab211 */ /* 0x000fe200020f0eff */
[----:B-----5:R-:W-:Y:S01]  /*a730*/  FADD.FTZ R95, R44, R123 ;  /* 0x0000007b2c5f7221 */ /* 0x020fe20000010000 */
[----:B0-----:R-:W-:-:S04]  /*a740*/  @!P3 LEA R14, P4, R119, R14, 0x2 ;  /* 0x0000000e770eb211 */ /* 0x001fc800078810ff */
[----:B------:R-:W-:-:S05]  /*a750*/  @!P3 LEA.HI.X R15, R119, R15, R122, 0x2, P4 ;  /* 0x0000000f770fb211 */ /* 0x000fca00020f147a */
[----:B------:R0:W-:Y:S04]  /*a760*/  @!P3 STG.E desc[UR36][R14.64], R95 ;  /* 0x0000005f0e00b986 */ /* 0x0001e8000c101924 */
.L_x_1614:
[----:B------:R-:W-:Y:S05]  /*a770*/  BSYNC.RECONVERGENT B2 ;  /* 0x0000000000027941 */ /* 0x000fea0003800200 */
.L_x_1613:
        /* <DEDUP_REMOVED lines=25> */
.L_x_1620:
[----:B------:R-:W-:Y:S05]  /*a910*/  BSYNC.RECONVERGENT B3 ;  /* 0x0000000000037941 */ /* 0x000fea0003800200 */
.L_x_1619:
[----:B01234-:R-:W0:Y:S01]  /*a920*/  @!P3 LDC.64 R14, c[0x0][0x3b8] ;  /* 0x0000ee00ff0ebb82 */ /* 0x01fe220000000a00 */
[----:B------:R-:W-:Y:S01]  /*a930*/  @!P3 IADD3 R122, P4, PT, R54, R119, RZ ;  /* 0x00000077367ab210 */ /* 0x000fe20007f9e0ff */
[----:B-----5:R-:W-:-:S03]  /*a940*/  FADD.FTZ R92, R45, R92 ;  /* 0x0000005c2d5c7221 */ /* 0x020fc60000010000 */
[----:B------:R-:W-:Y:S02]  /*a950*/  @!P3 LEA.HI.X.SX32 R119, R119, R62, 0x1, P4 ;  /* 0x0000003e7777b211 */ /* 0x000fe400020f0eff */
[----:B0-----:R-:W-:-:S04]  /*a960*/  @!P3 LEA R14, P4, R122, R14, 0x2 ;  /* 0x0000000e7a0eb211 */ /* 0x001fc800078810ff */
[----:B------:R-:W-:-:S05]  /*a970*/  @!P3 LEA.HI.X R15, R122, R15, R119, 0x2, P4 ;  /* 0x0000000f7a0fb211 */ /* 0x000fca00020f1477 */
[----:B------:R0:W-:Y:S04]  /*a980*/  @!P3 STG.E desc[UR36][R14.64], R92 ;  /* 0x0000005c0e00b986 */ /* 0x0001e8000c101924 */
.L_x_1618:
[----:B------:R-:W-:Y:S05]  /*a990*/  BSYNC.RECONVERGENT B2 ;  /* 0x0000000000027941 */ /* 0x000fea0003800200 */
.L_x_1617:
        /* <DEDUP_REMOVED lines=25> */
.L_x_1624:
[----:B------:R-:W-:Y:S05]  /*ab30*/  BSYNC.RECONVERGENT B3 ;  /* 0x0000000000037941 */ /* 0x000fea0003800200 */
.L_x_1623:
[----:B01234-:R-:W0:Y:S01]  /*ab40*/  @!P3 LDC.64 R14, c[0x0][0x3b8] ;  /* 0x0000ee00ff0ebb82 */ /* 0x01fe220000000a00 */
[----:B------:R-:W-:-:S04]  /*ab50*/  @!P3 IADD3 R119, P4, PT, R54, R93, RZ ;  /* 0x0000005d3677b210 */ /* 0x000fc80007f9e0ff */
[----:B------:R-:W-:Y:S01]  /*ab60*/  @!P3 LEA.HI.X.SX32 R122, R93, R62, 0x1, P4 ;  /* 0x0000003e5d7ab211 */ /* 0x000fe200020f0eff */
[----:B-----5:R-:W-:Y:S01]  /*ab70*/  FADD.FTZ R93, R46, R123 ;  /* 0x0000007b2e5d7221 */ /* 0x020fe20000010000 */
[----:B0-----:R-:W-:-:S04]  /*ab80*/  @!P3 LEA R14, P4, R119, R14, 0x2 ;  /* 0x0000000e770eb211 */ /* 0x001fc800078810ff */
[----:B------:R-:W-:-:S05]  /*ab90*/  @!P3 LEA.HI.X R15, R119, R15, R122, 0x2, P4 ;  /* 0x0000000f770fb211 */ /* 0x000fca00020f147a */
[----:B------:R0:W-:Y:S04]  /*aba0*/  @!P3 STG.E desc[UR36][R14.64], R93 ;  /* 0x0000005d0e00b986 */ /* 0x0001e8000c101924 */
.L_x_1622:
[----:B------:R-:W-:Y:S05]  /*abb0*/  BSYNC.RECONVERGENT B2 ;  /* 0x0000000000027941 */ /* 0x000fea0003800200 */
.L_x_1621:
        /* <DEDUP_REMOVED lines=25> */
.L_x_1628:
[----:B------:R-:W-:Y:S05]  /*ad50*/  BSYNC.RECONVERGENT B3 ;  /* 0x0000000000037941 */ /* 0x000fea0003800200 */
.L_x_1627:
[----:B01234-:R-:W0:Y:S01]  /*ad60*/  @!P3 LDC.64 R14, c[0x0][0x3b8] ;  /* 0x0000ee00ff0ebb82 */ /* 0x01fe220000000a00 */
[----:B------:R-:W-:Y:S01]  /*ad70*/  @!P3 IADD3 R122, P4, PT, R54, R119, RZ ;  /* 0x00000077367ab210 */ /* 0x000fe20007f9e0ff */
[----:B-----5:R-:W-:-:S03]  /*ad80*/  FADD.FTZ R90, R47, R90 ;  /* 0x0000005a2f5a7221 */ /* 0x020fc60000010000 */
[----:B------:R-:W-:Y:S02]  /*ad90*/  @!P3 LEA.HI.X.SX32 R119, R119, R62, 0x1, P4 ;  /* 0x0000003e7777b211 */ /* 0x000fe400020f0eff */
[----:B0-----:R-:W-:-:S04]  /*ada0*/  @!P3 LEA R14, P4, R122, R14, 0x2 ;  /* 0x0000000e7a0eb211 */ /* 0x001fc800078810ff */
[----:B------:R-:W-:-:S05]  /*adb0*/  @!P3 LEA.HI.X R15, R122, R15, R119, 0x2, P4 ;  /* 0x0000000f7a0fb211 */ /* 0x000fca00020f1477 */
[----:B------:R0:W-:Y:S04]  /*adc0*/  @!P3 STG.E desc[UR36][R14.64], R90 ;  /* 0x0000005a0e00b986 */ /* 0x0001e8000c101924 */
.L_x_1626:
[----:B------:R-:W-:Y:S05]  /*add0*/  BSYNC.RECONVERGENT B2 ;  /* 0x0000000000027941 */ /* 0x000fea0003800200 */
.L_x_1625:
        /* <DEDUP_REMOVED lines=25> */
.L_x_1632:
[----:B------:R-:W-:Y:S05]  /*af70*/  BSYNC.RECONVERGENT B3 ;  /* 0x0000000000037941 */ /* 0x000fea0003800200 */
.L_x_1631:
[----:B01234-:R-:W0:Y:S01]  /*af80*/  @!P3 LDC.64 R14, c[0x0][0x3b8] ;  /* 0x0000ee00ff0ebb82 */ /* 0x01fe220000000a00 */
[----:B------:R-:W-:-:S04]  /*af90*/  @!P3 IADD3 R119, P4, PT, R54, R91, RZ ;  /* 0x0000005b3677b210 */ /* 0x000fc80007f9e0ff */
[----:B------:R-:W-:Y:S01]  /*afa0*/  @!P3 LEA.HI.X.SX32 R122, R91, R62, 0x1, P4 ;  /* 0x0000003e5b7ab211 */ /* 0x000fe200020f0eff */
[----:B-----5:R-:W-:Y:S01]  /*afb0*/  FADD.FTZ R91, R48, R123 ;  /* 0x0000007b305b7221 */ /* 0x020fe20000010000 */
[----:B0-----:R-:W-:-:S04]  /*afc0*/  @!P3 LEA R14, P4, R119, R14, 0x2 ;  /* 0x0000000e770eb211 */ /* 0x001fc800078810ff */
[----:B------:R-:W-:-:S05]  /*afd0*/  @!P3 LEA.HI.X R15, R119, R15, R122, 0x2, P4 ;  /* 0x0000000f770fb211 */ /* 0x000fca00020f147a */
[----:B------:R0:W-:Y:S04]  /*afe0*/  @!P3 STG.E desc[UR36][R14.64], R91 ;  /* 0x0000005b0e00b986 */ /* 0x0001e8000c101924 */
.L_x_1630:
[----:B------:R-:W-:Y:S05]  /*aff0*/  BSYNC.RECONVERGENT B2 ;  /* 0x0000000000027941 */ /* 0x000fea0003800200 */
.L_x_1629:
        /* <DEDUP_REMOVED lines=25> */
.L_x_1636:
[----:B------:R-:W-:Y:S05]  /*b190*/  BSYNC.RECONVERGENT B3 ;  /* 0x0000000000037941 */ /* 0x000fea0003800200 */
.L_x_1635:
[----:B01234-:R-:W0:Y:S01]  /*b1a0*/  @!P3 LDC.64 R14, c[0x0][0x3b8] ;  /* 0x0000ee00ff0ebb82 */ /* 0x01fe220000000a00 */
[----:B------:R-:W-:Y:S01]  /*b1b0*/  @!P3 IADD3 R122, P4, PT, R54, R119, RZ ;  /* 0x00000077367ab210 */ /* 0x000fe20007f9e0ff */
[----:B-----5:R-:W-:-:S03]  /*b1c0*/  FADD.FTZ R88, R49, R88 ;  /* 0x0000005831587221 */ /* 0x020fc60000010000 */
[----:B------:R-:W-:Y:S02]  /*b1d0*/  @!P3 LEA.HI.X.SX32 R119, R119, R62, 0x1, P4 ;  /* 0x0000003e7777b211 */ /* 0x000fe400020f0eff */
[----:B0-----:R-:W-:-:S04]  /*b1e0*/  @!P3 LEA R14, P4, R122, R14, 0x2 ;  /* 0x0000000e7a0eb211 */ /* 0x001fc800078810ff */
[----:B------:R-:W-:-:S05]  /*b1f0*/  @!P3 LEA.HI.X R15, R122, R15, R119, 0x2, P4 ;  /* 0x0000000f7a0fb211 */ /* 0x000fca00020f1477 */
[----:B------:R0:W-:Y:S04]  /*b200*/  @!P3 STG.E desc[UR36][R14.64], R88 ;  /* 0x000000580e00b986 */ /* 0x0001e8000c101924 */
.L_x_1634:
[----:B------:R-:W-:Y:S05]  /*b210*/  BSYNC.RECONVERGENT B2 ;  /* 0x0000000000027941 */ /* 0x000fea0003800200 */
.L_x_1633:
        /* <DEDUP_REMOVED lines=25> */
.L_x_1640:
[----:B------:R-:W-:Y:S05]  /*b3b0*/  BSYNC.RECONVERGENT B3 ;  /* 0x0000000000037941 */ /* 0x000fea0003800200 */
.L_x_1639:
[----:B01234-:R-:W0:Y:S01]  /*b3c0*/  @!P3 LDC.64 R14, c[0x0][0x3b8] ;  /* 0x0000ee00ff0ebb82 */ /* 0x01fe220000000a00 */
[----:B------:R-:W-:-:S04]  /*b3d0*/  @!P3 IADD3 R119, P4, PT, R54, R89, RZ ;  /* 0x000000593677b210 */ /* 0x000fc80007f9e0ff */
[----:B------:R-:W-:Y:S01]  /*b3e0*/  @!P3 LEA.HI.X.SX32 R122, R89, R62, 0x1, P4 ;  /* 0x0000003e597ab211 */ /* 0x000fe200020f0eff */
[----:B-----5:R-:W-:Y:S01]  /*b3f0*/  FADD.FTZ R89, R50, R123 ;  /* 0x0000007b32597221 */ /* 0x020fe20000010000 */
[----:B0-----:R-:W-:-:S04]  /*b400*/  @!P3 LEA R14, P4, R119, R14, 0x2 ;  /* 0x0000000e770eb211 */ /* 0x001fc800078810ff */
[----:B------:R-:W-:-:S05]  /*b410*/  @!P3 LEA.HI.X R15, R119, R15, R122, 0x2, P4 ;  /* 0x0000000f770fb211 */ /* 0x000fca00020f147a */
[----:B------:R0:W-:Y:S04]  /*b420*/  @!P3 STG.E desc[UR36][R14.64], R89 ;  /* 0x000000590e00b986 */ /* 0x0001e8000c101924 */
.L_x_1638:
[----:B------:R-:W-:Y:S05]  /*b430*/  BSYNC.RECONVERGENT B2 ;  /* 0x0000000000027941 */ /* 0x000fea0003800200 */
.L_x_1637:
        /* <DEDUP_REMOVED lines=24> */
.L_x_1642:
[----:B------:R-:W-:Y:S05]  /*b5c0*/  BSYNC.RECONVERGENT B2 ;  /* 0x0000000000027941 */ /* 0x000fea0003800200 */
.L_x_1641:
[----:B-----5:R-:W-:Y:S01]  /*b5d0*/  FADD.FTZ R68, R51, R14 ;  /* 0x0000000e33447221 */ /* 0x020fe20000010000 */
[----:B------:R-:W-:Y:S06]  /*b5e0*/  @P1 BRA `(.L_x_1520) ;  /* 0x00000030008c1947 */ /* 0x000fec0003800000 */
[----:B------:R-:W-:-:S04]  /*b5f0*/  IADD3 R11, P1, PT, R54, R119, RZ ;  /* 0x00000077360b7210 */ /* 0x000fc80007f3e0ff */
[----:B------:R-:W-:Y:S02]  /*b600*/  LEA.HI.X.SX32 R14, R119, R62, 0x1, P1 ;  /* 0x0000003e770e7211 */ /* 0x000fe400008f0eff */
[----:B------:R-:W-:-:S04]  /*b610*/  LEA R12, P1, R11, UR10, 0x2 ;  /* 0x0000000a0b0c7c11 */ /* 0x000fc8000f8210ff */
[----:B------:R-:W-:-:S05]  /*b620*/  LEA.HI.X R13, R11, UR11, R14, 0x2, P1 ;  /* 0x0000000b0b0d7c11 */ /* 0x000fca00088f140e */
[----:B------:R1:W-:Y:S01]  /*b630*/  STG.E desc[UR36][R12.64], R68 ;  /* 0x000000440c007986 */ /* 0x0003e2000c101924 */
[----:B------:R-:W-:Y:S05]  /*b640*/  BRA `(.L_x_1520) ;  /* 0x0000003000747947 */ /* 0x000fea0003800000 */
.L_x_1400:
[----:B------:R-:W-:Y:S01]  /*b650*/  IMAD R122, R52, 0x50, RZ ;  /* 0x00000050347a7824 */ /* 0x000fe200078e02ff */
[----:B------:R-:W-:Y:S01]  /*b660*/  ISETP.GE.AND P3, PT, R66, UR43, PT ;  /* 0x0000002b42007c0c */ /* 0x000fe2000bf66270 */
[----:B------:R-:W-:Y:S01]  /*b670*/  IMAD.SHL.U32 R123, R11, 0x4, RZ ;  /* 0x000000040b7b7824 */ /* 0x000fe200078e00ff */
[----:B------:R-:W-:Y:S02]  /*b680*/  BSSY.RECONVERGENT B2, `(.L_x_1643) ;  /* 0x0000016000027945 */ /* 0x000fe40003800200 */
[----:B------:R-:W-:Y:S02]  /*b690*/  FSEL R113, R113, RZ, P3 ;  /* 0x000000ff71717208 */ /* 0x000fe40001800000 */
[----:B------:R-:W-:-:S04]  /*b6a0*/  ISETP.GE.AND P1, PT, R123, R122, PT ;  /* 0x0000007a7b00720c */ /* 0x000fc80003f26270 */
[----:B------:R-:W-:-:S13]  /*b6b0*/  ISETP.GE.OR P1, PT, R66, UR43, P1 ;  /* 0x0000002b42007c0c */ /* 0x000fda0008f26670 */
        /* <DEDUP_REMOVED lines=18> */
.L_x_1644:
[----:B------:R-:W-:Y:S05]  /*b7e0*/  BSYNC.RECONVERGENT B2 ;  /* 0x0000000000027941 */ /* 0x000fea0003800200 */
.L_x_1643:
[----:B0-----:R-:W-:Y:S01]  /*b7f0*/  IMAD.IADD R15, R11, 0x1, R52 ;  /* 0x000000010b0f7824 */ /* 0x001fe200078e0234 */
[----:B------:R-:W-:Y:S01]  /*b800*/  ISETP.GE.AND P3, PT, R66, UR43, PT ;  /* 0x0000002b42007c0c */ /* 0x000fe2000bf66270 */
[----:B------:R-:W-:Y:S02]  /*b810*/  BSSY.RECONVERGENT B2, `(.L_x_1645) ;  /* 0x0000017000027945 */ /* 0x000fe40003800200 */
[----:B------:R-:W-:Y:S01]  /*b820*/  IMAD.SHL.U32 R119, R15, 0x4, RZ ;  /* 0x000000040f777824 */ /* 0x000fe200078e00ff */
[----:B------:R-:W-:-:S04]  /*b830*/  FSEL R118, R118, RZ, P3 ;  /* 0x000000ff76767208 */ /* 0x000fc80001800000 */
        /* <DEDUP_REMOVED lines=20> */
.L_x_1646:
[----:B------:R-:W-:Y:S05]  /*b980*/  BSYNC.RECONVERGENT B2 ;  /* 0x0000000000027941 */ /* 0x000fea0003800200 */
.L_x_1645:
[----:B0-----:R-:W-:Y:S01]  /*b990*/  IMAD R119, R52, 0x8, R123 ;  /* 0x0000000834777824 */ /* 0x001fe200078e027b */
[----:B------:R-:W-:Y:S01]  /*b9a0*/  BSSY.RECONVERGENT B2, `(.L_x_1647) ;  /* 0x0000016000027945 */ /* 0x000fe20003800200 */
[----:B------:R-:W-:-:S03]  /*b9b0*/  FSEL R117, R117, RZ, P3 ;  /* 0x000000ff75757208 */ /* 0x000fc60001800000 */
        /* <DEDUP_REMOVED lines=20> */
.L_x_1648:
[----:B------:R-:W-:Y:S05]  /*bb00*/  BSYNC.RECONVERGENT B2 ;  /* 0x0000000000027941 */ /* 0x000fea0003800200 */
.L_x_1647:
[----:B------:R-:W-:Y:S01]  /*bb10*/  IMAD R119, R52, 0x2, R15 ;  /* 0x0000000234777824 */ /* 0x000fe200078e020f */
[----:B------:R-:W-:Y:S01]  /*bb20*/  BSSY.RECONVERGENT B2, `(.L_x_1649) ;  /* 0x0000017000027945 */ /* 0x000fe20003800200 */
[----:B------:R-:W-:Y:S02]  /*bb30*/  FSEL R116, R116, RZ, P3 ;  /* 0x000000ff74747208 */ /* 0x000fe40001800000 */
[----:B------:R-:W-:-:S05]  /*bb40*/  IMAD.SHL.U32 R119, R119, 0x4, RZ ;  /* 0x0000000477777824 */ /* 0x000fca00078e00ff */
[----:B------:R-:W-:-:S04]  /*bb50*/  ISETP.GE.AND P1, PT, R119, R122, PT ;  /* 0x0000007a7700720c */ /* 0x000fc80003f26270 */
[----:B------:R-:W-:-:S13]  /*bb60*/  ISETP.GE.OR P1, PT, R66, UR43, P1 ;  /* 0x0000002b42007c0c */ /* 0x000fda0008f26670 */
[----:B------:R-:W-:Y:S05]  /*bb70*/  @P1 BRA `(.L_x_1650) ;  /* 0x0000000000441947 */ /* 0x000fea0003800000 */
[----:B------:R-:W1:Y:S02]  /*bb80*/  S2UR UR7, SR_CTAID.Y ;  /* 0x00000000000779c3 */ /* 0x000e640000002600 */
[----:B-1----:R-:W-:-:S05]  /*bb90*/  IMAD R12, R52, UR7, RZ ;  /* 0x00000007340c7c24 */ /* 0x002fca000f8e02ff */
        /* <DEDUP_REMOVED lines=15> */
.L_x_1650:
[----:B------:R-:W-:Y:S05]  /*bc90*/  BSYNC.RECONVERGENT B2 ;  /* 0x0000000000027941 */ /* 0x000fea0003800200 */
.L_x_1649:
[C---:B01----:R-:W-:Y:S01]  /*bca0*/  IMAD R125, R52.reuse, 0x10, R123 ;  /* 0x00000010347d7824 */ /* 0x043fe200078e027b */
[----:B------:R-:W-:Y:S01]  /*bcb0*/  BSSY.RECONVERGENT B2, `(.L_x_1651) ;  /* 0x0000017000027945 */ /* 0x000fe20003800200 */
[----:B------:R-:W-:Y:S01]  /*bcc0*/  IMAD R119, R52, 0x4, R15 ;  /* 0x0000000434777824 */ /* 0x000fe200078e020f */
        /* <DEDUP_REMOVED lines=21> */
.L_x_1652:
[----:B------:R-:W-:Y:S05]  /*be20*/  BSYNC.RECONVERGENT B2 ;  /* 0x0000000000027941 */ /* 0x000fea0003800200 */
.L_x_1651:
[C---:B0-----:R-:W-:Y:S01]  /*be30*/  IMAD.SHL.U32 R15, R119.reuse, 0x4, RZ ;  /* 0x00000004770f7824 */ /* 0x041fe200078e00ff */
[----:B------:R-:W-:Y:S01]  /*be40*/  BSSY.RECONVERGENT B2, `(.L_x_1653) ;  /* 0x0000017000027945 */ /* 0x000fe20003800200 */
[----:B------:R-:W-:Y:S01]  /*be50*/  IMAD.IADD R119, R119, 0x1, R52 ;  /* 0x0000000177777824 */ /* 0x000fe200078e0234 */
        /* <DEDUP_REMOVED lines=21> */
.L_x_1654:
[----:B------:R-:W-:Y:S05]  /*bfb0*/  BSYNC.RECONVERGENT B2 ;  /* 0x0000000000027941 */ /* 0x000fea0003800200 */
.L_x_1653:
        /* <DEDUP_REMOVED lines=24> */
.L_x_1656:
[----:B------:R-:W-:Y:S05]  /*c140*/  BSYNC.RECONVERGENT B2 ;  /* 0x0000000000027941 */ /* 0x000fea0003800200 */
.L_x_1655:
[----:B0-----:R-:W-:Y:S01]  /*c150*/  IMAD.SHL.U32 R15, R119, 0x4, RZ ;  /* 0x00000004770f7824 */ /* 0x001fe200078e00ff */
        /* <DEDUP_REMOVED lines=22> */
.L_x_1658:
[----:B------:R-:W-:Y:S05]  /*c2c0*/  BSYNC.RECONVERGENT B2 ;  /* 0x0000000000027941 */ /* 0x000fea0003800200 */
.L_x_1657:
[C---:B0-----:R-:W-:Y:S01]  /*c2d0*/  IMAD R15, R52.reuse, 0x20, R123 ;  /* 0x00000020340f7824 */ /* 0x041fe200078e027b */
        /* <DEDUP_REMOVED lines=23> */
.L_x_1660:
[----:B------:R-:W-:Y:S05]  /*c450*/  BSYNC.RECONVERGENT B2 ;  /* 0x0000000000027941 */ /* 0x000fea0003800200 */
.L_x_1659:
        /* <DEDUP_REMOVED lines=24> */
.L_x_1662:
[----:B------:R-:W-:Y:S05]  /*c5e0*/  BSYNC.RECONVERGENT B2 ;  /* 0x0000000000027941 */ /* 0x000fea0003800200 */
.L_x_1661:
        /* <DEDUP_REMOVED lines=24> */
.L_x_1664:
[----:B------:R-:W-:Y:S05]  /*c770*/  BSYNC.RECONVERGENT B2 ;  /* 0x0000000000027941 */ /* 0x000fea0003800200 */
.L_x_1663:
        /* <DEDUP_REMOVED lines=24> */
.L_x_1666:
[----:B------:R-:W-:Y:S05]  /*c900*/  BSYNC.RECONVERGENT B2 ;  /* 0x0000000000027941 */ /* 0x000fea0003800200 */
.L_x_1665:
        /* <DEDUP_REMOVED lines=24> */
.L_x_1668:
[----:B------:R-:W-:Y:S05]  /*ca90*/  BSYNC.RECONVERGENT B2 ;  /* 0x0000000000027941 */ /* 0x000fea0003800200 */
.L_x_1667:
        /* <DEDUP_REMOVED lines=24> */
.L_x_1670:
[----:B------:R-:W-:Y:S05]  /*cc20*/  BSYNC.RECONVERGENT B2 ;  /* 0x0000000000027941 */ /* 0x000fea0003800200 */
.L_x_1669:
        /* <DEDUP_REMOVED lines=23> */
.L_x_1672:
[----:B------:R-:W-:Y:S05]  /*cda0*/  BSYNC.RECONVERGENT B2 ;  /* 0x0000000000027941 */ /* 0x000fea0003800200 */
.L_x_1671:
[----:B------:R-:W-:Y:S01]  /*cdb0*/  IMAD.IADD R119, R119, 0x1, R52 ;  /* 0x0000000177777824 */ /* 0x000fe200078e0234 */
[----:B------:R-:W-:Y:S01]  /*cdc0*/  BSSY.RECONVERGENT B2, `(.L_x_1673) ;  /* 0x000001a000027945 */ /* 0x000fe20003800200 */
[----:B------:R-:W-:Y:S01]  /*cdd0*/  IMAD R123, R52, 0x40, R123 ;  /* 0x00000040347b7824 */ /* 0x000fe200078e027b */
[----:B------:R-:W-:Y:S01]  /*cde0*/  FSEL R104, R104, RZ, P3 ;  /* 0x000000ff68687208 */ /* 0x000fe20001800000 */
[----:B0-----:R-:W-:-:S03]  /*cdf0*/  IMAD.SHL.U32 R15, R119, 0x4, RZ ;  /* 0x00000004770f7824 */ /* 0x001fc600078e00ff */
[-C--:B------:R-:W-:Y:S02]  /*ce00*/  ISETP.GE.AND P5, PT, R123, R122.reuse, PT ;  /* 0x0000007a7b00720c */ /* 0x080fe40003fa6270 */
[----:B------:R-:W-:-:S04]  /*ce10*/  ISETP.GE.AND P1, PT, R15, R122, PT ;  /* 0x0000007a0f00720c */ /* 0x000fc80003f26270 */
[C---:B------:R-:W-:Y:S02]  /*ce20*/  ISETP.GE.OR P4, PT, R66.reuse, UR43, P1 ;  /* 0x0000002b42007c0c */ /* 0x040fe40008f86670 */
[----:B------:R-:W-:-:S11]  /*ce30*/  ISETP.GE.OR P1, PT, R66, UR43, P5 ;  /* 0x0000002b42007c0c */ /* 0x000fd6000af26670 */
        /* <DEDUP_REMOVED lines=18> */
.L_x_1674:
[----:B------:R-:W-:Y:S05]  /*cf60*/  BSYNC.RECONVERGENT B2 ;  /* 0x0000000000027941 */ /* 0x000fea0003800200 */
.L_x_1673:
[----:B------:R-:W-:Y:S01]  /*cf70*/  BSSY.RECONVERGENT B2, `(.L_x_1675) ;  /* 0x0000015000027945 */ /* 0x000fe20003800200 */
[----:B------:R-:W-:Y:S01]  /*cf80*/  IMAD R119, R52, 0x2, R119 ;  /* 0x0000000234777824 */ /* 0x000fe200078e0277 */
[----:B------:R-:W-:Y:S02]  /*cf90*/  FSEL R101, R101, RZ, P3 ;  /* 0x000000ff65657208 */ /* 0x000fe40001800000 */
[----:B------:R-:W-:Y:S05]  /*cfa0*/  @P1 BRA `(.L_x_1676) ;  /* 0x0000000000441947 */ /* 0x000fea0003800000 */
[----:B------:R-:W1:Y:S02]  /*cfb0*/  S2UR UR7, SR_CTAID.Y ;  /* 0x00000000000779c3 */ /* 0x000e640000002600 */
[----:B-1----:R-:W-:-:S05]  /*cfc0*/  IMAD R12, R52, UR7, RZ ;  /* 0x00000007340c7c24 */ /* 0x002fca000f8e02ff */
[----:B------:R-:W-:-:S04]  /*cfd0*/  IADD3 R13, P1, PT, R12, R11, RZ ;  /* 0x0000000b0c0d7210 */ /* 0x000fc80007f3e0ff */
[----:B0-----:R-:W-:Y:S02]  /*cfe0*/  LEA.HI.X.SX32 R14, R12, RZ, 0x1, P1 ;  /* 0x000000ff0c0e7211 */ /* 0x001fe400008f0eff */
        /* <DEDUP_REMOVED lines=13> */
.L_x_1676:
[----:B------:R-:W-:Y:S05]  /*d0c0*/  BSYNC.RECONVERGENT B2 ;  /* 0x0000000000027941 */ /* 0x000fea0003800200 */
.L_x_1675:
[C---:B01----:R-:W-:Y:S01]  /*d0d0*/  IMAD.SHL.U32 R15, R119.reuse, 0x4, RZ ;  /* 0x00000004770f7824 */ /* 0x043fe200078e00ff */
        /* <DEDUP_REMOVED lines=23> */
.L_x_1678:
[----:B------:R-:W-:Y:S05]  /*d250*/  BSYNC.RECONVERGENT B2 ;  /* 0x0000000000027941 */ /* 0x000fea0003800200 */
.L_x_1677:
        /* <DEDUP_REMOVED lines=24> */
.L_x_1680:
[----:B------:R-:W-:Y:S05]  /*d3e0*/  BSYNC.RECONVERGENT B2 ;  /* 0x0000000000027941 */ /* 0x000fea0003800200 */
.L_x_1679:
        /* <DEDUP_REMOVED lines=24> */
.L_x_1682:
[----:B------:R-:W-:Y:S05]  /*d570*/  BSYNC.RECONVERGENT B2 ;  /* 0x0000000000027941 */ /* 0x000fea0003800200 */
.L_x_1681:
        /* <DEDUP_REMOVED lines=24> */
.L_x_1684:
[----:B------:R-:W-:Y:S05]  /*d700*/  BSYNC.RECONVERGENT B2 ;  /* 0x0000000000027941 */ /* 0x000fea0003800200 */
.L_x_1683:
        /* <DEDUP_REMOVED lines=24> */
.L_x_1686:
[----:B------:R-:W-:Y:S05]  /*d890*/  BSYNC.RECONVERGENT B2 ;  /* 0x0000000000027941 */ /* 0x000fea0003800200 */
.L_x_1685:
        /* <DEDUP_REMOVED lines=24> */
.L_x_1688:
[----:B------:R-:W-:Y:S05]  /*da20*/  BSYNC.RECONVERGENT B2 ;  /* 0x0000000000027941 */ /* 0x000fea0003800200 */
.L_x_1687:
        /* <DEDUP_REMOVED lines=24> */
.L_x_1690:
[----:B------:R-:W-:Y:S05]  /*dbb0*/  BSYNC.RECONVERGENT B2 ;  /* 0x0000000000027941 */ /* 0x000fea0003800200 */
.L_x_1689:
        /* <DEDUP_REMOVED lines=24> */
.L_x_1692:
[----:B------:R-:W-:Y:S05]  /*dd40*/  BSYNC.RECONVERGENT B2 ;  /* 0x0000000000027941 */ /* 0x000fea0003800200 */
.L_x_1691:
        /* <DEDUP_REMOVED lines=24> */
.L_x_1694:
[----:B------:R-:W-:Y:S05]  /*ded0*/  BSYNC.RECONVERGENT B2 ;  /* 0x0000000000027941 */ /* 0x000fea0003800200 */
.L_x_1693:
        /* <DEDUP_REMOVED lines=24> */
.L_x_1696:
[----:B------:R-:W-:Y:S05]  /*e060*/  BSYNC.RECONVERGENT B2 ;  /* 0x0000000000027941 */ /* 0x000fea0003800200 */
.L_x_1695:
        /* <DEDUP_REMOVED lines=24> */
.L_x_1698:
[----:B------:R-:W-:Y:S05]  /*e1f0*/  BSYNC.RECONVERGENT B2 ;  /* 0x0000000000027941 */ /* 0x000fea0003800200 */
.L_x_1697:
        /* <DEDUP_REMOVED lines=24> */
.L_x_1700:
[----:B------:R-:W-:Y:S05]  /*e380*/  BSYNC.RECONVERGENT B2 ;  /* 0x0000000000027941 */ /* 0x000fea0003800200 */
.L_x_1699:
        /* <DEDUP_REMOVED lines=24> */
.L_x_1702:
[----:B------:R-:W-:Y:S05]  /*e510*/  BSYNC.RECONVERGENT B2 ;  /* 0x0000000000027941 */ /* 0x000fea0003800200 */
.L_x_1701:
[----:B0-----:R-:W-:Y:S01]  /*e520*/  IMAD.SHL.U32 R15, R119, 0x4, RZ ;  /* 0x00000004770f7824 */ /* 0x001fe200078e00ff */
[----:B------:R-:W-:Y:S01]  /*e530*/  BSSY.RECONVERGENT B2, `(.L_x_1703) ;  /* 0x0000017000027945 */ /* 0x000fe20003800200 */
[----:B------:R-:W-:Y:S02]  /*e540*/  ISETP.GE.AND P4, PT, R66, UR43, PT ;  /* 0x0000002b42007c0c */ /* 0x000fe4000bf86270 */
        /* <DEDUP_REMOVED lines=21> */
.L_x_1704:
[----:B------:R-:W-:Y:S05]  /*e6a0*/  BSYNC.RECONVERGENT B2 ;  /* 0x0000000000027941 */ /* 0x000fea0003800200 */
.L_x_1703:
[----:B------:R-:W-:Y:S05]  /*e6b0*/  @P4 BRA `(.L_x_1520) ;  /* 0x0000000000584947 */ /* 0x000fea0003800000 */
[----:B0-----:R-:W-:Y:S02]  /*e6c0*/  IMAD.IADD R15, R119, 0x1, R52 ;  /* 0x00000001770f7824 */ /* 0x001fe400078e0234 */
[----:B------:R-:W-:Y:S02]  /*e6d0*/  IMAD.MOV.U32 R68, RZ, RZ, RZ ;  /* 0x000000ffff447224 */ /* 0x000fe400078e00ff */
        /* <DEDUP_REMOVED lines=20> */
.L_x_1520:
[----:B------:R-:W-:Y:S05]  /*e820*/  BSYNC.RECONVERGENT B0 ;  /* 0x0000000000007941 */ /* 0x000fea0003800200 */
.L_x_1399:
[----:B-----5:R-:W-:Y:S01]  /*e830*/  FMUL.FTZ R11, R85, R118 ;  /* 0x00000076550b7220 */ /* 0x020fe20000410000 */
[----:B-1----:R-:W1:Y:S01]  /*e840*/  S2R R13, SR_TID.X ;  /* 0x00000000000d7919 */ /* 0x002e620000002100 */
[----:B------:R-:W-:Y:S02]  /*e850*/  UMOV UR7, 0xffffffff ;  /* 0xffffffff00077882 */ /* 0x000fe40000000000 */
[----:B------:R-:W-:-:S04]  /*e860*/  FFMA.FTZ R11, R86, R113, R11 ;  /* 0x00000071560b7223 */ /* 0x000fc8000001000b */
[----:B------:R-:W-:-:S04]  /*e870*/  FFMA.FTZ R12, R84, R117, R11 ;  /* 0x00000075540c7223 */ /* 0x000fc8000001000b */
[----:B------:R-:W-:-:S04]  /*e880*/  FFMA.FTZ R11, R83, R116, R12 ;  /* 0x00000074530b7223 */ /* 0x000fc8000001000c */
[----:B------:R-:W-:-:S04]  /*e890*/  FFMA.FTZ R12, R82, R111, R11 ;  /* 0x0000006f520c7223 */ /* 0x000fc8000001000b */
[----:B------:R-:W-:-:S04]  /*e8a0*/  FFMA.FTZ R11, R81, R114, R12 ;  /* 0x00000072510b7223 */ /* 0x000fc8000001000c */
[----:B------:R-:W-:-:S04]  /*e8b0*/  FFMA.FTZ R12, R80, R109, R11 ;  /* 0x0000006d500c7223 */ /* 0x000fc8000001000b */
[----:B------:R-:W-:-:S04]  /*e8c0*/  FFMA.FTZ R11, R79, R112, R12 ;  /* 0x000000704f0b7223 */ /* 0x000fc8000001000c */
[----:B------:R-:W-:Y:S01]  /*e8d0*/  FFMA.FTZ R12, R78, R115, R11 ;  /* 0x000000734e0c7223 */ /* 0x000fe2000001000b */
[----:B-1----:R-:W-:-:S03]  /*e8e0*/  LOP3.LUT P1, RZ, R13, 0x3, RZ, 0xc0, !PT ;  /* 0x000000030dff7812 */ /* 0x002fc6000782c0ff */
[----:B------:R-:W-:-:S04]  /*e8f0*/  FFMA.FTZ R11, R77, R110, R12 ;  /* 0x0000006e4d0b7223 */ /* 0x000fc8000001000c */
        /* <DEDUP_REMOVED lines=22> */
[----:B------:R-:W-:Y:S06]  /*ea60*/  BRA.DIV UR7, `(.L_x_1705) ;  /* 0x0000005207bc7947 */ /* 0x000fec000b800000 */
[----:B0-234-:R-:W0:Y:S02]  /*ea70*/  SHFL.BFLY PT, R14, R13, 0x2, 0x1f ;  /* 0x0c401f000d0e7f89 */ /* 0x01de2400000e0000 */
[----:B0-----:R-:W-:-:S05]  /*ea80*/  FADD.FTZ R13, R13, R14 ;  /* 0x0000000e0d0d7221 */ /* 0x001fca0000010000 */
[----:B------:R0:W1:Y:S02]  /*ea90*/  SHFL.BFLY PT, R14, R13, 0x1, 0x1f ;  /* 0x0c201f000d0e7f89 */ /* 0x00006400000e0000 */
.L_x_1783:
[----:B------:R-:W-:Y:S01]  /*eaa0*/  ISETP.GE.OR P1, PT, R66, UR43, P1 ;  /* 0x0000002b42007c0c */ /* 0x000fe20008f26670 */
        /* <DEDUP_REMOVED lines=10> */
[----:B0-----:R-:W0:Y:S02]  /*eb50*/  @P3 LDC.64 R12, c[0x0][0x438] ;  /* 0x00010e00ff0c3b82 */ /* 0x001e240000000a00 */
[----:B0-----:R-:W-:-:S04]  /*eb60*/  @P3 IMAD.WIDE R12, R60, 0x4, R12 ;  /* 0x000000043c0c3825 */ /* 0x001fc800078e020c */
[----:B-1----:R-:W-:Y:S02]  /*eb70*/  @P1 IMAD.WIDE.U32 R14, R119, 0x4, R14 ;  /* 0x00000004770e1825 */ /* 0x002fe400078e000e */
[----:B------:R-:W2:Y:S04]  /*eb80*/  @P3 LDG.E R12, desc[UR36][R12.64] ;  /* 0x000000240c0c3981 */ /* 0x000ea8000c1e1900 */
[----:B------:R-:W3:Y:S01]  /*eb90*/  @P1 LDG.E R14, desc[UR36][R14.64] ;  /* 0x000000240e0e1981 */ /* 0x000ee2000c1e1900 */
[----:B------:R-:W-:-:S04]  /*eba0*/  @P1 ISETP.GE.AND P4, PT, R66, R63, PT ;  /* 0x0000003f4200120c */ /* 0x000fc80003f86270 */
[----:B------:R-:W-:-:S04]  /*ebb0*/  @P1 SEL R66, RZ, UR38, P4 ;  /* 0x00000026ff421c07 */ /* 0x000fc8000a000000 */
[----:B------:R-:W-:-:S04]  /*ebc0*/  @P1 IADD3 R66, PT, PT, R61, -UR42, R66 ;  /* 0x8000002a3d421c10 */ /* 0x000fc8000fffe042 */
[----:B------:R-:W-:Y:S01]  /*ebd0*/  @P1 I2FP.F32.S32 R66, R66 ;  /* 0x0000004200421245 */ /* 0x000fe20000201400 */
[----:B--2---:R-:W-:-:S04]  /*ebe0*/  @P3 FADD.FTZ R11, R11, R12 ;  /* 0x0000000c0b0b3221 */ /* 0x004fc80000010000 */
[----:B---3--:R-:W-:-:S05]  /*ebf0*/  @P1 FFMA.FTZ R11, R66, R14, R11 ;  /* 0x0000000e420b1223 */ /* 0x008fca000001000b */
[----:B------:R1:W-:Y:S01]  /*ec00*/  STS [R59], R11 ;  /* 0x0000000b3b007388 */ /* 0x0003e20000000800 */
[----:B------:R-:W-:-:S07]  /*ec10*/  @!P2 FMNMX.FTZ R87, R87, R11, !PT ;  /* 0x0000000b5757a209 */ /* 0x000fce0007810000 */
.L_x_1707:
[----:B------:R-:W-:Y:S05]  /*ec20*/  BSYNC.RECONVERGENT B0 ;  /* 0x0000000000007941 */ /* 0x000fea0003800200 */
.L_x_1706:
[C---:B-1----:R-:W-:Y:S01]  /*ec30*/  VIADD R11, R61.reuse, 0xf ;  /* 0x0000000f3d0b7836 */ /* 0x042fe20000000000 */
[----:B------:R-:W-:Y:S01]  /*ec40*/  IADD3 R56, P2, PT, R56, 0x10, RZ ;  /* 0x0000001038387810 */ /* 0x000fe20007f5e0ff */
[----:B------:R-:W-:Y:S02]  /*ec50*/  VIADD R61, R61, 0x10 ;  /* 0x000000103d3d7836 */ /* 0x000fe40000000000 */
[----:B------:R-:W-:Y:S01]  /*ec60*/  VIADD R59, R59, 0x40 ;  /* 0x000000403b3b7836 */ /* 0x000fe20000000000 */
[----:B------:R-:W-:Y:S01]  /*ec70*/  ISETP.GE.AND P1, PT, R11, R58, PT ;  /* 0x0000003a0b00720c */ /* 0x000fe20003f26270 */
[----:B------:R-:W-:Y:S02]  /*ec80*/  VIADD R60, R60, 0x10 ;  /* 0x000000103c3c7836 */ /* 0x000fe40000000000 */
[----:B------:R-:W-:-:S10]  /*ec90*/  IMAD.X R57, RZ, RZ, R57, P2 ;  /* 0x000000ffff397224 */ /* 0x000fd400010e0639 */
[----:B------:R-:W-:Y:S05]  /*eca0*/  @!P1 BRA `(.L_x_1708) ;  /* 0xffffff3c00449947 */ /* 0x000fea000383ffff */
.L_x_1398:
[----:B0-----:R-:W-:Y:S05]  /*ecb0*/  BSYNC B1 ;  /* 0x0000000000017941 */ /* 0x001fea0003800000 */
.L_x_1397:
[----:B------:R-:W-:-:S03]  /*ecc0*/  UMOV UR7, 0xffffffff ;  /* 0xffffffff00077882 */ /* 0x000fc60000000000 */
[----:B------:R-:W-:Y:S05]  /*ecd0*/  BRA.DIV UR7, `(.L_x_1709) ;  /* 0x0000005207607947 */ /* 0x000fea000b800000 */
[----:B------:R-:W0:Y:S02]  /*ece0*/  SHFL.BFLY PT, R14, R87, 0x10, 0x1f ;  /* 0x0e001f00570e7f89 */ /* 0x000e2400000e0000 */
[----:B0-----:R-:W-:-:S05]  /*ecf0*/  FMNMX.FTZ R13, R14, R87, !PT ;  /* 0x000000570e0d7209 */ /* 0x001fca0007810000 */
[----:B------:R-:W0:Y:S02]  /*ed00*/  SHFL.BFLY PT, R14, R13, 0x8, 0x1f ;  /* 0x0d001f000d0e7f89 */ /* 0x000e2400000e0000 */
[----:B0-----:R-:W-:-:S05]  /*ed10*/  FMNMX.FTZ R0, R13, R14, !PT ;  /* 0x0000000e0d007209 */ /* 0x001fca0007810000 */
[----:B------:R0:W2:Y:S02]  /*ed20*/  SHFL.BFLY PT, R14, R0, 0x4, 0x1f ;  /* 0x0c801f00000e7f89 */ /* 0x0000a400000e0000 */
.L_x_1788:
[----:B------:R-:W3:Y:S01]  /*ed30*/  S2R R3, SR_TID.X ;  /* 0x0000000000037919 */ /* 0x000ee20000002100 */
[----:B------:R-:W-:Y:S01]  /*ed40*/  MOV R17, 0x400 ;  /* 0x0000040000117802 */ /* 0x000fe20000000f00 */
[----:B------:R-:W-:Y:S05]  /*ed50*/  WARPSYNC.ALL ;  /* 0x0000000000007948 */ /* 0x000fea0003800000 */
[----:B------:R-:W5:Y:S01]  /*ed60*/  S2R R18, SR_CgaCtaId ;  /* 0x0000000000127919 */ /* 0x000f620000008800 */
[----:B--2---:R-:W-:Y:S02]  /*ed70*/  FMNMX.FTZ R7, R0, R14, !PT ;  /* 0x0000000e00077209 */ /* 0x004fe40007810000 */
[----:B---3--:R-:W-:-:S02]  /*ed80*/  LOP3.LUT P0, R6, R3, 0x1f, RZ, 0xc0, !PT ;  /* 0x0000001f03067812 */ /* 0x008fc4000780c0ff */
[----:B-----5:R-:W-:-:S11]  /*ed90*/  LEA R5, R18, R17, 0x18 ;  /* 0x0000001112057211 */ /* 0x020fd600078ec0ff */
[----:B0-----:R-:W-:-:S05]  /*eda0*/  @!P0 LEA.HI R0, R3, R5, RZ, 0x1d ;  /* 0x0000000503008211 */ /* 0x001fca00078fe8ff */
[----:B------:R0:W-:Y:S01]  /*edb0*/  @!P0 STS [R0], R7 ;  /* 0x0000000700008388 */ /* 0x0001e20000000800 */
[----:B------:R-:W-:Y:S01]  /*edc0*/  BAR.SYNC.DEFER_BLOCKING 0x0 ;  /* 0x0000000000007b1d */ /* 0x000fe20000010000 */
[C---:B------:R-:W-:Y:S01]  /*edd0*/  ISETP.GT.U32.AND P0, PT, R6.reuse, 0x1, PT ;  /* 0x000000010600780c */ /* 0x040fe20003f04070 */
[----:B------:R-:W-:Y:S02]  /*ede0*/  IMAD.MOV.U32 R10, RZ, RZ, -0x800001 ;  /* 0xff7fffffff0a7424 */ /* 0x000fe400078e00ff */
[----:B0-----:R-:W-:-:S04]  /*edf0*/  IMAD R7, R6, 0x4, R5 ;  /* 0x0000000406077824 */ /* 0x001fc800078e0205 */
[----:B------:R-:W0:Y:S01]  /*ee00*/  S2UR UR12, SR_CTAID.Y ;  /* 0x00000000000c79c3 */ /* 0x000e220000002600 */
[C---:B-1----:R-:W-:Y:S01]  /*ee10*/  VIADD R4, R3.reuse, UR45 ;  /* 0x0000002d03047c36 */ /* 0x042fe20008000000 */
[----:B------:R-:W-:Y:S01]  /*ee20*/  BSSY.RECONVERGENT B0, `(.L_x_1710) ;  /* 0x0000153000007945 */ /* 0x000fe20003800200 */
[----:B------:R-:W-:-:S03]  /*ee30*/  IMAD.SHL.U32 R0, R3, 0x4, RZ ;  /* 0x0000000403007824 */ /* 0x000fc600078e00ff */
[----:B------:R-:W1:Y:S01]  /*ee40*/  @!P0 LDS R10, [R7] ;  /* 0x00000000070a8984 */ /* 0x000e620000000800 */
[----:B------:R-:W-:Y:S01]  /*ee50*/  ISETP.GE.AND P0, PT, R4, UR42, PT ;  /* 0x0000002a04007c0c */ /* 0x000fe2000bf06270 */
[----:B0-----:R-:W-:-:S05]  /*ee60*/  IMAD R13, R52, UR12, RZ ;  /* 0x0000000c340d7c24 */ /* 0x001fca000f8e02ff */
[----:B------:R-:W-:Y:S01]  /*ee70*/  SHF.R.S32.HI R12, RZ, 0x1f, R13 ;  /* 0x0000001fff0c7819 */ /* 0x000fe2000001140d */
[----:B-1----:R-:W0:Y:S02]  /*ee80*/  SHFL.BFLY PT, R9, R10, 0x1, 0x1f ;  /* 0x0c201f000a097f89 */ /* 0x002e2400000e0000 */
[----:B0-----:R-:W-:Y:S01]  /*ee90*/  FMNMX.FTZ R8, R9, R10, !PT ;  /* 0x0000000a09087209 */ /* 0x001fe20007810000 */
[----:B------:R-:W-:-:S05]  /*eea0*/  IMAD.MOV.U32 R9, RZ, RZ, RZ ;  /* 0x000000ffff097224 */ /* 0x000fca00078e00ff */
[----:B------:R-:W0:Y:S01]  /*eeb0*/  SHFL.IDX PT, R8, R8, RZ, 0x1f ;  /* 0x00001fff08087589 */ /* 0x000e2200000e0000 */
        /* <DEDUP_REMOVED lines=17> */
[----:B------:R-:W-:-:S04]  /*efd0*/  LEA.HI R9, R10, 0x1, RZ, 0x1a ;  /* 0x000000010a097811 */ /* 0x000fc800078fd0ff */
[----:B------:R-:W-:Y:S01]  /*efe0*/  LEA R15, R18, R11, 0x18 ;  /* 0x0000000b120f7211 */ /* 0x000fe200078ec0ff */
[----:B------:R-:W-:Y:S01]  /*eff0*/  IMAD.MOV.U32 R11, RZ, RZ, R4 ;  /* 0x000000ffff0b7224 */ /* 0x000fe200078e0004 */
[----:B------:R-:W-:Y:S01]  /*f000*/  LOP3.LUT R10, R9, 0x3, RZ, 0xc0, !PT ;  /* 0x00000003090a7812 */ /* 0x000fe200078ec0ff */
[----:B------:R-:W-:Y:S02]  /*f010*/  IMAD.MOV.U32 R9, RZ, RZ, RZ ;  /* 0x000000ffff097224 */ /* 0x000fe400078e00ff */
[----:B------:R-:W-:Y:S02]  /*f020*/  IMAD.IADD R14, R0, 0x1, R15 ;  /* 0x00000001000e7824 */ /* 0x000fe400078e020f */
[----:B------:R-:W-:-:S07]  /*f030*/  IMAD.MOV R10, RZ, RZ, -R10 ;  /* 0x000000ffff0a7224 */ /* 0x000fce00078e0a0a */
.L_x_1715:
[----:B------:R-:W0:Y:S01]  /*f040*/  LDS R15, [R14] ;  /* 0x000000000e0f7984 */ /* 0x000e220000000800 */
[----:B------:R-:W-:Y:S02]  /*f050*/  VIADD R10, R10, 0x1 ;  /* 0x000000010a0a7836 */ /* 0x000fe40000000000 */
[----:B------:R-:W-:-:S03]  /*f060*/  VIADD R11, R11, 0x40 ;  /* 0x000000400b0b7836 */ /* 0x000fc60000000000 */
        /* <DEDUP_REMOVED lines=8> */
.L_x_1714:
[----:B------:R-:W-:Y:S05]  /*f0f0*/  BSYNC.RECONVERGENT B1 ;  /* 0x0000000000017941 */ /* 0x000fea0003800200 */
.L_x_1713:
        /* <DEDUP_REMOVED lines=11> */
[----:B------:R-:W-:Y:S01]  /*f1b0*/  IMAD.U32 R14, RZ, RZ, UR42 ;  /* 0x0000002aff0e7e24 */ /* 0x000fe2000f8e00ff */
[----:B------:R-:W-:-:S03]  /*f1c0*/  PLOP3.LUT P0, PT, PT, PT, PT, 0x8, 0x80 ;  /* 0x000000000080781c */ /* 0x000fc60003f0e170 */
[----:B------:R-:W-:-:S10]  /*f1d0*/  VIADD R14, R14, 0xfffffd00 ;  /* 0xfffffd000e0e7836 */ /* 0x000fd40000000000 */
.L_x_1718:
[----:B------:R-:W0:Y:S01]  /*f1e0*/  LDS R15, [R10+-0x200] ;  /* 0xfffe00000a0f7984 */ /* 0x000e220000000800 */
[----:B------:R-:W-:-:S03]  /*f1f0*/  VIADD R11, R11, 0x400 ;  /* 0x000004000b0b7836 */ /* 0x000fc60000000000 */
[----:B------:R-:W1:Y:S02]  /*f200*/  LDS R17, [R10+-0x100] ;  /* 0xffff00000a117984 */ /* 0x000e640000000800 */
[----:B------:R-:W-:Y:S02]  /*f210*/  ISETP.GE.AND P1, PT, R11, R14, PT ;  /* 0x0000000e0b00720c */ /* 0x000fe40003f26270 */
[----:B------:R-:W2:Y:S04]  /*f220*/  LDS R19, [R10] ;  /* 0x000000000a137984 */ /* 0x000ea80000000800 */
[----:B------:R-:W3:Y:S04]  /*f230*/  LDS R21, [R10+0x100] ;  /* 0x000100000a157984 */ /* 0x000ee80000000800 */
[----:B------:R-:W5:Y:S04]  /*f240*/  LDS R23, [R10+0x200] ;  /* 0x000200000a177984 */ /* 0x000f680000000800 */
[----:B------:R-:W5:Y:S04]  /*f250*/  LDS R25, [R10+0x300] ;  /* 0x000300000a197984 */ /* 0x000f680000000800 */
[----:B------:R-:W5:Y:S04]  /*f260*/  LDS R27, [R10+0x400] ;  /* 0x000400000a1b7984 */ /* 0x000f680000000800 */
[----:B------:R-:W5:Y:S04]  /*f270*/  LDS R29, [R10+0x500] ;  /* 0x000500000a1d7984 */ /* 0x000f680000000800 */
[----:B------:R-:W5:Y:S04]  /*f280*/  LDS R31, [R10+0x600] ;  /* 0x000600000a1f7984 */ /* 0x000f680000000800 */
[----:B----4-:R-:W4:Y:S01]  /*f290*/  LDS R33, [R10+0x700] ;  /* 0x000700000a217984 */ /* 0x010f220000000800 */
        /* <DEDUP_REMOVED lines=19> */
[C---:B------:R-:W-:Y:S02]  /*f3d0*/  FADD.FTZ R27, -R8.reuse, R27 ;  /* 0x0000001b081b7221 */ /* 0x040fe40000010100 */
[----:B------:R-:W-:Y:S02]  /*f3e0*/  FMUL.FTZ R25, R25, 1.4426950216293334961 ;  /* 0x3fb8aa3b19197820 */ /* 0x000fe40000410000 */
[----:B------:R-:W1:Y:S01]  /*f3f0*/  MUFU.EX2 R19, R19 ;  /* 0x0000001300137308 */ /* 0x000e620000000800 */
[----:B----4-:R-:W-:Y:S01]  /*f400*/  FADD.FTZ R9, R15, R9 ;  /* 0x000000090f097221 */ /* 0x010fe20000010000 */
[----:B------:R-:W-:Y:S01]  /*f410*/  FMUL.FTZ R27, R27, 1.4426950216293334961 ;  /* 0x3fb8aa3b1b1b7820 */ /* 0x000fe20000410000 */
[C---:B------:R-:W-:Y:S01]  /*f420*/  FADD.FTZ R29, -R8.reuse, R29 ;  /* 0x0000001d081d7221 */ /* 0x040fe20000010100 */
[----:B------:R-:W-:Y:S01]  /*f430*/  STS [R10+-0x200], R15 ;  /* 0xfffe000f0a007388 */ /* 0x000fe20000000800 */
[----:B------:R-:W-:-:S02]  /*f440*/  FADD.FTZ R31, -R8, R31 ;  /* 0x0000001f081f7221 */ /* 0x000fc40000010100 */
[----:B------:R-:W-:Y:S01]  /*f450*/  FMUL.FTZ R29, R29, 1.4426950216293334961 ;  /* 0x3fb8aa3b1d1d7820 */ /* 0x000fe20000410000 */
[----:B------:R-:W4:Y:S01]  /*f460*/  MUFU.EX2 R21, R21 ;  /* 0x0000001500157308 */ /* 0x000f220000000800 */
        /* <DEDUP_REMOVED lines=13> */
[----:B----4-:R-:W-:Y:S01]  /*f540*/  FADD.FTZ R9, R9, R21 ;  /* 0x0000001509097221 */ /* 0x010fe20000010000 */
[C---:B--2---:R-:W-:Y:S01]  /*f550*/  FADD.FTZ R39, -R8.reuse, R39 ;  /* 0x0000002708277221 */ /* 0x044fe20000010100 */
        /* <DEDUP_REMOVED lines=44> */
.L_x_1717:
[----:B------:R-:W-:Y:S05]  /*f820*/  BSYNC.RECONVERGENT B1 ;  /* 0x0000000000017941 */ /* 0x000fea0003800200 */
.L_x_1716:
        /* <DEDUP_REMOVED lines=55> */
.L_x_1720:
[----:B------:R-:W-:Y:S05]  /*fba0*/  BSYNC.RECONVERGENT B1 ;  /* 0x0000000000017941 */ /* 0x000fea0003800200 */
.L_x_1719:
        /* <DEDUP_REMOVED lines=27> */
.L_x_1712:
        /* <DEDUP_REMOVED lines=15> */
[----:B------:R-:W-:Y:S02]  /*fe50*/  LEA R17, R18, R17, 0x18 ;  /* 0x0000001112117211 */ /* 0x000fe400078ec0ff */
[----:B------:R-:W-:Y:S01]  /*fe60*/  LOP3.LUT R10, R9, 0x3, RZ, 0xc0, !PT ;  /* 0x00000003090a7812 */ /* 0x000fe200078ec0ff */
[----:B------:R-:W-:Y:S01]  /*fe70*/  IMAD.MOV.U32 R9, RZ, RZ, RZ ;  /* 0x000000ffff097224 */ /* 0x000fe200078e00ff */
[----:B------:R-:W-:Y:S01]  /*fe80*/  IADD3.X R11, PT, PT, R12, R11, RZ, P1, P2 ;  /* 0x0000000b0c0b7210 */ /* 0x000fe20000fe44ff */
[----:B------:R-:W-:-:S02]  /*fe90*/  IMAD.IADD R15, R0, 0x1, R17 ;  /* 0x00000001000f7824 */ /* 0x000fc400078e0211 */
[----:B------:R-:W-:-:S07]  /*fea0*/  IMAD.MOV R17, RZ, RZ, -R10 ;  /* 0x000000ffff117224 */ /* 0x000fce00078e0a0a */
.L_x_1723:
[----:B------:R-:W-:-:S06]  /*feb0*/  IMAD.MOV.U32 R10, RZ, RZ, R20 ;  /* 0x000000ffff0a7224 */ /* 0x000fcc00078e0014 */
[----:B------:R1:W2:Y:S01]  /*fec0*/  LDG.E.U8 R10, desc[UR36][R10.64] ;  /* 0x000000240a0a7981 */ /* 0x0002a2000c1e1100 */
[----:B------:R-:W-:Y:S01]  /*fed0*/  IMAD.MOV.U32 R18, RZ, RZ, RZ ;  /* 0x000000ffff127224 */ /* 0x000fe200078e00ff */
[----:B------:R-:W-:Y:S01]  /*fee0*/  IADD3 R20, P2, PT, R20, 0x40, RZ ;  /* 0x0000004014147810 */ /* 0x000fe20007f5e0ff */
[----:B------:R-:W-:Y:S02]  /*fef0*/  VIADD R17, R17, 0x1 ;  /* 0x0000000111117836 */ /* 0x000fe40000000000 */
[----:B------:R-:W-:Y:S02]  /*ff00*/  VIADD R14, R14, 0x40 ;  /* 0x000000400e0e7836 */ /* 0x000fe40000000000 */
        /* <DEDUP_REMOVED lines=9> */
[----:B0-----:R-:W-:-:S10]  /*ffa0*/  VIADD R15, R15, 0x100 ;  /* 0x000001000f0f7836 */ /* 0x001fd40000000000 */
[----:B------:R-:W-:Y:S05]  /*ffb0*/  @P1 BRA `(.L_x_1723) ;  /* 0xfffffffc00bc1947 */ /* 0x000fea000383ffff */
.L_x_1722:
[----:B------:R-:W-:Y:S05]  /*ffc0*/  BSYNC.RECONVERGENT B1 ;  /* 0x0000000000017941 */ /* 0x000fea0003800200 */
.L_x_1721:
        /* <DEDUP_REMOVED lines=11> */
[----:B------:R-:W-:-:S03]  /*10080*/  IADD3 R15, PT, PT, R10, 0x200, R15 ;  /* 0x000002000a0f7810 */ /* 0x000fc60007ffe00f */
[----:B------:R-:W-:-:S07]  /*10090*/  IMAD.X R11, RZ, RZ, R11, P2 ;  /* 0x000000ffff0b7224 */ /* 0x000fce00010e060b */
.L_x_1724:
[----:B------:R-:W-:-:S05]  /*100a0*/  IMAD.MOV.U32 R10, RZ, RZ, R17 ;  /* 0x000000ffff0a7224 */ /* 0x000fca00078e0011 */
[----:B------:R-:W2:Y:S04]  /*100b0*/  LDG.E.U8 R19, desc[UR36][R10.64+-0x80] ;  /* 0xffff80240a137981 */ /* 0x000ea8000c1e1100 */
[----:B------:R-:W3:Y:S04]  /*100c0*/  LDG.E.U8 R17, desc[UR36][R10.64+-0x40] ;  /* 0xffffc0240a117981 */ /* 0x000ee8000c1e1100 */
[----:B------:R-:W5:Y:S04]  /*100d0*/  LDG.E.U8 R18, desc[UR36][R10.64] ;  /* 0x000000240a127981 */ /* 0x000f68000c1e1100 */
[----:B------:R-:W4:Y:S01]  /*100e0*/  LDG.E.U8 R20, desc[UR36][R10.64+0x40] ;  /* 0x000040240a147981 */ /* 0x000f22000c1e1100 */
[----:B------:R-:W-:-:S02]  /*100f0*/  IMAD.MOV.U32 R22, RZ, RZ, RZ ;  /* 0x000000ffff167224 */ /* 0x000fc400078e00ff */
[----:B------:R-:W-:Y:S02]  /*10100*/  IMAD.MOV.U32 R24, RZ, RZ, RZ ;  /* 0x000000ffff187224 */ /* 0x000fe400078e00ff */
[----:B------:R-:W-:Y:S01]  /*10110*/  VIADD R14, R14, 0x100 ;  /* 0x000001000e0e7836 */ /* 0x000fe20000000000 */
[----:B--2---:R-:W-:Y:S02]  /*10120*/  ISETP.NE.AND P0, PT, R19, RZ, PT ;  /* 0x000000ff1300720c */ /* 0x004fe40003f05270 */
[----:B---3--:R-:W-:Y:S02]  /*10130*/  ISETP.NE.AND P1, PT, R17, RZ, PT ;  /* 0x000000ff1100720c */ /* 0x008fe40003f25270 */
[----:B-----5:R-:W-:Y:S01]  /*10140*/  ISETP.NE.AND P2, PT, R18, RZ, PT ;  /* 0x000000ff1200720c */ /* 0x020fe20003f45270 */
[----:B------:R-:W-:Y:S01]  /*10150*/  IMAD.MOV.U32 R18, RZ, RZ, RZ ;  /* 0x000000ffff127224 */ /* 0x000fe200078e00ff */
        /* <DEDUP_REMOVED lines=31> */
.L_x_1711:
[----:B------:R-:W-:Y:S05]  /*10350*/  BSYNC.RECONVERGENT B0 ;  /* 0x0000000000007941 */ /* 0x000fea0003800200 */
.L_x_1710:
[----:B0-----:R-:W0:Y:S01]  /*10360*/  SHFL.BFLY PT, R8, R9, 0x10, 0x1f ;  /* 0x0e001f0009087f89 */ /* 0x001e2200000e0000 */
[C---:B------:R-:W-:Y:S01]  /*10370*/  ISETP.NE.AND P0, PT, R6.reuse, RZ, PT ;  /* 0x000000ff0600720c */ /* 0x040fe20003f05270 */
[----:B------:R-:W1:Y:S01]  /*10380*/  LDCU.U8 UR8, c[0x0][0x48c] ;  /* 0x00009180ff0877ac */ /* 0x000e620008000000 */
[----:B------:R-:W-:Y:S02]  /*10390*/  SHF.R.U32.HI R14, RZ, 0x5, R3 ;  /* 0x00000005ff0e7819 */ /* 0x000fe40000011603 */
[----:B------:R-:W-:Y:S01]  /*103a0*/  ISETP.GT.U32.AND P1, PT, R6, 0x1, PT ;  /* 0x000000010600780c */ /* 0x000fe20003f24070 */
[----:B-1----:R-:W-:Y:S01]  /*103b0*/  UISETP.NE.AND UP0, UPT, UR8, URZ, UPT ;  /* 0x000000ff0800728c */ /* 0x002fe2000bf05270 */
[----:B0-----:R-:W-:-:S07]  /*103c0*/  FADD.FTZ R8, R8, R9 ;  /* 0x0000000908087221 */ /* 0x001fce0000010000 */
[----:B------:R-:W-:Y:S01]  /*103d0*/  @!P0 IMAD R9, R14, 0x4, R5 ;  /* 0x000000040e098824 */ /* 0x000fe200078e0205 */
[----:B---3--:R-:W0:Y:S02]  /*103e0*/  SHFL.BFLY PT, R11, R8, 0x8, 0x1f ;  /* 0x0d001f00080b7f89 */ /* 0x008e2400000e0000 */
[----:B0-----:R-:W-:-:S05]  /*103f0*/  FADD.FTZ R11, R8, R11 ;  /* 0x0000000b080b7221 */ /* 0x001fca0000010000 */
[----:B------:R-:W0:Y:S02]  /*10400*/  SHFL.BFLY PT, R10, R11, 0x4, 0x1f ;  /* 0x0c801f000b0a7f89 */ /* 0x000e2400000e0000 */
[----:B0-----:R-:W-:-:S05]  /*10410*/  FADD.FTZ R10, R11, R10 ;  /* 0x0000000a0b0a7221 */ /* 0x001fca0000010000 */
[----:B------:R-:W0:Y:S02]  /*10420*/  SHFL.BFLY PT, R15, R10, 0x2, 0x1f ;  /* 0x0c401f000a0f7f89 */ /* 0x000e2400000e0000 */
[----:B0-----:R-:W-:-:S05]  /*10430*/  FADD.FTZ R15, R10, R15 ;  /* 0x0000000f0a0f7221 */ /* 0x001fca0000010000 */
[----:B------:R-:W0:Y:S02]  /*10440*/  SHFL.BFLY PT, R18, R15, 0x1, 0x1f ;  /* 0x0c201f000f127f89 */ /* 0x000e2400000e0000 */
[----:B0-----:R-:W-:Y:S02]  /*10450*/  FADD.FTZ R18, R15, R18 ;  /* 0x000000120f127221 */ /* 0x001fe40000010000 */
[----:B------:R-:W0:Y:S03]  /*10460*/  S2R R15, SR_CTAID.X ;  /* 0x00000000000f7919 */ /* 0x000e260000002500 */
[----:B------:R1:W-:Y:S01]  /*10470*/  @!P0 STS [R9+0x8], R18 ;  /* 0x0000081209008388 */ /* 0x0003e20000000800 */
[----:B------:R-:W-:Y:S01]  /*10480*/  BAR.SYNC.DEFER_BLOCKING 0x0 ;  /* 0x0000000000007b1d */ /* 0x000fe20000010000 */
[----:B------:R-:W-:Y:S02]  /*10490*/  ISETP.GE.AND P0, PT, R4, UR42, PT ;  /* 0x0000002a04007c0c */ /* 0x000fe4000bf06270 */
[----:B-1----:R-:W-:-:S03]  /*104a0*/  CS2R R8, SRZ ;  /* 0x0000000000087805 */ /* 0x002fc6000001ff00 */
[----:B------:R-:W1:Y:S04]  /*104b0*/  @!P1 LDS R18, [R7+0x8] ;  /* 0x0000080007129984 */ /* 0x000e680000000800 */
[----:B-1----:R-:W1:Y:S02]  /*104c0*/  SHFL.BFLY PT, R5, R18, 0x1, 0x1f ;  /* 0x0c201f0012057f89 */ /* 0x002e6400000e0000 */
[----:B-1----:R-:W-:-:S06]  /*104d0*/  FADD.FTZ R6, R5, R18 ;  /* 0x0000001205067221 */ /* 0x002fcc0000010000 */
[----:B------:R-:W1:Y:S02]  /*104e0*/  SHFL.IDX PT, R6, R6, RZ, 0x1f ;  /* 0x00001fff06067589 */ /* 0x000e6400000e0000 */
[----:B-1----:R-:W-:-:S06]  /*104f0*/  FADD.FTZ R5, R6, 9.9999999747524270788e-07 ;  /* 0x358637bd06057421 */ /* 0x002fcc0000010000 */
[----:B------:R-:W1:Y:S01]  /*10500*/  MUFU.RCP R5, R5 ;  /* 0x0000000500057308 */ /* 0x000e620000001000 */
[----:B0-----:R-:W-:Y:S05]  /*10510*/  BRA.U !UP0, `(.L_x_1725) ;  /* 0x0000000108207547 */ /* 0x001fea000b800000 */
[----:B------:R-:W0:Y:S08]  /*10520*/  LDC R8, c[0x0][0x3f8] ;  /* 0x0000fe00ff087b82 */ /* 0x000e300000000800 */
[----:B------:R-:W2:Y:S08]  /*10530*/  LDC R6, c[0x0][0x488] ;  /* 0x00012200ff067b82 */ /* 0x000eb00000000800 */
[----:B------:R-:W2:Y:S08]  /*10540*/  LDC R9, c[0x0][0x40c] ;  /* 0x00010300ff097b82 */ /* 0x000eb00000000800 */
[----:B------:R-:W3:Y:S01]  /*10550*/  LDC R11, c[0x0][0x3f4] ;  /* 0x0000fd00ff0b7b82 */ /* 0x000ee20000000800 */
[----:B0-----:R-:W-:-:S04]  /*10560*/  IMAD R7, R8, UR12, R15 ;  /* 0x0000000c08077c24 */ /* 0x001fc8000f8e020f */
[----:B--2---:R-:W-:-:S04]  /*10570*/  IMAD R6, R7, R6, R9 ;  /* 0x0000000607067224 */ /* 0x004fc800078e0209 */
[----:B---3--:R-:W-:-:S05]  /*10580*/  IMAD R8, R6, R11, RZ ;  /* 0x0000000b06087224 */ /* 0x008fca00078e02ff */
[----:B------:R-:W-:-:S07]  /*10590*/  SHF.R.S32.HI R9, RZ, 0x1f, R8 ;  /* 0x0000001fff097819 */ /* 0x000fce0000011408 */
.L_x_1725:
[----:B------:R-:W-:Y:S04]  /*105a0*/  BSSY.RECONVERGENT B0, `(.L_x_1726) ;  /* 0x0000158000007945 */ /* 0x000fe80003800200 */
[----:B------:R-:W-:Y:S05]  /*105b0*/  @P0 BRA `(.L_x_1727) ;  /* 0x0000001400580947 */ /* 0x000fea0003800000 */
[----:B------:R-:W-:-:S09]  /*105c0*/  UISETP.NE.AND UP0, UPT, UR8, URZ, UPT ;  /* 0x000000ff0800728c */ /* 0x000fd2000bf05270 */
[----:B------:R-:W-:Y:S05]  /*105d0*/  BRA.U UP0, `(.L_x_1728) ;  /* 0x0000000900407547 */ /* 0x000fea000b800000 */
[----:B------:R-:W-:Y:S01]  /*105e0*/  IMAD.MOV.U32 R9, RZ, RZ, 0x40 ;  /* 0x00000040ff097424 */ /* 0x000fe200078e00ff */
        /* <DEDUP_REMOVED lines=19> */
.L_x_1731:
[----:B------:R-:W1:Y:S01]  /*10720*/  LDS R10, [R6] ;  /* 0x00000000060a7984 */ /* 0x000e620000000800 */
[----:B------:R-:W-:-:S05]  /*10730*/  VIADD R8, R8, 0x1 ;  /* 0x0000000108087836 */ /* 0x000fca0000000000 */
[----:B------:R-:W-:Y:S01]  /*10740*/  ISETP.NE.AND P0, PT, R8, RZ, PT ;  /* 0x000000ff0800720c */ /* 0x000fe20003f05270 */
[----:B-1----:R-:W-:-:S05]  /*10750*/  FMUL.FTZ R7, R10, R5 ;  /* 0x000000050a077220 */ /* 0x002fca0000410000 */
[----:B------:R0:W-:Y:S02]  /*10760*/  STS [R6], R7 ;  /* 0x0000000706007388 */ /* 0x0001e40000000800 */
[----:B0-----:R-:W-:-:S05]  /*10770*/  VIADD R6, R6, 0x100 ;  /* 0x0000010006067836 */ /* 0x001fca0000000000 */
[----:B------:R-:W-:Y:S05]  /*10780*/  @P0 BRA `(.L_x_1731) ;  /* 0xfffffffc00e40947 */ /* 0x000fea000383ffff */
.L_x_1730:
[----:B------:R-:W-:Y:S05]  /*10790*/  BSYNC.RECONVERGENT B1 ;  /* 0x0000000000017941 */ /* 0x000fea0003800200 */
.L_x_1729:
[----:B------:R-:W-:Y:S05]  /*107a0*/  @!P1 BRA `(.L_x_1727) ;  /* 0x0000001000dc9947 */ /* 0x000fea0003800000 */
[----:B------:R-:W0:Y:S01]  /*107b0*/  S2R R8, SR_CgaCtaId ;  /* 0x0000000000087919 */ /* 0x000e220000008800 */
[----:B------:R-:W-:Y:S01]  /*107c0*/  IADD3 R7, PT, PT, -R4, UR42, RZ ;  /* 0x0000002a04077c10 */ /* 0x000fe2000fffe1ff */
[----:B------:R-:W-:Y:S01]  /*107d0*/  USHF.L.U32 UR5, UR45, 0x2, URZ ;  /* 0x000000022d057899 */ /* 0x000fe200080006ff */
[----:B------:R-:W-:Y:S01]  /*107e0*/  MOV R6, 0x400 ;  /* 0x0000040000067802 */ /* 0x000fe20000000f00 */
[----:B------:R-:W-:Y:S01]  /*107f0*/  BSSY.RECONVERGENT B1, `(.L_x_1732) ;  /* 0x000003f000017945 */ /* 0x000fe20003800200 */
[----:B------:R-:W-:Y:S02]  /*10800*/  ISETP.GT.AND P1, PT, R7, 0x300, PT ;  /* 0x000003000700780c */ /* 0x000fe40003f24270 */
[----:B------:R-:W-:Y:S01]  /*10810*/  PLOP3.LUT P0, PT, PT, PT, PT, 0x80, 0x8 ;  /* 0x000000000008781c */ /* 0x000fe20003f0f070 */
[----:B------:R-:W-:Y:S01]  /*10820*/  VIADD R7, R6, 0x410 ;  /* 0x0000041006077836 */ /* 0x000fe20000000000 */
[----:B------:R-:W-:-:S04]  /*10830*/  LEA R6, R4, -UR5, 0x2 ;  /* 0x8000000504067c11 */ /* 0x000fc8000f8e10ff */
[----:B0-----:R-:W-:-:S04]  /*10840*/  LEA R7, R8, R7, 0x18 ;  /* 0x0000000708077211 */ /* 0x001fc800078ec0ff */
[----:B------:R-:W-:Y:S01]  /*10850*/  IADD3 R6, PT, PT, R6, 0x200, R7 ;  /* 0x0000020006067810 */ /* 0x000fe20007ffe007 */
[----:B------:R-:W-:Y:S06]  /*10860*/  @!P1 BRA `(.L_x_1733) ;  /* 0x0000000000dc9947 */ /* 0x000fec0003800000 */
[----:B------:R-:W-:Y:S01]  /*10870*/  IMAD.U32 R31, RZ, RZ, UR42 ;  /* 0x0000002aff1f7e24 */ /* 0x000fe2000f8e00ff */
[----:B------:R-:W-:-:S03]  /*10880*/  PLOP3.LUT P0, PT, PT, PT, PT, 0x8, 0x80 ;  /* 0x000000000080781c */ /* 0x000fc60003f0e170 */
[----:B------:R-:W-:-:S10]  /*10890*/  VIADD R31, R31, 0xfffffd00 ;  /* 0xfffffd001f1f7836 */ /* 0x000fd40000000000 */
.L_x_1734:
[----:B------:R-:W1:Y:S01]  /*108a0*/  LDS R8, [R6+-0x200] ;  /* 0xfffe000006087984 */ /* 0x000e620000000800 */
[----:B------:R-:W-:-:S03]  /*108b0*/  VIADD R4, R4, 0x400 ;  /* 0x0000040004047836 */ /* 0x000fc60000000000 */
[----:B------:R-:W0:Y:S02]  /*108c0*/  LDS R10, [R6+-0x100] ;  /* 0xffff0000060a7984 */ /* 0x000e240000000800 */
[----:B------:R-:W-:Y:S02]  /*108d0*/  ISETP.GE.AND P1, PT, R4, R31, PT ;  /* 0x0000001f0400720c */ /* 0x000fe40003f26270 */
[----:B------:R-:W2:Y:S04]  /*108e0*/  LDS R18, [R6] ;  /* 0x0000000006127984 */ /* 0x000ea80000000800 */
[----:B------:R-:W3:Y:S04]  /*108f0*/  LDS R20, [R6+0x100] ;  /* 0x0001000006147984 */ /* 0x000ee80000000800 */
[----:B------:R-:W5:Y:S04]  /*10900*/  LDS R22, [R6+0x200] ;  /* 0x0002000006167984 */ /* 0x000f680000000800 */
[----:B------:R-:W5:Y:S04]  /*10910*/  LDS R24, [R6+0x300] ;  /* 0x0003000006187984 */ /* 0x000f680000000800 */
[----:B------:R-:W-:Y:S04]  /*10920*/  LDS R26, [R6+0x400] ;  /* 0x00040000061a7984 */ /* 0x000fe80000000800 */
[----:B------:R-:W5:Y:S04]  /*10930*/  LDS R28, [R6+0x500] ;  /* 0x00050000061c7984 */ /* 0x000f680000000800 */
[----:B------:R-:W5:Y:S04]  /*10940*/  LDS R30, [R6+0x600] ;  /* 0x00060000061e7984 */ /* 0x000f680000000800 */
[----:B----4-:R-:W4:Y:S04]  /*10950*/  LDS R32, [R6+0x700] ;  /* 0x0007000006207984 */ /* 0x010f280000000800 */
[----:B------:R-:W4:Y:S01]  /*10960*/  LDS R34, [R6+0x800] ;  /* 0x0008000006227984 */ /* 0x000f220000000800 */
[----:B-1----:R-:W-:-:S03]  /*10970*/  FMUL.FTZ R7, R5, R8 ;  /* 0x0000000805077220 */ /* 0x002fc60000410000 */
[----:B------:R-:W1:Y:S01]  /*10980*/  LDS R36, [R6+0x900] ;  /* 0x0009000006247984 */ /* 0x000e620000000800 */
[----:B0-----:R-:W-:-:S03]  /*10990*/  FMUL.FTZ R9, R5, R10 ;  /* 0x0000000a05097220 */ /* 0x001fc60000410000 */
[----:B------:R-:W0:Y:S01]  /*109a0*/  LDS R38, [R6+0xa00] ;  /* 0x000a000006267984 */ /* 0x000e220000000800 */
[----:B--2---:R-:W-:-:S03]  /*109b0*/  FMUL.FTZ R11, R5, R18 ;  /* 0x00000012050b7220 */ /* 0x004fc60000410000 */
[----:B------:R-:W2:Y:S01]  /*109c0*/  LDS R40, [R6+0xb00] ;  /* 0x000b000006287984 */ /* 0x000ea20000000800 */
[----:B---3--:R-:W-:-:S03]  /*109d0*/  FMUL.FTZ R17, R5, R20 ;  /* 0x0000001405117220 */ /* 0x008fc60000410000 */
[----:B------:R-:W3:Y:S01]  /*109e0*/  LDS R42, [R6+0xc00] ;  /* 0x000c0000062a7984 */ /* 0x000ee20000000800 */
[----:B-----5:R-:W-:-:S03]  /*109f0*/  FMUL.FTZ R19, R5, R22 ;  /* 0x0000001605137220 */ /* 0x020fc60000410000 */
[----:B------:R-:W5:Y:S01]  /*10a00*/  LDS R44, [R6+0xd00] ;  /* 0x000d0000062c7984 */ /* 0x000f620000000800 */
[----:B------:R-:W-:-:S03]  /*10a10*/  FMUL.FTZ R21, R5, R24 ;  /* 0x0000001805157220 */ /* 0x000fc60000410000 */
[----:B------:R4:W-:Y:S04]  /*10a20*/  STS [R6+-0x200], R7 ;  /* 0xfffe000706007388 */ /* 0x0009e80000000800 */
[----:B------:R1:W-:Y:S01]  /*10a30*/  STS [R6+-0x100], R9 ;  /* 0xffff000906007388 */ /* 0x0003e20000000800 */
[----:B------:R-:W-:-:S03]  /*10a40*/  FMUL.FTZ R23, R5, R28 ;  /* 0x0000001c05177220 */ /* 0x000fc60000410000 */
[----:B------:R0:W-:Y:S01]  /*10a50*/  STS [R6], R11 ;  /* 0x0000000b06007388 */ /* 0x0001e20000000800 */
[C---:B------:R-:W-:Y:S01]  /*10a60*/  FMUL.FTZ R25, R5.reuse, R30 ;  /* 0x0000001e05197220 */ /* 0x040fe20000410000 */
[C---:B----4-:R-:W-:Y:S02]  /*10a70*/  FMUL.FTZ R7, R5.reuse, R26 ;  /* 0x0000001a05077220 */ /* 0x050fe40000410000 */
[----:B------:R2:W-:Y:S01]  /*10a80*/  STS [R6+0x100], R17 ;  /* 0x0001001106007388 */ /* 0x0005e20000000800 */
[----:B------:R-:W-:-:S03]  /*10a90*/  FMUL.FTZ R27, R5, R32 ;  /* 0x00000020051b7220 */ /* 0x000fc60000410000 */
[----:B------:R3:W-:Y:S01]  /*10aa0*/  STS [R6+0x200], R19 ;  /* 0x0002001306007388 */ /* 0x0007e20000000800 */
[----:B------:R-:W-:-:S03]  /*10ab0*/  FMUL.FTZ R29, R5, R34 ;  /* 0x00000022051d7220 */ /* 0x000fc60000410000 */
[----:B------:R5:W-:Y:S01]  /*10ac0*/  STS [R6+0x300], R21 ;  /* 0x0003001506007388 */ /* 0x000be20000000800 */
[C---:B-1----:R-:W-:Y:S01]  /*10ad0*/  FMUL.FTZ R9, R5.reuse, R36 ;  /* 0x0000002405097220 */ /* 0x042fe20000410000 */
[C---:B0-----:R-:W-:Y:S02]  /*10ae0*/  FMUL.FTZ R11, R5.reuse, R38 ;  /* 0x00000026050b7220 */ /* 0x041fe40000410000 */
[----:B------:R-:W-:Y:S01]  /*10af0*/  STS [R6+0x400], R7 ;  /* 0x0004000706007388 */ /* 0x000fe20000000800 */
[----:B--2---:R-:W-:-:S03]  /*10b00*/  FMUL.FTZ R17, R5, R40 ;  /* 0x0000002805117220 */ /* 0x004fc60000410000 */
[----:B------:R-:W-:Y:S01]  /*10b10*/  STS [R6+0x500], R23 ;  /* 0x0005001706007388 */ /* 0x000fe20000000800 */
[----:B---3--:R-:W-:-:S03]  /*10b20*/  FMUL.FTZ R19, R5, R42 ;  /* 0x0000002a05137220 */ /* 0x008fc60000410000 */
        /* <DEDUP_REMOVED lines=11> */
.L_x_1733:
[----:B------:R-:W-:Y:S05]  /*10be0*/  BSYNC.RECONVERGENT B1 ;  /* 0x0000000000017941 */ /* 0x000fea0003800200 */
.L_x_1732:
        /* <DEDUP_REMOVED lines=10> */
[----:B------:R-:W5:Y:S04]  /*10c90*/  LDS R22, [R6+0x200] ;  /* 0x0002000006167984 */ /* 0x000f680000000800 */
[----:B------:R-:W4:Y:S04]  /*10ca0*/  LDS R24, [R6+0x300] ;  /* 0x0003000006187984 */ /* 0x000f280000000800 */
[----:B------:R-:W4:Y:S04]  /*10cb0*/  LDS R26, [R6+0x400] ;  /* 0x00040000061a7984 */ /* 0x000f280000000800 */
[----:B------:R-:W4:Y:S01]  /*10cc0*/  LDS R28, [R6+0x500] ;  /* 0x00050000061c7984 */ /* 0x000f220000000800 */
[C---:B-1----:R-:W-:Y:S01]  /*10cd0*/  FMUL.FTZ R7, R5.reuse, R8 ;  /* 0x0000000805077220 */ /* 0x042fe20000410000 */
[----:B0-----:R-:W-:-:S04]  /*10ce0*/  FMUL.FTZ R9, R5, R10 ;  /* 0x0000000a05097220 */ /* 0x001fc80000410000 */
[----:B------:R-:W-:Y:S01]  /*10cf0*/  STS [R6+-0x200], R7 ;  /* 0xfffe000706007388 */ /* 0x000fe20000000800 */
[----:B--2---:R-:W-:-:S03]  /*10d00*/  FMUL.FTZ R11, R5, R18 ;  /* 0x00000012050b7220 */ /* 0x004fc60000410000 */
[----:B------:R-:W-:Y:S01]  /*10d10*/  STS [R6+-0x100], R9 ;  /* 0xffff000906007388 */ /* 0x000fe20000000800 */
[----:B---3--:R-:W-:-:S03]  /*10d20*/  FMUL.FTZ R17, R5, R20 ;  /* 0x0000001405117220 */ /* 0x008fc60000410000 */
[----:B------:R-:W-:Y:S01]  /*10d30*/  STS [R6], R11 ;  /* 0x0000000b06007388 */ /* 0x000fe20000000800 */
[----:B-----5:R-:W-:-:S03]  /*10d40*/  FMUL.FTZ R19, R5, R22 ;  /* 0x0000001605137220 */ /* 0x020fc60000410000 */
[----:B------:R-:W-:Y:S01]  /*10d50*/  STS [R6+0x100], R17 ;  /* 0x0001001106007388 */ /* 0x000fe20000000800 */
[----:B----4-:R-:W-:-:S03]  /*10d60*/  FMUL.FTZ R21, R5, R24 ;  /* 0x0000001805157220 */ /* 0x010fc60000410000 */
[----:B------:R-:W-:Y:S01]  /*10d70*/  STS [R6+0x200], R19 ;  /* 0x0002001306007388 */ /* 0x000fe20000000800 */
[----:B------:R-:W-:-:S03]  /*10d80*/  FMUL.FTZ R23, R5, R26 ;  /* 0x0000001a05177220 */ /* 0x000fc60000410000 */
[----:B------:R-:W-:Y:S01]  /*10d90*/  STS [R6+0x300], R21 ;  /* 0x0003001506007388 */ /* 0x000fe20000000800 */
[----:B------:R-:W-:-:S03]  /*10da0*/  FMUL.FTZ R25, R5, R28 ;  /* 0x0000001c05197220 */ /* 0x000fc60000410000 */
[----:B------:R-:W-:Y:S04]  /*10db0*/  STS [R6+0x400], R23 ;  /* 0x0004001706007388 */ /* 0x000fe80000000800 */
[----:B------:R0:W-:Y:S02]  /*10dc0*/  STS [R6+0x500], R25 ;  /* 0x0005001906007388 */ /* 0x0001e40000000800 */
[----:B0-----:R-:W-:-:S07]  /*10dd0*/  VIADD R6, R6, 0x800 ;  /* 0x0000080006067836 */ /* 0x001fce0000000000 */
.L_x_1736:
[----:B------:R-:W-:Y:S05]  /*10de0*/  BSYNC.RECONVERGENT B1 ;  /* 0x0000000000017941 */ /* 0x000fea0003800200 */
.L_x_1735:
[----:B------:R-:W-:-:S13]  /*10df0*/  ISETP.LT.OR P0, PT, R4, UR42, P0 ;  /* 0x0000002a04007c0c */ /* 0x000fda0008701670 */
[----:B------:R-:W-:Y:S05]  /*10e00*/  @!P0 BRA `(.L_x_1727) ;  /* 0x0000000c00448947 */ /* 0x000fea0003800000 */
[----:B------:R-:W1:Y:S04]  /*10e10*/  LDS R4, [R6+-0x200] ;  /* 0xfffe000006047984 */ /* 0x000e680000000800 */
[----:B------:R-:W0:Y:S04]  /*10e20*/  LDS R8, [R6+-0x100] ;  /* 0xffff000006087984 */ /* 0x000e280000000800 */
[----:B------:R-:W2:Y:S04]  /*10e30*/  LDS R10, [R6] ;  /* 0x00000000060a7984 */ /* 0x000ea80000000800 */
[----:B------:R-:W3:Y:S01]  /*10e40*/  LDS R18, [R6+0x100] ;  /* 0x0001000006127984 */ /* 0x000ee20000000800 */
[-C--:B-1----:R-:W-:Y:S01]  /*10e50*/  FMUL.FTZ R7, R4, R5.reuse ;  /* 0x0000000504077220 */ /* 0x082fe20000410000 */
[----:B0-----:R-:W-:-:S04]  /*10e60*/  FMUL.FTZ R9, R8, R5 ;  /* 0x0000000508097220 */ /* 0x001fc80000410000 */
[----:B------:R0:W-:Y:S01]  /*10e70*/  STS [R6+-0x200], R7 ;  /* 0xfffe000706007388 */ /* 0x0001e20000000800 */
[----:B--2---:R-:W-:-:S03]  /*10e80*/  FMUL.FTZ R11, R10, R5 ;  /* 0x000000050a0b7220 */ /* 0x004fc60000410000 */
[----:B------:R0:W-:Y:S01]  /*10e90*/  STS [R6+-0x100], R9 ;  /* 0xffff000906007388 */ /* 0x0001e20000000800 */
[----:B---3--:R-:W-:-:S03]  /*10ea0*/  FMUL.FTZ R5, R18, R5 ;  /* 0x0000000512057220 */ /* 0x008fc60000410000 */
[----:B------:R0:W-:Y:S04]  /*10eb0*/  STS [R6], R11 ;  /* 0x0000000b06007388 */ /* 0x0001e80000000800 */
[----:B------:R0:W-:Y:S01]  /*10ec0*/  STS [R6+0x100], R5 ;  /* 0x0001000506007388 */ /* 0x0001e20000000800 */
[----:B------:R-:W-:Y:S05]  /*10ed0*/  BRA `(.L_x_1727) ;  /* 0x0000000c00107947 */ /* 0x000fea0003800000 */
.L_x_1728:
        /* <DEDUP_REMOVED lines=13> */
[----:B------:R-:W-:Y:S02]  /*10fb0*/  UMOV UR5, 0x400 ;  /* 0x0000040000057882 */ /* 0x000fe40000000000 */
[----:B------:R-:W-:Y:S01]  /*10fc0*/  UIADD3 UR5, UPT, UPT, UR5, 0x410, URZ ;  /* 0x0000041005057890 */ /* 0x000fe2000fffe0ff */
[C---:B------:R-:W-:Y:S01]  /*10fd0*/  IMAD.SHL.U32 R7, R6.reuse, 0x40, RZ ;  /* 0x0000004006077824 */ /* 0x040fe200078e00ff */
[----:B------:R-:W-:Y:S01]  /*10fe0*/  LOP3.LUT R6, R6, 0x3, RZ, 0xc0, !PT ;  /* 0x0000000306067812 */ /* 0x000fe200078ec0ff */
[----:B------:R-:W-:-:S03]  /*10ff0*/  IMAD.X R10, RZ, RZ, R9, P0 ;  /* 0x000000ffff0a7224 */ /* 0x000fc600000e0609 */
[----:B------:R-:W-:Y:S01]  /*11000*/  LOP3.LUT R7, R7, 0xc0, RZ, 0xc0, !PT ;  /* 0x000000c007077812 */ /* 0x000fe200078ec0ff */
[----:B------:R-:W-:-:S04]  /*11010*/  IMAD.MOV R11, RZ, RZ, -R6 ;  /* 0x000000ffff0b7224 */ /* 0x000fc800078e0a06 */
[----:B------:R-:W-:Y:S01]  /*11020*/  IMAD.IADD R4, R4, 0x1, R7 ;  /* 0x0000000104047824 */ /* 0x000fe200078e0207 */
[----:B--2---:R-:W-:-:S04]  /*11030*/  LEA R18, P0, R19, UR10, 0x2 ;  /* 0x0000000a13127c11 */ /* 0x004fc8000f8010ff */
[----:B------:R-:W-:Y:S01]  /*11040*/  LEA.HI.X R19, R19, UR11, R10, 0x2, P0 ;  /* 0x0000000b13137c11 */ /* 0x000fe200080f140a */
[----:B0-----:R-:W-:-:S06]  /*11050*/  ULEA UR5, UR7, UR5, 0x18 ;  /* 0x0000000507057291 */ /* 0x001fcc000f8ec0ff */
[----:B------:R-:W-:-:S07]  /*11060*/  VIADD R10, R0, UR5 ;  /* 0x00000005000a7c36 */ /* 0x000fce0008000000 */
.L_x_1739:
[----:B--2---:R-:W1:Y:S01]  /*11070*/  LDS R6, [R10] ;  /* 0x000000000a067984 */ /* 0x004e620000000800 */
[----:B------:R-:W-:Y:S02]  /*11080*/  IMAD.MOV.U32 R7, RZ, RZ, R19 ;  /* 0x000000ffff077224 */ /* 0x000fe400078e0013 */
[----:B------:R-:W-:-:S05]  /*11090*/  VIADD R11, R11, 0x1 ;  /* 0x000000010b0b7836 */ /* 0x000fca0000000000 */
[----:B------:R-:W-:Y:S01]  /*110a0*/  ISETP.NE.AND P0, PT, R11, RZ, PT ;  /* 0x000000ff0b00720c */ /* 0x000fe20003f05270 */
[----:B-1----:R-:W-:Y:S01]  /*110b0*/  FMUL.FTZ R17, R6, R5 ;  /* 0x0000000506117220 */ /* 0x002fe20000410000 */
[----:B------:R-:W-:Y:S01]  /*110c0*/  IMAD.MOV.U32 R6, RZ, RZ, R18 ;  /* 0x000000ffff067224 */ /* 0x000fe200078e0012 */
[----:B------:R-:W-:-:S03]  /*110d0*/  IADD3 R18, P2, PT, R18, 0x100, RZ ;  /* 0x0000010012127810 */ /* 0x000fc60007f5e0ff */
[----:B------:R0:W-:Y:S02]  /*110e0*/  STS [R10], R17 ;  /* 0x000000110a007388 */ /* 0x0001e40000000800 */
[----:B------:R-:W-:Y:S02]  /*110f0*/  IMAD.X R19, RZ, RZ, R19, P2 ;  /* 0x000000ffff137224 */ /* 0x000fe400010e0613 */
[----:B------:R2:W-:Y:S01]  /*11100*/  STG.E desc[UR36][R6.64], R17 ;  /* 0x0000001106007986 */ /* 0x0005e2000c101924 */
[----:B0-----:R-:W-:Y:S02]  /*11110*/  VIADD R10, R10, 0x100 ;  /* 0x000001000a0a7836 */ /* 0x001fe40000000000 */
[----:B------:R-:W-:Y:S05]  /*11120*/  @P0 BRA `(.L_x_1739) ;  /* 0xfffffffc00d00947 */ /* 0x000fea000383ffff */
.L_x_1738:
[----:B------:R-:W-:Y:S05]  /*11130*/  BSYNC.RECONVERGENT B1 ;  /* 0x0000000000017941 */ /* 0x000fea0003800200 */
.L_x_1737:
[----:B------:R-:W-:Y:S05]  /*11140*/  @!P1 BRA `(.L_x_1727) ;  /* 0x0000000800749947 */ /* 0x000fea0003800000 */
[----:B------:R-:W0:Y:S01]  /*11150*/  S2R R10, SR_CgaCtaId ;  /* 0x00000000000a7919 */ /* 0x000e220000008800 */
[----:B------:R-:W3:Y:S01]  /*11160*/  LDCU.64 UR10, c[0x0][0x480] ;  /* 0x00009000ff0a77ac */ /* 0x000ee20008000a00 */
[C---:B------:R-:W-:Y:S01]  /*11170*/  IADD3 R18, PT, PT, -R4.reuse, UR42, RZ ;  /* 0x0000002a04127c10 */ /* 0x040fe2000fffe1ff */
[----:B------:R-:W-:Y:S01]  /*11180*/  BSSY.RECONVERGENT B1, `(.L_x_1740) ;  /* 0x000005b000017945 */ /* 0x000fe20003800200 */
[----:B------:R-:W-:Y:S01]  /*11190*/  IADD3 R8, P0, PT, R4, R8, RZ ;  /* 0x0000000804087210 */ /* 0x000fe20007f1e0ff */
[----:B------:R-:W-:Y:S01]  /*111a0*/  USHF.L.U32 UR5, UR45, 0x2, URZ ;  /* 0x000000022d057899 */ /* 0x000fe200080006ff */
[----:B------:R-:W-:Y:S02]  /*111b0*/  ISETP.GT.AND P1, PT, R18, 0x300, PT ;  /* 0x000003001200780c */ /* 0x000fe40003f24270 */
[----:B--2---:R-:W-:Y:S01]  /*111c0*/  MOV R6, 0x400 ;  /* 0x0000040000067802 */ /* 0x004fe20000000f00 */
[----:B------:R-:W-:-:S04]  /*111d0*/  IMAD.X R9, RZ, RZ, R9, P0 ;  /* 0x000000ffff097224 */ /* 0x000fc800000e0609 */
[----:B------:R-:W-:Y:S01]  /*111e0*/  VIADD R7, R6, 0x410 ;  /* 0x0000041006077836 */ /* 0x000fe20000000000 */
[----:B---3--:R-:W-:-:S04]  /*111f0*/  LEA R11, P0, R8, UR10, 0x2 ;  /* 0x0000000a080b7c11 */ /* 0x008fc8000f8010ff */
[----:B------:R-:W-:Y:S02]  /*11200*/  LEA.HI.X R17, R8, UR11, R9, 0x2, P0 ;  /* 0x0000000b08117c11 */ /* 0x000fe400080f1409 */
[----:B------:R-:W-:Y:S02]  /*11210*/  IADD3 R6, P0, PT, R11, 0x200, RZ ;  /* 0x000002000b067810 */ /* 0x000fe40007f1e0ff */
[----:B------:R-:W-:Y:S02]  /*11220*/  LEA R8, R4, -UR5, 0x2 ;  /* 0x8000000504087c11 */ /* 0x000fe4000f8e10ff */
        /* <DEDUP_REMOVED lines=8> */
.L_x_1742:
[----:B------:R-:W1:Y:S01]  /*112b0*/  LDS R10, [R8+-0x200] ;  /* 0xfffe0000080a7984 */ /* 0x000e620000000800 */
[----:B------:R-:W-:-:S03]  /*112c0*/  VIADD R4, R4, 0x400 ;  /* 0x0000040004047836 */ /* 0x000fc60000000000 */
[----:B------:R-:W0:Y:S02]  /*112d0*/  LDS R18, [R8+-0x100] ;  /* 0xffff000008127984 */ /* 0x000e240000000800 */
[----:B------:R-:W-:Y:S02]  /*112e0*/  ISETP.GE.AND P2, PT, R4, R27, PT ;  /* 0x0000001b0400720c */ /* 0x000fe40003f46270 */
[----:B------:R-:W2:Y:S04]  /*112f0*/  LDS R20, [R8] ;  /* 0x0000000008147984 */ /* 0x000ea80000000800 */
[----:B----4-:R-:W-:Y:S04]  /*11300*/  LDS R32, [R8+0x600] ;  /* 0x0006000008207984 */ /* 0x010fe80000000800 */
[----:B------:R-:W3:Y:S04]  /*11310*/  LDS R22, [R8+0x100] ;  /* 0x0001000008167984 */ /* 0x000ee80000000800 */
[----:B------:R-:W4:Y:S04]  /*11320*/  LDS R24, [R8+0x200] ;  /* 0x0002000008187984 */ /* 0x000f280000000800 */
[----:B------:R-:W5:Y:S04]  /*11330*/  LDS R26, [R8+0x300] ;  /* 0x00030000081a7984 */ /* 0x000f680000000800 */
[----:B------:R-:W5:Y:S04]  /*11340*/  LDS R28, [R8+0x400] ;  /* 0x00040000081c7984 */ /* 0x000f680000000800 */
[----:B------:R-:W5:Y:S04]  /*11350*/  LDS R30, [R8+0x500] ;  /* 0x00050000081e7984 */ /* 0x000f680000000800 */
[----:B------:R-:W5:Y:S01]  /*11360*/  LDS R34, [R8+0x700] ;  /* 0x0007000008227984 */ /* 0x000f620000000800 */
[----:B-1----:R-:W-:-:S03]  /*11370*/  FMUL.FTZ R9, R5, R10 ;  /* 0x0000000a05097220 */ /* 0x002fc60000410000 */
[----:B------:R-:W-:Y:S01]  /*11380*/  LDS R36, [R8+0x800] ;  /* 0x0008000008247984 */ /* 0x000fe20000000800 */
[----:B0-----:R-:W-:-:S03]  /*11390*/  FMUL.FTZ R11, R5, R18 ;  /* 0x00000012050b7220 */ /* 0x001fc60000410000 */
[----:B------:R-:W0:Y:S01]  /*113a0*/  LDS R10, [R8+0xd00] ;  /* 0x000d0000080a7984 */ /* 0x000e220000000800 */
[----:B--2---:R-:W-:-:S03]  /*113b0*/  FMUL.FTZ R17, R5, R20 ;  /* 0x0000001405117220 */ /* 0x004fc60000410000 */
[----:B------:R-:W1:Y:S04]  /*113c0*/  LDS R38, [R8+0x900] ;  /* 0x0009000008267984 */ /* 0x000e680000000800 */
[----:B------:R-:W2:Y:S01]  /*113d0*/  LDS R40, [R8+0xa00] ;  /* 0x000a000008287984 */ /* 0x000ea20000000800 */
[----:B---3--:R-:W-:-:S03]  /*113e0*/  FMUL.FTZ R19, R5, R22 ;  /* 0x0000001605137220 */ /* 0x008fc60000410000 */
[----:B------:R-:W-:Y:S01]  /*113f0*/  LDS R42, [R8+0xb00] ;  /* 0x000b0000082a7984 */ /* 0x000fe20000000800 */
[----:B----4-:R-:W-:-:S03]  /*11400*/  FMUL.FTZ R21, R5, R24 ;  /* 0x0000001805157220 */ /* 0x010fc60000410000 */
[----:B------:R-:W3:Y:S01]  /*11410*/  LDS R44, [R8+0xc00] ;  /* 0x000c0000082c7984 */ /* 0x000ee20000000800 */
[----:B-----5:R-:W-:-:S03]  /*11420*/  FMUL.FTZ R23, R5, R26 ;  /* 0x0000001a05177220 */ /* 0x020fc60000410000 */
[----:B------:R-:W-:Y:S01]  /*11430*/  STG.E desc[UR36][R6.64+-0x100], R11 ;  /* 0xffff000b06007986 */ /* 0x000fe2000c101924 */
[----:B------:R-:W-:-:S03]  /*11440*/  FMUL.FTZ R25, R5, R28 ;  /* 0x0000001c05197220 */ /* 0x000fc60000410000 */
[----:B------:R4:W-:Y:S04]  /*11450*/  STS [R8+-0x100], R11 ;  /* 0xffff000b08007388 */ /* 0x0009e80000000800 */
[----:B------:R-:W-:Y:S04]  /*11460*/  STG.E desc[UR36][R6.64+-0x200], R9 ;  /* 0xfffe000906007986 */ /* 0x000fe8000c101924 */
[----:B------:R5:W-:Y:S01]  /*11470*/  STS [R8+-0x200], R9 ;  /* 0xfffe000908007388 */ /* 0x000be20000000800 */
[----:B----4-:R-:W-:-:S03]  /*11480*/  FMUL.FTZ R11, R5, R32 ;  /* 0x00000020050b7220 */ /* 0x010fc60000410000 */
[----:B------:R-:W-:Y:S04]  /*11490*/  STG.E desc[UR36][R6.64], R17 ;  /* 0x0000001106007986 */ /* 0x000fe8000c101924 */
[----:B------:R4:W-:Y:S01]  /*114a0*/  STS [R8], R17 ;  /* 0x0000001108007388 */ /* 0x0009e20000000800 */
[----:B-----5:R-:W-:-:S03]  /*114b0*/  FMUL.FTZ R9, R5, R30 ;  /* 0x0000001e05097220 */ /* 0x020fc60000410000 */
[----:B------:R-:W-:Y:S04]  /*114c0*/  STG.E desc[UR36][R6.64+0x600], R11 ;  /* 0x0006000b06007986 */ /* 0x000fe8000c101924 */
[----:B------:R0:W-:Y:S01]  /*114d0*/  STS [R8+0x600], R11 ;  /* 0x0006000b08007388 */ /* 0x0001e20000000800 */
[----:B----4-:R-:W-:-:S03]  /*114e0*/  FMUL.FTZ R17, R5, R34 ;  /* 0x0000002205117220 */ /* 0x010fc60000410000 */
[----:B------:R-:W-:Y:S04]  /*114f0*/  STG.E desc[UR36][R6.64+0x100], R19 ;  /* 0x0001001306007986 */ /* 0x000fe8000c101924 */
[----:B------:R4:W-:Y:S01]  /*11500*/  STS [R8+0x100], R19 ;  /* 0x0001001308007388 */ /* 0x0009e20000000800 */
[C---:B0-----:R-:W-:Y:S01]  /*11510*/  FMUL.FTZ R11, R5.reuse, R10 ;  /* 0x0000000a050b7220 */ /* 0x041fe20000410000 */
[----:B------:R-:W-:Y:S02]  /*11520*/  IADD3 R10, P1, PT, R6, 0x1000, RZ ;  /* 0x00001000060a7810 */ /* 0x000fe40007f3e0ff */
[----:B------:R-:W-:Y:S04]  /*11530*/  STG.E desc[UR36][R6.64+0x200], R21 ;  /* 0x0002001506007986 */ /* 0x000fe8000c101924 */
[----:B------:R1:W-:Y:S01]  /*11540*/  STS [R8+0x200], R21 ;  /* 0x0002001508007388 */ /* 0x0003e20000000800 */
[----:B----4-:R-:W-:-:S03]  /*11550*/  FMUL.FTZ R19, R5, R36 ;  /* 0x0000002405137220 */ /* 0x010fc60000410000 */
[----:B------:R-:W-:Y:S04]  /*11560*/  STG.E desc[UR36][R6.64+0x300], R23 ;  /* 0x0003001706007986 */ /* 0x000fe8000c101924 */
[----:B------:R2:W-:Y:S01]  /*11570*/  STS [R8+0x300], R23 ;  /* 0x0003001708007388 */ /* 0x0005e20000000800 */
[----:B-1----:R-:W-:-:S03]  /*11580*/  FMUL.FTZ R21, R5, R38 ;  /* 0x0000002605157220 */ /* 0x002fc60000410000 */
[----:B------:R-:W-:Y:S04]  /*11590*/  STG.E desc[UR36][R6.64+0x400], R25 ;  /* 0x0004001906007986 */ /* 0x000fe8000c101924 */
[----:B------:R3:W-:Y:S01]  /*115a0*/  STS [R8+0x400], R25 ;  /* 0x0004001908007388 */ /* 0x0007e20000000800 */
[----:B--2---:R-:W-:-:S03]  /*115b0*/  FMUL.FTZ R23, R5, R40 ;  /* 0x0000002805177220 */ /* 0x004fc60000410000 */
[----:B------:R-:W-:Y:S04]  /*115c0*/  STG.E desc[UR36][R6.64+0x500], R9 ;  /* 0x0005000906007986 */ /* 0x000fe8000c101924 */
[----:B------:R0:W-:Y:S01]  /*115d0*/  STS [R8+0x500], R9 ;  /* 0x0005000908007388 */ /* 0x0001e20000000800 */
[----:B---3--:R-:W-:-:S03]  /*115e0*/  FMUL.FTZ R25, R5, R44 ;  /* 0x0000002c05197220 */ /* 0x008fc60000410000 */
        /* <DEDUP_REMOVED lines=16> */
[----:B0-----:R-:W-:-:S02]  /*116f0*/  IMAD.MOV.U32 R6, RZ, RZ, R10 ;  /* 0x000000ffff067224 */ /* 0x001fc400078e000a */
[----:B-1----:R-:W-:Y:S02]  /*11700*/  VIADD R8, R8, 0x1000 ;  /* 0x0000100008087836 */ /* 0x002fe40000000000 */
[----:B------:R-:W-:Y:S01]  /*11710*/  IMAD.MOV.U32 R7, RZ, RZ, R17 ;  /* 0x000000ffff077224 */ /* 0x000fe200078e0011 */
[----:B------:R-:W-:Y:S06]  /*11720*/  @!P2 BRA `(.L_x_1742) ;  /* 0xfffffff800e0a947 */ /* 0x000fec000383ffff */
.L_x_1741:
[----:B------:R-:W-:Y:S05]  /*11730*/  BSYNC.RECONVERGENT B1 ;  /* 0x0000000000017941 */ /* 0x000fea0003800200 */
.L_x_1740:
        /* <DEDUP_REMOVED lines=15> */
[----:B------:R-:W-:Y:S01]  /*11830*/  IADD3 R10, P1, PT, R6, 0x800, RZ ;  /* 0x00000800060a7810 */ /* 0x000fe20007f3e0ff */
[----:B0-----:R-:W-:-:S03]  /*11840*/  FMUL.FTZ R11, R5, R18 ;  /* 0x00000012050b7220 */ /* 0x001fc60000410000 */
[----:B------:R-:W-:Y:S01]  /*11850*/  STG.E desc[UR36][R6.64+-0x200], R9 ;  /* 0xfffe000906007986 */ /* 0x000fe2000c101924 */
[----:B--2---:R-:W-:-:S03]  /*11860*/  FMUL.FTZ R17, R5, R20 ;  /* 0x0000001405117220 */ /* 0x004fc60000410000 */
[----:B------:R-:W-:Y:S01]  /*11870*/  STS [R8+-0x200], R9 ;  /* 0xfffe000908007388 */ /* 0x000fe20000000800 */
[----:B---3--:R-:W-:-:S03]  /*11880*/  FMUL.FTZ R19, R5, R22 ;  /* 0x0000001605137220 */ /* 0x008fc60000410000 */
[----:B------:R-:W-:Y:S01]  /*11890*/  STG.E desc[UR36][R6.64+-0x100], R11 ;  /* 0xffff000b06007986 */ /* 0x000fe2000c101924 */
[----:B-----5:R-:W-:-:S03]  /*118a0*/  FMUL.FTZ R21, R5, R24 ;  /* 0x0000001805157220 */ /* 0x020fc60000410000 */
[----:B------:R0:W-:Y:S01]  /*118b0*/  STS [R8+-0x100], R11 ;  /* 0xffff000b08007388 */ /* 0x0001e20000000800 */
[----:B----4-:R-:W-:-:S03]  /*118c0*/  FMUL.FTZ R23, R5, R26 ;  /* 0x0000001a05177220 */ /* 0x010fc60000410000 */
        /* <DEDUP_REMOVED lines=17> */
[----:B------:R-:W-:-:S07]  /*119e0*/  IMAD.MOV.U32 R7, RZ, RZ, R11 ;  /* 0x000000ffff077224 */ /* 0x000fce00078e000b */
.L_x_1744:
[----:B------:R-:W-:Y:S05]  /*119f0*/  BSYNC.RECONVERGENT B1 ;  /* 0x0000000000017941 */ /* 0x000fea0003800200 */
.L_x_1743:
        /* <DEDUP_REMOVED lines=8> */
[----:B------:R0:W-:Y:S01]  /*11a80*/  STG.E desc[UR36][R6.64+-0x200], R9 ;  /* 0xfffe000906007986 */ /* 0x0001e2000c101924 */
[----:B--2---:R-:W-:-:S03]  /*11a90*/  FMUL.FTZ R17, R18, R5 ;  /* 0x0000000512117220 */ /* 0x004fc60000410000 */
        /* <DEDUP_REMOVED lines=8> */
.L_x_1727:
[----:B------:R-:W-:Y:S05]  /*11b20*/  BSYNC.RECONVERGENT B0 ;  /* 0x0000000000007941 */ /* 0x000fea0003800200 */
.L_x_1726:
[----:B------:R-:W3:Y:S01]  /*11b30*/  LDCU UR5, c[0x0][0x40c] ;  /* 0x00008180ff0577ac */ /* 0x000ee20008000800 */
[----:B------:R-:W-:Y:S01]  /*11b40*/  IMAD.U32 R4, RZ, RZ, UR43 ;  /* 0x0000002bff047e24 */ /* 0x000fe2000f8e00ff */
[----:B------:R-:W1:Y:S01]  /*11b50*/  S2R R25, SR_CgaCtaId ;  /* 0x0000000000197919 */ /* 0x000e620000008800 */
[----:B------:R-:W-:Y:S01]  /*11b60*/  LOP3.LUT R22, R0, 0x7c, RZ, 0xc0, !PT ;  /* 0x0000007c00167812 */ /* 0x000fe200078ec0ff */
[----:B------:R-:W-:Y:S01]  /*11b70*/  IMAD.SHL.U32 R0, R3, 0x10, RZ ;  /* 0x0000001003007824 */ /* 0x000fe200078e00ff */
[----:B------:R-:W-:Y:S01]  /*11b80*/  MOV R18, 0x400 ;  /* 0x0000040000127802 */ /* 0x000fe20000000f00 */
[----:B------:R-:W-:Y:S01]  /*11b90*/  BSSY.RECONVERGENT B0, `(.L_x_1745) ;  /* 0x0000019000007945 */ /* 0x000fe20003800200 */
[----:B------:R-:W-:Y:S02]  /*11ba0*/  LEA.HI R4, R4, UR43, RZ, 0x1 ;  /* 0x0000002b04047c11 */ /* 0x000fe4000f8f08ff */
[----:B0-2---:R-:W-:Y:S02]  /*11bb0*/  CS2R R6, SRZ ;  /* 0x0000000000067805 */ /* 0x005fe4000001ff00 */
[----:B------:R-:W-:-:S02]  /*11bc0*/  LOP3.LUT R0, R0, 0x1f0, RZ, 0xc0, !PT ;  /* 0x000001f000007812 */ /* 0x000fc400078ec0ff */
[----:B------:R-:W-:-:S04]  /*11bd0*/  LOP3.LUT R4, R4, 0xfffffffe, RZ, 0xc0, !PT ;  /* 0xfffffffe04047812 */ /* 0x000fc800078ec0ff */
[----:B------:R-:W-:Y:S01]  /*11be0*/  IADD3 R23, PT, PT, -R4, UR43, RZ ;  /* 0x0000002b04177c10 */ /* 0x000fe2000fffe1ff */
[----:B------:R-:W-:Y:S02]  /*11bf0*/  VIADD R4, R18, 0x210 ;  /* 0x0000021012047836 */ /* 0x000fe40000000000 */
[----:B---3--:R-:W-:Y:S01]  /*11c00*/  IMAD.U32 R38, RZ, RZ, UR5 ;  /* 0x00000005ff267e24 */ /* 0x008fe2000f8e00ff */
[----:B------:R-:W-:-:S04]  /*11c10*/  ISETP.NE.AND P0, PT, R14, R23, PT ;  /* 0x000000170e00720c */ /* 0x000fc80003f05270 */
[----:B------:R-:W-:-:S04]  /*11c20*/  ISETP.NE.OR P0, PT, R38, RZ, P0 ;  /* 0x000000ff2600720c */ /* 0x000fc80000705670 */
[----:B------:R-:W-:Y:S02]  /*11c30*/  ISETP.GT.U32.OR P0, PT, R22, 0x4f, P0 ;  /* 0x0000004f1600780c */ /* 0x000fe40000704470 */
[----:B-1----:R-:W-:-:S05]  /*11c40*/  LEA R5, R25, R4, 0x18 ;  /* 0x0000000419057211 */ /* 0x002fca00078ec0ff */
        /* <DEDUP_REMOVED lines=12> */
.L_x_1747:
[----:B-----5:R0:W-:Y:S02]  /*11d10*/  STS.128 [R24], R4 ;  /* 0x0000000418007388 */ /* 0x0201e40000000c00 */
.L_x_1746:
[----:B------:R-:W-:Y:S05]  /*11d20*/  BSYNC.RECONVERGENT B0 ;  /* 0x0000000000007941 */ /* 0x000fea0003800200 */
.L_x_1745:
[----:B------:R-:W1:Y:S08]  /*11d30*/  LDC R0, c[0x0][0x3f8] ;  /* 0x0000fe00ff007b82 */ /* 0x000e700000000800 */
[----:B------:R-:W-:Y:S01]  /*11d40*/  BAR.SYNC.DEFER_BLOCKING 0x0 ;  /* 0x0000000000007b1d */ /* 0x000fe20000010000 */
[----:B------:R-:W-:Y:S02]  /*11d50*/  ISETP.GT.U32.AND P0, PT, R22, 0x4f, PT ;  /* 0x0000004f1600780c */ /* 0x000fe40003f04070 */
[----:B------:R-:W-:-:S02]  /*11d60*/  CS2R R10, SRZ ;  /* 0x00000000000a7805 */ /* 0x000fc4000001ff00 */
[----:B------:R-:W-:Y:S01]  /*11d70*/  CS2R R8, SRZ ;  /* 0x0000000000087805 */ /* 0x000fe2000001ff00 */
[----:B------:R-:W2:Y:S01]  /*11d80*/  LDCU UR13, c[0x0][0x40c] ;  /* 0x00008180ff0d77ac */ /* 0x000ea20008000800 */
[----:B------:R-:W-:Y:S01]  /*11d90*/  BSSY.RECONVERGENT B0, `(.L_x_1748) ;  /* 0x00001a2000007945 */ /* 0x000fe20003800200 */
[----:B------:R-:W3:Y:S01]  /*11da0*/  LDCU.64 UR10, c[0x0][0x3c8] ;  /* 0x00007900ff0a77ac */ /* 0x000ee20008000a00 */
[----:B-1----:R-:W-:-:S04]  /*11db0*/  IMAD R17, R0, UR12, R15 ;  /* 0x0000000c00117c24 */ /* 0x002fc8000f8e020f */
[----:B------:R-:W-:Y:S01]  /*11dc0*/  IMAD R17, R17, 0x50, RZ ;  /* 0x0000005011117824 */ /* 0x000fe200078e02ff */
[----:B--23--:R-:W-:Y:S06]  /*11dd0*/  @P0 BRA `(.L_x_1749) ;  /* 0x0000001800740947 */ /* 0x00cfec0003800000 */
[----:B------:R-:W1:Y:S01]  /*11de0*/  LDC R31, c[0x0][0x3f4] ;  /* 0x0000fd00ff1f7b82 */ /* 0x000e620000000800 */
[----:B------:R-:W-:Y:S01]  /*11df0*/  VIADD R36, R14, UR45 ;  /* 0x0000002d0e247c36 */ /* 0x000fe20008000000 */
[----:B------:R-:W-:Y:S01]  /*11e00*/  BSSY.RECONVERGENT B1, `(.L_x_1750) ;  /* 0x0000093000017945 */ /* 0x000fe20003800200 */
[----:B------:R-:W-:-:S05]  /*11e10*/  VIADD R18, R18, 0x410 ;  /* 0x0000041012127836 */ /* 0x000fca0000000000 */
[----:B------:R-:W2:Y:S01]  /*11e20*/  LDC.64 R20, c[0x0][0x3c0] ;  /* 0x0000f000ff147b82 */ /* 0x000ea20000000a00 */
[----:B------:R-:W-:-:S05]  /*11e30*/  LEA R25, R25, R18, 0x18 ;  /* 0x0000001219197211 */ /* 0x000fca00078ec0ff */
[----:B------:R-:W-:Y:S01]  /*11e40*/  IMAD R37, R14, 0x4, R25 ;  /* 0x000000040e257824 */ /* 0x000fe200078e0219 */
[----:B-1----:R-:W-:Y:S01]  /*11e50*/  VIMNMX R39, PT, PT, R31, UR43, PT ;  /* 0x0000002b1f277c48 */ /* 0x002fe2000bfe0100 */
[--C-:B------:R-:W-:Y:S02]  /*11e60*/  IMAD R19, R17, R31, R22.reuse ;  /* 0x0000001f11137224 */ /* 0x100fe400078e0216 */
[----:B------:R-:W-:Y:S01]  /*11e70*/  IMAD R11, R31, UR6, R22 ;  /* 0x000000061f0b7c24 */ /* 0x000fe2000f8e0216 */
[----:B------:R-:W-:Y:S01]  /*11e80*/  ISETP.GE.AND P0, PT, R36, R39, PT ;  /* 0x000000272400720c */ /* 0x000fe20003f06270 */
[----:B--2---:R-:W-:-:S04]  /*11e90*/  IMAD.WIDE R18, R19, 0x4, R20 ;  /* 0x0000000413127825 */ /* 0x004fc800078e0214 */
[----:B------:R-:W-:-:S04]  /*11ea0*/  IMAD.WIDE R20, R11, 0x4, R20 ;  /* 0x000000040b147825 */ /* 0x000fc800078e0214 */
[----:B------:R-:W-:-:S04]  /*11eb0*/  IMAD.MOV.U32 R11, RZ, RZ, RZ ;  /* 0x000000ffff0b7224 */ /* 0x000fc800078e00ff */
[----:B------:R-:W-:Y:S05]  /*11ec0*/  @P0 BRA `(.L_x_1751) ;  /* 0x0000000800180947 */ /* 0x000fea0003800000 */
[----:B------:R-:W-:Y:S01]  /*11ed0*/  VIADD R28, R36, 0x2 ;  /* 0x00000002241c7836 */ /* 0x000fe20000000000 */
[----:B------:R-:W1:Y:S01]  /*11ee0*/  LDC.64 R26, c[0x0][0x458] ;  /* 0x00011600ff1a7b82 */ /* 0x000e620000000a00 */
[----:B------:R-:W-:Y:S01]  /*11ef0*/  ULOP3.LUT UR5, URZ, UR45, URZ, 0x33, !UPT ;  /* 0x0000002dff057292 */ /* 0x000fe2000f8e33ff */
[----:B------:R-:W-:Y:S01]  /*11f00*/  IMAD R9, R2, R0, R15 ;  /* 0x0000000002097224 */ /* 0x000fe200078e020f */
[----:B------:R-:W-:Y:S01]  /*11f10*/  BSSY.RECONVERGENT B2, `(.L_x_1752) ;  /* 0x0000032000027945 */ /* 0x000fe20003800200 */
[----:B------:R-:W-:Y:S01]  /*11f20*/  VIMNMX R11, PT, PT, R39, R28, !PT ;  /* 0x0000001c270b7248 */ /* 0x000fe20007fe0100 */
[----:B------:R-:W-:Y:S02]  /*11f30*/  IMAD R31, R0, R31, RZ ;  /* 0x0000001f001f7224 */ /* 0x000fe400078e02ff */
[----:B------:R-:W-:Y:S01]  /*11f40*/  IMAD R9, R9, 0x50, R22 ;  /* 0x0000005009097824 */ /* 0x000fe200078e0216 */
[----:B------:R-:W-:Y:S01]  /*11f50*/  IADD3 R29, PT, PT, -R14, UR5, R11 ;  /* 0x000000050e1d7c10 */ /* 0x000fe2000fffe10b */
[----:B------:R-:W-:Y:S01]  /*11f60*/  IMAD.MOV.U32 R0, RZ, RZ, R36 ;  /* 0x000000ffff007224 */ /* 0x000fe200078e0024 */
[----:B------:R-:W-:Y:S01]  /*11f70*/  CS2R R10, SRZ ;  /* 0x00000000000a7805 */ /* 0x000fe2000001ff00 */
[----:B------:R-:W-:Y:S01]  /*11f80*/  IMAD R48, R31, 0x50, RZ ;  /* 0x000000501f307824 */ /* 0x000fe200078e02ff */
[----:B------:R-:W-:Y:S01]  /*11f90*/  LOP3.LUT P0, RZ, R29, 0x2, RZ, 0xc0, !PT ;  /* 0x000000021dff7812 */ /* 0x000fe2000780c0ff */
[----:B-1----:R-:W-:Y:S01]  /*11fa0*/  IMAD.WIDE R26, R9, 0x4, R26 ;  /* 0x00000004091a7825 */ /* 0x002fe200078e021a */
[----:B------:R-:W-:-:S11]  /*11fb0*/  CS2R R8, SRZ ;  /* 0x0000000000087805 */ /* 0x000fd6000001ff00 */
[----:B------:R-:W-:Y:S05]  /*11fc0*/  @P0 BRA `(.L_x_1753) ;  /* 0x0000000000980947 */ /* 0x000fea0003800000 */
[----:B------:R-:W1:Y:S01]  /*11fd0*/  LDCU.64 UR8, c[0x0][0x3c8] ;  /* 0x00007900ff0877ac */ /* 0x000e620008000a00 */
[----:B------:R-:W-:-:S05]  /*11fe0*/  IADD3 R0, P0, PT, R13, R36, RZ ;  /* 0x000000240d007210 */ /* 0x000fca0007f1e0ff */
[----:B------:R-:W-:Y:S01]  /*11ff0*/  IMAD.X R9, RZ, RZ, R12, P0 ;  /* 0x000000ffff097224 */ /* 0x000fe200000e060c */
[----:B-1----:R-:W-:-:S04]  /*12000*/  LEA R10, P0, R0, UR8, 0x2 ;  /* 0x00000008000a7c11 */ /* 0x002fc8000f8010ff */
        /* <DEDUP_REMOVED lines=10> */
[----:B-1----:R-:W1:-:S12]  /*120b0*/  LDS.128 R8, [R24] ;  /* 0x0000000018087984 */ /* 0x002e580000000c00 */
[----:B------:R-:W-:Y:S01]  /*120c0*/  VOTEU.ANY UP0, P1 ;  /* 0x0000000000ff7886 */ /* 0x000fe20000800100 */
[----:B------:R-:W-:-:S13]  /*120d0*/  PLOP3.LUT P0, PT, PT, PT, UP0, 0x80, 0x8 ;  /* 0x000000000008781c */ /* 0x000fda0003f0f008 */
[----:B------:R-:W2:Y:S01]  /*120e0*/  @P0 LDG.E.128 R40, desc[UR36][R26.64] ;  /* 0x000000241a280981 */ /* 0x000ea2000c1e1d00 */
[----:B------:R-:W-:Y:S02]  /*120f0*/  PLOP3.LUT P0, PT, PT, PT, UP0, 0x80, 0x8 ;  /* 0x000000000008781c */ /* 0x000fe40003f0f008 */
[----:B------:R-:W-:Y:S02]  /*12100*/  PLOP3.LUT P1, PT, PT, PT, UP0, 0x80, 0x8 ;  /* 0x000000000008781c */ /* 0x000fe40003f2f008 */
[----:B------:R-:W-:Y:S02]  /*12110*/  PLOP3.LUT P2, PT, PT, PT, UP0, 0x80, 0x8 ;  /* 0x000000000008781c */ /* 0x000fe40003f4f008 */
[----:B------:R-:W-:Y:S01]  /*12120*/  PLOP3.LUT P3, PT, PT, PT, UP0, 0x80, 0x8 ;  /* 0x000000000008781c */ /* 0x000fe20003f6f008 */
[----:B-1---5:R-:W-:Y:S01]  /*12130*/  FADD.FTZ R33, R33, R9 ;  /* 0x0000000921217221 */ /* 0x022fe20000010000 */
        /* <DEDUP_REMOVED lines=10> */
.L_x_1754:
[C---:B-12--5:R-:W-:Y:S01]  /*121e0*/  FFMA.FTZ R8, R0.reuse, R32, RZ ;  /* 0x0000002000087223 */ /* 0x066fe200000100ff */
[C---:B------:R-:W-:Y:S01]  /*121f0*/  FFMA.FTZ R9, R0.reuse, R33, RZ ;  /* 0x0000002100097223 */ /* 0x040fe200000100ff */
[C---:B------:R-:W-:Y:S01]  /*12200*/  FFMA.FTZ R10, R0.reuse, R34, RZ ;  /* 0x00000022000a7223 */ /* 0x040fe200000100ff */
[----:B------:R-:W-:Y:S01]  /*12210*/  FFMA.FTZ R11, R0, R35, RZ ;  /* 0x00000023000b7223 */ /* 0x000fe200000100ff */
[----:B------:R-:W-:-:S07]  /*12220*/  IMAD.MOV.U32 R0, RZ, RZ, R28 ;  /* 0x000000ffff007224 */ /* 0x000fce00078e001c */
.L_x_1753:
[----:B------:R-:W-:Y:S05]  /*12230*/  BSYNC.RECONVERGENT B2 ;  /* 0x0000000000027941 */ /* 0x000fea0003800200 */
.L_x_1752:
[----:B------:R-:W-:-:S13]  /*12240*/  ISETP.GE.U32.AND P0, PT, R29, 0x2, PT ;  /* 0x000000021d00780c */ /* 0x000fda0003f06070 */
[----:B------:R-:W-:Y:S05]  /*12250*/  @!P0 BRA `(.L_x_1751) ;  /* 0x0000000400348947 */ /* 0x000fea0003800000 */
[----:B------:R-:W-:Y:S01]  /*12260*/  USHF.L.U32 UR5, UR45, 0x2, URZ ;  /* 0x000000022d057899 */ /* 0x000fe200080006ff */
[----:B------:R-:W-:Y:S01]  /*12270*/  ISETP.NE.AND P0, PT, R38, RZ, PT ;  /* 0x000000ff2600720c */ /* 0x000fe20003f05270 */
[----:B------:R-:W-:-:S04]  /*12280*/  IMAD R43, R0, 0x50, RZ ;  /* 0x00000050002b7824 */ /* 0x000fc800078e02ff */
[----:B------:R-:W-:-:S04]  /*12290*/  LEA R28, R0, -UR5, 0x2 ;  /* 0x80000005001c7c11 */ /* 0x000fc8000f8e10ff */
[----:B------:R-:W-:-:S07]  /*122a0*/  IADD3 R42, PT, PT, R28, 0x8, R25 ;  /* 0x000000081c2a7810 */ /* 0x000fce0007ffe019 */
.L_x_1758:
[----:B------:R-:W-:Y:S02]  /*122b0*/  IADD3 R28, P1, PT, R13, R0, RZ ;  /* 0x000000000d1c7210 */ /* 0x000fe40007f3e0ff */
[----:B------:R-:W-:-:S03]  /*122c0*/  ISETP.NE.AND P4, PT, R16, RZ, PT ;  /* 0x000000ff1000720c */ /* 0x000fc60003f85270 */
[----:B------:R-:W-:Y:S01]  /*122d0*/  IMAD.X R29, RZ, RZ, R12, P1 ;  /* 0x000000ffff1d7224 */ /* 0x000fe200008e060c */
        /* <DEDUP_REMOVED lines=10> */
[----:B----4-:R-:W1:-:S12]  /*12380*/  LDS.128 R32, [R24] ;  /* 0x0000000018207984 */ /* 0x010e580000000c00 */
        /* <DEDUP_REMOVED lines=9> */
[----:B------:R-:W-:-:S04]  /*12420*/  IMAD.WIDE.U32 R32, R43, 0x4, R18 ;  /* 0x000000042b207825 */ /* 0x000fc800078e0012 */
[----:B--2---:R-:W-:Y:S01]  /*12430*/  @P0 FMUL.FTZ R28, R28, R44 ;  /* 0x0000002c1c1c0220 */ /* 0x004fe20000410000 */
[----:B------:R-:W-:Y:S01]  /*12440*/  @P1 FMUL.FTZ R29, R29, R45 ;  /* 0x0000002d1d1d1220 */ /* 0x000fe20000410000 */
[----:B------:R-:W-:Y:S02]  /*12450*/  @P2 FMUL.FTZ R30, R30, R46 ;  /* 0x0000002e1e1e2220 */ /* 0x000fe40000410000 */
[----:B------:R-:W-:-:S05]  /*12460*/  @P3 FMUL.FTZ R31, R31, R47 ;  /* 0x0000002f1f1f3220 */ /* 0x000fca0000410000 */
[----:B------:R1:W-:Y:S02]  /*12470*/  STG.E.128 desc[UR36][R32.64], R28 ;  /* 0x0000001c20007986 */ /* 0x0003e4000c101d24 */
.L_x_1756:
[----:B------:R-:W-:Y:S05]  /*12480*/  BSYNC.RECONVERGENT B2 ;  /* 0x0000000000027941 */ /* 0x000fea0003800200 */
.L_x_1755:
[----:B------:R-:W1:Y:S04]  /*12490*/  LDG.E R40, desc[UR36][R40.64+0x8] ;  /* 0x0000082428287981 */ /* 0x000e68000c1e1900 */
[----:B------:R-:W2:Y:S01]  /*124a0*/  LDS R45, [R42+-0x8] ;  /* 0xfffff8002a2d7984 */ /* 0x000ea20000000800 */
[----:B------:R-:W-:Y:S02]  /*124b0*/  IMAD.U32 R38, RZ, RZ, UR13 ;  /* 0x0000000dff267e24 */ /* 0x000fe4000f8e00ff */
[----:B-1--4-:R-:W-:-:S04]  /*124c0*/  IMAD R32, R48, R40, R43 ;  /* 0x0000002830207224 */ /* 0x012fc800078e022b */
[----:B------:R-:W-:-:S04]  /*124d0*/  VIADD R33, R32, 0xa0 ;  /* 0x000000a020217836 */ /* 0x000fc80000000000 */
[----:B------:R-:W-:-:S06]  /*124e0*/  IMAD.WIDE R32, R33, 0x4, R20 ;  /* 0x0000000421207825 */ /* 0x000fcc00078e0214 */
[----:B------:R-:W5:Y:S01]  /*124f0*/  LDG.E.128 R32, desc[UR36][R32.64] ;  /* 0x0000002420207981 */ /* 0x000f62000c1e1d00 */
[----:B------:R-:W-:Y:S01]  /*12500*/  ISETP.NE.AND P0, PT, R38, RZ, PT ;  /* 0x000000ff2600720c */ /* 0x000fe20003f05270 */
[C---:B--2--5:R-:W-:Y:S01]  /*12510*/  FFMA.FTZ R44, R45.reuse, R28, R8 ;  /* 0x0000001c2d2c7223 */ /* 0x064fe20000010008 */
[C---:B------:R-:W-:Y:S01]  /*12520*/  FFMA.FTZ R46, R45.reuse, R29, R9 ;  /* 0x0000001d2d2e7223 */ /* 0x040fe20000010009 */
[C---:B------:R-:W-:Y:S01]  /*12530*/  FFMA.FTZ R47, R45.reuse, R30, R10 ;  /* 0x0000001e2d2f7223 */ /* 0x040fe2000001000a */
[----:B------:R-:W-:-:S09]  /*12540*/  FFMA.FTZ R40, R45, R31, R11 ;  /* 0x0000001f2d287223 */ /* 0x000fd2000001000b */
        /* <DEDUP_REMOVED lines=9> */
[----:B-1----:R-:W-:Y:S01]  /*125e0*/  FADD.FTZ R32, R28, R32 ;  /* 0x000000201c207221 */ /* 0x002fe20000010000 */
[----:B------:R-:W-:Y:S01]  /*125f0*/  FADD.FTZ R33, R29, R33 ;  /* 0x000000211d217221 */ /* 0x000fe20000010000 */
[----:B------:R-:W-:Y:S01]  /*12600*/  FADD.FTZ R34, R30, R34 ;  /* 0x000000221e227221 */ /* 0x000fe20000010000 */
[----:B------:R-:W-:Y:S01]  /*12610*/  FADD.FTZ R35, R31, R35 ;  /* 0x000000231f237221 */ /* 0x000fe20000010000 */
[----:B------:R-:W-:-:S02]  /*12620*/  VIADD R29, R43, 0xa0 ;  /* 0x000000a02b1d7836 */ /* 0x000fc40000000000 */
[----:B--2---:R-:W-:Y:S02]  /*12630*/  @P1 FMUL.FTZ R32, R32, R8 ;  /* 0x0000000820201220 */ /* 0x004fe40000410000 */
[----:B------:R-:W-:Y:S02]  /*12640*/  @P2 FMUL.FTZ R33, R33, R9 ;  /* 0x0000000921212220 */ /* 0x000fe40000410000 */
[----:B------:R-:W-:Y:S02]  /*12650*/  @P3 FMUL.FTZ R34, R34, R10 ;  /* 0x0000000a22223220 */ /* 0x000fe40000410000 */
[----:B------:R-:W-:Y:S01]  /*12660*/  @P4 FMUL.FTZ R35, R35, R11 ;  /* 0x0000000b23234220 */ /* 0x000fe20000410000 */
[----:B------:R-:W-:-:S05]  /*12670*/  IMAD.WIDE.U32 R8, R29, 0x4, R18 ;  /* 0x000000041d087825 */ /* 0x000fca00078e0012 */
[----:B------:R1:W-:Y:S02]  /*12680*/  STG.E.128 desc[UR36][R8.64], R32 ;  /* 0x0000002008007986 */ /* 0x0003e4000c101d24 */
.L_x_1757:
[----:B------:R2:W1:Y:S01]  /*12690*/  LDS R11, [R42] ;  /* 0x000000002a0b7984 */ /* 0x0004620000000800 */
[----:B------:R-:W-:Y:S02]  /*126a0*/  VIADD R0, R0, 0x4 ;  /* 0x0000000400007836 */ /* 0x000fe40000000000 */
[----:B------:R-:W-:-:S03]  /*126b0*/  VIADD R43, R43, 0x140 ;  /* 0x000001402b2b7836 */ /* 0x000fc60000000000 */
[----:B------:R-:W-:Y:S01]  /*126c0*/  ISETP.GE.AND P1, PT, R0, R39, PT ;  /* 0x000000270000720c */ /* 0x000fe20003f26270 */
[----:B--2---:R-:W-:Y:S02]  /*126d0*/  VIADD R42, R42, 0x10 ;  /* 0x000000102a2a7836 */ /* 0x004fe40000000000 */
[C---:B-1----:R-:W-:Y:S01]  /*126e0*/  FFMA.FTZ R8, R11.reuse, R32, R44 ;  /* 0x000000200b087223 */ /* 0x042fe2000001002c */
[C---:B------:R-:W-:Y:S01]  /*126f0*/  FFMA.FTZ R9, R11.reuse, R33, R46 ;  /* 0x000000210b097223 */ /* 0x040fe2000001002e */
[C---:B------:R-:W-:Y:S01]  /*12700*/  FFMA.FTZ R10, R11.reuse, R34, R47 ;  /* 0x000000220b0a7223 */ /* 0x040fe2000001002f */
[----:B------:R-:W-:-:S07]  /*12710*/  FFMA.FTZ R11, R11, R35, R40 ;  /* 0x000000230b0b7223 */ /* 0x000fce0000010028 */
[----:B------:R-:W-:Y:S05]  /*12720*/  @!P1 BRA `(.L_x_1758) ;  /* 0xfffffff800e09947 */ /* 0x000fea000383ffff */
.L_x_1751:
[----:B------:R-:W-:Y:S05]  /*12730*/  BSYNC.RECONVERGENT B1 ;  /* 0x0000000000017941 */ /* 0x000fea0003800200 */
.L_x_1750:
[----:B------:R-:W-:Y:S01]  /*12740*/  ISETP.GE.AND P0, PT, R36, UR43, PT ;  /* 0x0000002b24007c0c */ /* 0x000fe2000bf06270 */
[----:B------:R-:W-:-:S12]  /*12750*/  BSSY.RECONVERGENT B1, `(.L_x_1759) ;  /* 0x00000e1000017945 */ /* 0x000fd80003800200 */
[----:B------:R-:W-:Y:S05]  /*12760*/  @P0 BRA `(.L_x_1760) ;  /* 0x0000000c007c0947 */ /* 0x000fea0003800000 */
[----:B----4-:R-:W-:Y:S01]  /*12770*/  VIADD R35, R36, 0x2 ;  /* 0x0000000224237836 */ /* 0x010fe20000000000 */
[----:B------:R-:W1:Y:S01]  /*12780*/  LDC R31, c[0x0][0x3f4] ;  /* 0x0000fd00ff1f7b82 */ /* 0x000e620000000800 */
[----:B------:R-:W2:Y:S01]  /*12790*/  LDCU UR5, c[0x0][0x3f8] ;  /* 0x00007f00ff0577ac */ /* 0x000ea20008000800 */
[----:B------:R-:W-:Y:S01]  /*127a0*/  BSSY.RECONVERGENT B2, `(.L_x_1761) ;  /* 0x000004d000027945 */ /* 0x000fe20003800200 */
[----:B------:R-:W-:Y:S01]  /*127b0*/  IMAD.MOV.U32 R28, RZ, RZ, R36 ;  /* 0x000000ffff1c7224 */ /* 0x000fe200078e0024 */
[----:B------:R-:W-:Y:S01]  /*127c0*/  VIMNMX R29, PT, PT, R35, UR43, !PT ;  /* 0x0000002b231d7c48 */ /* 0x000fe2000ffe0100 */
[----:B------:R-:W-:-:S03]  /*127d0*/  ULOP3.LUT UR7, URZ, UR45, URZ, 0x33, !UPT ;  /* 0x0000002dff077292 */ /* 0x000fc6000f8e33ff */
[----:B------:R-:W3:Y:S03]  /*127e0*/  LDC.64 R26, c[0x0][0x458] ;  /* 0x00011600ff1a7b82 */ /* 0x000ee60000000a00 */
[----:B------:R-:W-:-:S04]  /*127f0*/  IADD3 R32, PT, PT, -R14, UR7, R29 ;  /* 0x000000070e207c10 */ /* 0x000fc8000fffe11d */
[----:B------:R-:W-:Y:S01]  /*12800*/  LOP3.LUT P0, RZ, R32, 0x2, RZ, 0xc0, !PT ;  /* 0x0000000220ff7812 */ /* 0x000fe2000780c0ff */
[----:B--2---:R-:W-:-:S04]  /*12810*/  IMAD R33, R2, UR5, R15 ;  /* 0x0000000502217c24 */ /* 0x004fc8000f8e020f */
[----:B------:R-:W-:Y:S02]  /*12820*/  IMAD R33, R33, 0x50, R22 ;  /* 0x0000005021217824 */ /* 0x000fe400078e0216 */
[----:B-1----:R-:W-:Y:S02]  /*12830*/  IMAD R0, R31, UR5, RZ ;  /* 0x000000051f007c24 */ /* 0x002fe4000f8e02ff */
[----:B---3--:R-:W-:-:S04]  /*12840*/  IMAD.WIDE R26, R33, 0x4, R26 ;  /* 0x00000004211a7825 */ /* 0x008fc800078e021a */
[----:B------:R-:W-:Y:S05]  /*12850*/  @P0 BRA `(.L_x_1762) ;  /* 0x0000000400040947 */ /* 0x000fea0003800000 */
[----:B------:R-:W-:Y:S01]  /*12860*/  ISETP.GE.AND P0, PT, R36, R31, PT ;  /* 0x0000001f2400720c */ /* 0x000fe20003f06270 */
[----:B------:R-:W-:-:S12]  /*12870*/  IMAD.MOV.U32 R28, RZ, RZ, R35 ;  /* 0x000000ffff1c7224 */ /* 0x000fd800078e0023 */
[----:B------:R-:W-:Y:S05]  /*12880*/  @!P0 BRA `(.L_x_1762) ;  /* 0x0000000000f88947 */ /* 0x000fea0003800000 */
[----:B------:R-:W-:Y:S01]  /*12890*/  IABS R33, R31 ;  /* 0x0000001f00217213 */ /* 0x000fe20000000000 */
[----:B------:R-:W1:Y:S01]  /*128a0*/  LDCU.64 UR8, c[0x0][0x3c8] ;  /* 0x00007900ff0877ac */ /* 0x000e620008000a00 */
[----:B------:R-:W-:Y:S01]  /*128b0*/  IABS R40, R36 ;  /* 0x0000002400287213 */ /* 0x000fe20000000000 */
[----:B------:R-:W2:Y:S01]  /*128c0*/  LDS R37, [R37] ;  /* 0x0000000025257984 */ /* 0x000ea20000000800 */
[----:B------:R-:W3:Y:S01]  /*128d0*/  I2F.RP R30, R33 ;  /* 0x00000021001e7306 */ /* 0x000ee20000209400 */
[----:B------:R-:W-:Y:S02]  /*128e0*/  ISETP.GE.AND P1, PT, R36, RZ, PT ;  /* 0x000000ff2400720c */ /* 0x000fe40003f26270 */
[----:B------:R-:W-:-:S05]  /*128f0*/  ISETP.NE.AND P2, PT, R31, RZ, PT ;  /* 0x000000ff1f00720c */ /* 0x000fca0003f45270 */
[----:B---3--:R-:W3:Y:S02]  /*12900*/  MUFU.RCP R30, R30 ;  /* 0x0000001e001e7308 */ /* 0x008ee40000001000 */
[----:B---3--:R-:W-:-:S06]  /*12910*/  VIADD R34, R30, 0xffffffe ;  /* 0x0ffffffe1e227836 */ /* 0x008fcc0000000000 */
[----:B------:R-:W3:Y:S02]  /*12920*/  F2I.FTZ.U32.TRUNC.NTZ R29, R34 ;  /* 0x00000022001d7305 */ /* 0x000ee4000021f000 */
[----:B---3--:R-:W-:-:S04]  /*12930*/  IMAD.MOV R28, RZ, RZ, -R29 ;  /* 0x000000ffff1c7224 */ /* 0x008fc800078e0a1d */
        /* <DEDUP_REMOVED lines=13> */
[----:B------:R-:W-:-:S05]  /*12a10*/  IADD3 R29, P0, PT, R13, R28, RZ ;  /* 0x0000001c0d1d7210 */ /* 0x000fca0007f1e0ff */
[----:B------:R-:W-:Y:S01]  /*12a20*/  IMAD.X R34, RZ, RZ, R12, P0 ;  /* 0x000000ffff227224 */ /* 0x000fe200000e060c */
[----:B-1----:R-:W-:-:S04]  /*12a30*/  LEA R30, P0, R29, UR8, 0x2 ;  /* 0x000000081d1e7c11 */ /* 0x002fc8000f8010ff */
        /* <DEDUP_REMOVED lines=10> */
[----:B------:R-:W2:-:S12]  /*12ae0*/  LDS.128 R44, [R24] ;  /* 0x00000000182c7984 */ /* 0x000e980000000c00 */
[----:B------:R-:W-:Y:S01]  /*12af0*/  VOTEU.ANY UP0, P3 ;  /* 0x0000000000ff7886 */ /* 0x000fe20001800100 */
[----:B------:R-:W-:-:S13]  /*12b00*/  PLOP3.LUT P0, PT, PT, PT, UP0, 0x80, 0x8 ;  /* 0x000000000008781c */ /* 0x000fda0003f0f008 */
[----:B-1----:R-:W3:Y:S01]  /*12b10*/  @P0 LDG.E.128 R28, desc[UR36][R26.64] ;  /* 0x000000241a1c0981 */ /* 0x002ee2000c1e1d00 */
[----:B------:R-:W-:Y:S01]  /*12b20*/  PLOP3.LUT P0, PT, PT, PT, UP0, 0x80, 0x8 ;  /* 0x000000000008781c */ /* 0x000fe20003f0f008 */
[----:B------:R-:W-:Y:S01]  /*12b30*/  IMAD R33, R36, 0x50, RZ ;  /* 0x0000005024217824 */ /* 0x000fe200078e02ff */
[----:B------:R-:W-:Y:S02]  /*12b40*/  PLOP3.LUT P1, PT, PT, PT, UP0, 0x80, 0x8 ;  /* 0x000000000008781c */ /* 0x000fe40003f2f008 */
[----:B------:R-:W-:Y:S02]  /*12b50*/  PLOP3.LUT P2, PT, PT, PT, UP0, 0x80, 0x8 ;  /* 0x000000000008781c */ /* 0x000fe40003f4f008 */
[----:B------:R-:W-:Y:S01]  /*12b60*/  PLOP3.LUT P3, PT, PT, PT, UP0, 0x80, 0x8 ;  /* 0x000000000008781c */ /* 0x000fe20003f6f008 */
[----:B--2--5:R-:W-:Y:S01]  /*12b70*/  FADD.FTZ R40, R44, R40 ;  /* 0x000000282c287221 */ /* 0x024fe20000010000 */
[----:B------:R-:W-:Y:S01]  /*12b80*/  FADD.FTZ R41, R45, R41 ;  /* 0x000000292d297221 */ /* 0x000fe20000010000 */
[----:B------:R-:W-:Y:S01]  /*12b90*/  FADD.FTZ R42, R46, R42 ;  /* 0x0000002a2e2a7221 */ /* 0x000fe20000010000 */
[----:B------:R-:W-:-:S03]  /*12ba0*/  FADD.FTZ R43, R47, R43 ;  /* 0x0000002b2f2b7221 */ /* 0x000fc60000010000 */
[----:B---3--:R-:W-:Y:S02]  /*12bb0*/  @P0 FMUL.FTZ R40, R40, R28 ;  /* 0x0000001c28280220 */ /* 0x008fe40000410000 */
[----:B------:R-:W-:Y:S02]  /*12bc0*/  @P1 FMUL.FTZ R41, R41, R29 ;  /* 0x0000001d29291220 */ /* 0x000fe40000410000 */
[----:B------:R-:W-:Y:S02]  /*12bd0*/  @P2 FMUL.FTZ R42, R42, R30 ;  /* 0x0000001e2a2a2220 */ /* 0x000fe40000410000 */
[----:B------:R-:W-:Y:S01]  /*12be0*/  @P3 FMUL.FTZ R43, R43, R31 ;  /* 0x0000001f2b2b3220 */ /* 0x000fe20000410000 */
[----:B------:R-:W-:-:S05]  /*12bf0*/  IMAD.WIDE.U32 R28, R33, 0x4, R18 ;  /* 0x00000004211c7825 */ /* 0x000fca00078e0012 */
[----:B------:R2:W-:Y:S02]  /*12c00*/  STG.E.128 desc[UR36][R28.64], R40 ;  /* 0x000000281c007986 */ /* 0x0005e4000c101d24 */
.L_x_1764:
[----:B------:R-:W-:Y:S05]  /*12c10*/  BSYNC.RECONVERGENT B3 ;  /* 0x0000000000037941 */ /* 0x000fea0003800200 */
.L_x_1763:
[C---:B-----5:R-:W-:Y:S01]  /*12c20*/  FFMA.FTZ R8, R37.reuse, R40, R8 ;  /* 0x0000002825087223 */ /* 0x060fe20000010008 */
[C---:B------:R-:W-:Y:S01]  /*12c30*/  FFMA.FTZ R9, R37.reuse, R41, R9 ;  /* 0x0000002925097223 */ /* 0x040fe20000010009 */
[C---:B------:R-:W-:Y:S01]  /*12c40*/  FFMA.FTZ R10, R37.reuse, R42, R10 ;  /* 0x0000002a250a7223 */ /* 0x040fe2000001000a */
[----:B------:R-:W-:Y:S01]  /*12c50*/  FFMA.FTZ R11, R37, R43, R11 ;  /* 0x0000002b250b7223 */ /* 0x000fe2000001000b */
[----:B-12---:R-:W-:-:S07]  /*12c60*/  IMAD.MOV.U32 R28, RZ, RZ, R35 ;  /* 0x000000ffff1c7224 */ /* 0x006fce00078e0023 */
.L_x_1762:
[----:B------:R-:W-:Y:S05]  /*12c70*/  BSYNC.RECONVERGENT B2 ;  /* 0x0000000000027941 */ /* 0x000fea0003800200 */
.L_x_1761:
[----:B------:R-:W-:-:S13]  /*12c80*/  ISETP.GE.U32.AND P0, PT, R32, 0x2, PT ;  /* 0x000000022000780c */ /* 0x000fda0003f06070 */
[----:B------:R-:W-:Y:S05]  /*12c90*/  @!P0 BRA `(.L_x_1760) ;  /* 0x0000000800308947 */ /* 0x000fea0003800000 */
[----:B------:R-:W-:Y:S01]  /*12ca0*/  USHF.L.U32 UR5, UR45, 0x2, URZ ;  /* 0x000000022d057899 */ /* 0x000fe200080006ff */
[C---:B------:R-:W-:Y:S02]  /*12cb0*/  VIADD R32, R28.reuse, 0x2 ;  /* 0x000000021c207836 */ /* 0x040fe40000000000 */
[----:B------:R-:W-:-:S03]  /*12cc0*/  IMAD R33, R28, 0x50, RZ ;  /* 0x000000501c217824 */ /* 0x000fc600078e02ff */
[----:B------:R-:W-:-:S04]  /*12cd0*/  LEA R30, R28, -UR5, 0x2 ;  /* 0x800000051c1e7c11 */ /* 0x000fc8000f8e10ff */
[----:B------:R-:W-:-:S07]  /*12ce0*/  IADD3 R25, PT, PT, R30, 0x8, R25 ;  /* 0x000000081e197810 */ /* 0x000fce0007ffe019 */
.L_x_1771:
[----:B------:R-:W1:Y:S01]  /*12cf0*/  LDC R45, c[0x0][0x3f4] ;  /* 0x0000fd00ff2d7b82 */ /* 0x000e620000000800 */
[----:B------:R-:W-:Y:S01]  /*12d00*/  VIADD R30, R32, 0xfffffffe ;  /* 0xfffffffe201e7836 */ /* 0x000fe20000000000 */
[----:B------:R-:W-:Y:S04]  /*12d10*/  BSSY.RECONVERGENT B2, `(.L_x_1765) ;  /* 0x000003e000027945 */ /* 0x000fe80003800200 */
[----:B-1----:R-:W-:-:S13]  /*12d20*/  ISETP.GE.AND P0, PT, R30, R45, PT ;  /* 0x0000002d1e00720c */ /* 0x002fda0003f06270 */
[----:B------:R-:W-:Y:S05]  /*12d30*/  @!P0 BRA `(.L_x_1766) ;  /* 0x0000000000ec8947 */ /* 0x000fea0003800000 */
[----:B------:R-:W-:Y:S01]  /*12d40*/  IABS R31, R45 ;  /* 0x0000002d001f7213 */ /* 0x000fe20000000000 */
[----:B------:R-:W1:Y:S01]  /*12d50*/  LDCU.64 UR8, c[0x0][0x3c8] ;  /* 0x00007900ff0877ac */ /* 0x000e620008000a00 */
[----:B------:R-:W-:Y:S02]  /*12d60*/  IABS R36, R30 ;  /* 0x0000001e00247213 */ /* 0x000fe40000000000 */
[----:B------:R-:W2:Y:S01]  /*12d70*/  I2F.RP R34, R31 ;  /* 0x0000001f00227306 */ /* 0x000ea20000209400 */
[----:B------:R-:W-:Y:S01]  /*12d80*/  ISETP.GE.AND P1, PT, R30, RZ, PT ;  /* 0x000000ff1e00720c */ /* 0x000fe20003f26270 */
[----:B------:R-:W3:Y:S01]  /*12d90*/  LDCU UR5, c[0x0][0x40c] ;  /* 0x00008180ff0577ac */ /* 0x000ee20008000800 */
[----:B------:R-:W-:-:S05]  /*12da0*/  ISETP.NE.AND P2, PT, R45, RZ, PT ;  /* 0x000000ff2d00720c */ /* 0x000fca0003f45270 */
[----:B--2---:R-:W2:Y:S02]  /*12db0*/  MUFU.RCP R34, R34 ;  /* 0x0000002200227308 */ /* 0x004ea40000001000 */
[----:B--2---:R-:W-:-:S06]  /*12dc0*/  VIADD R35, R34, 0xffffffe ;  /* 0x0ffffffe22237836 */ /* 0x004fcc0000000000 */
[----:B------:R2:W4:Y:S02]  /*12dd0*/  F2I.FTZ.U32.TRUNC.NTZ R29, R35 ;  /* 0x00000023001d7305 */ /* 0x000524000021f000 */
[----:B--2---:R2:W0:Y:S01]  /*12de0*/  LDS R35, [R25+-0x8] ;  /* 0xfffff80019237984 */ /* 0x0044220000000800 */
[----:B----4-:R-:W-:-:S04]  /*12df0*/  IMAD.MOV R28, RZ, RZ, -R29 ;  /* 0x000000ffff1c7224 */ /* 0x010fc800078e0a1d */
        /* <DEDUP_REMOVED lines=17> */
[----:B------:R-:W4:Y:S01]  /*12f10*/  LDG.E R31, desc[UR36][R30.64] ;  /* 0x000000241e1f7981 */ /* 0x000f22000c1e1900 */
[----:B---3--:R-:W-:Y:S01]  /*12f20*/  UISETP.NE.AND UP0, UPT, UR5, URZ, UPT ;  /* 0x000000ff0500728c */ /* 0x008fe2000bf05270 */
[----:B----4-:R-:W-:-:S04]  /*12f30*/  IMAD R28, R0, R31, R28 ;  /* 0x0000001f001c7224 */ /* 0x010fc800078e021c */
[----:B------:R-:W-:-:S04]  /*12f40*/  IMAD R29, R28, 0x50, RZ ;  /* 0x000000501c1d7824 */ /* 0x000fc800078e02ff */
[----:B------:R-:W-:-:S05]  /*12f50*/  IMAD.WIDE R28, R29, 0x4, R20 ;  /* 0x000000041d1c7825 */ /* 0x000fca00078e0214 */
[----:B------:R2:W5:Y:S01]  /*12f60*/  LDG.E.128 R36, desc[UR36][R28.64] ;  /* 0x000000241c247981 */ /* 0x000562000c1e1d00 */
[----:B0-----:R-:W-:Y:S05]  /*12f70*/  BRA.U UP0, `(.L_x_1767) ;  /* 0x00000001004c7547 */ /* 0x001fea000b800000 */
[----:B------:R-:W-:Y:S01]  /*12f80*/  ISETP.NE.AND P3, PT, R16, RZ, PT ;  /* 0x000000ff1000720c */ /* 0x000fe20003f65270 */
[----:B--2---:R-:W0:-:S12]  /*12f90*/  LDS.128 R28, [R24] ;  /* 0x00000000181c7984 */ /* 0x004e180000000c00 */
[----:B------:R-:W-:Y:S01]  /*12fa0*/  VOTEU.ANY UP0, P3 ;  /* 0x0000000000ff7886 */ /* 0x000fe20001800100 */
[----:B------:R-:W-:-:S13]  /*12fb0*/  PLOP3.LUT P0, PT, PT, PT, UP0, 0x80, 0x8 ;  /* 0x000000000008781c */ /* 0x000fda0003f0f008 */
[----:B------:R-:W2:Y:S01]  /*12fc0*/  @P0 LDG.E.128 R40, desc[UR36][R26.64] ;  /* 0x000000241a280981 */ /* 0x000ea2000c1e1d00 */
        /* <DEDUP_REMOVED lines=14> */
.L_x_1767:
[C---:B-----5:R-:W-:Y:S01]  /*130b0*/  FFMA.FTZ R8, R35.reuse, R36, R8 ;  /* 0x0000002423087223 */ /* 0x060fe20000010008 */
[C---:B------:R-:W-:Y:S01]  /*130c0*/  FFMA.FTZ R9, R35.reuse, R37, R9 ;  /* 0x0000002523097223 */ /* 0x040fe20000010009 */
[C---:B------:R-:W-:Y:S01]  /*130d0*/  FFMA.FTZ R10, R35.reuse, R38, R10 ;  /* 0x00000026230a7223 */ /* 0x040fe2000001000a */
[----:B------:R-:W-:-:S07]  /*130e0*/  FFMA.FTZ R11, R35, R39, R11 ;  /* 0x00000027230b7223 */ /* 0x000fce000001000b */
.L_x_1766:
[----:B------:R-:W-:Y:S05]  /*130f0*/  BSYNC.RECONVERGENT B2 ;  /* 0x0000000000027941 */ /* 0x000fea0003800200 */
.L_x_1765:
[----:B------:R-:W-:Y:S01]  /*13100*/  ISETP.GE.AND P0, PT, R32, R45, PT ;  /* 0x0000002d2000720c */ /* 0x000fe20003f06270 */
[----:B------:R-:W-:-:S12]  /*13110*/  BSSY.RECONVERGENT B2, `(.L_x_1768) ;  /* 0x000003e000027945 */ /* 0x000fd80003800200 */
[----:B------:R-:W-:Y:S05]  /*13120*/  @!P0 BRA `(.L_x_1769) ;  /* 0x0000000000f08947 */ /* 0x000fea0003800000 */
[----:B------:R-:W-:Y:S01]  /*13130*/  IABS R31, R45 ;  /* 0x0000002d001f7213 */ /* 0x000fe20000000000 */
[----:B------:R-:W1:Y:S01]  /*13140*/  LDCU.64 UR8, c[0x0][0x3c8] ;  /* 0x00007900ff0877ac */ /* 0x000e620008000a00 */
[----:B0-----:R-:W-:Y:S01]  /*13150*/  IABS R36, R32 ;  /* 0x0000002000247213 */ /* 0x001fe20000000000 */
[----:B------:R0:W3:Y:S01]  /*13160*/  LDS R41, [R25] ;  /* 0x0000000019297984 */ /* 0x0000e20000000800 */
[----:B------:R-:W4:Y:S01]  /*13170*/  I2F.RP R30, R31 ;  /* 0x0000001f001e7306 */ /* 0x000f220000209400 */
[----:B------:R-:W-:Y:S01]  /*13180*/  ISETP.GE.AND P1, PT, R32, RZ, PT ;  /* 0x000000ff2000720c */ /* 0x000fe20003f26270 */
[----:B------:R-:W0:Y:S01]  /*13190*/  LDCU UR5, c[0x0][0x40c] ;  /* 0x00008180ff0577ac */ /* 0x000e220008000800 */
[----:B------:R-:W-:-:S05]  /*131a0*/  ISETP.NE.AND P2, PT, R45, RZ, PT ;  /* 0x000000ff2d00720c */ /* 0x000fca0003f45270 */
[----:B----4-:R-:W4:Y:S02]  /*131b0*/  MUFU.RCP R30, R30 ;  /* 0x0000001e001e7308 */ /* 0x010f240000001000 */
[----:B----4-:R-:W-:-:S06]  /*131c0*/  VIADD R34, R30, 0xffffffe ;  /* 0x0ffffffe1e227836 */ /* 0x010fcc0000000000 */
[----:B--2---:R-:W2:Y:S02]  /*131d0*/  F2I.FTZ.U32.TRUNC.NTZ R29, R34 ;  /* 0x00000022001d7305 */ /* 0x004ea4000021f000 */
[----:B--2---:R-:W-:-:S04]  /*131e0*/  IMAD.MOV R28, RZ, RZ, -R29 ;  /* 0x000000ffff1c7224 */ /* 0x004fc800078e0a1d */
        /* <DEDUP_REMOVED lines=17> */
[----:B------:R-:W2:Y:S01]  /*13300*/  LDG.E R31, desc[UR36][R30.64] ;  /* 0x000000241e1f7981 */ /* 0x000ea2000c1e1900 */
[----:B0-----:R-:W-:Y:S01]  /*13310*/  UISETP.NE.AND UP0, UPT, UR5, URZ, UPT ;  /* 0x000000ff0500728c */ /* 0x001fe2000bf05270 */
[----:B--2---:R-:W-:-:S04]  /*13320*/  IMAD R28, R0, R31, R28 ;  /* 0x0000001f001c7224 */ /* 0x004fc800078e021c */
[----:B------:R-:W-:-:S04]  /*13330*/  IMAD R29, R28, 0x50, RZ ;  /* 0x000000501c1d7824 */ /* 0x000fc800078e02ff */
[----:B------:R-:W-:-:S05]  /*13340*/  IMAD.WIDE R28, R29, 0x4, R20 ;  /* 0x000000041d1c7825 */ /* 0x000fca00078e0214 */
[----:B------:R0:W5:Y:S01]  /*13350*/  LDG.E.128 R36, desc[UR36][R28.64] ;  /* 0x000000241c247981 */ /* 0x000162000c1e1d00 */
[----:B---3--:R-:W-:Y:S05]  /*13360*/  BRA.U UP0, `(.L_x_1770) ;  /* 0x0000000100507547 */ /* 0x008fea000b800000 */
[----:B------:R-:W-:Y:S01]  /*13370*/  ISETP.NE.AND P3, PT, R16, RZ, PT ;  /* 0x000000ff1000720c */ /* 0x000fe20003f65270 */
[----:B------:R-:W1:-:S12]  /*13380*/  LDS.128 R44, [R24] ;  /* 0x00000000182c7984 */ /* 0x000e580000000c00 */
[----:B------:R-:W-:Y:S01]  /*13390*/  VOTEU.ANY UP0, P3 ;  /* 0x0000000000ff7886 */ /* 0x000fe20001800100 */
[----:B------:R-:W-:-:S13]  /*133a0*/  PLOP3.LUT P0, PT, PT, PT, UP0, 0x80, 0x8 ;  /* 0x000000000008781c */ /* 0x000fda0003f0f008 */
[----:B0-----:R-:W2:Y:S01]  /*133b0*/  @P0 LDG.E.128 R28, desc[UR36][R26.64] ;  /* 0x000000241a1c0981 */ /* 0x001ea2000c1e1d00 */
[----:B------:R-:W-:Y:S01]  /*133c0*/  PLOP3.LUT P0, PT, PT, PT, UP0, 0x80, 0x8 ;  /* 0x000000000008781c */ /* 0x000fe20003f0f008 */
[----:B------:R-:W-:Y:S01]  /*133d0*/  VIADD R35, R33, 0xa0 ;  /* 0x000000a021237836 */ /* 0x000fe20000000000 */
        /* <DEDUP_REMOVED lines=13> */
.L_x_1770:
[C---:B-----5:R-:W-:Y:S01]  /*134b0*/  FFMA.FTZ R8, R41.reuse, R36, R8 ;  /* 0x0000002429087223 */ /* 0x060fe20000010008 */
[C---:B------:R-:W-:Y:S01]  /*134c0*/  FFMA.FTZ R9, R41.reuse, R37, R9 ;  /* 0x0000002529097223 */ /* 0x040fe20000010009 */
[C---:B------:R-:W-:Y:S01]  /*134d0*/  FFMA.FTZ R10, R41.reuse, R38, R10 ;  /* 0x00000026290a7223 */ /* 0x040fe2000001000a */
[----:B------:R-:W-:-:S07]  /*134e0*/  FFMA.FTZ R11, R41, R39, R11 ;  /* 0x00000027290b7223 */ /* 0x000fce000001000b */
.L_x_1769:
[----:B------:R-:W-:Y:S05]  /*134f0*/  BSYNC.RECONVERGENT B2 ;  /* 0x0000000000027941 */ /* 0x000fea0003800200 */
.L_x_1768:
[C---:B012---:R-:W-:Y:S02]  /*13500*/  VIADD R28, R32.reuse, 0x2 ;  /* 0x00000002201c7836 */ /* 0x047fe40000000000 */
[----:B------:R-:W-:Y:S02]  /*13510*/  VIADD R32, R32, 0x4 ;  /* 0x0000000420207836 */ /* 0x000fe40000000000 */
[----:B------:R-:W-:Y:S01]  /*13520*/  VIADD R33, R33, 0x140 ;  /* 0x0000014021217836 */ /* 0x000fe20000000000 */
[----:B------:R-:W-:Y:S01]  /*13530*/  ISETP.GE.AND P0, PT, R28, UR43, PT ;  /* 0x0000002b1c007c0c */ /* 0x000fe2000bf06270 */
[----:B------:R-:W-:-:S12]  /*13540*/  VIADD R25, R25, 0x10 ;  /* 0x0000001019197836 */ /* 0x000fd80000000000 */
[----:B------:R-:W-:Y:S05]  /*13550*/  @!P0 BRA `(.L_x_1771) ;  /* 0xfffffff400e48947 */ /* 0x000fea000383ffff */
.L_x_1760:
[----:B------:R-:W-:Y:S05]  /*13560*/  BSYNC.RECONVERGENT B1 ;  /* 0x0000000000017941 */ /* 0x000fea0003800200 */
.L_x_1759:
[----:B------:R-:W-:-:S13]  /*13570*/  ISETP.NE.AND P0, PT, R14, R23, PT ;  /* 0x000000170e00720c */ /* 0x000fda0003f05270 */
[----:B------:R-:W-:Y:S05]  /*13580*/  @P0 BRA `(.L_x_1749) ;  /* 0x0000000000880947 */ /* 0x000fea0003800000 */
[----:B------:R-:W-:Y:S01]  /*13590*/  UMOV UR5, 0x50 ;  /* 0x0000005000057882 */ /* 0x000fe20000000000 */
[----:B------:R-:W1:Y:S01]  /*135a0*/  LDS R21, [UR4+-0x4] ;  /* 0xfffffc04ff157984 */ /* 0x000e620008000800 */
[----:B------:R-:W-:-:S06]  /*135b0*/  UIMAD UR5, UR42, UR5, -0x50 ;  /* 0xffffffb02a0574a4 */ /* 0x000fcc000f8e0205 */
[----:B------:R-:W-:-:S04]  /*135c0*/  IMAD.U32 R13, RZ, RZ, UR5 ;  /* 0x00000005ff0d7e24 */ /* 0x000fc8000f8e00ff */
[----:B------:R-:W-:Y:S01]  /*135d0*/  IMAD.WIDE R12, R13, 0x4, R18 ;  /* 0x000000040d0c7825 */ /* 0x000fe200078e0212 */
[----:B------:R-:W2:Y:S04]  /*135e0*/  LDCU UR5, c[0x0][0x40c] ;  /* 0x00008180ff0577ac */ /* 0x000ea80008000800 */
[----:B0-----:R0:W5:Y:S01]  /*135f0*/  LDG.E.128 R24, desc[UR36][R12.64] ;  /* 0x000000240c187981 */ /* 0x001162000c1e1d00 */
[----:B--2---:R-:W-:-:S09]  /*13600*/  UISETP.NE.AND UP0, UPT, UR5, URZ, UPT ;  /* 0x000000ff0500728c */ /* 0x004fd2000bf05270 */
[----:B0-----:R-:W-:Y:S05]  /*13610*/  BRA.U UP0, `(.L_x_1772) ;  /* 0x0000000100547547 */ /* 0x001fea000b800000 */
        /* <DEDUP_REMOVED lines=10> */
[----:B-----5:R-:W-:Y:S01]  /*136c0*/  FADD.FTZ R24, R24, R4 ;  /* 0x0000000418187221 */ /* 0x020fe20000010000 */
[----:B------:R-:W-:Y:S01]  /*136d0*/  FADD.FTZ R25, R25, R5 ;  /* 0x0000000519197221 */ /* 0x000fe20000010000 */
[----:B------:R-:W-:Y:S01]  /*136e0*/  FADD.FTZ R26, R26, R6 ;  /* 0x000000061a1a7221 */ /* 0x000fe20000010000 */
[----:B------:R-:W-:Y:S02]  /*136f0*/  FADD.FTZ R27, R27, R7 ;  /* 0x000000071b1b7221 */ /* 0x000fe40000010000 */
[----:B------:R-:W-:-:S04]  /*13700*/  IMAD.U32 R23, RZ, RZ, UR5 ;  /* 0x00000005ff177e24 */ /* 0x000fc8000f8e00ff */
[----:B------:R-:W-:-:S04]  /*13710*/  IMAD.WIDE R18, R23, 0x4, R18 ;  /* 0x0000000417127825 */ /* 0x000fc800078e0212 */
[----:B--2---:R-:W-:Y:S01]  /*13720*/  @P0 FMUL.FTZ R24, R24, R12 ;  /* 0x0000000c18180220 */ /* 0x004fe20000410000 */
[----:B------:R-:W-:Y:S01]  /*13730*/  @P0 FMUL.FTZ R25, R25, R13 ;  /* 0x0000000d19190220 */ /* 0x000fe20000410000 */
[----:B------:R-:W-:Y:S01]  /*13740*/  @P0 FMUL.FTZ R26, R26, R14 ;  /* 0x0000000e1a1a0220 */ /* 0x000fe20000410000 */
[----:B------:R-:W-:-:S05]  /*13750*/  @P0 FMUL.FTZ R27, R27, R15 ;  /* 0x0000000f1b1b0220 */ /* 0x000fca0000410000 */
[----:B------:R0:W-:Y:S02]  /*13760*/  STG.E.128 desc[UR36][R18.64], R24 ;  /* 0x0000001812007986 */ /* 0x0001e4000c101d24 */
.L_x_1772:
[C---:B-1---5:R-:W-:Y:S01]  /*13770*/  FFMA.FTZ R8, R21.reuse, R24, R8 ;  /* 0x0000001815087223 */ /* 0x062fe20000010008 */
[C---:B------:R-:W-:Y:S01]  /*13780*/  FFMA.FTZ R9, R21.reuse, R25, R9 ;  /* 0x0000001915097223 */ /* 0x040fe20000010009 */
[C---:B------:R-:W-:Y:S01]  /*13790*/  FFMA.FTZ R10, R21.reuse, R26, R10 ;  /* 0x0000001a150a7223 */ /* 0x040fe2000001000a */
[----:B------:R-:W-:-:S07]  /*137a0*/  FFMA.FTZ R11, R21, R27, R11 ;  /* 0x0000001b150b7223 */ /* 0x000fce000001000b */
.L_x_1749:
[----:B------:R-:W-:Y:S05]  /*137b0*/  BSYNC.RECONVERGENT B0 ;  /* 0x0000000000007941 */ /* 0x000fea0003800200 */
.L_x_1748:
[----:B------:R-:W-:Y:S01]  /*137c0*/  BAR.SYNC.DEFER_BLOCKING 0x0 ;  /* 0x0000000000007b1d */ /* 0x000fe20000010000 */
[----:B------:R-:W-:-:S13]  /*137d0*/  ISETP.GT.U32.AND P0, PT, R22, 0x4f, PT ;  /* 0x0000004f1600780c */ /* 0x000fda0003f04070 */
[----:B------:R-:W-:Y:S05]  /*137e0*/  @P0 EXIT ;  /* 0x000000000000094d */ /* 0x000fea0003800000 */
[----:B------:R-:W1:Y:S01]  /*137f0*/  S2UR UR5, SR_CgaCtaId ;  /* 0x00000000000579c3 */ /* 0x000e620000008800 */
[----:B------:R-:W-:Y:S01]  /*13800*/  UMOV UR4, 0x400 ;  /* 0x0000040000047882 */ /* 0x000fe20000000000 */
[C---:B------:R-:W-:Y:S01]  /*13810*/  LOP3.LUT R0, R3.reuse, 0x3e0, RZ, 0xc0, !PT ;  /* 0x000003e003007812 */ /* 0x040fe200078ec0ff */
[----:B------:R-:W-:Y:S01]  /*13820*/  UIADD3 UR4, UPT, UPT, UR4, 0x410, URZ ;  /* 0x0000041004047890 */ /* 0x000fe2000fffe0ff */
[----:B------:R-:W-:Y:S02]  /*13830*/  ISETP.GT.U32.AND P1, PT, R3, 0x1f, PT ;  /* 0x0000001f0300780c */ /* 0x000fe40003f24070 */
[----:B------:R-:W-:Y:S01]  /*13840*/  ISETP.NE.AND P0, PT, R0, 0x20, PT ;  /* 0x000000200000780c */ /* 0x000fe20003f05270 */
[----:B-1----:R-:W-:-:S06]  /*13850*/  ULEA UR4, UR5, UR4, 0x18 ;  /* 0x0000000405047291 */ /* 0x002fcc000f8ec0ff */
[----:B------:R-:W-:-:S06]  /*13860*/  LEA R0, R22, UR4, 0x2 ;  /* 0x0000000416007c11 */ /* 0x000fcc000f8e10ff */
[----:B------:R1:W-:Y:S01]  /*13870*/  @!P0 STS.128 [R0], R8 ;  /* 0x0000000800008388 */ /* 0x0003e20000000c00 */
[----:B------:R-:W-:Y:S06]  /*13880*/  BAR.SYNC.DEFER_BLOCKING 0x0 ;  /* 0x0000000000007b1d */ /* 0x000fec0000010000 */
[----:B0-----:R1:W0:Y:S02]  /*13890*/  @!P1 LDS.128 R4, [R0] ;  /* 0x0000000000049984 */ /* 0x0012240000000c00 */
[----:B------:R-:W-:Y:S06]  /*138a0*/  BAR.SYNC.DEFER_BLOCKING 0x0 ;  /* 0x0000000000007b1d */ /* 0x000fec0000010000 */
[----:B------:R-:W-:Y:S05]  /*138b0*/  @P1 EXIT ;  /* 0x000000000000194d */ /* 0x000fea0003800000 */
[----:B------:R-:W2:Y:S01]  /*138c0*/  LDCU UR4, c[0x0][0x478] ;  /* 0x00008f00ff0477ac */ /* 0x000ea20008000800 */
[----:B01----:R-:W-:Y:S01]  /*138d0*/  @!P1 FADD.FTZ R8, R8, R4 ;  /* 0x0000000408089221 */ /* 0x003fe20000010000 */
[----:B------:R-:W-:Y:S01]  /*138e0*/  @!P1 FADD.FTZ R9, R9, R5 ;  /* 0x0000000509099221 */ /* 0x000fe20000010000 */
[----:B------:R-:W-:Y:S01]  /*138f0*/  @!P1 FADD.FTZ R10, R10, R6 ;  /* 0x000000060a0a9221 */ /* 0x000fe20000010000 */
[----:B------:R-:W-:Y:S01]  /*13900*/  @!P1 FADD.FTZ R11, R11, R7 ;  /* 0x000000070b0b9221 */ /* 0x000fe20000010000 */
[----:B--2---:R-:W-:-:S09]  /*13910*/  UISETP.NE.AND UP0, UPT, UR4, 0x2, UPT ;  /* 0x000000020400788c */ /* 0x004fd2000bf05270 */
[----:B------:R-:W-:Y:S05]  /*13920*/  BRA.U UP0, `(.L_x_1773) ;  /* 0x00000001007c7547 */ /* 0x000fea000b800000 */
[----:B------:R-:W0:Y:S01]  /*13930*/  LDC.64 R2, c[0x0][0x470] ;  /* 0x00011c00ff027b82 */ /* 0x000e220000000a00 */
[----:B------:R-:W1:Y:S01]  /*13940*/  LDCU.64 UR4, c[0x0][0x380] ;  /* 0x00007000ff0477ac */ /* 0x000e620008000a00 */
[----:B0-----:R-:W2:Y:S01]  /*13950*/  LDG.E R2, desc[UR36][R2.64] ;  /* 0x0000002402027981 */ /* 0x001ea2000c1e1900 */
[----:B------:R-:W-:Y:S02]  /*13960*/  IMAD.IADD R17, R17, 0x1, R22 ;  /* 0x0000000111117824 */ /* 0x000fe400078e0216 */
[C---:B--2---:R-:W-:Y:S01]  /*13970*/  FMUL.FTZ R10, R2.reuse, R10 ;  /* 0x0000000a020a7220 */ /* 0x044fe20000410000 */
[C---:B------:R-:W-:Y:S01]  /*13980*/  FMUL.FTZ R11, R2.reuse, R11 ;  /* 0x0000000b020b7220 */ /* 0x040fe20000410000 */
[C---:B------:R-:W-:Y:S01]  /*13990*/  FMUL.FTZ R9, R2.reuse, R9 ;  /* 0x0000000902097220 */ /* 0x040fe20000410000 */
[----:B------:R-:W-:-:S03]  /*139a0*/  FMUL.FTZ R8, R2, R8 ;  /* 0x0000000802087220 */ /* 0x000fc60000410000 */
[----:B------:R-:W0:Y:S08]  /*139b0*/  F2I.S8.NTZ R10, R10 ;  /* 0x0000000a000a7305 */ /* 0x000e300000202100 */
[----:B------:R-:W2:Y:S01]  /*139c0*/  F2I.S8.NTZ R11, R11 ;  /* 0x0000000b000b7305 */ /* 0x000ea20000202100 */
[----:B0-----:R-:W-:-:S07]  /*139d0*/  PRMT R0, R10, 0x8880, RZ ;  /* 0x000088800a007816 */ /* 0x001fce00000000ff */
[----:B------:R-:W0:Y:S01]  /*139e0*/  F2I.S8.NTZ R9, R9 ;  /* 0x0000000900097305 */ /* 0x000e220000202100 */
[----:B------:R-:W-:Y:S02]  /*139f0*/  PRMT R0, R0, 0x7710, RZ ;  /* 0x0000771000007816 */ /* 0x000fe400000000ff */
[----:B--2---:R-:W-:-:S05]  /*13a00*/  PRMT R3, R11, 0x8880, RZ ;  /* 0x000088800b037816 */ /* 0x004fca00000000ff */
[----:B------:R-:W2:Y:S01]  /*13a10*/  F2I.S8.NTZ R8, R8 ;  /* 0x0000000800087305 */ /* 0x000ea20000202100 */
[----:B------:R-:W-:Y:S01]  /*13a20*/  IMAD.U32 R2, R0, 0x10000, RZ ;  /* 0x0001000000027824 */ /* 0x000fe200078e00ff */
[----:B------:R-:W-:-:S04]  /*13a30*/  PRMT R0, R3, 0x7710, RZ ;  /* 0x0000771003007816 */ /* 0x000fc800000000ff */
[----:B------:R-:W-:Y:S02]  /*13a40*/  LOP3.LUT R3, R2, 0xff0000, RZ, 0xc0, !PT ;  /* 0x00ff000002037812 */ /* 0x000fe400078ec0ff */
[----:B0-----:R-:W-:-:S03]  /*13a50*/  PRMT R9, R9, 0x8880, RZ ;  /* 0x0000888009097816 */ /* 0x001fc600000000ff */
[----:B------:R-:W-:Y:S01]  /*13a60*/  IMAD R3, R0, 0x1000000, R3 ;  /* 0x0100000000037824 */ /* 0x000fe200078e0203 */
[----:B------:R-:W-:Y:S02]  /*13a70*/  PRMT R2, R9, 0x7710, RZ ;  /* 0x0000771009027816 */ /* 0x000fe400000000ff */
[----:B--2---:R-:W-:-:S04]  /*13a80*/  PRMT R4, R8, 0x8880, RZ ;  /* 0x0000888008047816 */ /* 0x004fc800000000ff */
        /* <DEDUP_REMOVED lines=9> */
.L_x_1773:
[----:B------:R-:W0:Y:S01]  /*13b20*/  LDC.64 R2, c[0x0][0x380] ;  /* 0x0000e000ff027b82 */ /* 0x000e220000000a00 */
[----:B------:R-:W-:-:S04]  /*13b30*/  IMAD.IADD R17, R17, 0x1, R22 ;  /* 0x0000000111117824 */ /* 0x000fc800078e0216 */
[----:B0-----:R-:W-:-:S05]  /*13b40*/  IMAD.WIDE R2, R17, 0x4, R2 ;  /* 0x0000000411027825 */ /* 0x001fca00078e0202 */
[----:B------:R-:W-:Y:S01]  /*13b50*/  STG.E.128 desc[UR36][R2.64], R8 ;  /* 0x0000000802007986 */ /* 0x000fe2000c101d24 */
[----:B------:R-:W-:Y:S05]  /*13b60*/  EXIT ;  /* 0x000000000000794d */ /* 0x000fea0003800000 */
.L_x_1394:
[----:B------:R-:W-:Y:S02]  /*13b70*/  IMAD.MOV.U32 R12, RZ, RZ, 0x10 ;  /* 0x00000010ff0c7424 */ /* 0x000fe400078e00ff */
[----:B------:R-:W-:Y:S02]  /*13b80*/  IMAD.MOV.U32 R11, RZ, RZ, 0x1f ;  /* 0x0000001fff0b7424 */ /* 0x000fe400078e00ff */
[----:B------:R-:W-:-:S07]  /*13b90*/  IMAD.MOV.U32 R15, RZ, RZ, -0x1 ;  /* 0xffffffffff0f7424 */ /* 0x000fce00078e00ff */
[----:B01----:R-:W-:Y:S05]  /*13ba0*/  WARPSYNC.COLLECTIVE R15, `(.L_x_1774) ;  /* 0x000000000f087348 */ /* 0x003fea0003c00000 */
[----:B------:R2:W3:Y:S02]  /*13bb0*/  SHFL.BFLY P6, R14, R13, R12, R11 ;  /* 0x0c00000c0d0e7389 */ /* 0x0004e400000c000b */
[----:B0123--:R-:W-:Y:S05]  /*13bc0*/  ENDCOLLECTIVE ;  /* 0x000000000000791b */ /* 0x00ffea0003800000 */
.L_x_1774:
[----:B------:R-:W-:Y:S02]  /*13bd0*/  IMAD.MOV.U32 R12, RZ, RZ, 0x8 ;  /* 0x00000008ff0c7424 */ /* 0x000fe400078e00ff */
[----:B------:R-:W-:-:S04]  /*13be0*/  FADD.FTZ R0, R13, R14 ;  /* 0x0000000e0d007221 */ /* 0x000fc80000010000 */
[----:B------:R-:W-:-:S07]  /*13bf0*/  IMAD.MOV.U32 R13, RZ, RZ, R0 ;  /* 0x000000ffff0d7224 */ /* 0x000fce00078e0000 */
[----:B------:R-:W-:Y:S05]  /*13c00*/  WARPSYNC.COLLECTIVE R15, `(.L_x_1775) ;  /* 0x000000000f087348 */ /* 0x000fea0003c00000 */
[----:B------:R0:W1:Y:S02]  /*13c10*/  SHFL.BFLY P6, R14, R13, R12, R11 ;  /* 0x0c00000c0d0e7389 */ /* 0x00006400000c000b */
[----:B01----:R-:W-:Y:S05]  /*13c20*/  ENDCOLLECTIVE ;  /* 0x000000000000791b */ /* 0x003fea0003800000 */
.L_x_1775:
[----:B------:R-:W-:Y:S02]  /*13c30*/  IMAD.MOV.U32 R12, RZ, RZ, 0x4 ;  /* 0x00000004ff0c7424 */ /* 0x000fe400078e00ff */
[----:B------:R-:W-:-:S04]  /*13c40*/  FADD.FTZ R3, R0, R14 ;  /* 0x0000000e00037221 */ /* 0x000fc80000010000 */
[----:B------:R-:W-:-:S07]  /*13c50*/  IMAD.MOV.U32 R13, RZ, RZ, R3 ;  /* 0x000000ffff0d7224 */ /* 0x000fce00078e0003 */
[----:B------:R-:W-:Y:S05]  /*13c60*/  WARPSYNC.COLLECTIVE R15, `(.L_x_1776) ;  /* 0x000000000f087348 */ /* 0x000fea0003c00000 */
[----:B------:R0:W1:Y:S02]  /*13c70*/  SHFL.BFLY P6, R14, R13, R12, R11 ;  /* 0x0c00000c0d0e7389 */ /* 0x00006400000c000b */
[----:B01----:R-:W-:Y:S05]  /*13c80*/  ENDCOLLECTIVE ;  /* 0x000000000000791b */ /* 0x003fea0003800000 */
.L_x_1776:
[----:B------:R-:W-:Y:S02]  /*13c90*/  IMAD.MOV.U32 R12, RZ, RZ, 0x2 ;  /* 0x00000002ff0c7424 */ /* 0x000fe400078e00ff */
[----:B------:R-:W-:-:S04]  /*13ca0*/  FADD.FTZ R4, R3, R14 ;  /* 0x0000000e03047221 */ /* 0x000fc80000010000 */
[----:B------:R-:W-:-:S07]  /*13cb0*/  IMAD.MOV.U32 R13, RZ, RZ, R4 ;  /* 0x000000ffff0d7224 */ /* 0x000fce00078e0004 */
[----:B------:R-:W-:Y:S05]  /*13cc0*/  WARPSYNC.COLLECTIVE R15, `(.L_x_1777) ;  /* 0x000000000f087348 */ /* 0x000fea0003c00000 */
[----:B------:R0:W1:Y:S02]  /*13cd0*/  SHFL.BFLY P6, R14, R13, R12, R11 ;  /* 0x0c00000c0d0e7389 */ /* 0x00006400000c000b */
[----:B01----:R-:W-:Y:S05]  /*13ce0*/  ENDCOLLECTIVE ;  /* 0x000000000000791b */ /* 0x003fea0003800000 */
.L_x_1777:
[----:B------:R-:W-:Y:S02]  /*13cf0*/  IMAD.MOV.U32 R12, RZ, RZ, 0x1 ;  /* 0x00000001ff0c7424 */ /* 0x000fe400078e00ff */
[----:B------:R-:W-:-:S04]  /*13d00*/  FADD.FTZ R5, R4, R14 ;  /* 0x0000000e04057221 */ /* 0x000fc80000010000 */
[----:B------:R-:W-:-:S07]  /*13d10*/  IMAD.MOV.U32 R13, RZ, RZ, R5 ;  /* 0x000000ffff0d7224 */ /* 0x000fce00078e0005 */
[----:B------:R-:W-:Y:S05]  /*13d20*/  WARPSYNC.COLLECTIVE R15, `(.L_x_1778) ;  /* 0x000000000f087348 */ /* 0x000fea0003c00000 */
[----:B------:R0:W1:Y:S02]  /*13d30*/  SHFL.BFLY P6, R14, R13, R12, R11 ;  /* 0x0c00000c0d0e7389 */ /* 0x00006400000c000b */
[----:B01----:R-:W-:Y:S05]  /*13d40*/  ENDCOLLECTIVE ;  /* 0x000000000000791b */ /* 0x003fea0003800000 */
.L_x_1778:
[----:B------:R-:W-:Y:S05]  /*13d50*/  BRA `(.L_x_1779) ;  /* 0xfffffee000c07947 */ /* 0x000fea000383ffff */
.L_x_1705:
[----:B------:R-:W-:Y:S01]  /*13d60*/  BSSY B0, `(.L_x_1780) ;  /* 0x0000007000007945 */ /* 0x000fe20003800000 */
[----:B------:R-:W-:Y:S02]  /*13d70*/  IMAD.MOV.U32 R12, RZ, RZ, 0x2 ;  /* 0x00000002ff0c7424 */ /* 0x000fe400078e00ff */
[----:B------:R-:W-:Y:S02]  /*13d80*/  IMAD.MOV.U32 R11, RZ, RZ, 0x1f ;  /* 0x0000001fff0b7424 */ /* 0x000fe400078e00ff */
[----:B0-234-:R-:W-:-:S07]  /*13d90*/  IMAD.MOV.U32 R15, RZ, RZ, -0x1 ;  /* 0xffffffffff0f7424 */ /* 0x01dfce00078e00ff */
[----:B------:R-:W-:Y:S05]  /*13da0*/  WARPSYNC.COLLECTIVE R15, `(.L_x_1781) ;  /* 0x000000000f087348 */ /* 0x000fea0003c00000 */
[----:B------:R0:W1:Y:S02]  /*13db0*/  SHFL.BFLY P6, R14, R13, R12, R11 ;  /* 0x0c00000c0d0e7389 */ /* 0x00006400000c000b */
[----:B01----:R-:W-:Y:S05]  /*13dc0*/  ENDCOLLECTIVE ;  /* 0x000000000000791b */ /* 0x003fea0003800000 */
.L_x_1781:
[----:B------:R-:W-:Y:S05]  /*13dd0*/  BSYNC B0 ;  /* 0x0000000000007941 */ /* 0x000fea0003800000 */
.L_x_1780:
[----:B------:R-:W-:Y:S01]  /*13de0*/  FADD.FTZ R13, R13, R14 ;  /* 0x0000000e0d0d7221 */ /* 0x000fe20000010000 */
[----:B------:R-:W-:Y:S02]  /*13df0*/  IMAD.MOV.U32 R12, RZ, RZ, 0x1 ;  /* 0x00000001ff0c7424 */ /* 0x000fe400078e00ff */
[----:B------:R-:W-:Y:S02]  /*13e00*/  IMAD.MOV.U32 R11, RZ, RZ, 0x1f ;  /* 0x0000001fff0b7424 */ /* 0x000fe400078e00ff */
[----:B------:R-:W-:-:S07]  /*13e10*/  IMAD.MOV.U32 R15, RZ, RZ, -0x1 ;  /* 0xffffffffff0f7424 */ /* 0x000fce00078e00ff */
[----:B------:R-:W-:Y:S05]  /*13e20*/  WARPSYNC.COLLECTIVE R15, `(.L_x_1782) ;  /* 0x000000000f087348 */ /* 0x000fea0003c00000 */
[----:B------:R0:W1:Y:S02]  /*13e30*/  SHFL.BFLY P6, R14, R13, R12, R11 ;  /* 0x0c00000c0d0e7389 */ /* 0x00006400000c000b */
[----:B01----:R-:W-:Y:S05]  /*13e40*/  ENDCOLLECTIVE ;  /* 0x000000000000791b */ /* 0x003fea0003800000 */
.L_x_1782:
[----:B------:R-:W-:Y:S05]  /*13e50*/  BRA `(.L_x_1783) ;  /* 0xffffffac00107947 */ /* 0x000fea000383ffff */
.L_x_1709:
[----:B------:R-:W-:Y:S01]  /*13e60*/  BSSY B0, `(.L_x_1784) ;  /* 0x0000008000007945 */ /* 0x000fe20003800000 */
[----:B------:R-:W-:Y:S02]  /*13e70*/  IMAD.MOV.U32 R13, RZ, RZ, R87 ;  /* 0x000000ffff0d7224 */ /* 0x000fe400078e0057 */
[----:B------:R-:W-:Y:S02]  /*13e80*/  IMAD.MOV.U32 R12, RZ, RZ, 0x10 ;  /* 0x00000010ff0c7424 */ /* 0x000fe400078e00ff */
[----:B------:R-:W-:Y:S02]  /*13e90*/  IMAD.MOV.U32 R11, RZ, RZ, 0x1f ;  /* 0x0000001fff0b7424 */ /* 0x000fe400078e00ff */
[----:B------:R-:W-:-:S07]  /*13ea0*/  IMAD.MOV.U32 R15, RZ, RZ, -0x1 ;  /* 0xffffffffff0f7424 */ /* 0x000fce00078e00ff */
[----:B-1--4-:R-:W-:Y:S05]  /*13eb0*/  WARPSYNC.COLLECTIVE R15, `(.L_x_1785) ;  /* 0x000000000f087348 */ /* 0x012fea0003c00000 */
[----:B------:R0:W2:Y:S02]  /*13ec0*/  SHFL.BFLY P6, R14, R13, R12, R11 ;  /* 0x0c00000c0d0e7389 */ /* 0x0000a400000c000b */
[----:B012-4-:R-:W-:Y:S05]  /*13ed0*/  ENDCOLLECTIVE ;  /* 0x000000000000791b */ /* 0x017fea0003800000 */
.L_x_1785:
[----:B------:R-:W-:Y:S05]  /*13ee0*/  BSYNC B0 ;  /* 0x0000000000007941 */ /* 0x000fea0003800000 */
.L_x_1784:
[----:B------:R-:W-:Y:S01]  /*13ef0*/  FMNMX.FTZ R13, R14, R87, !PT ;  /* 0x000000570e0d7209 */ /* 0x000fe20007810000 */
[----:B------:R-:W-:Y:S02]  /*13f00*/  IMAD.MOV.U32 R12, RZ, RZ, 0x8 ;  /* 0x00000008ff0c7424 */ /* 0x000fe400078e00ff */
[----:B------:R-:W-:Y:S02]  /*13f10*/  IMAD.MOV.U32 R11, RZ, RZ, 0x1f ;  /* 0x0000001fff0b7424 */ /* 0x000fe400078e00ff */
[----:B------:R-:W-:-:S07]  /*13f20*/  IMAD.MOV.U32 R15, RZ, RZ, -0x1 ;  /* 0xffffffffff0f7424 */ /* 0x000fce00078e00ff */
[----:B------:R-:W-:Y:S05]  /*13f30*/  WARPSYNC.COLLECTIVE R15, `(.L_x_1786) ;  /* 0x000000000f087348 */ /* 0x000fea0003c00000 */
[----:B------:R0:W1:Y:S02]  /*13f40*/  SHFL.BFLY P6, R14, R13, R12, R11 ;  /* 0x0c00000c0d0e7389 */ /* 0x00006400000c000b */
[----:B01----:R-:W-:Y:S05]  /*13f50*/  ENDCOLLECTIVE ;  /* 0x000000000000791b */ /* 0x003fea0003800000 */
.L_x_1786:
[----:B------:R-:W-:Y:S01]  /*13f60*/  IMAD.MOV.U32 R12, RZ, RZ, 0x4 ;  /* 0x00000004ff0c7424 */ /* 0x000fe200078e00ff */
[----:B------:R-:W-:-:S05]  /*13f70*/  FMNMX.FTZ R0, R13, R14, !PT ;  /* 0x0000000e0d007209 */ /* 0x000fca0007810000 */
[----:B------:R-:W-:-:S07]  /*13f80*/  IMAD.MOV.U32 R13, RZ, RZ, R0 ;  /* 0x000000ffff0d7224 */ /* 0x000fce00078e0000 */
[----:B------:R-:W-:Y:S05]  /*13f90*/  WARPSYNC.COLLECTIVE R15, `(.L_x_1787) ;  /* 0x000000000f087348 */ /* 0x000fea0003c00000 */
[----:B------:R0:W1:Y:S02]  /*13fa0*/  SHFL.BFLY P6, R14, R13, R12, R11 ;  /* 0x0c00000c0d0e7389 */ /* 0x00006400000c000b */
[----:B01----:R-:W-:Y:S05]  /*13fb0*/  ENDCOLLECTIVE ;  /* 0x000000000000791b */ /* 0x003fea0003800000 */
.L_x_1787:
[----:B------:R-:W-:Y:S05]  /*13fc0*/  BRA `(.L_x_1788) ;  /* 0xffffffac00587947 */ /* 0x000fea000383ffff */
.L_x_1789:
        /* <DEDUP_REMOVED lines=11> */
.L_x_4061:


//--------------------- .text._ZN4mmha33masked_multihead_attention_kernelIfLi80ELi128ELi1ELi32ELi256ELb1ELb0EEEv26Multihead_attention_paramsIT_XT5_EE --------------------------
	.section	.text._ZN4mmha33masked_multihead_attention_kernelIfLi80ELi128ELi1ELi32ELi256ELb1ELb0EEEv26Multihead_attention_paramsIT_XT5_EE,"ax",@progbits
	.align	128
        .global         _ZN4mmha33masked_multihead_attention_kernelIfLi80ELi128ELi1ELi32ELi256ELb1ELb0EEEv26Multihead_attention_paramsIT_XT5_EE
        .type           _ZN4mmha33masked_multihead_attention_kernelIfLi80ELi128ELi1ELi32ELi256ELb1ELb0EEEv26Multihead_attention_paramsIT_XT5_EE,@function
        .size           _ZN4mmha33masked_multihead_attention_kernelIfLi80ELi128ELi1ELi32ELi256ELb1ELb0EEEv26Multihead_attention_paramsIT_XT5_EE,(.L_x_4062 - _ZN4mmha33masked_multihead_attention_kernelIfLi80ELi128ELi1ELi32ELi256ELb1ELb0EEEv26Multihead_attention_paramsIT_XT5_EE)
        .other          _ZN4mmha33masked_multihead_attention_kernelIfLi80ELi128ELi1ELi32ELi256ELb1ELb0EEEv26Multihead_attention_paramsIT_XT5_EE,@"STO_CUDA_ENTRY STV_DEFAULT"
_ZN4mmha33masked_multihead_attention_kernelIfLi80ELi128ELi1ELi32ELi256ELb1ELb0EEEv26Multihead_attention_paramsIT_XT5_EE:
.text._ZN4mmha33masked_multihead_attention_kernelIfLi80ELi128ELi1ELi32ELi256ELb1ELb0EEEv26Multihead_attention_paramsIT_XT5_EE:
        /* <DEDUP_REMOVED lines=13> */
.L_x_1790:
        /* <DEDUP_REMOVED lines=120> */
.L_x_1792:
[----:B------:R-:W-:Y:S05]  /*0850*/  BSYNC.RECONVERGENT B0 ;  /* 0x0000000000007941 */ /* 0x000fea0003800200 */
.L_x_1791:
[----:B------:R-:W-:Y:S01]  /*0860*/  ISETP.NE.U32.AND P0, PT, R14, RZ, PT ;  /* 0x000000ff0e00720c */ /* 0x000fe20003f05070 */
[----:B------:R-:W1:Y:S01]  /*0870*/  LDCU.64 UR8, c[0x0][0x3a0] ;  /* 0x00007400ff0877ac */ /* 0x000e620008000a00 */
[----:B------:R-:W2:Y:S01]  /*0880*/  @!P4 LDC.64 R4, c[0x0][0x3b8] ;  /* 0x0000ee00ff04cb82 */ /* 0x000ea20000000a00 */
[----:B------:R-:W-:Y:S01]  /*0890*/  @!P4 IMAD R3, R22, R21, UR39 ;  /* 0x000000271603ce24 */ /* 0x000fe2000f8e0215 */
[----:B------:R-:W-:Y:S01]  /*08a0*/  ISETP.NE.AND.EX P0, PT, R15, RZ, PT, P0 ;  /* 0x000000ff0f00720c */ /* 0x000fe20003f05300 */
[----:B------:R-:W3:Y:S01]  /*08b0*/  LDCU.64 UR4, c[0x0][0x390] ;  /* 0x00007200ff0477ac */ /* 0x000ee20008000a00 */
[----:B------:R-:W4:Y:S01]  /*08c0*/  S2R R15, SR_CTAID.X ;  /* 0x00000000000f7919 */ /* 0x000f220000002500 */
[----:B------:R-:W-:Y:S01]  /*08d0*/  @!P4 IMAD.SHL.U32 R14, R3, 0x4, RZ ;  /* 0x00000004030ec824 */ /* 0x000fe200078e00ff */
[----:B------:R-:W-:Y:S01]  /*08e0*/  CS2R R34, SRZ ;  /* 0x0000000000227805 */ /* 0x000fe2000001ff00 */
[----:B------:R-:W-:Y:S01]  /*08f0*/  VOTEU.ANY UP0, P2 ;  /* 0x0000000000ff7886 */ /* 0x000fe20001000100 */
[----:B------:R-:W-:Y:S01]  /*0900*/  PLOP3.LUT P2, PT, PT, PT, UP0, 0x40, 0x4 ;  /* 0x000000000004781c */ /* 0x000fe20003f4e808 */
[----:B------:R-:W-:Y:S01]  /*0910*/  UIMAD UR41, UR41, 0x50, URZ ;  /* 0x00000050292978a4 */ /* 0x000fe2000f8e02ff */
[----:B------:R-:W-:-:S02]  /*0920*/  PLOP3.LUT P5, PT, PT, PT, UP0, 0x80, 0x8 ;  /* 0x000000000008781c */ /* 0x000fc40003faf008 */
[----:B------:R-:W-:Y:S02]  /*0930*/  CS2R R32, SRZ ;  /* 0x0000000000207805 */ /* 0x000fe4000001ff00 */
[----:B------:R-:W-:Y:S01]  /*0940*/  ISETP.GT.U32.OR P2, PT, R22, 0x1f, P2 ;  /* 0x0000001f1600780c */ /* 0x000fe20001744470 */
[----:B------:R-:W0:Y:S01]  /*0950*/  @P0 LDC.64 R12, c[0x0][0x418] ;  /* 0x00010600ff0c0b82 */ /* 0x000e220000000a00 */
[----:B-1----:R-:W-:-:S04]  /*0960*/  ISETP.NE.U32.AND P3, PT, RZ, UR8, PT ;  /* 0x00000008ff007c0c */ /* 0x002fc8000bf65070 */
[----:B------:R-:W-:Y:S02]  /*0970*/  ISETP.NE.AND.EX P3, PT, RZ, UR9, PT, P3 ;  /* 0x00000009ff007c0c */ /* 0x000fe4000bf65330 */
[----:B---3--:R-:W-:Y:S02]  /*0980*/  ISETP.NE.U32.AND P1, PT, RZ, UR4, PT ;  /* 0x00000004ff007c0c */ /* 0x008fe4000bf25070 */
[----:B------:R-:W-:-:S03]  /*0990*/  ISETP.GT.U32.OR P3, PT, R22, 0x13, !P3 ;  /* 0x000000131600780c */ /* 0x000fc60005f64470 */
[----:B------:R-:W-:Y:S01]  /*09a0*/  VOTEU.ALL UP0, P2 ;  /* 0x0000000000ff7886 */ /* 0x000fe20001000000 */
[----:B------:R-:W-:Y:S02]  /*09b0*/  ISETP.NE.AND.EX P1, PT, RZ, UR5, PT, P1 ;  /* 0x00000005ff007c0c */ /* 0x000fe4000bf25310 */
[----:B------:R-:W-:Y:S02]  /*09c0*/  ISETP.NE.OR P3, PT, R20, RZ, P3 ;  /* 0x000000ff1400720c */ /* 0x000fe40001f65670 */
[----:B------:R-:W-:Y:S02]  /*09d0*/  ISETP.GT.U32.OR P1, PT, R22, 0x13, !P1 ;  /* 0x000000131600780c */ /* 0x000fe40004f24470 */
[----:B-----5:R-:W-:Y:S02]  /*09e0*/  @P5 R2UR UR38, R10 ;  /* 0x000000000a2652ca */ /* 0x020fe400000e0000 */
[----:B------:R-:W1:Y:S01]  /*09f0*/  @!P2 LDC.64 R10, c[0x0][0x450] ;  /* 0x00011400ff0aab82 */ /* 0x000e620000000a00 */
[----:B----4-:R-:W-:-:S02]  /*0a00*/  IMAD R3, R15, 0x50, R0 ;  /* 0x000000500f037824 */ /* 0x010fc400078e0200 */
[----:B------:R-:W-:Y:S02]  /*0a10*/  @!P4 IMAD R15, R21, UR41, R14 ;  /* 0x00000029150fcc24 */ /* 0x000fe4000f8e020e */
[----:B0-----:R-:W-:-:S03]  /*0a20*/  @P0 IMAD.WIDE.U32 R12, R17, 0x4, R12 ;  /* 0x00000004110c0825 */ /* 0x001fc600078e000c */
[----:B------:R-:W0:Y:S01]  /*0a30*/  @!P3 LDC.64 R8, c[0x0][0x3a0] ;  /* 0x0000e800ff08bb82 */ /* 0x000e220000000a00 */
[----:B--2---:R-:W-:Y:S02]  /*0a40*/  @!P4 IMAD.WIDE R4, R15, 0x4, R4 ;  /* 0x000000040f04c825 */ /* 0x004fe400078e0204 */
[----:B------:R-:W2:Y:S01]  /*0a50*/  @P0 LDG.E R12, desc[UR36][R12.64] ;  /* 0x000000240c0c0981 */ /* 0x000ea2000c1e1900 */
[----:B------:R-:W-:-:S04]  /*0a60*/  @!UP0 UIMAD UR4, UR38, UR6, URZ ;  /* 0x00000006260482a4 */ /* 0x000fc8000f8e02ff */
[----:B------:R-:W3:Y:S02]  /*0a70*/  @!P1 LDC.64 R6, c[0x0][0x390] ;  /* 0x0000e400ff069b82 */ /* 0x000ee40000000a00 */
[----:B------:R-:W-:Y:S01]  /*0a80*/  IMAD.U32 R14, RZ, RZ, UR4 ;  /* 0x00000004ff0e7e24 */ /* 0x000fe2000f8e00ff */
[----:B------:R-:W-:Y:S02]  /*0a90*/  CS2R R18, SRZ ;  /* 0x0000000000127805 */ /* 0x000fe4000001ff00 */
[----:B------:R-:W-:Y:S02]  /*0aa0*/  CS2R R16, SRZ ;  /* 0x0000000000107805 */ /* 0x000fe4000001ff00 */
[----:B------:R-:W-:Y:S02]  /*0ab0*/  CS2R R26, SRZ ;  /* 0x00000000001a7805 */ /* 0x000fe4000001ff00 */
[----:B------:R-:W-:Y:S01]  /*0ac0*/  CS2R R24, SRZ ;  /* 0x0000000000187805 */ /* 0x000fe2000001ff00 */
[----:B------:R-:W-:Y:S01]  /*0ad0*/  @!P2 IMAD R15, R14, 0x50, R3 ;  /* 0x000000500e0fa824 */ /* 0x000fe200078e0203 */
[----:B------:R-:W4:Y:S01]  /*0ae0*/  LDCU.U8 UR4, c[0x0][0x404] ;  /* 0x00008080ff0477ac */ /* 0x000f220008000000 */
[----:B------:R-:W2:Y:S02]  /*0af0*/  @!P4 LDG.E.128 R16, desc[UR36][R4.64] ;  /* 0x000000240410c981 */ /* 0x000ea4000c1e1d00 */
[----:B-1----:R-:W-:-:S04]  /*0b00*/  @!P2 IMAD.WIDE R10, R15, 0x4, R10 ;  /* 0x000000040f0aa825 */ /* 0x002fc800078e020a */
[C---:B0-----:R-:W-:Y:S01]  /*0b10*/  @!P3 IMAD.WIDE.U32 R8, R3.reuse, 0x4, R8 ;  /* 0x000000040308b825 */ /* 0x041fe200078e0008 */
[----:B------:R-:W2:Y:S04]  /*0b20*/  @!P2 LDG.E.128 R36, desc[UR36][R10.64] ;  /* 0x000000240a24a981 */ /* 0x000ea8000c1e1d00 */
[----:B------:R-:W2:Y:S01]  /*0b30*/  @!P3 LDG.E.128 R24, desc[UR36][R8.64] ;  /* 0x000000240818b981 */ /* 0x000ea2000c1e1d00 */
[----:B---3--:R-:W-:-:S05]  /*0b40*/  @!P1 IMAD.WIDE.U32 R6, R3, 0x4, R6 ;  /* 0x0000000403069825 */ /* 0x008fca00078e0006 */
[----:B------:R0:W3:Y:S01]  /*0b50*/  @!P1 LDG.E.128 R32, desc[UR36][R6.64] ;  /* 0x0000002406209981 */ /* 0x0000e2000c1e1d00 */
[----:B------:R-:W-:-:S05]  /*0b60*/  IMAD.MOV R116, RZ, RZ, -R21 ;  /* 0x000000ffff747224 */ /* 0x000fca00078e0a15 */
[----:B------:R-:W-:-:S04]  /*0b70*/  VIADDMNMX R116, R116, UR40, RZ, !PT ;  /* 0x0000002874747c46 */ /* 0x000fc8000f8001ff */
[----:B------:R-:W-:Y:S01]  /*0b80*/  R2UR UR5, R116 ;  /* 0x00000000740572ca */ /* 0x000fe200000e0000 */
[----:B0-----:R-:W0:-:S12]  /*0b90*/  LDC R7, c[0x0][0x400] ;  /* 0x00010000ff077b82 */ /* 0x001e180000000800 */
[----:B------:R-:W-:Y:S01]  /*0ba0*/  IMAD.U32 R3, RZ, RZ, UR5 ;  /* 0x00000005ff037e24 */ /* 0x000fe2000f8e00ff */
[----:B------:R-:W-:Y:S01]  /*0bb0*/  UMOV UR5, URZ ;  /* 0x000000ff00057c82 */ /* 0x000fe20008000000 */
[----:B----4-:R-:W-:Y:S02]  /*0bc0*/  ISETP.NE.AND P1, PT, RZ, UR4, PT ;  /* 0x00000004ff007c0c */ /* 0x010fe4000bf25270 */
[----:B------:R-:W-:Y:S02]  /*0bd0*/  ISETP.NE.AND P3, PT, R20, RZ, PT ;  /* 0x000000ff1400720c */ /* 0x000fe40003f65270 */
[----:B0-----:R-:W-:Y:S01]  /*0be0*/  ISETP.LT.OR P1, PT, R7, 0x1, P1 ;  /* 0x000000010700780c */ /* 0x001fe20000f21670 */
[----:B------:R-:W-:Y:S01]  /*0bf0*/  BSSY.RECONVERGENT B6, `(.L_x_1793) ;  /* 0x0000123000067945 */ /* 0x000fe20003800200 */
[----:B--2---:R-:W-:-:S13]  /*0c00*/  @P0 R2UR UR5, R12 ;  /* 0x000000000c0502ca */ /* 0x004fda00000e0000 */
[----:B------:R-:W-:-:S05]  /*0c10*/  MOV R40, UR5 ;  /* 0x0000000500287c02 */ /* 0x000fca0008000f00 */
[----:B------:R0:W-:Y:S01]  /*0c20*/  STL [R1+0x164], R40 ;  /* 0x0001642801007387 */ /* 0x0001e20000100800 */
[----:B------:R-:W-:Y:S01]  /*0c30*/  @!P3 FADD.FTZ R16, R16, R24 ;  /* 0x000000181010b221 */ /* 0x000fe20000010000 */
        /* <DEDUP_REMOVED lines=11> */
[----:B0-----:R-:W-:Y:S06]  /*0cf0*/  @P1 BRA `(.L_x_1794) ;  /* 0x0000000400341947 */ /* 0x001fec0003800000 */
[----:B------:R-:W-:Y:S05]  /*0d00*/  @P3 BRA `(.L_x_1795) ;  /* 0x0000000000ac3947 */ /* 0x000fea0003800000 */
[----:B------:R-:W-:-:S13]  /*0d10*/  ISETP.GE.AND P0, PT, R0, R7, PT ;  /* 0x000000070000720c */ /* 0x000fda0003f06270 */
[----:B------:R-:W-:Y:S05]  /*0d20*/  @P0 BRA `(.L_x_1796) ;  /* 0x00000010003c0947 */ /* 0x000fea0003800000 */
[----:B------:R-:W-:Y:S01]  /*0d30*/  I2FP.F32.U32 R3, R7 ;  /* 0x0000000700037245 */ /* 0x000fe20000201000 */
[----:B------:R-:W-:Y:S01]  /*0d40*/  VIADD R4, R0, 0x2 ;  /* 0x0000000200047836 */ /* 0x000fe20000000000 */
[----:B------:R-:W-:Y:S02]  /*0d50*/  I2FP.F32.U32 R0, R0 ;  /* 0x0000000000007245 */ /* 0x000fe40000201000 */
[----:B------:R-:W-:Y:S02]  /*0d60*/  R2UR UR4, R40 ;  /* 0x00000000280472ca */ /* 0x000fe400000e0000 */
        /* <DEDUP_REMOVED lines=37> */
.L_x_1795:
[----:B------:R-:W-:-:S13]  /*0fc0*/  ISETP.GE.AND P0, PT, R0, R7, PT ;  /* 0x000000070000720c */ /* 0x000fda0003f06270 */
[----:B------:R-:W-:Y:S05]  /*0fd0*/  @P0 BRA `(.L_x_1796) ;  /* 0x0000000c00900947 */ /* 0x000fea0003800000 */
[----:B------:R-:W-:Y:S01]  /*0fe0*/  I2FP.F32.U32 R7, R7 ;  /* 0x0000000700077245 */ /* 0x000fe20000201000 */
[----:B------:R-:W-:Y:S01]  /*0ff0*/  VIADD R3, R0, 0x2 ;  /* 0x0000000200037836 */ /* 0x000fe20000000000 */
[----:B------:R-:W-:Y:S02]  /*1000*/  I2FP.F32.U32 R0, R0 ;  /* 0x0000000000007245 */ /* 0x000fe40000201000 */
[----:B------:R-:W-:Y:S02]  /*1010*/  R2UR UR4, R40 ;  /* 0x00000000280472ca */ /* 0x000fe400000e0000 */
[----:B------:R-:W0:Y:S01]  /*1020*/  MUFU.RCP R7, R7 ;  /* 0x0000000700077308 */ /* 0x000e220000001000 */
[----:B------:R-:W-:-:S10]  /*1030*/  I2FP.F32.U32 R4, R3 ;  /* 0x0000000300047245 */ /* 0x000fd40000201000 */
[----:B------:R-:W-:-:S04]  /*1040*/  IADD3 R20, PT, PT, R20, -UR4, RZ ;  /* 0x8000000414147c10 */ /* 0x000fc8000fffe0ff */
[----:B------:R-:W-:Y:S01]  /*1050*/  I2FP.F32.S32 R20, R20 ;  /* 0x0000001400147245 */ /* 0x000fe20000201400 */
        /* <DEDUP_REMOVED lines=23> */
.L_x_1794:
        /* <DEDUP_REMOVED lines=39> */
[----:B------:R-:W-:Y:S02]  /*1440*/  HFMA2 R12, -RZ, RZ, 0, 5.9604644775390625e-08 ;  /* 0x00000001ff0c7431 */ /* 0x000fe400000001ff */
[----:B------:R-:W-:Y:S01]  /*1450*/  IMAD.MOV.U32 R8, RZ, RZ, 0x53f ;  /* 0x0000053fff087424 */ /* 0x000fe200078e00ff */
[----:B------:R1:W2:Y:S01]  /*1460*/  LDC.64 R14, c[0x4][R0] ;  /* 0x01000000000e7b82 */ /* 0x0002a20000000a00 */
[----:B------:R-:W3:Y:S01]  /*1470*/  LDCU.64 UR6, c[0x4][0xd0] ;  /* 0x01001a00ff0677ac */ /* 0x000ee20008000a00 */
[----:B------:R-:W-:Y:S01]  /*1480*/  IMAD.MOV.U32 R13, RZ, RZ, RZ ;  /* 0x000000ffff0d7224 */ /* 0x000fe200078e00ff */
[----:B------:R-:W4:Y:S01]  /*1490*/  LDCU.64 UR8, c[0x4][0x78] ;  /* 0x01000f00ff0877ac */ /* 0x000f220008000a00 */
[----:B0-----:R-:W-:Y:S01]  /*14a0*/  IMAD.U32 R4, RZ, RZ, UR4 ;  /* 0x00000004ff047e24 */ /* 0x001fe2000f8e00ff */
[----:B------:R-:W-:Y:S01]  /*14b0*/  MOV R5, UR5 ;  /* 0x0000000500057c02 */ /* 0x000fe20008000f00 */
[----:B---3--:R-:W-:-:S02]  /*14c0*/  IMAD.U32 R6, RZ, RZ, UR6 ;  /* 0x00000006ff067e24 */ /* 0x008fc4000f8e00ff */
[----:B------:R-:W-:Y:S02]  /*14d0*/  IMAD.U32 R7, RZ, RZ, UR7 ;  /* 0x00000007ff077e24 */ /* 0x000fe4000f8e00ff */
[----:B----4-:R-:W-:Y:S02]  /*14e0*/  IMAD.U32 R10, RZ, RZ, UR8 ;  /* 0x00000008ff0a7e24 */ /* 0x010fe4000f8e00ff */
[----:B-1----:R-:W-:-:S07]  /*14f0*/  IMAD.U32 R11, RZ, RZ, UR9 ;  /* 0x00000009ff0b7e24 */ /* 0x002fce000f8e00ff */
[----:B------:R-:W-:-:S07]  /*1500*/  LEPC R20, `(.L_x_1797) ;  /* 0x000000001014794e */ /* 0x000fce0000000000 */
[----:B--2---:R-:W-:Y:S05]  /*1510*/  CALL.ABS.NOINC R14 ;  /* 0x000000000e007343 */ /* 0x004fea0003c00000 */
.L_x_1797:
        /* <DEDUP_REMOVED lines=15> */
.L_x_1798:
        /* <DEDUP_REMOVED lines=12> */
[----:B------:R-:W-:Y:S03]  /*16d0*/  BSSY.RECONVERGENT B1, `(.L_x_1801) ;  /* 0x0000063000017945 */ /* 0x000fe60003800200 */
        /* <DEDUP_REMOVED lines=20> */
[----:B------:R-:W-:Y:S01]  /*1820*/  VIADD R4, R7, 0x2 ;  /* 0x0000000207047836 */ /* 0x000fe20000000000 */
[----:B------:R-:W-:-:S04]  /*1830*/  R2UR UR4, R40 ;  /* 0x00000000280472ca */ /* 0x000fc800000e0000 */
[----:B------:R-:W0:Y:S01]  /*1840*/  MUFU.RCP R5, R5 ;  /* 0x0000000500057308 */ /* 0x000e220000001000 */
[----:B------:R-:W-:-:S08]  /*1850*/  I2FP.F32.S32 R4, R4 ;  /* 0x0000000400047245 */ /* 0x000fd00000201400 */
[----:B------:R-:W-:Y:S01]  /*1860*/  IADD3 R8, PT, PT, R8, -UR4, RZ ;  /* 0x8000000408087c10 */ /* 0x000fe2000fffe0ff */
        /* <DEDUP_REMOVED lines=34> */
.L_x_1804:
[----:B------:R-:W-:Y:S05]  /*1a90*/  BSYNC.RECONVERGENT B2 ;  /* 0x0000000000027941 */ /* 0x000fea0003800200 */
.L_x_1803:
[----:B-1----:R0:W-:Y:S04]  /*1aa0*/  STS [R35], R16 ;  /* 0x0000001023007388 */ /* 0x0021e80000000800 */
[----:B--2---:R0:W-:Y:S04]  /*1ab0*/  STS [R35+0x4], R18 ;  /* 0x0000041223007388 */ /* 0x0041e80000000800 */
[----:B---3--:R0:W-:Y:S04]  /*1ac0*/  STS [R34], R17 ;  /* 0x0000001122007388 */ /* 0x0081e80000000800 */
[----:B----4-:R0:W-:Y:S01]  /*1ad0*/  STS [R34+0x4], R19 ;  /* 0x0000041322007388 */ /* 0x0101e20000000800 */
[----:B------:R-:W-:Y:S05]  /*1ae0*/  BRA `(.L_x_1805) ;  /* 0x0000000000847947 */ /* 0x000fea0003800000 */
.L_x_1802:
        /* <DEDUP_REMOVED lines=33> */
.L_x_1805:
[----:B------:R-:W-:Y:S05]  /*1d00*/  BSYNC.RECONVERGENT B1 ;  /* 0x0000000000017941 */ /* 0x000fea0003800200 */
.L_x_1801:
[----:B------:R1:W-:Y:S04]  /*1d10*/  STS [R21], R28 ;  /* 0x0000001c15007388 */ /* 0x0003e80000000800 */
[----:B------:R1:W-:Y:S04]  /*1d20*/  STS [R21+0x4], R30 ;  /* 0x0000041e15007388 */ /* 0x0003e80000000800 */
[----:B------:R1:W-:Y:S04]  /*1d30*/  STS [R20], R29 ;  /* 0x0000001d14007388 */ /* 0x0003e80000000800 */
[----:B------:R1:W-:Y:S02]  /*1d40*/  STS [R20+0x4], R31 ;  /* 0x0000041f14007388 */ /* 0x0003e40000000800 */
.L_x_1800:
[----:B------:R-:W-:Y:S05]  /*1d50*/  BSYNC.RECONVERGENT B0 ;  /* 0x0000000000007941 */ /* 0x000fea0003800200 */
.L_x_1799:
        /* <DEDUP_REMOVED lines=8> */
[----:B------:R-:W-:-:S05]  /*1de0*/  @!P0 LEA R3, R23, R3, 0x2 ;  /* 0x0000000317038211 */ /* 0x000fca00078e10ff */
[----:B0-----:R3:W2:Y:S02]  /*1df0*/  @!P0 LDS.128 R16, [R3] ;  /* 0x0000000003108984 */ /* 0x0016a40000000c00 */
.L_x_1807:
[----:B------:R-:W-:Y:S05]  /*1e00*/  BSYNC.RECONVERGENT B0 ;  /* 0x0000000000007941 */ /* 0x000fea0003800200 */
.L_x_1806:
[----:B------:R-:W-:Y:S06]  /*1e10*/  BAR.SYNC.DEFER_BLOCKING 0x0 ;  /* 0x0000000000007b1d */ /* 0x000fec0000010000 */
.L_x_1796:
[----:B------:R-:W-:Y:S05]  /*1e20*/  BSYNC.RECONVERGENT B6 ;  /* 0x0000000000067941 */ /* 0x000fea0003800200 */
.L_x_1793:
[----:B------:R-:W5:Y:S01]  /*1e30*/  S2UR UR11, SR_CgaCtaId ;  /* 0x00000000000b79c3 */ /* 0x000f620000008800 */
[----:B---3--:R-:W-:Y:S01]  /*1e40*/  IMAD.MOV.U32 R0, RZ, RZ, -0x800001 ;  /* 0xff7fffffff007424 */ /* 0x008fe200078e00ff */
[----:B------:R-:W-:Y:S01]  /*1e50*/  R2UR UR4, R116 ;  /* 0x00000000740472ca */ /* 0x000fe200000e0000 */
[----:B------:R-:W-:Y:S01]  /*1e60*/  UMOV UR10, 0x400 ;  /* 0x00000400000a7882 */ /* 0x000fe20000000000 */
[----:B------:R-:W-:Y:S01]  /*1e70*/  ISETP.GT.U32.AND P0, PT, R22, 0x1f, PT ;  /* 0x0000001f1600780c */ /* 0x000fe20003f04070 */
[----:B------:R-:W-:Y:S01]  /*1e80*/  UIADD3 UR73, UPT, UPT, UR10, 0x440, URZ ;  /* 0x000004400a497890 */ /* 0x000fe2000fffe0ff */
[----:B------:R3:W-:Y:S09]  /*1e90*/  STL [R1+0x160], R0 ;  /* 0x0001600001007387 */ /* 0x0007f20000100800 */
        /* <DEDUP_REMOVED lines=39> */
.L_x_2015:
        /* <DEDUP_REMOVED lines=11> */
[----:B------:R-:W-:Y:S01]  /*21c0*/  R2UR UR7, R40 ;  /* 0x00000000280772ca */ /* 0x000fe200000e0000 */
[----:B------:R-:W3:-:S12]  /*21d0*/  LDCU.64 UR4, c[0x0][0x438] ;  /* 0x00008700ff0477ac */ /* 0x000ed80008000a00 */
        /* <DEDUP_REMOVED lines=9> */
.L_x_1810:
[----:B--2---:R-:W2:Y:S04]  /*2270*/  LDL R0, [R1+0x160] ;  /* 0x0001600001007983 */ /* 0x004ea80000100800 */
[----:B--2---:R3:W-:Y:S02]  /*2280*/  STS [UR6+-0x4], R0 ;  /* 0xfffffc00ff007988 */ /* 0x0047e40008000806 */
.L_x_1808:
        /* <DEDUP_REMOVED lines=159> */
[----:B-1----:R1:W-:Y:S04]  /*2c80*/  STL.64 [R1+0x20], R16 ;  /* 0x0000201001007387 */ /* 0x0023e80000100a00 */
[----:B------:R1:W-:Y:S04]  /*2c90*/  STL.64 [R1+0x28], R18 ;  /* 0x0000281201007387 */ /* 0x0003e80000100a00 */
[----:B---3--:R1:W-:Y:S04]  /*2ca0*/  STL.64 [R1+0x10], R8 ;  /* 0x0000100801007387 */ /* 0x0083e80000100a00 */
[----:B------:R1:W-:Y:S04]  /*2cb0*/  STL.64 [R1+0x18], R10 ;  /* 0x0000180a01007387 */ /* 0x0003e80000100a00 */
[----:B------:R-:W3:Y:S04]  /*2cc0*/  LDS.128 R8, [UR43+0x290] ;  /* 0x0002902bff087984 */ /* 0x000ee80008000c00 */
[----:B------:R-:W4:Y:S04]  /*2cd0*/  LDS.128 R16, [UR43+0x2b0] ;  /* 0x0002b02bff107984 */ /* 0x000f280008000c00 */
[----:B------:R-:W2:Y:S04]  /*2ce0*/  LDS.128 R44, [UR43+0x320] ;  /* 0x0003202bff2c7984 */ /* 0x000ea80008000c00 */
[----:B------:R-:W1:Y:S04]  /*2cf0*/  LDS.128 R48, [UR43+0x330] ;  /* 0x0003302bff307984 */ /* 0x000e680008000c00 */
[----:B------:R-:W1:Y:S04]  /*2d00*/  LDS.128 R52, [UR43+0x340] ;  /* 0x0003402bff347984 */ /* 0x000e680008000c00 */
[----:B0-----:R0:W-:Y:S04]  /*2d10*/  STL.64 [R1], R12 ;  /* 0x0000000c01007387 */ /* 0x0011e80000100a00 */
[----:B------:R0:W-:Y:S04]  /*2d20*/  STL.64 [R1+0x8], R14 ;  /* 0x0000080e01007387 */ /* 0x0001e80000100a00 */
        /* <DEDUP_REMOVED lines=16> */
.L_x_1811:
        /* <DEDUP_REMOVED lines=19> */
[----:B------:R-:W-:-:S05]  /*2f60*/  IADD3.X R0, PT, PT, R0, UR43, RZ, P1, P2 ;  /* 0x0000002b00007c10 */ /* 0x000fca0008fe44ff */
[----:B------:R5:W-:Y:S01]  /*2f70*/  STL [R1+0x150], R0 ;  /* 0x0001500001007387 */ /* 0x000be20000100800 */
[----:B---3--:R-:W3:Y:S01]  /*2f80*/  MUFU.RCP R7, R7 ;  /* 0x0000000700077308 */ /* 0x008ee20000001000 */
[----:B-1----:R-:W-:Y:S02]  /*2f90*/  UIMAD UR42, UR75, UR44, UR39 ;  /* 0x0000002c4b2a72a4 */ /* 0x002fe4000f8e0227 */
[----:B-----5:R-:W-:-:S05]  /*2fa0*/  MOV R0, UR44 ;  /* 0x0000002c00007c02 */ /* 0x020fca0008000f00 */
[----:B------:R-:W-:Y:S02]  /*2fb0*/  IMAD R0, R0, UR42, R251 ;  /* 0x0000002a00007c24 */ /* 0x000fe4000f8e02fb */
[----:B------:R-:W-:Y:S02]  /*2fc0*/  VIADD R251, R251, 0x1 ;  /* 0x00000001fbfb7836 */ /* 0x000fe40000000000 */
[----:B---3--:R-:W-:-:S04]  /*2fd0*/  VIADD R4, R7, 0xffffffe ;  /* 0x0ffffffe07047836 */ /* 0x008fc80000000000 */
[----:B------:R1:W3:Y:S02]  /*2fe0*/  F2I.FTZ.U32.TRUNC.NTZ R5, R4 ;  /* 0x0000000400057305 */ /* 0x0002e4000021f000 */
[----:B-1----:R-:W-:Y:S02]  /*2ff0*/  IMAD.MOV.U32 R4, RZ, RZ, RZ ;  /* 0x000000ffff047224 */ /* 0x002fe400078e00ff */
[----:B---3--:R-:W-:-:S04]  /*3000*/  IMAD.MOV R7, RZ, RZ, -R5 ;  /* 0x000000ffff077224 */ /* 0x008fc800078e0a05 */
[----:B------:R-:W-:-:S04]  /*3010*/  IMAD R7, R7, R117, RZ ;  /* 0x0000007507077224 */ /* 0x000fc800078e02ff */
[----:B------:R-:W-:Y:S01]  /*3020*/  IMAD.HI.U32 R7, R5, R7, R4 ;  /* 0x0000000705077227 */ /* 0x000fe200078e0004 */
[----:B------:R-:W-:-:S03]  /*3030*/  LEA R5, R6, UR73, 0x2 ;  /* 0x0000004906057c11 */ /* 0x000fc6000f8e10ff */
[----:B------:R-:W-:Y:S01]  /*3040*/  IMAD.U32 R4, RZ, RZ, UR76 ;  /* 0x0000004cff047e24 */ /* 0x000fe2000f8e00ff */
[----:B------:R-:W-:Y:S03]  /*3050*/  STL [R1+0x168], R7 ;  /* 0x0001680701007387 */ /* 0x000fe60000100800 */
[----:B------:R-:W-:Y:S01]  /*3060*/  VIADD R4, R4, UR74 ;  /* 0x0000004a04047c36 */ /* 0x000fe20008000000 */
[----:B------:R-:W-:Y:S04]  /*3070*/  STL [R1+0x15c], R5 ;  /* 0x00015c0501007387 */ /* 0x000fe80000100800 */
[----:B------:R4:W-:Y:S04]  /*3080*/  STL [R1+0x158], R0 ;  /* 0x0001580001007387 */ /* 0x0009e80000100800 */
[----:B------:R1:W-:Y:S01]  /*3090*/  STL [R1+0x16c], R4 ;  /* 0x00016c0401007387 */ /* 0x0003e20000100800 */
[----:B----4-:R-:W-:-:S07]  /*30a0*/  VIADD R0, R3, UR45 ;  /* 0x0000002d03007c36 */ /* 0x010fce0008000000 */
.L_x_1943:
[----:B---3--:R-:W3:Y:S01]  /*30b0*/  LDL R3, [R1+0x168] ;  /* 0x0001680001037983 */ /* 0x008ee20000100800 */
[----:B------:R-:W4:Y:S03]  /*30c0*/  LDC R250, c[0x0][0x3f4] ;  /* 0x0000fd00fffa7b82 */ /* 0x000f260000000800 */
[----:B-----5:R-:W5:Y:S04]  /*30d0*/  LDL R241, [R1+0x154] ;  /* 0x0001540001f17983 */ /* 0x020f680000100800 */
[----:B------:R-:W2:Y:S01]  /*30e0*/  LDL R242, [R1+0x150] ;  /* 0x0001500001f27983 */ /* 0x000ea20000100800 */
[----:B------:R-:W0:Y:S01]  /*30f0*/  LDC R243, c[0x0][0x3f4] ;  /* 0x0000fd00fff37b82 */ /* 0x000e220000000800 */
[----:B------:R-:W-:Y:S01]  /*3100*/  IADD3 R249, PT, PT, R251, -0x1, RZ ;  /* 0xfffffffffbf97810 */ /* 0x000fe20007ffe0ff */
[----:B------:R-:W1:Y:S03]  /*3110*/  LDCU UR42, c[0x0][0x40c] ;  /* 0x00008180ff2a77ac */ /* 0x000e660008000800 */
[----:B------:R-:W-:-:S02]  /*3120*/  IABS R0, R249 ;  /* 0x000000f900007213 */ /* 0x000fc40000000000 */
[----:B----4-:R-:W-:Y:S02]  /*3130*/  IABS R240, R250 ;  /* 0x000000fa00f07213 */ /* 0x010fe40000000000 */
[----:B0-----:R-:W-:Y:S01]  /*3140*/  IABS R243, R243 ;  /* 0x000000f300f37213 */ /* 0x001fe20000000000 */
[----:B---3--:R-:W-:-:S04]  /*3150*/  IMAD.HI.U32 R3, R3, R0, RZ ;  /* 0x0000000003037227 */ /* 0x008fc800078e00ff */
[----:B------:R-:W-:-:S04]  /*3160*/  IMAD.MOV R3, RZ, RZ, -R3 ;  /* 0x000000ffff037224 */ /* 0x000fc800078e0a03 */
[----:B------:R-:W-:-:S05]  /*3170*/  IMAD R0, R240, R3, R0 ;  /* 0x00000003f0007224 */ /* 0x000fca00078e0200 */
[----:B------:R-:W-:-:S13]  /*3180*/  ISETP.GT.U32.AND P1, PT, R243, R0, PT ;  /* 0x00000000f300720c */ /* 0x000fda0003f24070 */
[----:B------:R-:W-:-:S05]  /*3190*/  @!P1 IMAD.IADD R0, R0, 0x1, -R240 ;  /* 0x0000000100009824 */ /* 0x000fca00078e0af0 */
[----:B------:R-:W-:-:S13]  /*31a0*/  ISETP.GT.U32.AND P1, PT, R243, R0, PT ;  /* 0x00000000f300720c */ /* 0x000fda0003f24070 */
[----:B------:R-:W-:Y:S02]  /*31b0*/  @!P1 IMAD.IADD R0, R0, 0x1, -R240 ;  /* 0x0000000100009824 */ /* 0x000fe400078e0af0 */
[----:B-----5:R-:W-:Y:S02]  /*31c0*/  @P0 IMAD.MOV.U32 R240, RZ, RZ, R241 ;  /* 0x000000fffff00224 */ /* 0x020fe400078e00f1 */
[----:B--2---:R-:W-:-:S05]  /*31d0*/  @P0 IMAD.MOV.U32 R241, RZ, RZ, R242 ;  /* 0x000000fffff10224 */ /* 0x004fca00078e00f2 */
[----:B------:R-:W2:Y:S01]  /*31e0*/  @P0 LDG.E.U8 R3, desc[UR36][R240.64] ;  /* 0x00000024f0030981 */ /* 0x000ea2000c1e1100 */
[----:B------:R-:W-:Y:S02]  /*31f0*/  ISETP.GE.AND P1, PT, R249, RZ, PT ;  /* 0x000000fff900720c */ /* 0x000fe40003f26270 */
[----:B------:R-:W-:Y:S01]  /*3200*/  ISETP.NE.AND P2, PT, R250, RZ, PT ;  /* 0x000000fffa00720c */ /* 0x000fe20003f45270 */
[----:B-1----:R-:W-:Y:S01]  /*3210*/  UISETP.NE.AND UP0, UPT, UR42, URZ, UPT ;  /* 0x000000ff2a00728c */ /* 0x002fe2000bf05270 */
[----:B------:R-:W-:Y:S01]  /*3220*/  BSSY.RECONVERGENT B0, `(.L_x_1814) ;  /* 0x0000a16000007945 */ /* 0x000fe20003800200 */
[----:B--2---:R-:W-:Y:S02]  /*3230*/  ISETP.NE.AND P6, PT, R3, RZ, P0 ;  /* 0x000000ff0300720c */ /* 0x004fe400007c5270 */
[----:B------:R-:W-:-:S06]  /*3240*/  MOV R3, R0 ;  /* 0x0000000000037202 */ /* 0x000fcc0000000f00 */
[----:B------:R-:W-:Y:S02]  /*3250*/  @!P1 IMAD.MOV R3, RZ, RZ, -R3 ;  /* 0x000000ffff039224 */ /* 0x000fe400078e0a03 */
[----:B------:R-:W-:Y:S01]  /*3260*/  @!P2 LOP3.LUT R3, RZ, R250, RZ, 0x33, !PT ;  /* 0x000000faff03a212 */ /* 0x000fe200078e33ff */
[----:B------:R-:W-:Y:S06]  /*3270*/  BRA.U UP0, `(.L_x_1815) ;  /* 0x0000007500587547 */ /* 0x000fec000b800000 */
[----:B------:R-:W-:Y:S01]  /*3280*/  ISETP.GE.AND P1, PT, R249, UR39, PT ;  /* 0x00000027f9007c0c */ /* 0x000fe2000bf26270 */
[----:B------:R-:W-:Y:S01]  /*3290*/  BSSY.RECONVERGENT B2, `(.L_x_1816) ;  /* 0x000003e000027945 */ /* 0x000fe20003800200 */
[C---:B------:R-:W-:Y:S02]  /*32a0*/  IMAD.SHL.U32 R0, R3.reuse, 0x4, RZ ;  /* 0x0000000403007824 */ /* 0x040fe400078e00ff */
[----:B------:R-:W-:Y:S02]  /*32b0*/  IMAD.IADD R3, R3, 0x1, R250 ;  /* 0x0000000103037824 */ /* 0x000fe400078e02fa */
[----:B------:R-:W-:-:S07]  /*32c0*/  IMAD R252, R250, 0x50, RZ ;  /* 0x00000050fafc7824 */ /* 0x000fce00078e02ff */
[----:B------:R-:W-:Y:S05]  /*32d0*/  @P1 BRA `(.L_x_1817) ;  /* 0x0000000000e41947 */ /* 0x000fea0003800000 */
[----:B------:R-:W-:Y:S01]  /*32e0*/  ISETP.NE.AND P3, PT, R2, RZ, PT ;  /* 0x000000ff0200720c */ /* 0x000fe20003f65270 */
[----:B------:R-:W2:Y:S01]  /*32f0*/  LDL R248, [R1+0x3c] ;  /* 0x00003c0001f87983 */ /* 0x000ea20000100800 */
[----:B------:R-:W-:-:S03]  /*3300*/  ISETP.GE.AND P2, PT, R0, R252, PT ;  /* 0x000000fc0000720c */ /* 0x000fc60003f46270 */
[----:B------:R-:W3:Y:S08]  /*3310*/  LDL R252, [R1+0x34] ;  /* 0x0000340001fc7983 */ /* 0x000ef00000100800 */
[----:B------:R-:W-:Y:S01]  /*3320*/  VOTEU.ANY UP0, P3 ;  /* 0x0000000000ff7886 */ /* 0x000fe20001800100 */
[----:B------:R-:W-:Y:S01]  /*3330*/  PLOP3.LUT P3, PT, PT, PT, UP0, 0x80, 0x8 ;  /* 0x000000000008781c */ /* 0x000fe20003f6f008 */
[----:B------:R-:W0:Y:S01]  /*3340*/  @!P2 LDC.64 R116, c[0x0][0x3b8] ;  /* 0x0000ee00ff74ab82 */ /* 0x000e220000000a00 */
[----:B------:R-:W-:-:S11]  /*3350*/  PLOP3.LUT P4, PT, PT, PT, UP0, 0x80, 0x8 ;  /* 0x000000000008781c */ /* 0x000fd60003f8f008 */
[----:B------:R-:W1:Y:S02]  /*3360*/  @P3 S2R R118, SR_CTAID.X ;  /* 0x0000000000763919 */ /* 0x000e640000002500 */
[----:B------:R-:W1:Y:S01]  /*3370*/  @P4 LDC R119, c[0x0][0x3f8] ;  /* 0x0000fe00ff774b82 */ /* 0x000e620000000800 */
[----:B------:R-:W-:Y:S01]  /*3380*/  @!P2 IMAD R242, R250, UR35, RZ ;  /* 0x00000023faf2ac24 */ /* 0x000fe2000f8e02ff */
[----:B------:R-:W-:Y:S01]  /*3390*/  PLOP3.LUT P4, PT, PT, PT, UP0, 0x80, 0x8 ;  /* 0x000000000008781c */ /* 0x000fe20003f8f008 */
[----:B------:R-:W4:Y:S03]  /*33a0*/  LDL R250, [R1+0x30] ;  /* 0x0000300001fa7983 */ /* 0x000f260000100800 */
[----:B------:R-:W-:-:S04]  /*33b0*/  @!P2 IADD3 R241, P3, PT, R0, R242, RZ ;  /* 0x000000f200f1a210 */ /* 0x000fc80007f7e0ff */
[----:B------:R-:W-:Y:S02]  /*33c0*/  @!P2 LEA.HI.X.SX32 R242, R242, RZ, 0x1, P3 ;  /* 0x000000fff2f2a211 */ /* 0x000fe400018f0eff */
[----:B0-----:R-:W-:-:S04]  /*33d0*/  @!P2 LEA R240, P3, R241, R116, 0x2 ;  /* 0x00000074f1f0a211 */ /* 0x001fc800078610ff */
[----:B------:R-:W-:Y:S02]  /*33e0*/  @!P2 LEA.HI.X R241, R241, R117, R242, 0x2, P3 ;  /* 0x00000075f1f1a211 */ /* 0x000fe400018f14f2 */
[----:B------:R-:W-:Y:S02]  /*33f0*/  PLOP3.LUT P3, PT, PT, PT, UP0, 0x80, 0x8 ;  /* 0x000000000008781c */ /* 0x000fe40003f6f008 */
[----:B------:R-:W-:Y:S01]  /*3400*/  CS2R R116, SRZ ;  /* 0x0000000000747805 */ /* 0x000fe2000001ff00 */
[----:B-1----:R-:W-:Y:S01]  /*3410*/  @P4 IMAD R242, R119, UR38, R118 ;  /* 0x0000002677f24c24 */ /* 0x002fe2000f8e0276 */
[----:B------:R-:W-:Y:S02]  /*3420*/  CS2R R118, SRZ ;  /* 0x0000000000767805 */ /* 0x000fe4000001ff00 */
[----:B------:R-:W-:-:S04]  /*3430*/  PLOP3.LUT P4, PT, PT, PT, UP0, 0x80, 0x8 ;  /* 0x000000000008781c */ /* 0x000fc80003f8f008 */
[----:B------:R0:W4:Y:S03]  /*3440*/  @!P2 LDG.E.128 R116, desc[UR36][R240.64] ;  /* 0x00000024f074a981 */ /* 0x000126000c1e1d00 */
[----:B0-----:R-:W0:Y:S01]  /*3450*/  @P3 LDC.64 R240, c[0x0][0x450] ;  /* 0x00011400fff03b82 */ /* 0x001e220000000a00 */
[----:B------:R-:W-:-:S05]  /*3460*/  PLOP3.LUT P3, PT, PT, PT, UP0, 0x80, 0x8 ;  /* 0x000000000008781c */ /* 0x000fca0003f6f008 */
[----:B------:R-:W-:Y:S01]  /*3470*/  @P4 IMAD R242, R242, 0x50, RZ ;  /* 0x00000050f2f24824 */ /* 0x000fe200078e02ff */
[----:B------:R-:W-:-:S07]  /*3480*/  PLOP3.LUT P4, PT, PT, PT, UP0, 0x80, 0x8 ;  /* 0x000000000008781c */ /* 0x000fce0003f8f008 */
[----:B0-----:R-:W-:-:S06]  /*3490*/  @P3 IMAD.WIDE R240, R242, 0x4, R240 ;  /* 0x00000004f2f03825 */ /* 0x001fcc00078e02f0 */
[----:B------:R-:W5:Y:S01]  /*34a0*/  @P4 LDG.E.128 R240, desc[UR36][R240.64] ;  /* 0x00000024f0f04981 */ /* 0x000f62000c1e1d00 */
[----:B------:R-:W-:Y:S01]  /*34b0*/  PLOP3.LUT P3, PT, PT, PT, UP0, 0x80, 0x8 ;  /* 0x000000000008781c */ /* 0x000fe20003f6f008 */
[----:B----4-:R-:W-:Y:S02]  /*34c0*/  FADD.FTZ R116, R250, R116 ;  /* 0x00000074fa747221 */ /* 0x010fe40000010000 */
[----:B------:R-:W0:Y:S10]  /*34d0*/  LDC R250, c[0x0][0x3f4] ;  /* 0x0000fd00fffa7b82 */ /* 0x000e340000000800 */
[----:B-----5:R-:W-:-:S02]  /*34e0*/  @P3 FMUL.FTZ R116, R116, R240 ;  /* 0x000000f074743220 */ /* 0x020fc40000410000 */
[----:B------:R-:W4:Y:S01]  /*34f0*/  LDL R240, [R1+0x38] ;  /* 0x0000380001f07983 */ /* 0x000f220000100800 */
[----:B------:R-:W-:Y:S02]  /*3500*/  PLOP3.LUT P3, PT, PT, PT, UP0, 0x80, 0x8 ;  /* 0x000000000008781c */ /* 0x000fe40003f6f008 */
[----:B------:R-:W-:Y:S02]  /*3510*/  PLOP3.LUT P4, PT, PT, PT, UP0, 0x80, 0x8 ;  /* 0x000000000008781c */ /* 0x000fe40003f8f008 */
[----:B------:R-:W-:Y:S01]  /*3520*/  PLOP3.LUT P5, PT, PT, PT, UP0, 0x80, 0x8 ;  /* 0x000000000008781c */ /* 0x000fe20003faf008 */
[----:B---3--:R-:W-:Y:S01]  /*3530*/  FADD.FTZ R117, R252, R117 ;  /* 0x00000075fc757221 */ /* 0x008fe20000010000 */
[----:B--2---:R-:W-:Y:S01]  /*3540*/  FADD.FTZ R119, R248, R119 ;  /* 0x00000077f8777221 */ /* 0x004fe20000010000 */
[----:B0-----:R-:W-:-:S06]  /*3550*/  IMAD R252, R250, 0x50, RZ ;  /* 0x00000050fafc7824 */ /* 0x001fcc00078e02ff */
[----:B------:R-:W-:-:S04]  /*3560*/  @P3 FMUL.FTZ R117, R117, R241 ;  /* 0x000000f175753220 */ /* 0x000fc80000410000 */
[----:B------:R-:W-:Y:S01]  /*3570*/  @P5 FMUL.FTZ R119, R119, R243 ;  /* 0x000000f377775220 */ /* 0x000fe20000410000 */
[----:B----4-:R-:W-:-:S04]  /*3580*/  FADD.FTZ R118, R240, R118 ;  /* 0x00000076f0767221 */ /* 0x010fc80000010000 */
        /* <DEDUP_REMOVED lines=14> */
.L_x_1817:
[----:B------:R-:W-:Y:S05]  /*3670*/  BSYNC.RECONVERGENT B2 ;  /* 0x0000000000027941 */ /* 0x000fea0003800200 */
.L_x_1816:
[----:B------:R-:W-:Y:S04]  /*3680*/  BSSY.RECONVERGENT B2, `(.L_x_1818) ;  /* 0x000003e000027945 */ /* 0x000fe80003800200 */
[----:B------:R-:W-:Y:S05]  /*3690*/  @P1 BRA `(.L_x_1819) ;  /* 0x0000000000f01947 */ /* 0x000fea0003800000 */
[----:B------:R-:W-:Y:S01]  /*36a0*/  ISETP.NE.AND P2, PT, R2, RZ, PT ;  /* 0x000000ff0200720c */ /* 0x000fe20003f45270 */
[----:B------:R-:W-:-:S12]  /*36b0*/  IMAD.SHL.U32 R248, R3, 0x4, RZ ;  /* 0x0000000403f87824 */ /* 0x000fd800078e00ff */
[----:B------:R-:W-:Y:S01]  /*36c0*/  VOTEU.ANY UP0, P2 ;  /* 0x0000000000ff7886 */ /* 0x000fe20001000100 */
[----:B------:R-:W-:Y:S02]  /*36d0*/  ISETP.GE.AND P2, PT, R248, R252, PT ;  /* 0x000000fcf800720c */ /* 0x000fe40003f46270 */
[----:B------:R-:W-:Y:S01]  /*36e0*/  PLOP3.LUT P3, PT, PT, PT, UP0, 0x80, 0x8 ;  /* 0x000000000008781c */ /* 0x000fe20003f6f008 */
[----:B------:R-:W2:Y:S01]  /*36f0*/  LDL R252, [R1+0x24] ;  /* 0x0000240001fc7983 */ /* 0x000ea20000100800 */
[----:B------:R-:W-:-:S09]  /*3700*/  PLOP3.LUT P4, PT, PT, PT, UP0, 0x80, 0x8 ;  /* 0x000000000008781c */ /* 0x000fd20003f8f008 */
[----:B------:R-:W1:Y:S01]  /*3710*/  @!P2 LDC.64 R4, c[0x0][0x3b8] ;  /* 0x0000ee00ff04ab82 */ /* 0x000e620000000a00 */
[----:B------:R-:W-:Y:S01]  /*3720*/  @!P2 IMAD R242, R250, UR35, RZ ;  /* 0x00000023faf2ac24 */ /* 0x000fe2000f8e02ff */
[----:B------:R-:W3:Y:S06]  /*3730*/  @P3 S2R R7, SR_CTAID.X ;  /* 0x0000000000073919 */ /* 0x000eec0000002500 */
[----:B------:R-:W3:Y:S01]  /*3740*/  @P4 LDC R6, c[0x0][0x3f8] ;  /* 0x0000fe00ff064b82 */ /* 0x000ee20000000800 */
[----:B0-----:R-:W-:Y:S01]  /*3750*/  @!P2 SHF.R.S32.HI R240, RZ, 0x1f, R248 ;  /* 0x0000001ffff0a819 */ /* 0x001fe200000114f8 */
[----:B------:R-:W4:Y:S01]  /*3760*/  LDL R250, [R1+0x20] ;  /* 0x0000200001fa7983 */ /* 0x000f220000100800 */
[----:B------:R-:W-:-:S02]  /*3770*/  @!P2 IADD3 R241, P3, PT, R242, R248, RZ ;  /* 0x000000f8f2f1a210 */ /* 0x000fc40007f7e0ff */
[----:B------:R-:W-:Y:S02]  /*3780*/  PLOP3.LUT P4, PT, PT, PT, UP0, 0x80, 0x8 ;  /* 0x000000000008781c */ /* 0x000fe40003f8f008 */
[----:B------:R-:W-:Y:S02]  /*3790*/  @!P2 LEA.HI.X.SX32 R242, R242, R240, 0x1, P3 ;  /* 0x000000f0f2f2a211 */ /* 0x000fe400018f0eff */
[----:B-1----:R-:W-:-:S04]  /*37a0*/  @!P2 LEA R240, P3, R241, R4, 0x2 ;  /* 0x00000004f1f0a211 */ /* 0x002fc800078610ff */
[----:B------:R-:W-:Y:S02]  /*37b0*/  @!P2 LEA.HI.X R241, R241, R5, R242, 0x2, P3 ;  /* 0x00000005f1f1a211 */ /* 0x000fe400018f14f2 */
[----:B------:R-:W-:Y:S02]  /*37c0*/  CS2R R4, SRZ ;  /* 0x0000000000047805 */ /* 0x000fe4000001ff00 */
[----:B------:R-:W-:Y:S01]  /*37d0*/  PLOP3.LUT P3, PT, PT, PT, UP0, 0x80, 0x8 ;  /* 0x000000000008781c */ /* 0x000fe20003f6f008 */
[----:B---3--:R-:W-:Y:S01]  /*37e0*/  @P4 IMAD R242, R6, UR38, R7 ;  /* 0x0000002606f24c24 */ /* 0x008fe2000f8e0207 */
[----:B------:R-:W-:Y:S02]  /*37f0*/  CS2R R6, SRZ ;  /* 0x0000000000067805 */ /* 0x000fe4000001ff00 */
[----:B------:R-:W-:-:S04]  /*3800*/  PLOP3.LUT P4, PT, PT, PT, UP0, 0x80, 0x8 ;  /* 0x000000000008781c */ /* 0x000fc80003f8f008 */
[----:B------:R0:W4:Y:S09]  /*3810*/  @!P2 LDG.E.128 R4, desc[UR36][R240.64] ;  /* 0x00000024f004a981 */ /* 0x000132000c1e1d00 */
[----:B------:R-:W-:Y:S01]  /*3820*/  @P4 IMAD R242, R242, 0x50, RZ ;  /* 0x00000050f2f24824 */ /* 0x000fe200078e02ff */
[----:B------:R-:W-:Y:S01]  /*3830*/  PLOP3.LUT P4, PT, PT, PT, UP0, 0x80, 0x8 ;  /* 0x000000000008781c */ /* 0x000fe20003f8f008 */
[----:B0-----:R-:W0:Y:S01]  /*3840*/  @P3 LDC.64 R240, c[0x0][0x450] ;  /* 0x00011400fff03b82 */ /* 0x001e220000000a00 */
[----:B------:R-:W-:-:S13]  /*3850*/  PLOP3.LUT P3, PT, PT, PT, UP0, 0x80, 0x8 ;  /* 0x000000000008781c */ /* 0x000fda0003f6f008 */
[----:B0-----:R-:W-:-:S06]  /*3860*/  @P3 IMAD.WIDE R240, R242, 0x4, R240 ;  /* 0x00000004f2f03825 */ /* 0x001fcc00078e02f0 */
[----:B------:R-:W3:Y:S01]  /*3870*/  @P4 LDG.E.128 R240, desc[UR36][R240.64+0x10] ;  /* 0x00001024f0f04981 */ /* 0x000ee2000c1e1d00 */
[----:B------:R-:W-:Y:S01]  /*3880*/  PLOP3.LUT P3, PT, PT, PT, UP0, 0x80, 0x8 ;  /* 0x000000000008781c */ /* 0x000fe20003f6f008 */
[----:B----4-:R-:W-:Y:S01]  /*3890*/  FADD.FTZ R4, R250, R4 ;  /* 0x00000004fa047221 */ /* 0x010fe20000010000 */
[----:B--2---:R-:W-:Y:S01]  /*38a0*/  FADD.FTZ R5, R252, R5 ;  /* 0x00000005fc057221 */ /* 0x004fe20000010000 */
[----:B------:R-:W0:Y:S10]  /*38b0*/  LDC R250, c[0x0][0x3f4] ;  /* 0x0000fd00fffa7b82 */ /* 0x000e340000000800 */
[----:B---3--:R-:W-:Y:S01]  /*38c0*/  @P3 FMUL.FTZ R4, R4, R240 ;  /* 0x000000f004043220 */ /* 0x008fe20000410000 */
[----:B------:R-:W-:Y:S01]  /*38d0*/  PLOP3.LUT P3, PT, PT, PT, UP0, 0x80, 0x8 ;  /* 0x000000000008781c */ /* 0x000fe20003f6f008 */
[----:B------:R-:W2:Y:S01]  /*38e0*/  LDL R240, [R1+0x2c] ;  /* 0x00002c0001f07983 */ /* 0x000ea20000100800 */
[----:B------:R-:W-:Y:S01]  /*38f0*/  PLOP3.LUT P4, PT, PT, PT, UP0, 0x80, 0x8 ;  /* 0x000000000008781c */ /* 0x000fe20003f8f008 */
[----:B0-----:R-:W-:Y:S01]  /*3900*/  IMAD R252, R250, 0x50, RZ ;  /* 0x00000050fafc7824 */ /* 0x001fe200078e02ff */
[----:B------:R-:W-:-:S09]  /*3910*/  PLOP3.LUT P5, PT, PT, PT, UP0, 0x80, 0x8 ;  /* 0x000000000008781c */ /* 0x000fd20003faf008 */
[----:B------:R-:W-:Y:S02]  /*3920*/  @P3 FMUL.FTZ R5, R5, R241 ;  /* 0x000000f105053220 */ /* 0x000fe40000410000 */
[----:B------:R-:W3:Y:S01]  /*3930*/  LDL R241, [R1+0x28] ;  /* 0x0000280001f17983 */ /* 0x000ee20000100800 */
[----:B--2---:R-:W-:-:S04]  /*3940*/  FADD.FTZ R7, R240, R7 ;  /* 0x00000007f0077221 */ /* 0x004fc80000010000 */
[----:B------:R-:W-:Y:S01]  /*3950*/  @P5 FMUL.FTZ R7, R7, R243 ;  /* 0x000000f307075220 */ /* 0x000fe20000410000 */
[----:B---3--:R-:W-:-:S04]  /*3960*/  FADD.FTZ R6, R241, R6 ;  /* 0x00000006f1067221 */ /* 0x008fc80000010000 */
        /* <DEDUP_REMOVED lines=15> */
.L_x_1819:
[----:B------:R-:W-:Y:S05]  /*3a60*/  BSYNC.RECONVERGENT B2 ;  /* 0x0000000000027941 */ /* 0x000fea0003800200 */
.L_x_1818:
[----:B------:R-:W-:Y:S04]  /*3a70*/  BSSY.RECONVERGENT B2, `(.L_x_1820) ;  /* 0x000003f000027945 */ /* 0x000fe80003800200 */
[----:B------:R-:W-:Y:S05]  /*3a80*/  @P1 BRA `(.L_x_1821) ;  /* 0x0000000000f41947 */ /* 0x000fea0003800000 */
[----:B------:R-:W-:Y:S01]  /*3a90*/  ISETP.NE.AND P2, PT, R2, RZ, PT ;  /* 0x000000ff0200720c */ /* 0x000fe20003f45270 */
[----:B------:R-:W-:-:S05]  /*3aa0*/  IMAD R248, R250, 0x8, R0 ;  /* 0x00000008faf87824 */ /* 0x000fca00078e0200 */
[----:B------:R-:W-:Y:S02]  /*3ab0*/  ISETP.GE.AND P3, PT, R248, R252, PT ;  /* 0x000000fcf800720c */ /* 0x000fe40003f66270 */
[----:B------:R-:W2:Y:S05]  /*3ac0*/  LDL R252, [R1+0x14] ;  /* 0x0000140001fc7983 */ /* 0x000eaa0000100800 */
[----:B------:R-:W-:Y:S01]  /*3ad0*/  VOTEU.ANY UP0, P2 ;  /* 0x0000000000ff7886 */ /* 0x000fe20001000100 */
[----:B------:R-:W-:Y:S02]  /*3ae0*/  PLOP3.LUT P2, PT, PT, PT, UP0, 0x80, 0x8 ;  /* 0x000000000008781c */ /* 0x000fe40003f4f008 */
[----:B------:R-:W-:-:S03]  /*3af0*/  PLOP3.LUT P4, PT, PT, PT, UP0, 0x80, 0x8 ;  /* 0x000000000008781c */ /* 0x000fc60003f8f008 */
[----:B------:R-:W3:Y:S08]  /*3b00*/  @!P3 LDC.64 R120, c[0x0][0x3b8] ;  /* 0x0000ee00ff78bb82 */ /* 0x000ef00000000a00 */
[----:B------:R-:W4:Y:S02]  /*3b10*/  @P2 S2R R123, SR_CTAID.X ;  /* 0x00000000007b2919 */ /* 0x000f240000002500 */
[----:B------:R-:W4:Y:S01]  /*3b20*/  @P4 LDC R122, c[0x0][0x3f8] ;  /* 0x0000fe00ff7a4b82 */ /* 0x000f220000000800 */
[----:B------:R-:W-:Y:S01]  /*3b30*/  @!P3 IMAD R242, R250, UR35, RZ ;  /* 0x00000023faf2bc24 */ /* 0x000fe2000f8e02ff */
[----:B01----:R-:W-:Y:S01]  /*3b40*/  @!P3 SHF.R.S32.HI R240, RZ, 0x1f, R248 ;  /* 0x0000001ffff0b819 */ /* 0x003fe200000114f8 */
[----:B------:R-:W5:Y:S01]  /*3b50*/  LDL R250, [R1+0x10] ;  /* 0x0000100001fa7983 */ /* 0x000f620000100800 */
[----:B------:R-:W-:-:S02]  /*3b60*/  PLOP3.LUT P2, PT, PT, PT, UP0, 0x80, 0x8 ;  /* 0x000000000008781c */ /* 0x000fc40003f4f008 */
[----:B------:R-:W-:-:S04]  /*3b70*/  @!P3 IADD3 R241, P4, PT, R242, R248, RZ ;  /* 0x000000f8f2f1b210 */ /* 0x000fc80007f9e0ff */
[----:B------:R-:W-:Y:S02]  /*3b80*/  @!P3 LEA.HI.X.SX32 R242, R242, R240, 0x1, P4 ;  /* 0x000000f0f2f2b211 */ /* 0x000fe400020f0eff */
[----:B---3--:R-:W-:-:S04]  /*3b90*/  @!P3 LEA R240, P4, R241, R120, 0x2 ;  /* 0x00000078f1f0b211 */ /* 0x008fc800078810ff */
[----:B------:R-:W-:Y:S02]  /*3ba0*/  @!P3 LEA.HI.X R241, R241, R121, R242, 0x2, P4 ;  /* 0x00000079f1f1b211 */ /* 0x000fe400020f14f2 */
[----:B------:R-:W-:Y:S02]  /*3bb0*/  PLOP3.LUT P4, PT, PT, PT, UP0, 0x80, 0x8 ;  /* 0x000000000008781c */ /* 0x000fe40003f8f008 */
[----:B------:R-:W-:Y:S01]  /*3bc0*/  CS2R R120, SRZ ;  /* 0x0000000000787805 */ /* 0x000fe2000001ff00 */
[----:B----4-:R-:W-:Y:S01]  /*3bd0*/  @P2 IMAD R242, R122, UR38, R123 ;  /* 0x000000267af22c24 */ /* 0x010fe2000f8e027b */
[----:B------:R-:W-:-:S06]  /*3be0*/  CS2R R122, SRZ ;  /* 0x00000000007a7805 */ /* 0x000fcc000001ff00 */
[----:B------:R0:W5:Y:S01]  /*3bf0*/  @!P3 LDG.E.128 R120, desc[UR36][R240.64] ;  /* 0x00000024f078b981 */ /* 0x000162000c1e1d00 */
[----:B------:R-:W-:Y:S02]  /*3c00*/  PLOP3.LUT P2, PT, PT, PT, UP0, 0x80, 0x8 ;  /* 0x000000000008781c */ /* 0x000fe40003f4f008 */
[----:B0-----:R-:W0:Y:S01]  /*3c10*/  @P4 LDC.64 R240, c[0x0][0x450] ;  /* 0x00011400fff04b82 */ /* 0x001e220000000a00 */
[----:B------:R-:W-:Y:S02]  /*3c20*/  PLOP3.LUT P3, PT, PT, PT, UP0, 0x80, 0x8 ;  /* 0x000000000008781c */ /* 0x000fe40003f6f008 */
[----:B------:R-:W-:-:S08]  /*3c30*/  PLOP3.LUT P4, PT, PT, PT, UP0, 0x80, 0x8 ;  /* 0x000000000008781c */ /* 0x000fd00003f8f008 */
[----:B------:R-:W-:-:S04]  /*3c40*/  @P2 IMAD R242, R242, 0x50, RZ ;  /* 0x00000050f2f22824 */ /* 0x000fc800078e02ff */
[----:B0-----:R-:W-:-:S06]  /*3c50*/  @P3 IMAD.WIDE R240, R242, 0x4, R240 ;  /* 0x00000004f2f03825 */ /* 0x001fcc00078e02f0 */
[----:B------:R-:W3:Y:S01]  /*3c60*/  @P4 LDG.E.128 R240, desc[UR36][R240.64+0x20] ;  /* 0x00002024f0f04981 */ /* 0x000ee2000c1e1d00 */
[----:B------:R-:W-:Y:S02]  /*3c70*/  PLOP3.LUT P2, PT, PT, PT, UP0, 0x80, 0x8 ;  /* 0x000000000008781c */ /* 0x000fe40003f4f008 */
[----:B------:R-:W-:Y:S01]  /*3c80*/  PLOP3.LUT P4, PT, PT, PT, UP0, 0x80, 0x8 ;  /* 0x000000000008781c */ /* 0x000fe20003f8f008 */
[----:B-----5:R-:W-:Y:S01]  /*3c90*/  FADD.FTZ R120, R250, R120 ;  /* 0x00000078fa787221 */ /* 0x020fe20000010000 */
[----:B--2---:R-:W-:Y:S01]  /*3ca0*/  FADD.FTZ R121, R252, R121 ;  /* 0x00000079fc797221 */ /* 0x004fe20000010000 */
[----:B------:R-:W0:Y:S08]  /*3cb0*/  LDC R250, c[0x0][0x3f4] ;  /* 0x0000fd00fffa7b82 */ /* 0x000e300000000800 */
[----:B---3--:R-:W-:-:S02]  /*3cc0*/  @P2 FMUL.FTZ R120, R120, R240 ;  /* 0x000000f078782220 */ /* 0x008fc40000410000 */
[----:B------:R-:W-:Y:S01]  /*3cd0*/  @P4 FMUL.FTZ R121, R121, R241 ;  /* 0x000000f179794220 */ /* 0x000fe20000410000 */
[----:B------:R-:W2:Y:S04]  /*3ce0*/  LDL R240, [R1+0x1c] ;  /* 0x00001c0001f07983 */ /* 0x000ea80000100800 */
[----:B------:R-:W3:Y:S01]  /*3cf0*/  LDL R241, [R1+0x18] ;  /* 0x0000180001f17983 */ /* 0x000ee20000100800 */
[----:B0-----:R-:W-:Y:S01]  /*3d00*/  IMAD R252, R250, 0x50, RZ ;  /* 0x00000050fafc7824 */ /* 0x001fe200078e02ff */
[----:B------:R-:W-:Y:S02]  /*3d10*/  PLOP3.LUT P2, PT, PT, PT, UP0, 0x80, 0x8 ;  /* 0x000000000008781c */ /* 0x000fe40003f4f008 */
[----:B------:R-:W-:Y:S02]  /*3d20*/  PLOP3.LUT P3, PT, PT, PT, UP0, 0x80, 0x8 ;  /* 0x000000000008781c */ /* 0x000fe40003f6f008 */
[----:B------:R-:W-:Y:S01]  /*3d30*/  ISETP.GE.AND P4, PT, R248, R252, PT ;  /* 0x000000fcf800720c */ /* 0x000fe20003f86270 */
[----:B--2---:R-:W-:Y:S01]  /*3d40*/  FADD.FTZ R123, R240, R123 ;  /* 0x0000007bf07b7221 */ /* 0x004fe20000010000 */
[----:B---3--:R-:W-:-:S09]  /*3d50*/  FADD.FTZ R122, R241, R122 ;  /* 0x0000007af17a7221 */ /* 0x008fd20000010000 */
[----:B------:R-:W-:Y:S01]  /*3d60*/  @P3 FMUL.FTZ R123, R123, R243 ;  /* 0x000000f37b7b3220 */ /* 0x000fe20000410000 */
        /* <DEDUP_REMOVED lines=15> */
.L_x_1821:
[----:B------:R-:W-:Y:S05]  /*3e60*/  BSYNC.RECONVERGENT B2 ;  /* 0x0000000000027941 */ /* 0x000fea0003800200 */
.L_x_1820:
[----:B------:R-:W-:Y:S04]  /*3e70*/  BSSY.RECONVERGENT B2, `(.L_x_1822) ;  /* 0x0000040000027945 */ /* 0x000fe80003800200 */
[----:B------:R-:W-:Y:S05]  /*3e80*/  @P1 BRA `(.L_x_1823) ;  /* 0x0000000000f81947 */ /* 0x000fea0003800000 */
[----:B------:R-:W-:Y:S02]  /*3e90*/  ISETP.NE.AND P2, PT, R2, RZ, PT ;  /* 0x000000ff0200720c */ /* 0x000fe40003f45270 */
[----:B------:R-:W-:-:S05]  /*3ea0*/  LEA R124, R250, R3, 0x1 ;  /* 0x00000003fa7c7211 */ /* 0x000fca00078e08ff */
[----:B------:R-:W-:-:S05]  /*3eb0*/  IMAD.SHL.U32 R248, R124, 0x4, RZ ;  /* 0x000000047cf87824 */ /* 0x000fca00078e00ff */
[----:B------:R-:W-:Y:S01]  /*3ec0*/  ISETP.GE.AND P3, PT, R248, R252, PT ;  /* 0x000000fcf800720c */ /* 0x000fe20003f66270 */
[----:B------:R-:W-:Y:S01]  /*3ed0*/  VOTEU.ANY UP0, P2 ;  /* 0x0000000000ff7886 */ /* 0x000fe20001000100 */
[----:B------:R-:W-:Y:S01]  /*3ee0*/  PLOP3.LUT P2, PT, PT, PT, UP0, 0x80, 0x8 ;  /* 0x000000000008781c */ /* 0x000fe20003f4f008 */
[----:B------:R-:W3:Y:S01]  /*3ef0*/  LDL R252, [R1+0x4] ;  /* 0x0000040001fc7983 */ /* 0x000ee20000100800 */
[----:B------:R-:W-:-:S09]  /*3f00*/  PLOP3.LUT P4, PT, PT, PT, UP0, 0x80, 0x8 ;  /* 0x000000000008781c */ /* 0x000fd20003f8f008 */
[----:B------:R-:W4:Y:S01]  /*3f10*/  @!P3 LDC.64 R124, c[0x0][0x3b8] ;  /* 0x0000ee00ff7cbb82 */ /* 0x000f220000000a00 */
[----:B------:R-:W-:Y:S01]  /*3f20*/  @!P3 IMAD R242, R250, UR35, RZ ;  /* 0x00000023faf2bc24 */ /* 0x000fe2000f8e02ff */
[----:B------:R-:W5:Y:S06]  /*3f30*/  @P2 S2R R127, SR_CTAID.X ;  /* 0x00000000007f2919 */ /* 0x000f6c0000002500 */
[----:B------:R-:W5:Y:S01]  /*3f40*/  @P4 LDC R126, c[0x0][0x3f8] ;  /* 0x0000fe00ff7e4b82 */ /* 0x000f620000000800 */
[----:B012---:R-:W-:Y:S01]  /*3f50*/  @!P3 SHF.R.S32.HI R240, RZ, 0x1f, R248 ;  /* 0x0000001ffff0b819 */ /* 0x007fe200000114f8 */
[----:B------:R-:W2:Y:S01]  /*3f60*/  LDL R250, [R1] ;  /* 0x0000000001fa7983 */ /* 0x000ea20000100800 */
[----:B------:R-:W-:-:S02]  /*3f70*/  @!P3 IADD3 R241, P4, PT, R242, R248, RZ ;  /* 0x000000f8f2f1b210 */ /* 0x000fc40007f9e0ff */
[----:B------:R-:W-:Y:S02]  /*3f80*/  PLOP3.LUT P2, PT, PT, PT, UP0, 0x80, 0x8 ;  /* 0x000000000008781c */ /* 0x000fe40003f4f008 */
[----:B------:R-:W-:Y:S02]  /*3f90*/  @!P3 LEA.HI.X.SX32 R242, R242, R240, 0x1, P4 ;  /* 0x000000f0f2f2b211 */ /* 0x000fe400020f0eff */
[----:B----4-:R-:W-:-:S04]  /*3fa0*/  @!P3 LEA R240, P4, R241, R124, 0x2 ;  /* 0x0000007cf1f0b211 */ /* 0x010fc800078810ff */
[----:B------:R-:W-:Y:S02]  /*3fb0*/  @!P3 LEA.HI.X R241, R241, R125, R242, 0x2, P4 ;  /* 0x0000007df1f1b211 */ /* 0x000fe400020f14f2 */
[----:B------:R-:W-:Y:S02]  /*3fc0*/  CS2R R124, SRZ ;  /* 0x00000000007c7805 */ /* 0x000fe4000001ff00 */
[----:B------:R-:W-:Y:S01]  /*3fd0*/  PLOP3.LUT P4, PT, PT, PT, UP0, 0x80, 0x8 ;  /* 0x000000000008781c */ /* 0x000fe20003f8f008 */
[----:B-----5:R-:W-:Y:S01]  /*3fe0*/  @P2 IMAD R242, R126, UR38, R127 ;  /* 0x000000267ef22c24 */ /* 0x020fe2000f8e027f */
[----:B------:R-:W-:-:S06]  /*3ff0*/  CS2R R126, SRZ ;  /* 0x00000000007e7805 */ /* 0x000fcc000001ff00 */
[----:B------:R0:W2:Y:S01]  /*4000*/  @!P3 LDG.E.128 R124, desc[UR36][R240.64] ;  /* 0x00000024f07cb981 */ /* 0x0000a2000c1e1d00 */
[----:B------:R-:W-:Y:S02]  /*4010*/  PLOP3.LUT P2, PT, PT, PT, UP0, 0x80, 0x8 ;  /* 0x000000000008781c */ /* 0x000fe40003f4f008 */
[----:B------:R-:W-:Y:S02]  /*4020*/  PLOP3.LUT P3, PT, PT, PT, UP0, 0x80, 0x8 ;  /* 0x000000000008781c */ /* 0x000fe40003f6f008 */
[----:B0-----:R-:W0:Y:S01]  /*4030*/  @P4 LDC.64 R240, c[0x0][0x450] ;  /* 0x00011400fff04b82 */ /* 0x001e220000000a00 */
[----:B------:R-:W-:-:S08]  /*4040*/  PLOP3.LUT P4, PT, PT, PT, UP0, 0x80, 0x8 ;  /* 0x000000000008781c */ /* 0x000fd00003f8f008 */
[----:B------:R-:W-:-:S04]  /*4050*/  @P2 IMAD R242, R242, 0x50, RZ ;  /* 0x00000050f2f22824 */ /* 0x000fc800078e02ff */
[----:B0-----:R-:W-:-:S06]  /*4060*/  @P3 IMAD.WIDE R240, R242, 0x4, R240 ;  /* 0x00000004f2f03825 */ /* 0x001fcc00078e02f0 */
[----:B------:R-:W4:Y:S01]  /*4070*/  @P4 LDG.E.128 R240, desc[UR36][R240.64+0x30] ;  /* 0x00003024f0f04981 */ /* 0x000f22000c1e1d00 */
[----:B------:R-:W-:Y:S02]  /*4080*/  PLOP3.LUT P2, PT, PT, PT, UP0, 0x80, 0x8 ;  /* 0x000000000008781c */ /* 0x000fe40003f4f008 */
[----:B------:R-:W-:Y:S01]  /*4090*/  PLOP3.LUT P4, PT, PT, PT, UP0, 0x80, 0x8 ;  /* 0x000000000008781c */ /* 0x000fe20003f8f008 */
[----:B--2---:R-:W-:Y:S01]  /*40a0*/  FADD.FTZ R124, R250, R124 ;  /* 0x0000007cfa7c7221 */ /* 0x004fe20000010000 */
[----:B---3--:R-:W-:Y:S01]  /*40b0*/  FADD.FTZ R125, R252, R125 ;  /* 0x0000007dfc7d7221 */ /* 0x008fe20000010000 */
[----:B------:R-:W0:Y:S08]  /*40c0*/  LDC R250, c[0x0][0x3f4] ;  /* 0x0000fd00fffa7b82 */ /* 0x000e300000000800 */
[----:B----4-:R-:W-:-:S02]  /*40d0*/  @P2 FMUL.FTZ R124, R124, R240 ;  /* 0x000000f07c7c2220 */ /* 0x010fc40000410000 */
[----:B------:R-:W-:Y:S01]  /*40e0*/  @P4 FMUL.FTZ R125, R125, R241 ;  /* 0x000000f17d7d4220 */ /* 0x000fe20000410000 */
[----:B------:R-:W2:Y:S01]  /*40f0*/  LDL R240, [R1+0xc] ;  /* 0x00000c0001f07983 */ /* 0x000ea20000100800 */
[----:B0-----:R-:W-:Y:S01]  /*4100*/  IMAD R252, R250, 0x50, RZ ;  /* 0x00000050fafc7824 */ /* 0x001fe200078e02ff */
[----:B------:R-:W-:Y:S02]  /*4110*/  PLOP3.LUT P2, PT, PT, PT, UP0, 0x80, 0x8 ;  /* 0x000000000008781c */ /* 0x000fe40003f4f008 */
[----:B------:R-:W3:Y:S01]  /*4120*/  LDL R241, [R1+0x8] ;  /* 0x0000080001f17983 */ /* 0x000ee20000100800 */
        /* <DEDUP_REMOVED lines=20> */
.L_x_1823:
[----:B------:R-:W-:Y:S05]  /*4270*/  BSYNC.RECONVERGENT B2 ;  /* 0x0000000000027941 */ /* 0x000fea0003800200 */
.L_x_1822:
[----:B------:R-:W-:Y:S01]  /*4280*/  BSSY.RECONVERGENT B2, `(.L_x_1824) ;  /* 0x000003a000027945 */ /* 0x000fe20003800200 */
[----:B------:R-:W-:-:S03]  /*4290*/  IMAD R3, R250, 0x4, R3 ;  /* 0x00000004fa037824 */ /* 0x000fc600078e0203 */
[----:B------:R-:W-:Y:S05]  /*42a0*/  @P1 BRA `(.L_x_1825) ;  /* 0x0000000000dc1947 */ /* 0x000fea0003800000 */
[----:B------:R-:W-:Y:S01]  /*42b0*/  ISETP.NE.AND P2, PT, R2, RZ, PT ;  /* 0x000000ff0200720c */ /* 0x000fe20003f45270 */
[----:B------:R-:W-:-:S05]  /*42c0*/  IMAD R248, R250, 0x10, R0 ;  /* 0x00000010faf87824 */ /* 0x000fca00078e0200 */
[----:B------:R-:W-:-:S07]  /*42d0*/  ISETP.GE.AND P3, PT, R248, R252, PT ;  /* 0x000000fcf800720c */ /* 0x000fce0003f66270 */
[----:B------:R-:W-:Y:S01]  /*42e0*/  VOTEU.ANY UP0, P2 ;  /* 0x0000000000ff7886 */ /* 0x000fe20001000100 */
[----:B------:R-:W-:Y:S02]  /*42f0*/  PLOP3.LUT P2, PT, PT, PT, UP0, 0x80, 0x8 ;  /* 0x000000000008781c */ /* 0x000fe40003f4f008 */
[----:B------:R-:W-:-:S03]  /*4300*/  PLOP3.LUT P4, PT, PT, PT, UP0, 0x80, 0x8 ;  /* 0x000000000008781c */ /* 0x000fc60003f8f008 */
[----:B------:R-:W4:Y:S01]  /*4310*/  @!P3 LDC.64 R128, c[0x0][0x3b8] ;  /* 0x0000ee00ff80bb82 */ /* 0x000f220000000a00 */
[----:B------:R-:W-:Y:S01]  /*4320*/  @!P3 IMAD R242, R250, UR35, RZ ;  /* 0x00000023faf2bc24 */ /* 0x000fe2000f8e02ff */
[----:B0123--:R-:W-:-:S06]  /*4330*/  @!P3 SHF.R.S32.HI R240, RZ, 0x1f, R248 ;  /* 0x0000001ffff0b819 */ /* 0x00ffcc00000114f8 */
[----:B------:R-:W0:Y:S01]  /*4340*/  @P2 S2R R131, SR_CTAID.X ;  /* 0x0000000000832919 */ /* 0x000e220000002500 */
[----:B------:R-:W-:Y:S01]  /*4350*/  PLOP3.LUT P2, PT, PT, PT, UP0, 0x80, 0x8 ;  /* 0x000000000008781c */ /* 0x000fe20003f4f008 */
[----:B------:R-:W0:Y:S01]  /*4360*/  @P4 LDC R130, c[0x0][0x3f8] ;  /* 0x0000fe00ff824b82 */ /* 0x000e220000000800 */
[----:B------:R-:W-:-:S04]  /*4370*/  @!P3 IADD3 R241, P4, PT, R242, R248, RZ ;  /* 0x000000f8f2f1b210 */ /* 0x000fc80007f9e0ff */
[----:B------:R-:W-:Y:S02]  /*4380*/  @!P3 LEA.HI.X.SX32 R242, R242, R240, 0x1, P4 ;  /* 0x000000f0f2f2b211 */ /* 0x000fe400020f0eff */
[----:B----4-:R-:W-:-:S04]  /*4390*/  @!P3 LEA R240, P4, R241, R128, 0x2 ;  /* 0x00000080f1f0b211 */ /* 0x010fc800078810ff */
[----:B------:R-:W-:Y:S02]  /*43a0*/  @!P3 LEA.HI.X R241, R241, R129, R242, 0x2, P4 ;  /* 0x00000081f1f1b211 */ /* 0x000fe400020f14f2 */
[----:B------:R-:W-:Y:S02]  /*43b0*/  CS2R R128, SRZ ;  /* 0x0000000000807805 */ /* 0x000fe4000001ff00 */
[----:B------:R-:W-:Y:S01]  /*43c0*/  PLOP3.LUT P4, PT, PT, PT, UP0, 0x80, 0x8 ;  /* 0x000000000008781c */ /* 0x000fe20003f8f008 */
[----:B0-----:R-:W-:Y:S01]  /*43d0*/  @P2 IMAD R242, R130, UR38, R131 ;  /* 0x0000002682f22c24 */ /* 0x001fe2000f8e0283 */
        /* <DEDUP_REMOVED lines=8> */
[----:B------:R-:W3:Y:S01]  /*4460*/  @P4 LDG.E.128 R240, desc[UR36][R240.64+0x40] ;  /* 0x00004024f0f04981 */ /* 0x000ee2000c1e1d00 */
[----:B------:R-:W-:Y:S02]  /*4470*/  PLOP3.LUT P4, PT, PT, PT, UP0, 0x80, 0x8 ;  /* 0x000000000008781c */ /* 0x000fe40003f8f008 */
[----:B------:R-:W-:Y:S02]  /*4480*/  PLOP3.LUT P2, PT, PT, PT, UP0, 0x80, 0x8 ;  /* 0x000000000008781c */ /* 0x000fe40003f4f008 */
[----:B------:R-:W-:Y:S01]  /*4490*/  PLOP3.LUT P3, PT, PT, PT, UP0, 0x80, 0x8 ;  /* 0x000000000008781c */ /* 0x000fe20003f6f008 */
[----:B--2---:R-:W-:Y:S01]  /*44a0*/  FADD.FTZ R129, R245, R129 ;  /* 0x00000081f5817221 */ /* 0x004fe20000010000 */
[----:B------:R-:W-:Y:S01]  /*44b0*/  FADD.FTZ R128, R244, R128 ;  /* 0x00000080f4807221 */ /* 0x000fe20000010000 */
[----:B------:R-:W-:Y:S01]  /*44c0*/  FADD.FTZ R130, R246, R130 ;  /* 0x00000082f6827221 */ /* 0x000fe20000010000 */
[----:B------:R-:W-:-:S05]  /*44d0*/  FADD.FTZ R131, R247, R131 ;  /* 0x00000083f7837221 */ /* 0x000fca0000010000 */
[----:B---3--:R-:W-:Y:S01]  /*44e0*/  @P4 FMUL.FTZ R129, R129, R241 ;  /* 0x000000f181814220 */ /* 0x008fe20000410000 */
        /* <DEDUP_REMOVED lines=19> */
.L_x_1825:
[----:B------:R-:W-:Y:S05]  /*4620*/  BSYNC.RECONVERGENT B2 ;  /* 0x0000000000027941 */ /* 0x000fea0003800200 */
.L_x_1824:
[----:B------:R-:W-:Y:S04]  /*4630*/  BSSY.RECONVERGENT B2, `(.L_x_1826) ;  /* 0x0000038000027945 */ /* 0x000fe80003800200 */
[----:B------:R-:W-:Y:S05]  /*4640*/  @P1 BRA `(.L_x_1827) ;  /* 0x0000000000d81947 */ /* 0x000fea0003800000 */
[----:B------:R-:W-:Y:S01]  /*4650*/  ISETP.NE.AND P2, PT, R2, RZ, PT ;  /* 0x000000ff0200720c */ /* 0x000fe20003f45270 */
[----:B------:R-:W-:-:S12]  /*4660*/  IMAD.SHL.U32 R248, R3, 0x4, RZ ;  /* 0x0000000403f87824 */ /* 0x000fd800078e00ff */
[----:B------:R-:W-:Y:S01]  /*4670*/  VOTEU.ANY UP0, P2 ;  /* 0x0000000000ff7886 */ /* 0x000fe20001000100 */
[----:B------:R-:W-:Y:S02]  /*4680*/  ISETP.GE.AND P2, PT, R248, R252, PT ;  /* 0x000000fcf800720c */ /* 0x000fe40003f46270 */
[----:B------:R-:W-:Y:S02]  /*4690*/  PLOP3.LUT P3, PT, PT, PT, UP0, 0x80, 0x8 ;  /* 0x000000000008781c */ /* 0x000fe40003f6f008 */
[----:B------:R-:W-:-:S09]  /*46a0*/  PLOP3.LUT P4, PT, PT, PT, UP0, 0x80, 0x8 ;  /* 0x000000000008781c */ /* 0x000fd20003f8f008 */
[----:B------:R-:W5:Y:S01]  /*46b0*/  @!P2 LDC.64 R132, c[0x0][0x3b8] ;  /* 0x0000ee00ff84ab82 */ /* 0x000f620000000a00 */
[----:B------:R-:W-:Y:S01]  /*46c0*/  @!P2 IMAD R242, R250, UR35, RZ ;  /* 0x00000023faf2ac24 */ /* 0x000fe2000f8e02ff */
[----:B------:R-:W5:Y:S01]  /*46d0*/  @P3 S2R R135, SR_CTAID.X ;  /* 0x0000000000873919 */ /* 0x000f620000002500 */
[----:B01234-:R-:W-:-:S03]  /*46e0*/  @!P2 SHF.R.S32.HI R240, RZ, 0x1f, R248 ;  /* 0x0000001ffff0a819 */ /* 0x01ffc600000114f8 */
[C---:B------:R-:W-:Y:S02]  /*46f0*/  @!P2 IADD3 R241, P3, PT, R242.reuse, R248, RZ ;  /* 0x000000f8f2f1a210 */ /* 0x040fe40007f7e0ff */
[----:B------:R-:W0:Y:S01]  /*4700*/  @P4 LDC R134, c[0x0][0x3f8] ;  /* 0x0000fe00ff864b82 */ /* 0x000e220000000800 */
[----:B------:R-:W-:Y:S02]  /*4710*/  PLOP3.LUT P4, PT, PT, PT, UP0, 0x80, 0x8 ;  /* 0x000000000008781c */ /* 0x000fe40003f8f008 */
[----:B------:R-:W-:Y:S02]  /*4720*/  @!P2 LEA.HI.X.SX32 R242, R242, R240, 0x1, P3 ;  /* 0x000000f0f2f2a211 */ /* 0x000fe400018f0eff */
[----:B-----5:R-:W-:-:S04]  /*4730*/  @!P2 LEA R240, P3, R241, R132, 0x2 ;  /* 0x00000084f1f0a211 */ /* 0x020fc800078610ff */
[----:B------:R-:W-:Y:S02]  /*4740*/  @!P2 LEA.HI.X R241, R241, R133, R242, 0x2, P3 ;  /* 0x00000085f1f1a211 */ /* 0x000fe400018f14f2 */
[----:B------:R-:W-:Y:S02]  /*4750*/  CS2R R132, SRZ ;  /* 0x0000000000847805 */ /* 0x000fe4000001ff00 */
[----:B------:R-:W-:Y:S01]  /*4760*/  PLOP3.LUT P3, PT, PT, PT, UP0, 0x80, 0x8 ;  /* 0x000000000008781c */ /* 0x000fe20003f6f008 */
[----:B0-----:R-:W-:Y:S01]  /*4770*/  @P4 IMAD R242, R134, UR38, R135 ;  /* 0x0000002686f24c24 */ /* 0x001fe2000f8e0287 */
[----:B------:R-:W-:Y:S02]  /*4780*/  CS2R R134, SRZ ;  /* 0x0000000000867805 */ /* 0x000fe4000001ff00 */
[----:B------:R-:W-:-:S04]  /*4790*/  PLOP3.LUT P4, PT, PT, PT, UP0, 0x80, 0x8 ;  /* 0x000000000008781c */ /* 0x000fc80003f8f008 */
[----:B------:R0:W2:Y:S09]  /*47a0*/  @!P2 LDG.E.128 R132, desc[UR36][R240.64] ;  /* 0x00000024f084a981 */ /* 0x0000b2000c1e1d00 */
[----:B------:R-:W-:Y:S01]  /*47b0*/  @P4 IMAD R242, R242, 0x50, RZ ;  /* 0x00000050f2f24824 */ /* 0x000fe200078e02ff */
[----:B------:R-:W-:Y:S01]  /*47c0*/  PLOP3.LUT P4, PT, PT, PT, UP0, 0x80, 0x8 ;  /* 0x000000000008781c */ /* 0x000fe20003f8f008 */
[----:B0-----:R-:W0:Y:S01]  /*47d0*/  @P3 LDC.64 R240, c[0x0][0x450] ;  /* 0x00011400fff03b82 */ /* 0x001e220000000a00 */
[----:B------:R-:W-:-:S13]  /*47e0*/  PLOP3.LUT P3, PT, PT, PT, UP0, 0x80, 0x8 ;  /* 0x000000000008781c */ /* 0x000fda0003f6f008 */
        /* <DEDUP_REMOVED lines=28> */
.L_x_1827:
[----:B------:R-:W-:Y:S05]  /*49b0*/  BSYNC.RECONVERGENT B2 ;  /* 0x0000000000027941 */ /* 0x000fea0003800200 */
.L_x_1826:
[----:B------:R-:W-:Y:S01]  /*49c0*/  BSSY.RECONVERGENT B2, `(.L_x_1828) ;  /* 0x0000039000027945 */ /* 0x000fe20003800200 */
[----:B------:R-:W-:-:S03]  /*49d0*/  IMAD.IADD R3, R3, 0x1, R250 ;  /* 0x0000000103037824 */ /* 0x000fc600078e02fa */
[----:B------:R-:W-:Y:S05]  /*49e0*/  @P1 BRA `(.L_x_1829) ;  /* 0x0000000000d81947 */ /* 0x000fea0003800000 */
[----:B------:R-:W-:Y:S02]  /*49f0*/  ISETP.NE.AND P2, PT, R2, RZ, PT ;  /* 0x000000ff0200720c */ /* 0x000fe40003f45270 */
[----:B------:R-:W-:-:S11]  /*4a00*/  SHF.L.U32 R248, R3, 0x2, RZ ;  /* 0x0000000203f87819 */ /* 0x000fd600000006ff */
        /* <DEDUP_REMOVED lines=52> */
.L_x_1829:
[----:B------:R-:W-:Y:S05]  /*4d50*/  BSYNC.RECONVERGENT B2 ;  /* 0x0000000000027941 */ /* 0x000fea0003800200 */
.L_x_1828:
[----:B------:R-:W-:Y:S01]  /*4d60*/  BSSY.RECONVERGENT B2, `(.L_x_1830) ;  /* 0x0000039000027945 */ /* 0x000fe20003800200 */
[----:B------:R-:W-:-:S03]  /*4d70*/  IMAD.IADD R3, R3, 0x1, R250 ;  /* 0x0000000103037824 */ /* 0x000fc600078e02fa */
        /* <DEDUP_REMOVED lines=55> */
.L_x_1831:
[----:B------:R-:W-:Y:S05]  /*50f0*/  BSYNC.RECONVERGENT B2 ;  /* 0x0000000000027941 */ /* 0x000fea0003800200 */
.L_x_1830:
[----:B------:R-:W-:Y:S04]  /*5100*/  BSSY.RECONVERGENT B2, `(.L_x_1832) ;  /* 0x0000039000027945 */ /* 0x000fe80003800200 */
[----:B------:R-:W-:Y:S05]  /*5110*/  @P1 BRA `(.L_x_1833) ;  /* 0x0000000000dc1947 */ /* 0x000fea0003800000 */
[----:B------:R-:W-:Y:S01]  /*5120*/  ISETP.NE.AND P2, PT, R2, RZ, PT ;  /* 0x000000ff0200720c */ /* 0x000fe20003f45270 */
[----:B------:R-:W-:-:S05]  /*5130*/  IMAD R248, R250, 0x20, R0 ;  /* 0x00000020faf87824 */ /* 0x000fca00078e0200 */
[----:B------:R-:W-:-:S07]  /*5140*/  ISETP.GE.AND P3, PT, R248, R252, PT ;  /* 0x000000fcf800720c */ /* 0x000fce0003f66270 */
[----:B------:R-:W-:Y:S01]  /*5150*/  VOTEU.ANY UP0, P2 ;  /* 0x0000000000ff7886 */ /* 0x000fe20001000100 */
[----:B------:R-:W-:Y:S02]  /*5160*/  PLOP3.LUT P2, PT, PT, PT, UP0, 0x80, 0x8 ;  /* 0x000000000008781c */ /* 0x000fe40003f4f008 */
[----:B------:R-:W-:-:S03]  /*5170*/  PLOP3.LUT P4, PT, PT, PT, UP0, 0x80, 0x8 ;  /* 0x000000000008781c */ /* 0x000fc60003f8f008 */
[----:B------:R-:W5:Y:S01]  /*5180*/  @!P3 LDC.64 R144, c[0x0][0x3b8] ;  /* 0x0000ee00ff90bb82 */ /* 0x000f620000000a00 */
[----:B------:R-:W-:Y:S01]  /*5190*/  @!P3 IMAD R242, R250, UR35, RZ ;  /* 0x00000023faf2bc24 */ /* 0x000fe2000f8e02ff */
[----:B01234-:R-:W-:-:S06]  /*51a0*/  @!P3 SHF.R.S32.HI R240, RZ, 0x1f, R248 ;  /* 0x0000001ffff0b819 */ /* 0x01ffcc00000114f8 */
[----:B------:R-:W0:Y:S01]  /*51b0*/  @P2 S2R R147, SR_CTAID.X ;  /* 0x0000000000932919 */ /* 0x000e220000002500 */
[----:B------:R-:W-:Y:S01]  /*51c0*/  PLOP3.LUT P2, PT, PT, PT, UP0, 0x80, 0x8 ;  /* 0x000000000008781c */ /* 0x000fe20003f4f008 */
[----:B------:R-:W0:Y:S01]  /*51d0*/  @P4 LDC R146, c[0x0][0x3f8] ;  /* 0x0000fe00ff924b82 */ /* 0x000e220000000800 */
[----:B------:R-:W-:-:S04]  /*51e0*/  @!P3 IADD3 R241, P4, PT, R242, R248, RZ ;  /* 0x000000f8f2f1b210 */ /* 0x000fc80007f9e0ff */
[----:B------:R-:W-:Y:S02]  /*51f0*/  @!P3 LEA.HI.X.SX32 R242, R242, R240, 0x1, P4 ;  /* 0x000000f0f2f2b211 */ /* 0x000fe400020f0eff */
[----:B-----5:R-:W-:-:S04]  /*5200*/  @!P3 LEA R240, P4, R241, R144, 0x2 ;  /* 0x00000090f1f0b211 */ /* 0x020fc800078810ff */
        /* <DEDUP_REMOVED lines=40> */
.L_x_1833:
[----:B------:R-:W-:Y:S05]  /*5490*/  BSYNC.RECONVERGENT B2 ;  /* 0x0000000000027941 */ /* 0x000fea0003800200 */
.L_x_1832:
[----:B------:R-:W-:Y:S01]  /*54a0*/  BSSY.RECONVERGENT B2, `(.L_x_1834) ;  /* 0x000003a000027945 */ /* 0x000fe20003800200 */
[C---:B------:R-:W-:Y:S02]  /*54b0*/  IMAD R0, R250.reuse, 0x40, R0 ;  /* 0x00000040fa007824 */ /* 0x040fe400078e0200 */
[----:B------:R-:W-:Y:S01]  /*54c0*/  IMAD R3, R250, 0x2, R3 ;  /* 0x00000002fa037824 */ /* 0x000fe200078e0203 */
[----:B------:R-:W-:Y:S06]  /*54d0*/  @P1 BRA `(.L_x_1835) ;  /* 0x0000000000d81947 */ /* 0x000fec0003800000 */
        /* <DEDUP_REMOVED lines=54> */
.L_x_1835:
[----:B------:R-:W-:Y:S05]  /*5840*/  BSYNC.RECONVERGENT B2 ;  /* 0x0000000000027941 */ /* 0x000fea0003800200 */
.L_x_1834:
        /* <DEDUP_REMOVED lines=57> */
.L_x_1837:
[----:B------:R-:W-:Y:S05]  /*5be0*/  BSYNC.RECONVERGENT B2 ;  /* 0x0000000000027941 */ /* 0x000fea0003800200 */
.L_x_1836:
        /* <DEDUP_REMOVED lines=57> */
.L_x_1839:
[----:B------:R-:W-:Y:S05]  /*5f80*/  BSYNC.RECONVERGENT B2 ;  /* 0x0000000000027941 */ /* 0x000fea0003800200 */
.L_x_1838:
        /* <DEDUP_REMOVED lines=57> */
.L_x_1841:
[----:B------:R-:W-:Y:S05]  /*6320*/  BSYNC.RECONVERGENT B2 ;  /* 0x0000000000027941 */ /* 0x000fea0003800200 */
.L_x_1840:
        /* <DEDUP_REMOVED lines=57> */
.L_x_1843:
[----:B------:R-:W-:Y:S05]  /*66c0*/  BSYNC.RECONVERGENT B2 ;  /* 0x0000000000027941 */ /* 0x000fea0003800200 */
.L_x_1842:
        /* <DEDUP_REMOVED lines=57> */
.L_x_1845:
[----:B------:R-:W-:Y:S05]  /*6a60*/  BSYNC.RECONVERGENT B2 ;  /* 0x0000000000027941 */ /* 0x000fea0003800200 */
.L_x_1844:
        /* <DEDUP_REMOVED lines=57> */
.L_x_1847:
[----:B------:R-:W-:Y:S05]  /*6e00*/  BSYNC.RECONVERGENT B2 ;  /* 0x0000000000027941 */ /* 0x000fea0003800200 */
.L_x_1846:
[----:B------:R-:W-:Y:S04]  /*6e10*/  BSSY.RECONVERGENT B2, `(.L_x_1848) ;  /* 0x0000037000027945 */ /* 0x000fe80003800200 */
[----:B------:R-:W-:Y:S05]  /*6e20*/  @P1 BRA `(.L_x_1849) ;  /* 0x0000000000d41947 */ /* 0x000fea0003800000 */
[----:B------:R-:W-:-:S13]  /*6e30*/  ISETP.NE.AND P2, PT, R2, RZ, PT ;  /* 0x000000ff0200720c */ /* 0x000fda0003f45270 */
        /* <DEDUP_REMOVED lines=52> */
.L_x_1849:
[----:B------:R-:W-:Y:S05]  /*7180*/  BSYNC.RECONVERGENT B2 ;  /* 0x0000000000027941 */ /* 0x000fea0003800200 */
.L_x_1848:
[----:B------:R-:W-:Y:S01]  /*7190*/  BSSY.RECONVERGENT B2, `(.L_x_1850) ;  /* 0x0000039000027945 */ /* 0x000fe20003800200 */
[----:B------:R-:W-:-:S03]  /*71a0*/  IMAD R3, R250, 0x2, R3 ;  /* 0x00000002fa037824 */ /* 0x000fc600078e0203 */
        /* <DEDUP_REMOVED lines=55> */
.L_x_1851:
[----:B------:R-:W-:Y:S05]  /*7520*/  BSYNC.RECONVERGENT B2 ;  /* 0x0000000000027941 */ /* 0x000fea0003800200 */
.L_x_1850:
        /* <DEDUP_REMOVED lines=57> */
.L_x_1853:
[----:B------:R-:W-:Y:S05]  /*78c0*/  BSYNC.RECONVERGENT B2 ;  /* 0x0000000000027941 */ /* 0x000fea0003800200 */
.L_x_1852:
        /* <DEDUP_REMOVED lines=57> */
.L_x_1855:
[----:B------:R-:W-:Y:S05]  /*7c60*/  BSYNC.RECONVERGENT B2 ;  /* 0x0000000000027941 */ /* 0x000fea0003800200 */
.L_x_1854:
        /* <DEDUP_REMOVED lines=57> */
.L_x_1857:
[----:B------:R-:W-:Y:S05]  /*8000*/  BSYNC.RECONVERGENT B2 ;  /* 0x0000000000027941 */ /* 0x000fea0003800200 */
.L_x_1856:
        /* <DEDUP_REMOVED lines=57> */
.L_x_1859:
[----:B------:R-:W-:Y:S05]  /*83a0*/  BSYNC.RECONVERGENT B2 ;  /* 0x0000000000027941 */ /* 0x000fea0003800200 */
.L_x_1858:
        /* <DEDUP_REMOVED lines=57> */
.L_x_1861:
[----:B------:R-:W-:Y:S05]  /*8740*/  BSYNC.RECONVERGENT B2 ;  /* 0x0000000000027941 */ /* 0x000fea0003800200 */
.L_x_1860:
        /* <DEDUP_REMOVED lines=57> */
.L_x_1863:
[----:B------:R-:W-:Y:S05]  /*8ae0*/  BSYNC.RECONVERGENT B2 ;  /* 0x0000000000027941 */ /* 0x000fea0003800200 */
.L_x_1862:
        /* <DEDUP_REMOVED lines=57> */
.L_x_1865:
[----:B------:R-:W-:Y:S05]  /*8e80*/  BSYNC.RECONVERGENT B2 ;  /* 0x0000000000027941 */ /* 0x000fea0003800200 */
.L_x_1864:
        /* <DEDUP_REMOVED lines=57> */
.L_x_1867:
[----:B------:R-:W-:Y:S05]  /*9220*/  BSYNC.RECONVERGENT B2 ;  /* 0x0000000000027941 */ /* 0x000fea0003800200 */
.L_x_1866:
        /* <DEDUP_REMOVED lines=57> */
.L_x_1869:
[----:B------:R-:W-:Y:S05]  /*95c0*/  BSYNC.RECONVERGENT B2 ;  /* 0x0000000000027941 */ /* 0x000fea0003800200 */
.L_x_1868:
        /* <DEDUP_REMOVED lines=57> */
.L_x_1871:
[----:B------:R-:W-:Y:S05]  /*9960*/  BSYNC.RECONVERGENT B2 ;  /* 0x0000000000027941 */ /* 0x000fea0003800200 */
.L_x_1870:
        /* <DEDUP_REMOVED lines=57> */
.L_x_1873:
[----:B------:R-:W-:Y:S05]  /*9d00*/  BSYNC.RECONVERGENT B2 ;  /* 0x0000000000027941 */ /* 0x000fea0003800200 */
.L_x_1872:
        /* <DEDUP_REMOVED lines=57> */
.L_x_1875:
[----:B------:R-:W-:Y:S05]  /*a0a0*/  BSYNC.RECONVERGENT B2 ;  /* 0x0000000000027941 */ /* 0x000fea0003800200 */
.L_x_1874:
        /* <DEDUP_REMOVED lines=57> */
.L_x_1877:
[----:B------:R-:W-:Y:S05]  /*a440*/  BSYNC.RECONVERGENT B2 ;  /* 0x0000000000027941 */ /* 0x000fea0003800200 */
.L_x_1876:
[----:B------:R-:W-:Y:S05]  /*a450*/  @P1 BRA `(.L_x_1878) ;  /* 0x0000002c00c81947 */ /* 0x000fea0003800000 */
[----:B------:R-:W-:Y:S01]  /*a460*/  ISETP.NE.AND P2, PT, R2, RZ, PT ;  /* 0x000000ff0200720c */ /* 0x000fe20003f45270 */
[----:B------:R-:W-:-:S05]  /*a470*/  IMAD.IADD R0, R3, 0x1, R250 ;  /* 0x0000000103007824 */ /* 0x000fca00078e02fa */
[----:B------:R-:W-:-:S07]  /*a480*/  SHF.L.U32 R0, R0, 0x2, RZ ;  /* 0x0000000200007819 */ /* 0x000fce00000006ff */
[----:B------:R-:W-:Y:S01]  /*a490*/  VOTEU.ANY UP0, P2 ;  /* 0x0000000000ff7886 */ /* 0x000fe20001000100 */
[----:B------:R-:W-:Y:S02]  /*a4a0*/  ISETP.GE.AND P2, PT, R0, R252, PT ;  /* 0x000000fc0000720c */ /* 0x000fe40003f46270 */
[----:B------:R-:W-:Y:S02]  /*a4b0*/  PLOP3.LUT P3, PT, PT, PT, UP0, 0x80, 0x8 ;  /* 0x000000000008781c */ /* 0x000fe40003f6f008 */
[----:B------:R-:W-:-:S09]  /*a4c0*/  PLOP3.LUT P4, PT, PT, PT, UP0, 0x80, 0x8 ;  /* 0x000000000008781c */ /* 0x000fd20003f8f008 */
[----:B------:R-:W5:Y:S01]  /*a4d0*/  @!P2 LDC.64 R236, c[0x0][0x3b8] ;  /* 0x0000ee00ffecab82 */ /* 0x000f620000000a00 */
[----:B01234-:R-:W-:Y:S01]  /*a4e0*/  @!P2 IMAD R241, R250, UR35, RZ ;  /* 0x00000023faf1ac24 */ /* 0x01ffe2000f8e02ff */
[----:B------:R-:W0:Y:S01]  /*a4f0*/  @P3 S2R R3, SR_CTAID.X ;  /* 0x0000000000033919 */ /* 0x000e220000002500 */
[----:B------:R-:W-:-:S03]  /*a500*/  @!P2 SHF.R.S32.HI R240, RZ, 0x1f, R0 ;  /* 0x0000001ffff0a819 */ /* 0x000fc60000011400 */
        /* <DEDUP_REMOVED lines=45> */
.L_x_1815:
[----:B------:R-:W-:Y:S01]  /*a7e0*/  ISETP.GE.AND P1, PT, R249, UR39, PT ;  /* 0x00000027f9007c0c */ /* 0x000fe2000bf26270 */
[----:B------:R-:W-:Y:S01]  /*a7f0*/  BSSY.RECONVERGENT B2, `(.L_x_1879) ;  /* 0x0000015000027945 */ /* 0x000fe20003800200 */
[C---:B------:R-:W-:Y:S02]  /*a800*/  IMAD.SHL.U32 R240, R3.reuse, 0x4, RZ ;  /* 0x0000000403f07824 */ /* 0x040fe400078e00ff */
[----:B------:R-:W-:Y:S02]  /*a810*/  IMAD.IADD R3, R3, 0x1, R250 ;  /* 0x0000000103037824 */ /* 0x000fe400078e02fa */
[----:B------:R-:W-:-:S07]  /*a820*/  IMAD R0, R250, 0x50, RZ ;  /* 0x00000050fa007824 */ /* 0x000fce00078e02ff */
        /* <DEDUP_REMOVED lines=10> */
[----:B------:R-:W0:Y:S01]  /*a8d0*/  LDCU.64 UR42, c[0x0][0x3b8] ;  /* 0x00007700ff2a77ac */ /* 0x000e220008000a00 */
[----:B------:R-:W-:-:S05]  /*a8e0*/  IMAD R118, R250, UR35, RZ ;  /* 0x00000023fa767c24 */ /* 0x000fca000f8e02ff */
[----:B------:R-:W-:-:S04]  /*a8f0*/  IADD3 R117, P2, PT, R118, R240, RZ ;  /* 0x000000f076757210 */ /* 0x000fc80007f5e0ff */
[----:B------:R-:W-:Y:S02]  /*a900*/  LEA.HI.X.SX32 R118, R118, RZ, 0x1, P2 ;  /* 0x000000ff76767211 */ /* 0x000fe400010f0eff */
[----:B0-----:R-:W-:-:S04]  /*a910*/  LEA R116, P2, R117, UR42, 0x2 ;  /* 0x0000002a75747c11 */ /* 0x001fc8000f8410ff */
[----:B------:R-:W-:-:S06]  /*a920*/  LEA.HI.X R117, R117, UR43, R118, 0x2, P2 ;  /* 0x0000002b75757c11 */ /* 0x000fcc00090f1476 */
[----:B------:R-:W5:Y:S03]  /*a930*/  LDG.E.128 R116, desc[UR36][R116.64] ;  /* 0x0000002474747981 */ /* 0x000f66000c1e1d00 */
.L_x_1880:
[----:B------:R-:W-:Y:S05]  /*a940*/  BSYNC.RECONVERGENT B2 ;  /* 0x0000000000027941 */ /* 0x000fea0003800200 */
.L_x_1879:
[----:B------:R-:W-:Y:S04]  /*a950*/  BSSY.RECONVERGENT B2, `(.L_x_1881) ;  /* 0x0000014000027945 */ /* 0x000fe80003800200 */
        /* <DEDUP_REMOVED lines=11> */
[----:B------:R-:W0:Y:S01]  /*aa10*/  LDCU.64 UR42, c[0x0][0x3b8] ;  /* 0x00007700ff2a77ac */ /* 0x000e220008000a00 */
[----:B------:R-:W-:Y:S01]  /*aa20*/  IMAD R4, R250, UR35, RZ ;  /* 0x00000023fa047c24 */ /* 0x000fe2000f8e02ff */
[----:B------:R-:W-:-:S04]  /*aa30*/  SHF.R.S32.HI R6, RZ, 0x1f, R241 ;  /* 0x0000001fff067819 */ /* 0x000fc800000114f1 */
[----:B------:R-:W-:-:S04]  /*aa40*/  IADD3 R5, P2, PT, R4, R241, RZ ;  /* 0x000000f104057210 */ /* 0x000fc80007f5e0ff */
[----:B------:R-:W-:Y:S02]  /*aa50*/  LEA.HI.X.SX32 R6, R4, R6, 0x1, P2 ;  /* 0x0000000604067211 */ /* 0x000fe400010f0eff */
[----:B0-----:R-:W-:-:S04]  /*aa60*/  LEA R4, P2, R5, UR42, 0x2 ;  /* 0x0000002a05047c11 */ /* 0x001fc8000f8410ff */
[----:B------:R-:W-:-:S06]  /*aa70*/  LEA.HI.X R5, R5, UR43, R6, 0x2, P2 ;  /* 0x0000002b05057c11 */ /* 0x000fcc00090f1406 */
[----:B------:R-:W5:Y:S03]  /*aa80*/  LDG.E.128 R4, desc[UR36][R4.64] ;  /* 0x0000002404047981 */ /* 0x000f66000c1e1d00 */
.L_x_1882:
[----:B------:R-:W-:Y:S05]  /*aa90*/  BSYNC.RECONVERGENT B2 ;  /* 0x0000000000027941 */ /* 0x000fea0003800200 */
.L_x_1881:
[----:B------:R-:W-:Y:S04]  /*aaa0*/  BSSY.RECONVERGENT B2, `(.L_x_1883) ;  /* 0x0000014000027945 */ /* 0x000fe80003800200 */
[----:B------:R-:W-:Y:S05]  /*aab0*/  @P1 BRA `(.L_x_1884) ;  /* 0x0000000000481947 */ /* 0x000fea0003800000 */
[----:B------:R-:W-:Y:S01]  /*aac0*/  LEA R241, R250, R240, 0x3 ;  /* 0x000000f0faf17211 */ /* 0x000fe200078e18ff */
        /* <DEDUP_REMOVED lines=17> */
.L_x_1884:
[----:B------:R-:W-:Y:S05]  /*abe0*/  BSYNC.RECONVERGENT B2 ;  /* 0x0000000000027941 */ /* 0x000fea0003800200 */
.L_x_1883:
[----:B------:R-:W-:Y:S04]  /*abf0*/  BSSY.RECONVERGENT B2, `(.L_x_1885) ;  /* 0x0000015000027945 */ /* 0x000fe80003800200 */
[----:B------:R-:W-:Y:S05]  /*ac00*/  @P1 BRA `(.L_x_1886) ;  /* 0x00000000004c1947 */ /* 0x000fea0003800000 */
[----:B------:R-:W-:Y:S01]  /*ac10*/  IMAD R124, R250, 0x2, R3 ;  /* 0x00000002fa7c7824 */ /* 0x000fe200078e0203 */
[----:B------:R-:W-:Y:S01]  /*ac20*/  UMOV UR44, URZ ;  /* 0x000000ff002c7c82 */ /* 0x000fe20008000000 */
[----:B------:R-:W-:Y:S01]  /*ac30*/  UMOV UR43, URZ ;  /* 0x000000ff002b7c82 */ /* 0x000fe20008000000 */
[----:B------:R-:W-:Y:S01]  /*ac40*/  UMOV UR42, URZ ;  /* 0x000000ff002a7c82 */ /* 0x000fe20008000000 */
[----:B------:R-:W-:Y:S01]  /*ac50*/  IMAD.U32 R127, RZ, RZ, UR44 ;  /* 0x0000002cff7f7e24 */ /* 0x000fe2000f8e00ff */
[----:B------:R-:W-:Y:S01]  /*ac60*/  SHF.L.U32 R241, R124, 0x2, RZ ;  /* 0x000000027cf17819 */ /* 0x000fe200000006ff */
[----:B------:R-:W-:Y:S02]  /*ac70*/  IMAD.U32 R126, RZ, RZ, UR43 ;  /* 0x0000002bff7e7e24 */ /* 0x000fe4000f8e00ff */
[----:B------:R-:W-:Y:S01]  /*ac80*/  IMAD.U32 R125, RZ, RZ, UR42 ;  /* 0x0000002aff7d7e24 */ /* 0x000fe2000f8e00ff */
[----:B------:R-:W-:Y:S01]  /*ac90*/  ISETP.GE.AND P2, PT, R241, R0, PT ;  /* 0x00000000f100720c */ /* 0x000fe20003f46270 */
[----:B------:R-:W-:-:S12]  /*aca0*/  IMAD.U32 R124, RZ, RZ, UR44 ;  /* 0x0000002cff7c7e24 */ /* 0x000fd8000f8e00ff */
        /* <DEDUP_REMOVED lines=9> */
.L_x_1886:
[----:B------:R-:W-:Y:S05]  /*ad40*/  BSYNC.RECONVERGENT B2 ;  /* 0x0000000000027941 */ /* 0x000fea0003800200 */
.L_x_1885:
[----:B------:R-:W-:Y:S01]  /*ad50*/  BSSY.RECONVERGENT B2, `(.L_x_1887) ;  /* 0x0000015000027945 */ /* 0x000fe20003800200 */
[----:B------:R-:W-:-:S03]  /*ad60*/  IMAD R3, R250, 0x4, R3 ;  /* 0x00000004fa037824 */ /* 0x000fc600078e0203 */
        /* <DEDUP_REMOVED lines=19> */
.L_x_1888:
[----:B------:R-:W-:Y:S05]  /*aea0*/  BSYNC.RECONVERGENT B2 ;  /* 0x0000000000027941 */ /* 0x000fea0003800200 */
.L_x_1887:
[----:B------:R-:W-:Y:S04]  /*aeb0*/  BSSY.RECONVERGENT B2, `(.L_x_1889) ;  /* 0x0000014000027945 */ /* 0x000fe80003800200 */
        /* <DEDUP_REMOVED lines=19> */
.L_x_1890:
[----:B------:R-:W-:Y:S05]  /*aff0*/  BSYNC.RECONVERGENT B2 ;  /* 0x0000000000027941 */ /* 0x000fea0003800200 */
.L_x_1889:
        /* <DEDUP_REMOVED lines=21> */
.L_x_1892:
[----:B------:R-:W-:Y:S05]  /*b150*/  BSYNC.RECONVERGENT B2 ;  /* 0x0000000000027941 */ /* 0x000fea0003800200 */
.L_x_1891:
        /* <DEDUP_REMOVED lines=21> */
.L_x_1894:
[----:B------:R-:W-:Y:S05]  /*b2b0*/  BSYNC.RECONVERGENT B2 ;  /* 0x0000000000027941 */ /* 0x000fea0003800200 */
.L_x_1893:
        /* <DEDUP_REMOVED lines=20> */
.L_x_1896:
[----:B------:R-:W-:Y:S05]  /*b400*/  BSYNC.RECONVERGENT B2 ;  /* 0x0000000000027941 */ /* 0x000fea0003800200 */
.L_x_1895:
        /* <DEDUP_REMOVED lines=22> */
.L_x_1898:
[----:B------:R-:W-:Y:S05]  /*b570*/  BSYNC.RECONVERGENT B2 ;  /* 0x0000000000027941 */ /* 0x000fea0003800200 */
.L_x_1897:
        /* <DEDUP_REMOVED lines=21> */
.L_x_1900:
[----:B------:R-:W-:Y:S05]  /*b6d0*/  BSYNC.RECONVERGENT B2 ;  /* 0x0000000000027941 */ /* 0x000fea0003800200 */
.L_x_1899:
        /* <DEDUP_REMOVED lines=21> */
.L_x_1902:
[----:B------:R-:W-:Y:S05]  /*b830*/  BSYNC.RECONVERGENT B2 ;  /* 0x0000000000027941 */ /* 0x000fea0003800200 */
.L_x_1901:
        /* <DEDUP_REMOVED lines=21> */
.L_x_1904:
[----:B------:R-:W-:Y:S05]  /*b990*/  BSYNC.RECONVERGENT B2 ;  /* 0x0000000000027941 */ /* 0x000fea0003800200 */
.L_x_1903:
        /* <DEDUP_REMOVED lines=21> */
.L_x_1906:
[----:B------:R-:W-:Y:S05]  /*baf0*/  BSYNC.RECONVERGENT B2 ;  /* 0x0000000000027941 */ /* 0x000fea0003800200 */
.L_x_1905:
        /* <DEDUP_REMOVED lines=21> */
.L_x_1908:
[----:B------:R-:W-:Y:S05]  /*bc50*/  BSYNC.RECONVERGENT B2 ;  /* 0x0000000000027941 */ /* 0x000fea0003800200 */
.L_x_1907:
        /* <DEDUP_REMOVED lines=21> */
.L_x_1910:
[----:B------:R-:W-:Y:S05]  /*bdb0*/  BSYNC.RECONVERGENT B2 ;  /* 0x0000000000027941 */ /* 0x000fea0003800200 */
.L_x_1909:
        /* <DEDUP_REMOVED lines=19> */
.L_x_1912:
[----:B------:R-:W-:Y:S05]  /*bef0*/  BSYNC.RECONVERGENT B2 ;  /* 0x0000000000027941 */ /* 0x000fea0003800200 */
.L_x_1911:
        /* <DEDUP_REMOVED lines=21> */
.L_x_1914:
[----:B------:R-:W-:Y:S05]  /*c050*/  BSYNC.RECONVERGENT B2 ;  /* 0x0000000000027941 */ /* 0x000fea0003800200 */
.L_x_1913:
        /* <DEDUP_REMOVED lines=21> */
.L_x_1916:
[----:B------:R-:W-:Y:S05]  /*c1b0*/  BSYNC.RECONVERGENT B2 ;  /* 0x0000000000027941 */ /* 0x000fea0003800200 */
.L_x_1915:
        /* <DEDUP_REMOVED lines=21> */
.L_x_1918:
[----:B------:R-:W-:Y:S05]  /*c310*/  BSYNC.RECONVERGENT B2 ;  /* 0x0000000000027941 */ /* 0x000fea0003800200 */
.L_x_1917:
        /* <DEDUP_REMOVED lines=21> */
.L_x_1920:
[----:B------:R-:W-:Y:S05]  /*c470*/  BSYNC.RECONVERGENT B2 ;  /* 0x0000000000027941 */ /* 0x000fea0003800200 */
.L_x_1919:
        /* <DEDUP_REMOVED lines=21> */
.L_x_1922:
[----:B------:R-:W-:Y:S05]  /*c5d0*/  BSYNC.RECONVERGENT B2 ;  /* 0x0000000000027941 */ /* 0x000fea0003800200 */
.L_x_1921:
        /* <DEDUP_REMOVED lines=21> */
.L_x_1924:
[----:B------:R-:W-:Y:S05]  /*c730*/  BSYNC.RECONVERGENT B2 ;  /* 0x0000000000027941 */ /* 0x000fea0003800200 */
.L_x_1923:
        /* <DEDUP_REMOVED lines=21> */
.L_x_1926:
[----:B------:R-:W-:Y:S05]  /*c890*/  BSYNC.RECONVERGENT B2 ;  /* 0x0000000000027941 */ /* 0x000fea0003800200 */
.L_x_1925:
        /* <DEDUP_REMOVED lines=21> */
.L_x_1928:
[----:B------:R-:W-:Y:S05]  /*c9f0*/  BSYNC.RECONVERGENT B2 ;  /* 0x0000000000027941 */ /* 0x000fea0003800200 */
.L_x_1927:
        /* <DEDUP_REMOVED lines=21> */
.L_x_1930:
[----:B------:R-:W-:Y:S05]  /*cb50*/  BSYNC.RECONVERGENT B2 ;  /* 0x0000000000027941 */ /* 0x000fea0003800200 */
.L_x_1929:
        /* <DEDUP_REMOVED lines=21> */
.L_x_1932:
[----:B------:R-:W-:Y:S05]  /*ccb0*/  BSYNC.RECONVERGENT B2 ;  /* 0x0000000000027941 */ /* 0x000fea0003800200 */
.L_x_1931:
        /* <DEDUP_REMOVED lines=21> */
.L_x_1934:
[----:B------:R-:W-:Y:S05]  /*ce10*/  BSYNC.RECONVERGENT B2 ;  /* 0x0000000000027941 */ /* 0x000fea0003800200 */
.L_x_1933:
        /* <DEDUP_REMOVED lines=21> */
.L_x_1936:
[----:B------:R-:W-:Y:S05]  /*cf70*/  BSYNC.RECONVERGENT B2 ;  /* 0x0000000000027941 */ /* 0x000fea0003800200 */
.L_x_1935:
        /* <DEDUP_REMOVED lines=21> */
.L_x_1938:
[----:B------:R-:W-:Y:S05]  /*d0d0*/  BSYNC.RECONVERGENT B2 ;  /* 0x0000000000027941 */ /* 0x000fea0003800200 */
.L_x_1937:
        /* <DEDUP_REMOVED lines=21> */
.L_x_1940:
[----:B------:R-:W-:Y:S05]  /*d230*/  BSYNC.RECONVERGENT B2 ;  /* 0x0000000000027941 */ /* 0x000fea0003800200 */
.L_x_1939:
        /* <DEDUP_REMOVED lines=20> */
.L_x_1878:
[----:B------:R-:W-:Y:S05]  /*d380*/  BSYNC.RECONVERGENT B0 ;  /* 0x0000000000007941 */ /* 0x000fea0003800200 */
.L_x_1814:
        /* <DEDUP_REMOVED lines=9> */
[----:B------:R-:W2:Y:S04]  /*d420*/  LDL R248, [R1+0x124] ;  /* 0x0001240001f87983 */ /* 0x000ea80000100800 */
[----:B------:R-:W2:Y:S04]  /*d430*/  LDL R243, [R1+0x110] ;  /* 0x0001100001f37983 */ /* 0x000ea80000100800 */
[----:B------:R-:W2:Y:S04]  /*d440*/  LDL R242, [R1+0x114] ;  /* 0x0001140001f27983 */ /* 0x000ea80000100800 */
[----:B01234-:R-:W2:Y:S04]  /*d450*/  LDL R241, [R1+0x100] ;  /* 0x0001000001f17983 */ /* 0x01fea80000100800 */
[----:B------:R-:W3:Y:S04]  /*d460*/  LDL R240, [R1+0x104] ;  /* 0x0001040001f07983 */ /* 0x000ee80000100800 */
[----:B------:R0:W-:Y:S04]  /*d470*/  STL [R1+0x1bc], R24 ;  /* 0x0001bc1801007387 */ /* 0x0001e80000100800 */
[----:B0-----:R-:W4:Y:S04]  /*d480*/  LDL R24, [R1+0x140] ;  /* 0x0001400001187983 */ /* 0x001f280000100800 */
[----:B------:R0:W-:Y:S04]  /*d490*/  STL [R1+0x1b8], R23 ;  /* 0x0001b81701007387 */ /* 0x0001e80000100800 */
[----:B0-----:R-:W2:Y:S04]  /*d4a0*/  LDL R23, [R1+0x164] ;  /* 0x0001640001177983 */ /* 0x001ea80000100800 */
[----:B------:R0:W-:Y:S04]  /*d4b0*/  STL [R1+0x1b4], R22 ;  /* 0x0001b41601007387 */ /* 0x0001e80000100800 */
        /* <DEDUP_REMOVED lines=15> */
[----:B0-----:R-:W3:Y:S04]  /*d5b0*/  LDL R22, [R1+0xe0] ;  /* 0x0000e00001167983 */ /* 0x001ee80000100800 */
[----:B-1----:R-:W3:Y:S04]  /*d5c0*/  LDL R21, [R1+0xe4] ;  /* 0x0000e40001157983 */ /* 0x002ee80000100800 */
[----:B------:R-:W3:Y:S04]  /*d5d0*/  LDL R20, [R1+0xd0] ;  /* 0x0000d00001147983 */ /* 0x000ee80000100800 */
        /* <DEDUP_REMOVED lines=12> */
[----:B------:R-:W3:Y:S01]  /*d6a0*/  LDL R2, [R1+0x170] ;  /* 0x0001700001027983 */ /* 0x000ee20000100800 */
[----:B-----5:R-:W-:Y:S01]  /*d6b0*/  FMUL.FTZ R3, R3, R4 ;  /* 0x0000000403037220 */ /* 0x020fe20000410000 */
[----:B------:R-:W-:-:S04]  /*d6c0*/  FMUL.FTZ R0, R0, R5 ;  /* 0x0000000500007220 */ /* 0x000fc80000410000 */
[----:B------:R-:W-:Y:S02]  /*d6d0*/  FFMA.FTZ R0, R252, R117, R0 ;  /* 0x00000075fc007223 */ /* 0x000fe40000010000 */
[----:B------:R-:W3:Y:S02]  /*d6e0*/  LDL R252, [R1+0xb4] ;  /* 0x0000b40001fc7983 */ /* 0x000ee40000100800 */
[----:B------:R-:W-:Y:S02]  /*d6f0*/  FFMA.FTZ R0, R248, R121, R0 ;  /* 0x00000079f8007223 */ /* 0x000fe40000010000 */
[----:B------:R-:W3:Y:S01]  /*d700*/  LDL R248, [R1+0xa4] ;  /* 0x0000a40001f87983 */ /* 0x000ee20000100800 */
[----:B----4-:R-:W-:-:S03]  /*d710*/  FFMA.FTZ R3, R24, R116, R3 ;  /* 0x0000007418037223 */ /* 0x010fc60000010003 */
[----:B------:R-:W4:Y:S01]  /*d720*/  LDL R24, [R1+0xf0] ;  /* 0x0000f00001187983 */ /* 0x000f220000100800 */
[----:B--2---:R-:W-:-:S03]  /*d730*/  R2UR UR76, R23 ;  /* 0x00000000174c72ca */ /* 0x004fc600000e0000 */
[----:B------:R-:W2:Y:S01]  /*d740*/  LDL R23, [R1+0xf4] ;  /* 0x0000f40001177983 */ /* 0x000ea20000100800 */
[----:B------:R-:W-:-:S03]  /*d750*/  FFMA.FTZ R3, R250, R120, R3 ;  /* 0x00000078fa037223 */ /* 0x000fc60000010003 */
[----:B------:R-:W2:Y:S01]  /*d760*/  LDL R250, [R1+0xa0] ;  /* 0x0000a00001fa7983 */ /* 0x000ea20000100800 */
[----:B------:R-:W-:Y:S01]  /*d770*/  FFMA.FTZ R3, R243, R124, R3 ;  /* 0x0000007cf3037223 */ /* 0x000fe20000010003 */
[----:B------:R-:W-:Y:S02]  /*d780*/  FFMA.FTZ R0, R242, R125, R0 ;  /* 0x0000007df2007223 */ /* 0x000fe40000010000 */
[----:B------:R-:W2:Y:S01]  /*d790*/  LDL R243, [R1+0x90] ;  /* 0x0000900001f37983 */ /* 0x000ea20000100800 */
[----:B------:R-:W-:-:S03]  /*d7a0*/  FFMA.FTZ R3, R241, R128, R3 ;  /* 0x00000080f1037223 */ /* 0x000fc60000010003 */
[----:B------:R-:W2:Y:S01]  /*d7b0*/  LDL R242, [R1+0x94] ;  /* 0x0000940001f27983 */ /* 0x000ea20000100800 */
[----:B---3--:R-:W-:-:S03]  /*d7c0*/  FFMA.FTZ R0, R240, R129, R0 ;  /* 0x00000081f0007223 */ /* 0x008fc60000010000 */
[----:B------:R-:W3:Y:S04]  /*d7d0*/  LDL R241, [R1+0x80] ;  /* 0x0000800001f17983 */ /* 0x000ee80000100800 */
[----:B------:R-:W3:Y:S01]  /*d7e0*/  LDL R240, [R1+0x84] ;  /* 0x0000840001f07983 */ /* 0x000ee20000100800 */
[----:B----4-:R-:W-:-:S03]  /*d7f0*/  FFMA.FTZ R3, R24, R132, R3 ;  /* 0x0000008418037223 */ /* 0x010fc60000010003 */
[----:B------:R-:W5:Y:S01]  /*d800*/  LDL.LU R24, [R1+0x1bc] ;  /* 0x0001bc0001187983 */ /* 0x000f620000300800 */
[----:B------:R-:W-:Y:S01]  /*d810*/  FFMA.FTZ R3, R22, R136, R3 ;  /* 0x0000008816037223 */ /* 0x000fe20000010003 */
[----:B--2---:R-:W-:-:S03]  /*d820*/  FFMA.FTZ R0, R23, R133, R0 ;  /* 0x0000008517007223 */ /* 0x004fc60000010000 */
[----:B------:R-:W-:Y:S01]  /*d830*/  FFMA.FTZ R3, R20, R140, R3 ;  /* 0x0000008c14037223 */ /* 0x000fe20000010003 */
[----:B------:R-:W5:Y:S01]  /*d840*/  LDL.LU R23, [R1+0x1b8] ;  /* 0x0001b80001177983 */ /* 0x000f620000300800 */
[----:B------:R-:W-:Y:S02]  /*d850*/  FFMA.FTZ R0, R21, R137, R0 ;  /* 0x0000008915007223 */ /* 0x000fe40000010000 */
[----:B------:R-:W-:Y:S01]  /*d860*/  FFMA.FTZ R3, R18, R144, R3 ;  /* 0x0000009012037223 */ /* 0x000fe20000010003 */
[----:B------:R-:W5:Y:S01]  /*d870*/  LDL.LU R22, [R1+0x1b4] ;  /* 0x0001b40001167983 */ /* 0x000f620000300800 */
[----:B------:R-:W-:Y:S02]  /*d880*/  FFMA.FTZ R0, R19, R141, R0 ;  /* 0x0000008d13007223 */ /* 0x000fe40000010000 */
[----:B------:R-:W-:Y:S01]  /*d890*/  FFMA.FTZ R3, R16, R148, R3 ;  /* 0x0000009410037223 */ /* 0x000fe20000010003 */
[----:B------:R-:W5:Y:S01]  /*d8a0*/  LDL.LU R21, [R1+0x1b0] ;  /* 0x0001b00001157983 */ /* 0x000f620000300800 */
[----:B------:R-:W-:-:S02]  /*d8b0*/  FFMA.FTZ R0, R17, R145, R0 ;  /* 0x0000009111007223 */ /* 0x000fc40000010000 */
[----:B------:R-:W-:Y:S01]  /*d8c0*/  FFMA.FTZ R3, R250, R152, R3 ;  /* 0x00000098fa037223 */ /* 0x000fe20000010003 */
[----:B------:R-:W5:Y:S01]  /*d8d0*/  LDL.LU R20, [R1+0x1ac] ;  /* 0x0001ac0001147983 */ /* 0x000f620000300800 */
[----:B------:R-:W-:Y:S02]  /*d8e0*/  FFMA.FTZ R0, R252, R149, R0 ;  /* 0x00000095fc007223 */ /* 0x000fe40000010000 */
[----:B------:R-:W-:Y:S01]  /*d8f0*/  FFMA.FTZ R3, R243, R156, R3 ;  /* 0x0000009cf3037223 */ /* 0x000fe20000010003 */
[----:B------:R-:W5:Y:S01]  /*d900*/  LDL.LU R19, [R1+0x1a8] ;  /* 0x0001a80001137983 */ /* 0x000f620000300800 */
[----:B------:R-:W-:Y:S02]  /*d910*/  FFMA.FTZ R0, R248, R153, R0 ;  /* 0x00000099f8007223 */ /* 0x000fe40000010000 */
[----:B---3--:R-:W-:Y:S01]  /*d920*/  FFMA.FTZ R3, R241, R160, R3 ;  /* 0x000000a0f1037223 */ /* 0x008fe20000010003 */
        /* <DEDUP_REMOVED lines=8> */
[----:B------:R-:W-:Y:S01]  /*d9b0*/  FFMA.FTZ R3, R11, R172, R3 ;  /* 0x000000ac0b037223 */ /* 0x000fe20000010003 */
[----:B------:R-:W2:Y:S01]  /*d9c0*/  LDL R252, [R1+0x148] ;  /* 0x0001480001fc7983 */ /* 0x000ea20000100800 */
[----:B------:R-:W-:-:S02]  /*d9d0*/  FFMA.FTZ R0, R12, R169, R0 ;  /* 0x000000a90c007223 */ /* 0x000fc40000010000 */
[----:B------:R-:W-:Y:S01]  /*d9e0*/  FFMA.FTZ R3, R9, R176, R3 ;  /* 0x000000b009037223 */ /* 0x000fe20000010003 */
[----:B------:R-:W3:Y:S01]  /*d9f0*/  LDL R250, [R1+0x128] ;  /* 0x0001280001fa7983 */ /* 0x000ee20000100800 */
[----:B------:R-:W-:Y:S02]  /*da00*/  FFMA.FTZ R0, R10, R173, R0 ;  /* 0x000000ad0a007223 */ /* 0x000fe40000010000 */
[----:B------:R-:W-:Y:S01]  /*da10*/  FFMA.FTZ R3, R2, R180, R3 ;  /* 0x000000b402037223 */ /* 0x000fe20000010003 */
[----:B------:R-:W4:Y:S01]  /*da20*/  LDL R248, [R1+0x118] ;  /* 0x0001180001f87983 */ /* 0x000f220000100800 */
[----:B------:R-:W-:Y:S02]  /*da30*/  FFMA.FTZ R0, R8, R177, R0 ;  /* 0x000000b108007223 */ /* 0x000fe40000010000 */
[----:B------:R-:W-:Y:S01]  /*da40*/  FFMA.FTZ R3, R184, UR69, R3 ;  /* 0x00000045b8037c23 */ /* 0x000fe20008010003 */
[----:B------:R-:W4:Y:S01]  /*da50*/  LDL R243, [R1+0x108] ;  /* 0x0001080001f37983 */ /* 0x000f220000100800 */
[----:B------:R-:W-:-:S02]  /*da60*/  FFMA.FTZ R0, R181, UR72, R0 ;  /* 0x00000048b5007c23 */ /* 0x000fc40008010000 */
[----:B------:R-:W-:Y:S01]  /*da70*/  FFMA.FTZ R3, R188, UR65, R3 ;  /* 0x00000041bc037c23 */ /* 0x000fe20008010003 */
[----:B------:R-:W4:Y:S01]  /*da80*/  LDL R242, [R1+0xf8] ;  /* 0x0000f80001f27983 */ /* 0x000f220000100800 */
[----:B------:R-:W-:Y:S02]  /*da90*/  FFMA.FTZ R0, R185, UR68, R0 ;  /* 0x00000044b9007c23 */ /* 0x000fe40008010000 */
[----:B------:R-:W-:Y:S01]  /*daa0*/  FFMA.FTZ R3, R192, UR61, R3 ;  /* 0x0000003dc0037c23 */ /* 0x000fe20008010003 */
[----:B------:R-:W4:Y:S01]  /*dab0*/  LDL R241, [R1+0xe8] ;  /* 0x0000e80001f17983 */ /* 0x000f220000100800 */
[----:B------:R-:W-:Y:S02]  /*dac0*/  FFMA.FTZ R0, R189, UR64, R0 ;  /* 0x00000040bd007c23 */ /* 0x000fe40008010000 */
        /* <DEDUP_REMOVED lines=30> */
[----:B------:R-:W-:Y:S02]  /*dcb0*/  FFMA.FTZ R3, R236, UR34, R3 ;  /* 0x00000022ec037c23 */ /* 0x000fe40008010003 */
[----:B------:R-:W-:-:S04]  /*dcc0*/  FFMA.FTZ R0, R233, UR29, R0 ;  /* 0x0000001de9007c23 */ /* 0x000fc80008010000 */
[----:B------:R-:W-:-:S04]  /*dcd0*/  FFMA.FTZ R0, R237, UR33, R0 ;  /* 0x00000021ed007c23 */ /* 0x000fc80008010000 */
[----:B------:R-:W-:Y:S02]  /*dce0*/  FADD.FTZ R0, R3, R0 ;  /* 0x0000000003007221 */ /* 0x000fe40000010000 */
[----:B------:R-:W2:Y:S02]  /*dcf0*/  LDL R3, [R1+0x138] ;  /* 0x0001380001037983 */ /* 0x000ea40000100800 */
[----:B--2---:R-:W-:-:S04]  /*dd00*/  FMUL.FTZ R3, R3, R6 ;  /* 0x0000000603037220 */ /* 0x004fc80000410000 */
[----:B------:R-:W-:Y:S02]  /*dd10*/  FFMA.FTZ R3, R252, R118, R3 ;  /* 0x00000076fc037223 */ /* 0x000fe40000010003 */
[----:B------:R-:W2:Y:S02]  /*dd20*/  LDL R252, [R1+0xac] ;  /* 0x0000ac0001fc7983 */ /* 0x000ea40000100800 */
[----:B---3--:R-:W-:Y:S02]  /*dd30*/  FFMA.FTZ R3, R250, R122, R3 ;  /* 0x0000007afa037223 */ /* 0x008fe40000010003 */
[----:B------:R-:W3:Y:S02]  /*dd40*/  LDL R250, [R1+0x9c] ;  /* 0x00009c0001fa7983 */ /* 0x000ee40000100800 */
[----:B----4-:R-:W-:Y:S02]  /*dd50*/  FFMA.FTZ R3, R248, R126, R3 ;  /* 0x0000007ef8037223 */ /* 0x010fe40000010003 */
[----:B------:R-:W4:Y:S02]  /*dd60*/  LDL R248, [R1+0x8c] ;  /* 0x00008c0001f87983 */ /* 0x000f240000100800 */
[----:B------:R-:W-:-:S02]  /*dd70*/  FFMA.FTZ R3, R243, R130, R3 ;  /* 0x00000082f3037223 */ /* 0x000fc40000010003 */
[----:B------:R-:W4:Y:S02]  /*dd80*/  LDL R243, [R1+0x7c] ;  /* 0x00007c0001f37983 */ /* 0x000f240000100800 */
[----:B------:R-:W-:Y:S02]  /*dd90*/  FFMA.FTZ R3, R242, R134, R3 ;  /* 0x00000086f2037223 */ /* 0x000fe40000010003 */
[----:B------:R-:W4:Y:S02]  /*dda0*/  LDL R242, [R1+0x6c] ;  /* 0x00006c0001f27983 */ /* 0x000f240000100800 */
[----:B------:R-:W-:Y:S02]  /*ddb0*/  FFMA.FTZ R3, R241, R138, R3 ;  /* 0x0000008af1037223 */ /* 0x000fe40000010003 */
[----:B------:R-:W4:Y:S02]  /*ddc0*/  LDL R241, [R1+0x5c] ;  /* 0x00005c0001f17983 */ /* 0x000f240000100800 */
[----:B------:R-:W-:-:S02]  /*ddd0*/  FFMA.FTZ R3, R240, R142, R3 ;  /* 0x0000008ef0037223 */ /* 0x000fc40000010003 */
[----:B------:R-:W2:Y:S02]  /*dde0*/  LDL R240, [R1+0x13c] ;  /* 0x00013c0001f07983 */ /* 0x000ea40000100800 */
[----:B------:R-:W-:Y:S02]  /*ddf0*/  FFMA.FTZ R3, R15, R146, R3 ;  /* 0x000000920f037223 */ /* 0x000fe40000010003 */
[----:B------:R-:W3:Y:S02]  /*de00*/  LDL R15, [R1+0x14c] ;  /* 0x00014c00010f7983 */ /* 0x000ee40000100800 */
[----:B------:R-:W-:Y:S02]  /*de10*/  FFMA.FTZ R3, R14, R150, R3 ;  /* 0x000000960e037223 */ /* 0x000fe40000010003 */
        /* <DEDUP_REMOVED lines=31> */
[----:B--2---:R-:W-:Y:S02]  /*e010*/  FMUL.FTZ R3, R240, R7 ;  /* 0x00000007f0037220 */ /* 0x004fe40000410000 */
[----:B------:R-:W2:Y:S02]  /*e020*/  LDL R240, [R1+0x4c] ;  /* 0x00004c0001f07983 */ /* 0x000ea40000100800 */
[----:B---3--:R-:W-:Y:S02]  /*e030*/  FFMA.FTZ R3, R15, R119, R3 ;  /* 0x000000770f037223 */ /* 0x008fe40000010003 */
[----:B------:R-:W5:Y:S02]  /*e040*/  LDL.LU R15, [R1+0x198] ;  /* 0x00019800010f7983 */ /* 0x000f640000300800 */
[----:B----4-:R-:W-:Y:S02]  /*e050*/  FFMA.FTZ R3, R14, R123, R3 ;  /* 0x0000007b0e037223 */ /* 0x010fe40000010003 */
[----:B------:R-:W5:Y:S02]  /*e060*/  LDL.LU R14, [R1+0x194] ;  /* 0x00019400010e7983 */ /* 0x000f640000300800 */
[----:B------:R-:W-:-:S02]  /*e070*/  FFMA.FTZ R3, R13, R127, R3 ;  /* 0x0000007f0d037223 */ /* 0x000fc40000010003 */
[----:B------:R-:W5:Y:S02]  /*e080*/  LDL.LU R13, [R1+0x190] ;  /* 0x00019000010d7983 */ /* 0x000f640000300800 */
[----:B------:R-:W-:Y:S02]  /*e090*/  FFMA.FTZ R3, R12, R131, R3 ;  /* 0x000000830c037223 */ /* 0x000fe40000010003 */
        /* <DEDUP_REMOVED lines=11> */
[----:B------:R-:W-:-:S04]  /*e150*/  FFMA.FTZ R3, R252, R155, R3 ;  /* 0x0000009bfc037223 */ /* 0x000fc80000010003 */
[----:B------:R-:W-:-:S04]  /*e160*/  FFMA.FTZ R3, R250, R159, R3 ;  /* 0x0000009ffa037223 */ /* 0x000fc80000010003 */
[----:B------:R-:W-:Y:S02]  /*e170*/  FFMA.FTZ R3, R248, R163, R3 ;  /* 0x000000a3f8037223 */ /* 0x000fe40000010003 */
[----:B------:R-:W3:Y:S02]  /*e180*/  LDL R248, [R1+0x158] ;  /* 0x0001580001f87983 */ /* 0x000ee40000100800 */
[----:B------:R-:W-:Y:S01]  /*e190*/  FFMA.FTZ R3, R243, R167, R3 ;  /* 0x000000a7f3037223 */ /* 0x000fe20000010003 */
[----:B------:R-:W-:Y:S01]  /*e1a0*/  ISETP.NE.U32.AND P1, PT, RZ, UR44, PT ;  /* 0x0000002cff007c0c */ /* 0x000fe2000bf25070 */
[----:B------:R-:W4:Y:S02]  /*e1b0*/  LDL R243, [R1+0x15c] ;  /* 0x00015c0001f37983 */ /* 0x000f240000100800 */
[----:B------:R-:W-:Y:S01]  /*e1c0*/  FFMA.FTZ R3, R242, R171, R3 ;  /* 0x000000abf2037223 */ /* 0x000fe20000010003 */
[----:B------:R-:W-:Y:S01]  /*e1d0*/  ISETP.NE.U32.AND P2, PT, RZ, UR42, PT ;  /* 0x0000002aff007c0c */ /* 0x000fe2000bf45070 */
[----:B------:R-:W0:Y:S01]  /*e1e0*/  LDCU UR42, c[0x0][0x410] ;  /* 0x00008200ff2a77ac */ /* 0x000e220008000800 */
[----:B------:R-:W-:Y:S01]  /*e1f0*/  ISETP.NE.AND.EX P1, PT, RZ, UR45, PT, P1 ;  /* 0x0000002dff007c0c */ /* 0x000fe2000bf25310 */
[----:B------:R-:W-:Y:S01]  /*e200*/  FFMA.FTZ R3, R241, R175, R3 ;  /* 0x000000aff1037223 */ /* 0x000fe20000010003 */
[----:B------:R-:W-:Y:S01]  /*e210*/  ISETP.NE.AND.EX P2, PT, RZ, UR43, PT, P2 ;  /* 0x0000002bff007c0c */ /* 0x000fe2000bf45320 */
[----:B------:R-:W4:Y:S02]  /*e220*/  LDL R242, [R1+0x160] ;  /* 0x0001600001f27983 */ /* 0x000f240000100800 */
[----:B--2---:R-:W-:-:S02]  /*e230*/  FFMA.FTZ R3, R240, R179, R3 ;  /* 0x000000b3f0037223 */ /* 0x004fc40000010003 */
[----:B------:R-:W1:Y:S02]  /*e240*/  LDC R240, c[0x0][0x430] ;  /* 0x00010c00fff07b82 */ /* 0x000e640000000800 */
[----:B-1----:R-:W-:-:S05]  /*e250*/  VIADD R240, R240, UR77 ;  /* 0x0000004df0f07c36 */ /* 0x002fca0008000000 */
[----:B------:R-:W-:Y:S02]  /*e260*/  @P1 ISETP.GE.AND P3, PT, R249, R240, PT ;  /* 0x000000f0f900120c */ /* 0x000fe40003f66270 */
[----:B------:R-:W3:Y:S02]  /*e270*/  @P2 LDC.64 R240, c[0x0][0x438] ;  /* 0x00010e00fff02b82 */ /* 0x000ee40000000a00 */
[----:B---3--:R-:W-:-:S06]  /*e280*/  @P2 IMAD.WIDE R240, R248, 0x4, R240 ;  /* 0x00000004f8f02825 */ /* 0x008fcc00078e02f0 */
        /* <DEDUP_REMOVED lines=27> */
[----:B----4-:R-:W-:Y:S01]  /*e440*/  @!P6 FMNMX.FTZ R242, R242, R0, !PT ;  /* 0x00000000f2f2e209 */ /* 0x010fe20007810000 */
[----:B------:R0:W-:Y:S04]  /*e450*/  STS [R243], R0 ;  /* 0x00000000f3007388 */ /* 0x0001e80000000800 */
[----:B------:R0:W-:Y:S02]  /*e460*/  @!P6 STL [R1+0x160], R242 ;  /* 0x000160f20100e387 */ /* 0x0001e40000100800 */
.L_x_1942:
[----:B------:R-:W-:Y:S05]  /*e470*/  BSYNC.RECONVERGENT B0 ;  /* 0x0000000000007941 */ /* 0x000fea0003800200 */
.L_x_1941:
[----:B------:R-:W1:Y:S04]  /*e480*/  LDL.LU R3, [R1+0x15c] ;  /* 0x00015c0001037983 */ /* 0x000e680000300800 */
[----:B0-----:R-:W2:Y:S04]  /*e490*/  LDL.LU R0, [R1+0x158] ;  /* 0x0001580001007983 */ /* 0x001ea80000300800 */
[----:B------:R-:W2:Y:S04]  /*e4a0*/  LDL R243, [R1+0x16c] ;  /* 0x00016c0001f37983 */ /* 0x000ea80000100800 */
[----:B------:R-:W2:Y:S02]  /*e4b0*/  LDL.LU R242, [R1+0x154] ;  /* 0x0001540001f27983 */ /* 0x000ea40000300800 */
[----:B-1234-:R-:W-:-:S02]  /*e4c0*/  IMAD.MOV.U32 R241, RZ, RZ, R3 ;  /* 0x000000fffff17224 */ /* 0x01efc400078e0003 */
[----:B------:R-:W2:Y:S01]  /*e4d0*/  LDL.LU R3, [R1+0x150] ;  /* 0x0001500001037983 */ /* 0x000ea20000300800 */
[----:B------:R-:W-:Y:S02]  /*e4e0*/  IMAD.MOV.U32 R240, RZ, RZ, R0 ;  /* 0x000000fffff07224 */ /* 0x000fe400078e0000 */
[----:B------:R-:W-:Y:S02]  /*e4f0*/  VIADD R241, R241, 0x400 ;  /* 0x00000400f1f17836 */ /* 0x000fe40000000000 */
[----:B------:R-:W-:Y:S01]  /*e500*/  VIADD R240, R240, 0x100 ;  /* 0x00000100f0f07836 */ /* 0x000fe20000000000 */
[----:B------:R-:W-:Y:S01]  /*e510*/  IADD3 R242, P2, PT, R242, 0x100, RZ ;  /* 0x00000100f2f27810 */ /* 0x000fe20007f5e0ff */
[----:B------:R-:W-:-:S04]  /*e520*/  VIADD R0, R251, 0xff ;  /* 0x000000fffb007836 */ /* 0x000fc80000000000 */
[----:B------:R3:W-:Y:S04]  /*e530*/  STL [R1+0x154], R242 ;  /* 0x000154f201007387 */ /* 0x0007e80000100800 */
[----:B------:R3:W-:Y:S04]  /*e540*/  STL [R1+0x15c], R241 ;  /* 0x00015cf101007387 */ /* 0x0007e80000100800 */
[----:B------:R3:W-:Y:S01]  /*e550*/  STL [R1+0x158], R240 ;  /* 0x000158f001007387 */ /* 0x0007e20000100800 */
[----:B------:R-:W-:Y:S02]  /*e560*/  ISETP.GE.AND P1, PT, R0, R243, PT ;  /* 0x000000f30000720c */ /* 0x000fe40003f26270 */
[----:B------:R-:W-:-:S05]  /*e570*/  IADD3 R0, PT, PT, R251, 0x100, RZ ;  /* 0x00000100fb007810 */ /* 0x000fca0007ffe0ff */
[----:B------:R-:W-:Y:S02]  /*e580*/  IMAD.MOV.U32 R251, RZ, RZ, R0 ;  /* 0x000000fffffb7224 */ /* 0x000fe400078e0000 */
[----:B--2---:R-:W-:-:S05]  /*e590*/  IMAD.X R3, RZ, RZ, R3, P2 ;  /* 0x000000ffff037224 */ /* 0x004fca00010e0603 */
[----:B------:R3:W-:Y:S01]  /*e5a0*/  STL [R1+0x150], R3 ;  /* 0x0001500301007387 */ /* 0x0007e20000100800 */
[----:B------:R-:W-:Y:S05]  /*e5b0*/  @!P1 BRA `(.L_x_1943) ;  /* 0xffffff4800bc9947 */ /* 0x000fea000383ffff */
.L_x_1813:
[----:B------:R-:W-:Y:S05]  /*e5c0*/  BSYNC.RECONVERGENT B1 ;  /* 0x0000000000017941 */ /* 0x000fea0003800200 */
.L_x_1812:
[----:B---3--:R-:W3:Y:S01]  /*e5d0*/  LDL.LU R3, [R1+0x160] ;  /* 0x0001600001037983 */ /* 0x008ee20000300800 */
[----:B0----5:R-:W-:Y:S01]  /*e5e0*/  MOV R14, 0x400 ;  /* 0x00000400000e7802 */ /* 0x021fe20000000f00 */
[----:B------:R-:W0:Y:S01]  /*e5f0*/  LDCU UR4, c[0x0][0x3f4] ;  /* 0x00007e80ff0477ac */ /* 0x000e220008000800 */
[----:B------:R-:W-:Y:S01]  /*e600*/  BSSY.RECONVERGENT B0, `(.L_x_1944) ;  /* 0x0000172000007945 */ /* 0x000fe20003800200 */
[----:B------:R-:W1:Y:S01]  /*e610*/  S2R R15, SR_CgaCtaId ;  /* 0x00000000000f7919 */ /* 0x000e620000008800 */
[----:B0-----:R-:W-:-:S04]  /*e620*/  IMAD.U32 R11, RZ, RZ, UR4 ;  /* 0x00000004ff0b7e24 */ /* 0x001fc8000f8e00ff */
[----:B------:R-:W-:Y:S01]  /*e630*/  IMAD.MOV R11, RZ, RZ, -R11 ;  /* 0x000000ffff0b7224 */ /* 0x000fe200078e0a0b */
[----:B-1----:R-:W-:Y:S01]  /*e640*/  LEA R7, R15, R14, 0x18 ;  /* 0x0000000e0f077211 */ /* 0x002fe200078ec0ff */
[----:B---3--:R-:W0:Y:S02]  /*e650*/  SHFL.BFLY PT, R0, R3, 0x10, 0x1f ;  /* 0x0e001f0003007f89 */ /* 0x008e2400000e0000 */
[----:B0-----:R-:W-:-:S05]  /*e660*/  FMNMX.FTZ R3, R0, R3, !PT ;  /* 0x0000000300037209 */ /* 0x001fca0007810000 */
[----:B------:R-:W0:Y:S02]  /*e670*/  SHFL.BFLY PT, R0, R3, 0x8, 0x1f ;  /* 0x0d001f0003007f89 */ /* 0x000e2400000e0000 */
[----:B0-----:R-:W-:Y:S02]  /*e680*/  FMNMX.FTZ R4, R3, R0, !PT ;  /* 0x0000000003047209 */ /* 0x001fe40007810000 */
[----:B------:R-:W0:Y:S03]  /*e690*/  S2R R0, SR_TID.X ;  /* 0x0000000000007919 */ /* 0x000e260000002100 */
[----:B------:R-:W1:Y:S02]  /*e6a0*/  SHFL.BFLY PT, R5, R4, 0x4, 0x1f ;  /* 0x0c801f0004057f89 */ /* 0x000e6400000e0000 */
[----:B-1----:R-:W-:Y:S01]  /*e6b0*/  FMNMX.FTZ R5, R4, R5, !PT ;  /* 0x0000000504057209 */ /* 0x002fe20007810000 */
[----:B------:R-:W-:Y:S01]  /*e6c0*/  IMAD.MOV.U32 R4, RZ, RZ, -0x800001 ;  /* 0xff7fffffff047424 */ /* 0x000fe200078e00ff */
[----:B0-----:R-:W-:-:S03]  /*e6d0*/  LOP3.LUT P0, R8, R0, 0x1f, RZ, 0xc0, !PT ;  /* 0x0000001f00087812 */ /* 0x001fc6000780c0ff */
[----:B------:R-:W0:Y:S01]  /*e6e0*/  SHFL.BFLY PT, R6, R5, 0x2, 0x1f ;  /* 0x0c401f0005067f89 */ /* 0x000e2200000e0000 */
[----:B------:R-:W-:-:S09]  /*e6f0*/  ISETP.GT.U32.AND P1, PT, R8, 0x7, PT ;  /* 0x000000070800780c */ /* 0x000fd20003f24070 */
[----:B------:R-:W-:Y:S02]  /*e700*/  @!P0 LEA.HI R3, R0, R7, RZ, 0x1d ;  /* 0x0000000700038211 */ /* 0x000fe400078fe8ff */
[----:B0-----:R-:W-:-:S05]  /*e710*/  FMNMX.FTZ R9, R5, R6, !PT ;  /* 0x0000000605097209 */ /* 0x001fca0007810000 */
[----:B------:R-:W0:Y:S02]  /*e720*/  SHFL.BFLY PT, R6, R9, 0x1, 0x1f ;  /* 0x0c201f0009067f89 */ /* 0x000e2400000e0000 */
[----:B0-----:R-:W-:Y:S02]  /*e730*/  FMNMX.FTZ R12, R9, R6, !PT ;  /* 0x00000006090c7209 */ /* 0x001fe40007810000 */
[----:B------:R-:W-:-:S03]  /*e740*/  LEA R6, R8, R7, 0x2 ;  /* 0x0000000708067211 */ /* 0x000fc600078e10ff */
[----:B------:R0:W-:Y:S01]  /*e750*/  @!P0 STS [R3], R12 ;  /* 0x0000000c03008388 */ /* 0x0001e20000000800 */
[----:B------:R-:W-:Y:S01]  /*e760*/  BAR.SYNC.DEFER_BLOCKING 0x0 ;  /* 0x0000000000007b1d */ /* 0x000fe20000010000 */
[----:B0-----:R-:W-:Y:S02]  /*e770*/  IMAD.MOV.U32 R3, RZ, RZ, R11 ;  /* 0x000000ffff037224 */ /* 0x001fe400078e000b */
[----:B------:R-:W-:-:S03]  /*e780*/  IMAD.MOV.U32 R12, RZ, RZ, RZ ;  /* 0x000000ffff0c7224 */ /* 0x000fc600078e00ff */
[----:B------:R-:W-:Y:S01]  /*e790*/  VIADDMNMX R3, R3, UR40, RZ, !PT ;  /* 0x0000002803037c46 */ /* 0x000fe2000f8001ff */
[----:B------:R-:W0:Y:S04]  /*e7a0*/  @!P1 LDS R4, [R6] ;  /* 0x0000000006049984 */ /* 0x000e280000000800 */
[----:B0-----:R-:W0:Y:S02]  /*e7b0*/  SHFL.BFLY PT, R5, R4, 0x4, 0x1f ;  /* 0x0c801f0004057f89 */ /* 0x001e2400000e0000 */
[----:B0-----:R-:W-:Y:S02]  /*e7c0*/  FMNMX.FTZ R5, R5, R4, !PT ;  /* 0x0000000405057209 */ /* 0x001fe40007810000 */
[----:B------:R-:W-:-:S03]  /*e7d0*/  SHF.L.U32 R4, R0, 0x2, RZ ;  /* 0x0000000200047819 */ /* 0x000fc600000006ff */
[----:B------:R-:W0:Y:S02]  /*e7e0*/  SHFL.BFLY PT, R10, R5, 0x2, 0x1f ;  /* 0x0c401f00050a7f89 */ /* 0x000e2400000e0000 */
[----:B0-----:R-:W-:Y:S01]  /*e7f0*/  FMNMX.FTZ R10, R5, R10, !PT ;  /* 0x0000000a050a7209 */ /* 0x001fe20007810000 */
[----:B------:R-:W-:-:S04]  /*e800*/  IMAD.IADD R5, R0, 0x1, R3 ;  /* 0x0000000100057824 */ /* 0x000fc800078e0203 */
[----:B------:R-:W0:Y:S01]  /*e810*/  SHFL.BFLY PT, R9, R10, 0x1, 0x1f ;  /* 0x0c201f000a097f89 */ /* 0x000e2200000e0000 */
[----:B------:R-:W-:Y:S02]  /*e820*/  ISETP.GE.AND P0, PT, R5, UR40, PT ;  /* 0x0000002805007c0c */ /* 0x000fe4000bf06270 */
[----:B0-----:R-:W-:-:S05]  /*e830*/  FMNMX.FTZ R9, R10, R9, !PT ;  /* 0x000000090a097209 */ /* 0x001fca0007810000 */
[----:B------:R0:W1:Y:S06]  /*e840*/  SHFL.IDX PT, R38, R9, RZ, 0x1f ;  /* 0x00001fff09267589 */ /* 0x00006c00000e0000 */
[----:B------:R-:W-:Y:S05]  /*e850*/  @P0 BRA `(.L_x_1945) ;  /* 0x0000001400300947 */ /* 0x000fea0003800000 */
[----:B------:R-:W3:Y:S02]  /*e860*/  LDC.64 R10, c[0x0][0x420] ;  /* 0x00010800ff0a7b82 */ /* 0x000ee40000000a00 */
[----:B---3--:R-:W-:-:S04]  /*e870*/  ISETP.NE.U32.AND P0, PT, R10, RZ, PT ;  /* 0x000000ff0a00720c */ /* 0x008fc80003f05070 */
[----:B------:R-:W-:-:S13]  /*e880*/  ISETP.NE.AND.EX P0, PT, R11, RZ, PT, P0 ;  /* 0x000000ff0b00720c */ /* 0x000fda0003f05300 */
[----:B------:R-:W-:Y:S05]  /*e890*/  @P0 BRA `(.L_x_1946) ;  /* 0x0000000c00940947 */ /* 0x000fea0003800000 */
[----:B------:R-:W-:Y:S01]  /*e8a0*/  IMAD.MOV.U32 R10, RZ, RZ, 0x100 ;  /* 0x00000100ff0a7424 */ /* 0x000fe200078e00ff */
[----:B0-----:R-:W-:Y:S01]  /*e8b0*/  LOP3.LUT R9, RZ, R0, RZ, 0x33, !PT ;  /* 0x00000000ff097212 */ /* 0x001fe200078e33ff */
[----:B------:R-:W-:Y:S01]  /*e8c0*/  BSSY.RECONVERGENT B1, `(.L_x_1947) ;  /* 0x000001c000017945 */ /* 0x000fe20003800200 */
[----:B------:R-:W-:Y:S02]  /*e8d0*/  IMAD.MOV.U32 R12, RZ, RZ, RZ ;  /* 0x000000ffff0c7224 */ /* 0x000fe400078e00ff */
[----:B------:R-:W-:-:S04]  /*e8e0*/  VIADDMNMX R10, R5, R10, UR40, !PT ;  /* 0x00000028050a7e46 */ /* 0x000fc8000f80010a */
        /* <DEDUP_REMOVED lines=8> */
[----:B------:R-:W-:Y:S01]  /*e970*/  LEA R11, R15, R12, 0x18 ;  /* 0x0000000c0f0b7211 */ /* 0x000fe200078ec0ff */
[----:B------:R-:W-:Y:S01]  /*e980*/  IMAD.MOV.U32 R12, RZ, RZ, RZ ;  /* 0x000000ffff0c7224 */ /* 0x000fe200078e00ff */
[----:B------:R-:W-:Y:S02]  /*e990*/  LOP3.LUT R10, R9, 0x3, RZ, 0xc0, !PT ;  /* 0x00000003090a7812 */ /* 0x000fe400078ec0ff */
[----:B------:R-:W-:Y:S01]  /*e9a0*/  MOV R9, R5 ;  /* 0x0000000500097202 */ /* 0x000fe20000000f00 */
[----:B------:R-:W-:Y:S02]  /*e9b0*/  IMAD.IADD R11, R4, 0x1, R11 ;  /* 0x00000001040b7824 */ /* 0x000fe400078e020b */
[----:B------:R-:W-:-:S07]  /*e9c0*/  IMAD.MOV R10, RZ, RZ, -R10 ;  /* 0x000000ffff0a7224 */ /* 0x000fce00078e0a0a */
.L_x_1949:
        /* <DEDUP_REMOVED lines=11> */
.L_x_1948:
[----:B------:R-:W-:Y:S05]  /*ea80*/  BSYNC.RECONVERGENT B1 ;  /* 0x0000000000017941 */ /* 0x000fea0003800200 */
.L_x_1947:
        /* <DEDUP_REMOVED lines=14> */
.L_x_1952:
[----:B------:R-:W1:Y:S01]  /*eb70*/  LDS R11, [R10+-0x800] ;  /* 0xfff800000a0b7984 */ /* 0x000e620000000800 */
[----:B------:R-:W-:-:S03]  /*eb80*/  VIADD R9, R9, 0x1000 ;  /* 0x0000100009097836 */ /* 0x000fc60000000000 */
[----:B------:R-:W0:Y:S02]  /*eb90*/  LDS R13, [R10+-0x400] ;  /* 0xfffc00000a0d7984 */ /* 0x000e240000000800 */
[----:B------:R-:W-:Y:S02]  /*eba0*/  ISETP.GE.AND P1, PT, R9, R36, PT ;  /* 0x000000240900720c */ /* 0x000fe40003f26270 */
[----:B------:R-:W3:Y:S04]  /*ebb0*/  LDS R15, [R10+0x400] ;  /* 0x000400000a0f7984 */ /* 0x000ee80000000800 */
[----:B------:R-:W4:Y:S04]  /*ebc0*/  LDS R14, [R10] ;  /* 0x000000000a0e7984 */ /* 0x000f280000000800 */
[----:B------:R-:W5:Y:S04]  /*ebd0*/  LDS R17, [R10+0x800] ;  /* 0x000800000a117984 */ /* 0x000f680000000800 */
[----:B------:R-:W5:Y:S04]  /*ebe0*/  LDS R19, [R10+0xc00] ;  /* 0x000c00000a137984 */ /* 0x000f680000000800 */
[----:B--2---:R-:W-:Y:S04]  /*ebf0*/  LDS R21, [R10+0x1000] ;  /* 0x001000000a157984 */ /* 0x004fe80000000800 */
[----:B------:R-:W2:Y:S04]  /*ec00*/  LDS R22, [R10+0x1400] ;  /* 0x001400000a167984 */ /* 0x000ea80000000800 */
[----:B------:R-:W2:Y:S04]  /*ec10*/  LDS R24, [R10+0x1800] ;  /* 0x001800000a187984 */ /* 0x000ea80000000800 */
[----:B------:R-:W2:Y:S01]  /*ec20*/  LDS R26, [R10+0x1c00] ;  /* 0x001c00000a1a7984 */ /* 0x000ea20000000800 */
[----:B-1----:R-:W-:-:S03]  /*ec30*/  FADD.FTZ R11, -R38, R11 ;  /* 0x0000000b260b7221 */ /* 0x002fc60000010100 */
[----:B------:R-:W1:Y:S01]  /*ec40*/  LDS R28, [R10+0x2000] ;  /* 0x002000000a1c7984 */ /* 0x000e620000000800 */
[----:B------:R-:W-:Y:S01]  /*ec50*/  FMUL.FTZ R11, R11, 1.4426950216293334961 ;  /* 0x3fb8aa3b0b0b7820 */ /* 0x000fe20000410000 */
[C---:B0-----:R-:W-:Y:S02]  /*ec60*/  FADD.FTZ R13, -R38.reuse, R13 ;  /* 0x0000000d260d7221 */ /* 0x041fe40000010100 */
[----:B------:R-:W0:Y:S01]  /*ec70*/  LDS R30, [R10+0x2400] ;  /* 0x002400000a1e7984 */ /* 0x000e220000000800 */
[C---:B---3--:R-:W-:Y:S01]  /*ec80*/  FADD.FTZ R16, -R38.reuse, R15 ;  /* 0x0000000f26107221 */ /* 0x048fe20000010100 */
[----:B------:R-:W-:Y:S01]  /*ec90*/  FMUL.FTZ R13, R13, 1.4426950216293334961 ;  /* 0x3fb8aa3b0d0d7820 */ /* 0x000fe20000410000 */
[----:B------:R-:W3:Y:S01]  /*eca0*/  MUFU.EX2 R11, R11 ;  /* 0x0000000b000b7308 */ /* 0x000ee20000000800 */
[----:B------:R-:W0:Y:S01]  /*ecb0*/  LDS R32, [R10+0x2800] ;  /* 0x002800000a207984 */ /* 0x000e220000000800 */
[----:B----4-:R-:W-:Y:S01]  /*ecc0*/  FADD.FTZ R14, -R38, R14 ;  /* 0x0000000e260e7221 */ /* 0x010fe20000010100 */
[----:B------:R-:W-:-:S02]  /*ecd0*/  FMUL.FTZ R16, R16, 1.4426950216293334961 ;  /* 0x3fb8aa3b10107820 */ /* 0x000fc40000410000 */
[----:B------:R-:W4:Y:S01]  /*ece0*/  LDS R34, [R10+0x2c00] ;  /* 0x002c00000a227984 */ /* 0x000f220000000800 */
[----:B-----5:R-:W-:Y:S01]  /*ecf0*/  FADD.FTZ R18, -R38, R17 ;  /* 0x0000001126127221 */ /* 0x020fe20000010100 */
[----:B------:R-:W-:Y:S01]  /*ed00*/  FMUL.FTZ R14, R14, 1.4426950216293334961 ;  /* 0x3fb8aa3b0e0e7820 */ /* 0x000fe20000410000 */
[----:B------:R-:W5:Y:S02]  /*ed10*/  MUFU.EX2 R13, R13 ;  /* 0x0000000d000d7308 */ /* 0x000f640000000800 */
[----:B------:R-:W-:Y:S01]  /*ed20*/  FMUL.FTZ R18, R18, 1.4426950216293334961 ;  /* 0x3fb8aa3b12127820 */ /* 0x000fe20000410000 */
[----:B------:R-:W-:-:S04]  /*ed30*/  FADD.FTZ R20, -R38, R19 ;  /* 0x0000001326147221 */ /* 0x000fc80000010100 */
[----:B------:R-:W-:Y:S01]  /*ed40*/  FMUL.FTZ R20, R20, 1.4426950216293334961 ;  /* 0x3fb8aa3b14147820 */ /* 0x000fe20000410000 */
[----:B------:R5:W0:Y:S01]  /*ed50*/  MUFU.EX2 R17, R16 ;  /* 0x0000001000117308 */ /* 0x000a220000000800 */
[----:B---3--:R-:W-:Y:S01]  /*ed60*/  FADD.FTZ R12, R11, R12 ;  /* 0x0000000c0b0c7221 */ /* 0x008fe20000010000 */
[----:B--2---:R-:W-:Y:S01]  /*ed70*/  FADD.FTZ R22, -R38, R22 ;  /* 0x0000001626167221 */ /* 0x004fe20000010100 */
[----:B------:R-:W-:Y:S03]  /*ed80*/  STS [R10+-0x800], R11 ;  /* 0xfff8000b0a007388 */ /* 0x000fe60000000800 */
[----:B------:R-:W-:Y:S01]  /*ed90*/  FMUL.FTZ R22, R22, 1.4426950216293334961 ;  /* 0x3fb8aa3b16167820 */ /* 0x000fe20000410000 */
[----:B------:R-:W-:Y:S01]  /*eda0*/  FADD.FTZ R24, -R38, R24 ;  /* 0x0000001826187221 */ /* 0x000fe20000010100 */
[----:B------:R2:W3:Y:S01]  /*edb0*/  MUFU.EX2 R15, R14 ;  /* 0x0000000e000f7308 */ /* 0x0004e20000000800 */
[----:B-----5:R-:W5:Y:S01]  /*edc0*/  LDS R16, [R10+0x3000] ;  /* 0x003000000a107984 */ /* 0x020f620000000800 */
[----:B------:R-:W-:Y:S01]  /*edd0*/  FADD.FTZ R12, R12, R13 ;  /* 0x0000000d0c0c7221 */ /* 0x000fe20000010000 */
[----:B------:R-:W-:Y:S01]  /*ede0*/  FMUL.FTZ R24, R24, 1.4426950216293334961 ;  /* 0x3fb8aa3b18187820 */ /* 0x000fe20000410000 */
[C---:B------:R-:W-:Y:S01]  /*edf0*/  FADD.FTZ R26, -R38.reuse, R26 ;  /* 0x0000001a261a7221 */ /* 0x040fe20000010100 */
[----:B------:R-:W-:Y:S01]  /*ee00*/  STS [R10+-0x400], R13 ;  /* 0xfffc000d0a007388 */ /* 0x000fe20000000800 */
[----:B-1----:R-:W-:-:S02]  /*ee10*/  FADD.FTZ R28, -R38, R28 ;  /* 0x0000001c261c7221 */ /* 0x002fc40000010100 */
[----:B------:R1:W4:Y:S01]  /*ee20*/  MUFU.EX2 R19, R18 ;  /* 0x0000001200137308 */ /* 0x0003220000000800 */
[----:B--2---:R-:W-:Y:S01]  /*ee30*/  FADD.FTZ R14, -R38, R21 ;  /* 0x00000015260e7221 */ /* 0x004fe20000010100 */
[----:B------:R-:W-:Y:S01]  /*ee40*/  FMUL.FTZ R26, R26, 1.4426950216293334961 ;  /* 0x3fb8aa3b1a1a7820 */ /* 0x000fe20000410000 */
[----:B------:R-:W-:Y:S01]  /*ee50*/  FMUL.FTZ R28, R28, 1.4426950216293334961 ;  /* 0x3fb8aa3b1c1c7820 */ /* 0x000fe20000410000 */
[----:B0-----:R-:W-:Y:S01]  /*ee60*/  FADD.FTZ R30, -R38, R30 ;  /* 0x0000001e261e7221 */ /* 0x001fe20000010100 */
[----:B------:R-:W-:Y:S01]  /*ee70*/  FMUL.FTZ R14, R14, 1.4426950216293334961 ;  /* 0x3fb8aa3b0e0e7820 */ /* 0x000fe20000410000 */
[----:B------:R-:W-:Y:S02]  /*ee80*/  STS [R10+0x400], R17 ;  /* 0x000400110a007388 */ /* 0x000fe40000000800 */
[----:B------:R-:W0:Y:S01]  /*ee90*/  MUFU.EX2 R21, R20 ;  /* 0x0000001400157308 */ /* 0x000e220000000800 */
[----:B---3--:R-:W-:Y:S01]  /*eea0*/  FADD.FTZ R12, R12, R15 ;  /* 0x0000000f0c0c7221 */ /* 0x008fe20000010000 */
[----:B-1----:R-:W1:Y:S01]  /*eeb0*/  LDS R18, [R10+0x3400] ;  /* 0x003400000a127984 */ /* 0x002e620000000800 */
[----:B------:R-:W-:Y:S01]  /*eec0*/  FMUL.FTZ R30, R30, 1.4426950216293334961 ;  /* 0x3fb8aa3b1e1e7820 */ /* 0x000fe20000410000 */
[----:B------:R-:W-:Y:S01]  /*eed0*/  FADD.FTZ R32, -R38, R32 ;  /* 0x0000002026207221 */ /* 0x000fe20000010100 */
[----:B------:R-:W-:Y:S01]  /*eee0*/  FADD.FTZ R12, R12, R17 ;  /* 0x000000110c0c7221 */ /* 0x000fe20000010000 */
[----:B----4-:R-:W-:Y:S01]  /*eef0*/  FADD.FTZ R34, -R38, R34 ;  /* 0x0000002226227221 */ /* 0x010fe20000010100 */
[----:B------:R-:W-:Y:S01]  /*ef00*/  STS [R10], R15 ;  /* 0x0000000f0a007388 */ /* 0x000fe20000000800 */
[----:B------:R-:W2:Y:S01]  /*ef10*/  MUFU.EX2 R23, R14 ;  /* 0x0000000e00177308 */ /* 0x000ea20000000800 */
[----:B------:R-:W-:Y:S01]  /*ef20*/  FADD.FTZ R12, R12, R19 ;  /* 0x000000130c0c7221 */ /* 0x000fe20000010000 */
[----:B------:R-:W-:Y:S01]  /*ef30*/  FMUL.FTZ R32, R32, 1.4426950216293334961 ;  /* 0x3fb8aa3b20207820 */ /* 0x000fe20000410000 */
[----:B------:R-:W-:Y:S01]  /*ef40*/  FMUL.FTZ R34, R34, 1.4426950216293334961 ;  /* 0x3fb8aa3b22227820 */ /* 0x000fe20000410000 */
[----:B------:R-:W-:Y:S04]  /*ef50*/  STS [R10+0x800], R19 ;  /* 0x000800130a007388 */ /* 0x000fe80000000800 */
[----:B------:R-:W3:Y:S01]  /*ef60*/  MUFU.EX2 R25, R22 ;  /* 0x0000001600197308 */ /* 0x000ee20000000800 */
[----:B0-----:R-:W-:Y:S01]  /*ef70*/  FADD.FTZ R12, R12, R21 ;  /* 0x000000150c0c7221 */ /* 0x001fe20000010000 */
[----:B------:R-:W-:Y:S06]  /*ef80*/  STS [R10+0xc00], R21 ;  /* 0x000c00150a007388 */ /* 0x000fec0000000800 */
[----:B------:R-:W0:Y:S01]  /*ef90*/  MUFU.EX2 R27, R24 ;  /* 0x00000018001b7308 */ /* 0x000e220000000800 */
[----:B--2---:R-:W-:Y:S01]  /*efa0*/  FADD.FTZ R12, R12, R23 ;  /* 0x000000170c0c7221 */ /* 0x004fe20000010000 */
[----:B-----5:R-:W-:Y:S01]  /*efb0*/  FADD.FTZ R16, -R38, R16 ;  /* 0x0000001026107221 */ /* 0x020fe20000010100 */
[----:B------:R-:W-:Y:S03]  /*efc0*/  STS [R10+0x1000], R23 ;  /* 0x001000170a007388 */ /* 0x000fe60000000800 */
[----:B------:R-:W-:-:S02]  /*efd0*/  FMUL.FTZ R16, R16, 1.4426950216293334961 ;  /* 0x3fb8aa3b10107820 */ /* 0x000fc40000410000 */
[----:B------:R-:W2:Y:S01]  /*efe0*/  MUFU.EX2 R29, R26 ;  /* 0x0000001a001d7308 */ /* 0x000ea20000000800 */
[----:B---3--:R-:W-:Y:S01]  /*eff0*/  FADD.FTZ R12, R12, R25 ;  /* 0x000000190c0c7221 */ /* 0x008fe20000010000 */
        /* <DEDUP_REMOVED lines=27> */
.L_x_1951:
[----:B------:R-:W-:Y:S05]  /*f1b0*/  BSYNC.RECONVERGENT B1 ;  /* 0x0000000000017941 */ /* 0x000fea0003800200 */
.L_x_1950:
        /* <DEDUP_REMOVED lines=8> */
[----:B------:R-:W3:Y:S04]  /*f240*/  LDS R14, [R10] ;  /* 0x000000000a0e7984 */ /* 0x000ee80000000800 */
[----:B------:R-:W4:Y:S04]  /*f250*/  LDS R15, [R10+0x400] ;  /* 0x000400000a0f7984 */ /* 0x000f280000000800 */
[----:B------:R-:W5:Y:S04]  /*f260*/  LDS R17, [R10+0x800] ;  /* 0x000800000a117984 */ /* 0x000f680000000800 */
[----:B------:R-:W5:Y:S04]  /*f270*/  LDS R19, [R10+0xc00] ;  /* 0x000c00000a137984 */ /* 0x000f680000000800 */
[----:B--2---:R-:W2:Y:S04]  /*f280*/  LDS R21, [R10+0x1000] ;  /* 0x001000000a157984 */ /* 0x004ea80000000800 */
[----:B------:R-:W2:Y:S01]  /*f290*/  LDS R23, [R10+0x1400] ;  /* 0x001400000a177984 */ /* 0x000ea20000000800 */
[----:B-1----:R-:W-:-:S04]  /*f2a0*/  FADD.FTZ R11, -R38, R11 ;  /* 0x0000000b260b7221 */ /* 0x002fc80000010100 */
[----:B------:R-:W-:Y:S01]  /*f2b0*/  FMUL.FTZ R11, R11, 1.4426950216293334961 ;  /* 0x3fb8aa3b0b0b7820 */ /* 0x000fe20000410000 */
[C---:B0-----:R-:W-:Y:S01]  /*f2c0*/  FADD.FTZ R13, -R38.reuse, R13 ;  /* 0x0000000d260d7221 */ /* 0x041fe20000010100 */
[----:B---3--:R-:W-:-:S03]  /*f2d0*/  FADD.FTZ R14, -R38, R14 ;  /* 0x0000000e260e7221 */ /* 0x008fc60000010100 */
[----:B------:R-:W-:Y:S01]  /*f2e0*/  FMUL.FTZ R13, R13, 1.4426950216293334961 ;  /* 0x3fb8aa3b0d0d7820 */ /* 0x000fe20000410000 */
[----:B------:R-:W0:Y:S01]  /*f2f0*/  MUFU.EX2 R11, R11 ;  /* 0x0000000b000b7308 */ /* 0x000e220000000800 */
[----:B------:R-:W-:Y:S01]  /*f300*/  FMUL.FTZ R14, R14, 1.4426950216293334961 ;  /* 0x3fb8aa3b0e0e7820 */ /* 0x000fe20000410000 */
[C---:B----4-:R-:W-:Y:S01]  /*f310*/  FADD.FTZ R16, -R38.reuse, R15 ;  /* 0x0000000f26107221 */ /* 0x050fe20000010100 */
[----:B-----5:R-:W-:-:S03]  /*f320*/  FADD.FTZ R18, -R38, R17 ;  /* 0x0000001126127221 */ /* 0x020fc60000010100 */
[----:B------:R-:W-:Y:S02]  /*f330*/  FMUL.FTZ R16, R16, 1.4426950216293334961 ;  /* 0x3fb8aa3b10107820 */ /* 0x000fe40000410000 */
[----:B------:R-:W1:Y:S01]  /*f340*/  MUFU.EX2 R13, R13 ;  /* 0x0000000d000d7308 */ /* 0x000e620000000800 */
[----:B------:R-:W-:Y:S01]  /*f350*/  FMUL.FTZ R18, R18, 1.4426950216293334961 ;  /* 0x3fb8aa3b12127820 */ /* 0x000fe20000410000 */
[C---:B------:R-:W-:Y:S01]  /*f360*/  FADD.FTZ R20, -R38.reuse, R19 ;  /* 0x0000001326147221 */ /* 0x040fe20000010100 */
[----:B--2---:R-:W-:-:S03]  /*f370*/  FADD.FTZ R22, -R38, R21 ;  /* 0x0000001526167221 */ /* 0x004fc60000010100 */
        /* <DEDUP_REMOVED lines=27> */
.L_x_1954:
[----:B------:R-:W-:Y:S05]  /*f530*/  BSYNC.RECONVERGENT B1 ;  /* 0x0000000000017941 */ /* 0x000fea0003800200 */
.L_x_1953:
[----:B------:R-:W-:-:S13]  /*f540*/  ISETP.LT.OR P0, PT, R9, UR40, P0 ;  /* 0x0000002809007c0c */ /* 0x000fda0008701670 */
[----:B------:R-:W-:Y:S05]  /*f550*/  @!P0 BRA `(.L_x_1945) ;  /* 0x0000000400f08947 */ /* 0x000fea0003800000 */
[----:B------:R-:W1:Y:S04]  /*f560*/  LDS R9, [R10+-0x800] ;  /* 0xfff800000a097984 */ /* 0x000e680000000800 */
[----:B------:R-:W0:Y:S04]  /*f570*/  LDS R11, [R10+-0x400] ;  /* 0xfffc00000a0b7984 */ /* 0x000e280000000800 */
[----:B------:R-:W3:Y:S04]  /*f580*/  LDS R13, [R10] ;  /* 0x000000000a0d7984 */ /* 0x000ee80000000800 */
[----:B------:R-:W4:Y:S01]  /*f590*/  LDS R14, [R10+0x400] ;  /* 0x000400000a0e7984 */ /* 0x000f220000000800 */
[C---:B-1----:R-:W-:Y:S01]  /*f5a0*/  FADD.FTZ R9, -R38.reuse, R9 ;  /* 0x0000000926097221 */ /* 0x042fe20000010100 */
[----:B0-----:R-:W-:-:S03]  /*f5b0*/  FADD.FTZ R11, -R38, R11 ;  /* 0x0000000b260b7221 */ /* 0x001fc60000010100 */
[----:B------:R-:W-:Y:S01]  /*f5c0*/  FMUL.FTZ R9, R9, 1.4426950216293334961 ;  /* 0x3fb8aa3b09097820 */ /* 0x000fe20000410000 */
[----:B---3--:R-:W-:Y:S01]  /*f5d0*/  FADD.FTZ R13, -R38, R13 ;  /* 0x0000000d260d7221 */ /* 0x008fe20000010100 */
[----:B------:R-:W-:-:S04]  /*f5e0*/  FMUL.FTZ R11, R11, 1.4426950216293334961 ;  /* 0x3fb8aa3b0b0b7820 */ /* 0x000fc80000410000 */
[----:B------:R-:W0:Y:S01]  /*f5f0*/  MUFU.EX2 R9, R9 ;  /* 0x0000000900097308 */ /* 0x000e220000000800 */
[----:B----4-:R-:W-:Y:S01]  /*f600*/  FADD.FTZ R14, -R38, R14 ;  /* 0x0000000e260e7221 */ /* 0x010fe20000010100 */
[----:B------:R-:W-:-:S03]  /*f610*/  FMUL.FTZ R13, R13, 1.4426950216293334961 ;  /* 0x3fb8aa3b0d0d7820 */ /* 0x000fc60000410000 */
[----:B------:R-:W-:-:S03]  /*f620*/  FMUL.FTZ R14, R14, 1.4426950216293334961 ;  /* 0x3fb8aa3b0e0e7820 */ /* 0x000fc60000410000 */
[----:B------:R-:W1:Y:S08]  /*f630*/  MUFU.EX2 R11, R11 ;  /* 0x0000000b000b7308 */ /* 0x000e700000000800 */
[----:B------:R-:W3:Y:S01]  /*f640*/  MUFU.EX2 R13, R13 ;  /* 0x0000000d000d7308 */ /* 0x000ee20000000800 */
[----:B0-----:R4:W-:Y:S01]  /*f650*/  STS [R10+-0x800], R9 ;  /* 0xfff800090a007388 */ /* 0x0019e20000000800 */
[----:B------:R-:W-:-:S06]  /*f660*/  FADD.FTZ R12, R12, R9 ;  /* 0x000000090c0c7221 */ /* 0x000fcc0000010000 */
[----:B------:R-:W0:Y:S01]  /*f670*/  MUFU.EX2 R15, R14 ;  /* 0x0000000e000f7308 */ /* 0x000e220000000800 */
[----:B-1----:R4:W-:Y:S01]  /*f680*/  STS [R10+-0x400], R11 ;  /* 0xfffc000b0a007388 */ /* 0x0029e20000000800 */
[----:B------:R-:W-:-:S03]  /*f690*/  FADD.FTZ R12, R12, R11 ;  /* 0x0000000b0c0c7221 */ /* 0x000fc60000010000 */
[----:B---3--:R4:W-:Y:S01]  /*f6a0*/  STS [R10], R13 ;  /* 0x0000000d0a007388 */ /* 0x0089e20000000800 */
[----:B------:R-:W-:-:S03]  /*f6b0*/  FADD.FTZ R12, R12, R13 ;  /* 0x0000000d0c0c7221 */ /* 0x000fc60000010000 */
[----:B0-----:R4:W-:Y:S01]  /*f6c0*/  STS [R10+0x400], R15 ;  /* 0x0004000f0a007388 */ /* 0x0019e20000000800 */
[----:B------:R-:W-:Y:S01]  /*f6d0*/  FADD.FTZ R12, R12, R15 ;  /* 0x0000000f0c0c7221 */ /* 0x000fe20000010000 */
[----:B------:R-:W-:Y:S06]  /*f6e0*/  BRA `(.L_x_1945) ;  /* 0x00000004008c7947 */ /* 0x000fec0003800000 */
.L_x_1946:
[----:B------:R-:W-:Y:S01]  /*f6f0*/  IMAD.MOV.U32 R12, RZ, RZ, 0x100 ;  /* 0x00000100ff0c7424 */ /* 0x000fe200078e00ff */
[----:B------:R-:W3:Y:S01]  /*f700*/  S2UR UR4, SR_CTAID.Y ;  /* 0x00000000000479c3 */ /* 0x000ee20000002600 */
[----:B------:R-:W-:Y:S01]  /*f710*/  LOP3.LUT R13, RZ, R0, RZ, 0x33, !PT ;  /* 0x00000000ff0d7212 */ /* 0x000fe200078e33ff */
[----:B------:R-:W-:Y:S02]  /*f720*/  BSSY.RECONVERGENT B1, `(.L_x_1955) ;  /* 0x0000027000017945 */ /* 0x000fe40003800200 */
[----:B------:R-:W-:-:S04]  /*f730*/  VIADDMNMX R12, R5, R12, UR40, !PT ;  /* 0x00000028050c7e46 */ /* 0x000fc8000f80010c */
[----:B0-----:R-:W3:Y:S01]  /*f740*/  LDC R9, c[0x0][0x3f4] ;  /* 0x0000fd00ff097b82 */ /* 0x001ee20000000800 */
[----:B------:R-:W-:-:S04]  /*f750*/  IADD3 R13, PT, PT, -R3, R12, R13 ;  /* 0x0000000c030d7210 */ /* 0x000fc80007ffe10d */
[C---:B------:R-:W-:Y:S02]  /*f760*/  LOP3.LUT R12, R13.reuse, 0x300, RZ, 0xc0, !PT ;  /* 0x000003000d0c7812 */ /* 0x040fe400078ec0ff */
[----:B------:R-:W-:Y:S02]  /*f770*/  ISETP.GE.U32.AND P0, PT, R13, 0x300, PT ;  /* 0x000003000d00780c */ /* 0x000fe40003f06070 */
[----:B------:R-:W-:Y:S01]  /*f780*/  ISETP.NE.AND P1, PT, R12, 0x300, PT ;  /* 0x000003000c00780c */ /* 0x000fe20003f25270 */
[----:B------:R-:W-:Y:S02]  /*f790*/  IMAD.MOV.U32 R12, RZ, RZ, RZ ;  /* 0x000000ffff0c7224 */ /* 0x000fe400078e00ff */
[----:B---3--:R-:W-:Y:S02]  /*f7a0*/  IMAD R18, R9, UR4, RZ ;  /* 0x0000000409127c24 */ /* 0x008fe4000f8e02ff */
[----:B------:R-:W-:-:S03]  /*f7b0*/  IMAD.MOV.U32 R9, RZ, RZ, R5 ;  /* 0x000000ffff097224 */ /* 0x000fc600078e0005 */
[----:B--2---:R-:W-:-:S05]  /*f7c0*/  SHF.R.S32.HI R20, RZ, 0x1f, R18 ;  /* 0x0000001fff147819 */ /* 0x004fca0000011412 */
[----:B------:R-:W-:Y:S05]  /*f7d0*/  @!P1 BRA `(.L_x_1956) ;  /* 0x00000000006c9947 */ /* 0x000fea0003800000 */
[----:B------:R-:W-:Y:S01]  /*f7e0*/  IADD3 R14, PT, PT, R14, 0x440, RZ ;  /* 0x000004400e0e7810 */ /* 0x000fe20007ffe0ff */
[----:B------:R-:W-:Y:S01]  /*f7f0*/  IMAD.MOV.U32 R12, RZ, RZ, RZ ;  /* 0x000000ffff0c7224 */ /* 0x000fe200078e00ff */
[----:B------:R-:W-:Y:S02]  /*f800*/  LEA.HI R9, R13, 0x1, RZ, 0x18 ;  /* 0x000000010d097811 */ /* 0x000fe400078fc0ff */
[--C-:B------:R-:W-:Y:S02]  /*f810*/  IADD3 R17, P1, P2, R18, R10, R5.reuse ;  /* 0x0000000a12117210 */ /* 0x100fe40007a3e005 */
[----:B------:R-:W-:Y:S02]  /*f820*/  LEA R13, R15, R14, 0x18 ;  /* 0x0000000e0f0d7211 */ /* 0x000fe400078ec0ff */
[----:B------:R-:W-:Y:S01]  /*f830*/  LOP3.LUT R10, R9, 0x3, RZ, 0xc0, !PT ;  /* 0x00000003090a7812 */ /* 0x000fe200078ec0ff */
[----:B------:R-:W-:Y:S01]  /*f840*/  IMAD.MOV.U32 R9, RZ, RZ, R5 ;  /* 0x000000ffff097224 */ /* 0x000fe200078e0005 */
[----:B------:R-:W-:Y:S01]  /*f850*/  IADD3.X R11, PT, PT, R20, R11, RZ, P1, P2 ;  /* 0x0000000b140b7210 */ /* 0x000fe20000fe44ff */
[----:B------:R-:W-:-:S02]  /*f860*/  IMAD.IADD R13, R4, 0x1, R13 ;  /* 0x00000001040d7824 */ /* 0x000fc400078e020d */
[----:B------:R-:W-:-:S07]  /*f870*/  IMAD.MOV R14, RZ, RZ, -R10 ;  /* 0x000000ffff0e7224 */ /* 0x000fce00078e0a0a */
.L_x_1957:
        /* <DEDUP_REMOVED lines=17> */
.L_x_1956:
[----:B------:R-:W-:Y:S05]  /*f990*/  BSYNC.RECONVERGENT B1 ;  /* 0x0000000000017941 */ /* 0x000fea0003800200 */
.L_x_1955:
[----:B------:R-:W-:Y:S05]  /*f9a0*/  @!P0 BRA `(.L_x_1945) ;  /* 0x0000000000dc8947 */ /* 0x000fea0003800000 */
[----:B------:R-:W0:Y:S01]  /*f9b0*/  S2R R14, SR_CgaCtaId ;  /* 0x00000000000e7919 */ /* 0x000e220000008800 */
[----:B------:R-:W2:Y:S01]  /*f9c0*/  LDCU.64 UR4, c[0x0][0x420] ;  /* 0x00008400ff0477ac */ /* 0x000ea20008000a00 */
        /* <DEDUP_REMOVED lines=10> */
.L_x_1958:
[----:B------:R-:W-:-:S05]  /*fa70*/  IMAD.MOV.U32 R10, RZ, RZ, R15 ;  /* 0x000000ffff0a7224 */ /* 0x000fca00078e000f */
[----:B------:R-:W2:Y:S04]  /*fa80*/  LDG.E.U8 R16, desc[UR36][R10.64+-0x200] ;  /* 0xfffe00240a107981 */ /* 0x000ea8000c1e1100 */
[----:B------:R-:W3:Y:S04]  /*fa90*/  LDG.E.U8 R14, desc[UR36][R10.64+-0x100] ;  /* 0xffff00240a0e7981 */ /* 0x000ee8000c1e1100 */
[----:B------:R-:W4:Y:S04]  /*faa0*/  LDG.E.U8 R15, desc[UR36][R10.64] ;  /* 0x000000240a0f7981 */ /* 0x000f28000c1e1100 */
[----:B------:R-:W5:Y:S01]  /*fab0*/  LDG.E.U8 R17, desc[UR36][R10.64+0x100] ;  /* 0x000100240a117981 */ /* 0x000f62000c1e1100 */
[----:B------:R-:W-:Y:S01]  /*fac0*/  VIADD R9, R9, 0x400 ;  /* 0x0000040009097836 */ /* 0x000fe20000000000 */
[----:B--2---:R-:W-:-:S02]  /*fad0*/  ISETP.NE.AND P0, PT, R16, RZ, PT ;  /* 0x000000ff1000720c */ /* 0x004fc40003f05270 */
        /* <DEDUP_REMOVED lines=8> */
[----:B------:R-:W-:-:S03]  /*fb60*/  IMAD.MOV.U32 R14, RZ, RZ, RZ ;  /* 0x000000ffff0e7224 */ /* 0x000fc600078e00ff */
[----:B------:R-:W-:Y:S01]  /*fb70*/  @!P0 FMUL.FTZ R15, R15, 1.4426950216293334961 ;  /* 0x3fb8aa3b0f0f8820 */ /* 0x000fe20000410000 */
[C---:B0-----:R-:W-:Y:S01]  /*fb80*/  @!P1 FADD.FTZ R17, -R38.reuse, R16 ;  /* 0x0000001026119221 */ /* 0x041fe20000010100 */
[----:B------:R-:W-:Y:S02]  /*fb90*/  IMAD.MOV.U32 R16, RZ, RZ, RZ ;  /* 0x000000ffff107224 */ /* 0x000fe400078e00ff */
[----:B------:R-:W0:Y:S01]  /*fba0*/  @!P0 MUFU.EX2 R14, R15 ;  /* 0x0000000f000e8308 */ /* 0x000e220000000800 */
[----:B------:R-:W-:Y:S01]  /*fbb0*/  @!P1 FMUL.FTZ R17, R17, 1.4426950216293334961 ;  /* 0x3fb8aa3b11119820 */ /* 0x000fe20000410000 */
[C---:B--2---:R-:W-:Y:S01]  /*fbc0*/  @!P2 FADD.FTZ R19, -R38.reuse, R18 ;  /* 0x000000122613a221 */ /* 0x044fe20000010100 */
[----:B------:R-:W-:Y:S01]  /*fbd0*/  MOV R18, RZ ;  /* 0x000000ff00127202 */ /* 0x000fe20000000f00 */
[----:B---3--:R-:W-:Y:S01]  /*fbe0*/  @!P3 FADD.FTZ R21, -R38, R20 ;  /* 0x000000142615b221 */ /* 0x008fe20000010100 */
[----:B------:R-:W-:Y:S02]  /*fbf0*/  IMAD.MOV.U32 R20, RZ, RZ, RZ ;  /* 0x000000ffff147224 */ /* 0x000fe400078e00ff */
[----:B------:R-:W-:Y:S01]  /*fc00*/  @!P2 FMUL.FTZ R19, R19, 1.4426950216293334961 ;  /* 0x3fb8aa3b1313a820 */ /* 0x000fe20000410000 */
[----:B------:R-:W-:Y:S01]  /*fc10*/  ISETP.GE.AND P0, PT, R9, UR40, PT ;  /* 0x0000002809007c0c */ /* 0x000fe2000bf06270 */
[----:B------:R-:W1:Y:S01]  /*fc20*/  @!P1 MUFU.EX2 R16, R17 ;  /* 0x0000001100109308 */ /* 0x000e620000000800 */
[----:B------:R-:W-:-:S07]  /*fc30*/  @!P3 FMUL.FTZ R21, R21, 1.4426950216293334961 ;  /* 0x3fb8aa3b1515b820 */ /* 0x000fce0000410000 */
        /* <DEDUP_REMOVED lines=14> */
.L_x_1945:
[----:B------:R-:W-:Y:S05]  /*fd20*/  BSYNC.RECONVERGENT B0 ;  /* 0x0000000000007941 */ /* 0x000fea0003800200 */
.L_x_1944:
[----:B0---4-:R-:W0:Y:S01]  /*fd30*/  SHFL.BFLY PT, R9, R12, 0x10, 0x1f ;  /* 0x0e001f000c097f89 */ /* 0x011e2200000e0000 */
[C---:B------:R-:W-:Y:S01]  /*fd40*/  ISETP.NE.AND P0, PT, R8.reuse, RZ, PT ;  /* 0x000000ff0800720c */ /* 0x040fe20003f05270 */
[----:B------:R-:W3:Y:S01]  /*fd50*/  LDCU.U8 UR10, c[0x0][0x48c] ;  /* 0x00009180ff0a77ac */ /* 0x000ee20008000000 */
[----:B------:R-:W-:Y:S01]  /*fd60*/  ISETP.GT.U32.AND P1, PT, R8, 0x7, PT ;  /* 0x000000070800780c */ /* 0x000fe20003f24070 */
[----:B------:R-:W4:Y:S01]  /*fd70*/  S2UR UR9, SR_CTAID.X ;  /* 0x00000000000979c3 */ /* 0x000f220000002500 */
[----:B------:R-:W-:Y:S01]  /*fd80*/  UMOV UR4, URZ ;  /* 0x000000ff00047c82 */ /* 0x000fe20008000000 */
[----:B------:R-:W-:Y:S01]  /*fd90*/  UMOV UR5, URZ ;  /* 0x000000ff00057c82 */ /* 0x000fe20008000000 */
[----:B---3--:R-:W-:Y:S01]  /*fda0*/  UISETP.NE.AND UP0, UPT, UR10, URZ, UPT ;  /* 0x000000ff0a00728c */ /* 0x008fe2000bf05270 */
        /* <DEDUP_REMOVED lines=23> */
[----:B--2---:R0:W2:Y:S01]  /*ff20*/  MUFU.RCP R31, R8 ;  /* 0x00000008001f7308 */ /* 0x0040a20000001000 */
[----:B----4-:R-:W-:Y:S05]  /*ff30*/  BRA.U !UP0, `(.L_x_1959) ;  /* 0x0000000108247547 */ /* 0x010fea000b800000 */
[----:B------:R-:W3:Y:S01]  /*ff40*/  S2UR UR5, SR_CTAID.Y ;  /* 0x00000000000579c3 */ /* 0x000ee20000002600 */
        /* <DEDUP_REMOVED lines=8> */
.L_x_1959:
[----:B------:R-:W-:Y:S04]  /*ffd0*/  BSSY.RECONVERGENT B0, `(.L_x_1960) ;  /* 0x0000158000007945 */ /* 0x000fe80003800200 */
[----:B------:R-:W-:Y:S05]  /*ffe0*/  @P0 BRA `(.L_x_1961) ;  /* 0x0000001400580947 */ /* 0x000fea0003800000 */
[----:B------:R-:W-:-:S09]  /*fff0*/  UISETP.NE.AND UP0, UPT, UR10, URZ, UPT ;  /* 0x000000ff0a00728c */ /* 0x000fd2000bf05270 */
[----:B------:R-:W-:Y:S05]  /*10000*/  BRA.U UP0, `(.L_x_1962) ;  /* 0x0000000900407547 */ /* 0x000fea000b800000 */
[----:B------:R-:W-:Y:S01]  /*10010*/  HFMA2 R6, -RZ, RZ, 0, 1.52587890625e-05 ;  /* 0x00000100ff067431 */ /* 0x000fe200000001ff */
[----:B------:R-:W-:Y:S01]  /*10020*/  LOP3.LUT R7, RZ, R0, RZ, 0x33, !PT ;  /* 0x00000000ff077212 */ /* 0x000fe200078e33ff */
[----:B------:R-:W-:Y:S03]  /*10030*/  BSSY.RECONVERGENT B1, `(.L_x_1963) ;  /* 0x0000019000017945 */ /* 0x000fe60003800200 */
[----:B------:R-:W-:-:S04]  /*10040*/  VIADDMNMX R6, R5, R6, UR40, !PT ;  /* 0x0000002805067e46 */ /* 0x000fc8000f800106 */
        /* <DEDUP_REMOVED lines=11> */
[----:B0-----:R-:W-:Y:S01]  /*10100*/  LOP3.LUT R8, R7, 0x300, RZ, 0xc0, !PT ;  /* 0x0000030007087812 */ /* 0x001fe200078ec0ff */
[----:B------:R-:W-:-:S04]  /*10110*/  IMAD.MOV R7, RZ, RZ, -R6 ;  /* 0x000000ffff077224 */ /* 0x000fc800078e0a06 */
[----:B------:R-:W-:Y:S01]  /*10120*/  IMAD.IADD R5, R5, 0x1, R8 ;  /* 0x0000000105057824 */ /* 0x000fe200078e0208 */
[----:B---3--:R-:W-:-:S06]  /*10130*/  ULEA UR6, UR7, UR6, 0x18 ;  /* 0x0000000607067291 */ /* 0x008fcc000f8ec0ff */
[----:B------:R-:W-:-:S07]  /*10140*/  VIADD R6, R4, UR6 ;  /* 0x0000000604067c36 */ /* 0x000fce0008000000 */
.L_x_1965:
[----:B------:R-:W2:Y:S01]  /*10150*/  LDS R8, [R6] ;  /* 0x0000000006087984 */ /* 0x000ea20000000800 */
[----:B------:R-:W-:-:S05]  /*10160*/  VIADD R7, R7, 0x1 ;  /* 0x0000000107077836 */ /* 0x000fca0000000000 */
[----:B------:R-:W-:Y:S01]  /*10170*/  ISETP.NE.AND P0, PT, R7, RZ, PT ;  /* 0x000000ff0700720c */ /* 0x000fe20003f05270 */
[----:B--2---:R-:W-:-:S05]  /*10180*/  FMUL.FTZ R9, R8, R31 ;  /* 0x0000001f08097220 */ /* 0x004fca0000410000 */
[----:B------:R0:W-:Y:S02]  /*10190*/  STS [R6], R9 ;  /* 0x0000000906007388 */ /* 0x0001e40000000800 */
[----:B0-----:R-:W-:-:S05]  /*101a0*/  IADD3 R6, PT, PT, R6, 0x400, RZ ;  /* 0x0000040006067810 */ /* 0x001fca0007ffe0ff */
[----:B------:R-:W-:Y:S05]  /*101b0*/  @P0 BRA `(.L_x_1965) ;  /* 0xfffffffc00e40947 */ /* 0x000fea000383ffff */
.L_x_1964:
[----:B------:R-:W-:Y:S05]  /*101c0*/  BSYNC.RECONVERGENT B1 ;  /* 0x0000000000017941 */ /* 0x000fea0003800200 */
.L_x_1963:
[----:B------:R-:W-:Y:S05]  /*101d0*/  @!P1 BRA `(.L_x_1961) ;  /* 0x0000001000dc9947 */ /* 0x000fea0003800000 */
[----:B0-----:R-:W0:Y:S01]  /*101e0*/  S2R R8, SR_CgaCtaId ;  /* 0x0000000000087919 */ /* 0x001e220000008800 */
[----:B------:R-:W-:Y:S01]  /*101f0*/  IADD3 R6, PT, PT, -R5, UR40, RZ ;  /* 0x0000002805067c10 */ /* 0x000fe2000fffe1ff */
        /* <DEDUP_REMOVED lines=13> */
.L_x_1968:
        /* <DEDUP_REMOVED lines=52> */
.L_x_1967:
[----:B------:R-:W-:Y:S05]  /*10610*/  BSYNC.RECONVERGENT B1 ;  /* 0x0000000000017941 */ /* 0x000fea0003800200 */
.L_x_1966:
        /* <DEDUP_REMOVED lines=31> */
.L_x_1970:
[----:B------:R-:W-:Y:S05]  /*10810*/  BSYNC.RECONVERGENT B1 ;  /* 0x0000000000017941 */ /* 0x000fea0003800200 */
.L_x_1969:
        /* <DEDUP_REMOVED lines=15> */
.L_x_1962:
[----:B------:R-:W-:Y:S01]  /*10910*/  IMAD.MOV.U32 R6, RZ, RZ, 0x100 ;  /* 0x00000100ff067424 */ /* 0x000fe200078e00ff */
        /* <DEDUP_REMOVED lines=9> */
[----:B------:R-:W4:Y:S01]  /*109b0*/  LDCU.64 UR12, c[0x0][0x480] ;  /* 0x00009000ff0c77ac */ /* 0x000f220008000a00 */
[----:B------:R-:W-:Y:S02]  /*109c0*/  LEA.HI R6, R6, 0x1, RZ, 0x18 ;  /* 0x0000000106067811 */ /* 0x000fe400078fc0ff */
[----:B------:R-:W-:Y:S01]  /*109d0*/  IADD3 R13, P0, PT, R5, UR4, RZ ;  /* 0x00000004050d7c10 */ /* 0x000fe2000ff1e0ff */
[----:B------:R-:W-:Y:S02]  /*109e0*/  UMOV UR6, 0x400 ;  /* 0x0000040000067882 */ /* 0x000fe40000000000 */
[C---:B------:R-:W-:Y:S01]  /*109f0*/  IMAD.SHL.U32 R7, R6.reuse, 0x100, RZ ;  /* 0x0000010006077824 */ /* 0x040fe200078e00ff */
[----:B------:R-:W-:Y:S01]  /*10a00*/  UIADD3 UR6, UPT, UPT, UR6, 0x440, URZ ;  /* 0x0000044006067890 */ /* 0x000fe2000fffe0ff */
[----:B------:R-:W-:Y:S02]  /*10a10*/  IADD3.X R14, PT, PT, RZ, UR5, RZ, P0, !PT ;  /* 0x00000005ff0e7c10 */ /* 0x000fe400087fe4ff */
[----:B------:R-:W-:-:S02]  /*10a20*/  LOP3.LUT R6, R6, 0x3, RZ, 0xc0, !PT ;  /* 0x0000000306067812 */ /* 0x000fc400078ec0ff */
[----:B0-----:R-:W-:-:S03]  /*10a30*/  LOP3.LUT R8, R7, 0x300, RZ, 0xc0, !PT ;  /* 0x0000030007087812 */ /* 0x001fc600078ec0ff */
[----:B------:R-:W-:Y:S02]  /*10a40*/  IMAD.MOV R9, RZ, RZ, -R6 ;  /* 0x000000ffff097224 */ /* 0x000fe400078e0a06 */
[----:B------:R-:W-:Y:S01]  /*10a50*/  IMAD.IADD R5, R5, 0x1, R8 ;  /* 0x0000000105057824 */ /* 0x000fe200078e0208 */
[----:B----4-:R-:W-:-:S04]  /*10a60*/  LEA R10, P0, R13, UR12, 0x2 ;  /* 0x0000000c0d0a7c11 */ /* 0x010fc8000f8010ff */
[----:B------:R-:W-:Y:S01]  /*10a70*/  LEA.HI.X R13, R13, UR13, R14, 0x2, P0 ;  /* 0x0000000d0d0d7c11 */ /* 0x000fe200080f140e */
[----:B---3--:R-:W-:-:S06]  /*10a80*/  ULEA UR6, UR7, UR6, 0x18 ;  /* 0x0000000607067291 */ /* 0x008fcc000f8ec0ff */
[----:B------:R-:W-:-:S07]  /*10a90*/  VIADD R8, R4, UR6 ;  /* 0x0000000604087c36 */ /* 0x000fce0008000000 */
.L_x_1973:
        /* <DEDUP_REMOVED lines=12> */
.L_x_1972:
[----:B------:R-:W-:Y:S05]  /*10b60*/  BSYNC.RECONVERGENT B1 ;  /* 0x0000000000017941 */ /* 0x000fea0003800200 */
.L_x_1971:
[----:B------:R-:W-:Y:S05]  /*10b70*/  @!P1 BRA `(.L_x_1961) ;  /* 0x0000000800749947 */ /* 0x000fea0003800000 */
[----:B------:R-:W4:Y:S01]  /*10b80*/  S2R R10, SR_CgaCtaId ;  /* 0x00000000000a7919 */ /* 0x000f220000008800 */
[----:B------:R-:W5:Y:S01]  /*10b90*/  LDCU.64 UR6, c[0x0][0x480] ;  /* 0x00009000ff0677ac */ /* 0x000f620008000a00 */
[C---:B---3--:R-:W-:Y:S01]  /*10ba0*/  IADD3 R7, P0, PT, R5.reuse, UR4, RZ ;  /* 0x0000000405077c10 */ /* 0x048fe2000ff1e0ff */
[----:B------:R-:W-:Y:S01]  /*10bb0*/  BSSY.RECONVERGENT B1, `(.L_x_1974) ;  /* 0x000005b000017945 */ /* 0x000fe20003800200 */
[----:B------:R-:W-:Y:S02]  /*10bc0*/  IADD3 R13, PT, PT, -R5, UR40, RZ ;  /* 0x00000028050d7c10 */ /* 0x000fe4000fffe1ff */
[----:B------:R-:W-:Y:S01]  /*10bd0*/  MOV R6, 0x400 ;  /* 0x0000040000067802 */ /* 0x000fe20000000f00 */
[----:B0-----:R-:W-:Y:S01]  /*10be0*/  IMAD.X R8, RZ, RZ, UR5, P0 ;  /* 0x00000005ff087e24 */ /* 0x001fe200080e06ff */
[----:B------:R-:W-:Y:S02]  /*10bf0*/  ISETP.GT.AND P1, PT, R13, 0xc00, PT ;  /* 0x00000c000d00780c */ /* 0x000fe40003f24270 */
[----:B-----5:R-:W-:-:S04]  /*10c00*/  LEA R9, P0, R7, UR6, 0x2 ;  /* 0x0000000607097c11 */ /* 0x020fc8000f8010ff */
[----:B------:R-:W-:Y:S01]  /*10c10*/  LEA.HI.X R11, R7, UR7, R8, 0x2, P0 ;  /* 0x00000007070b7c11 */ /* 0x000fe200080f1408 */
[----:B------:R-:W-:Y:S01]  /*10c20*/  VIADD R7, R6, 0x440 ;  /* 0x0000044006077836 */ /* 0x000fe20000000000 */
[----:B------:R-:W-:Y:S01]  /*10c30*/  IADD3 R6, P0, PT, R9, 0x800, RZ ;  /* 0x0000080009067810 */ /* 0x000fe20007f1e0ff */
[----:B------:R-:W-:-:S05]  /*10c40*/  IMAD.SHL.U32 R8, R3, 0x4, RZ ;  /* 0x0000000403087824 */ /* 0x000fca00078e00ff */
[----:B------:R-:W-:Y:S02]  /*10c50*/  LEA R8, R5, -R8, 0x2 ;  /* 0x8000000805087211 */ /* 0x000fe400078e10ff */
[----:B----4-:R-:W-:Y:S01]  /*10c60*/  LEA R9, R10, R7, 0x18 ;  /* 0x000000070a097211 */ /* 0x010fe200078ec0ff */
[----:B------:R-:W-:Y:S01]  /*10c70*/  IMAD.X R7, RZ, RZ, R11, P0 ;  /* 0x000000ffff077224 */ /* 0x000fe200000e060b */
[----:B------:R-:W-:Y:S02]  /*10c80*/  PLOP3.LUT P0, PT, PT, PT, PT, 0x80, 0x8 ;  /* 0x000000000008781c */ /* 0x000fe40003f0f070 */
[----:B------:R-:W-:Y:S01]  /*10c90*/  IADD3 R8, PT, PT, R8, 0x800, R9 ;  /* 0x0000080008087810 */ /* 0x000fe20007ffe009 */
[----:B------:R-:W-:Y:S10]  /*10ca0*/  @!P1 BRA `(.L_x_1975) ;  /* 0x00000004002c9947 */ /* 0x000ff40003800000 */
[----:B------:R-:W-:Y:S01]  /*10cb0*/  IMAD.U32 R32, RZ, RZ, UR40 ;  /* 0x00000028ff207e24 */ /* 0x000fe2000f8e00ff */
[----:B------:R-:W-:-:S03]  /*10cc0*/  PLOP3.LUT P0, PT, PT, PT, PT, 0x8, 0x80 ;  /* 0x000000000080781c */ /* 0x000fc60003f0e170 */
[----:B------:R-:W-:-:S10]  /*10cd0*/  VIADD R32, R32, 0xfffff400 ;  /* 0xfffff40020207836 */ /* 0x000fd40000000000 */
.L_x_1976:
[----:B------:R-:W2:Y:S01]  /*10ce0*/  LDS R9, [R8+-0x800] ;  /* 0xfff8000008097984 */ /* 0x000ea20000000800 */
[----:B------:R-:W-:-:S03]  /*10cf0*/  VIADD R5, R5, 0x1000 ;  /* 0x0000100005057836 */ /* 0x000fc60000000000 */
[----:B------:R-:W0:Y:S02]  /*10d00*/  LDS R10, [R8+-0x400] ;  /* 0xfffc0000080a7984 */ /* 0x000e240000000800 */
[----:B------:R-:W-:Y:S02]  /*10d10*/  ISETP.GE.AND P2, PT, R5, R32, PT ;  /* 0x000000200500720c */ /* 0x000fe40003f46270 */
[----:B------:R-:W3:Y:S04]  /*10d20*/  LDS R13, [R8] ;  /* 0x00000000080d7984 */ /* 0x000ee80000000800 */
[----:B------:R-:W4:Y:S04]  /*10d30*/  LDS R14, [R8+0x400] ;  /* 0x00040000080e7984 */ /* 0x000f280000000800 */
[----:B------:R-:W-:Y:S04]  /*10d40*/  LDS R22, [R8+0x1400] ;  /* 0x0014000008167984 */ /* 0x000fe80000000800 */
[----:B------:R-:W-:Y:S04]  /*10d50*/  LDS R24, [R8+0x1c00] ;  /* 0x001c000008187984 */ /* 0x000fe80000000800 */
[----:B------:R-:W5:Y:S04]  /*10d60*/  LDS R16, [R8+0x800] ;  /* 0x0008000008107984 */ /* 0x000f680000000800 */
[----:B------:R-:W1:Y:S04]  /*10d70*/  LDS R18, [R8+0xc00] ;  /* 0x000c000008127984 */ /* 0x000e680000000800 */
[----:B------:R-:W1:Y:S04]  /*10d80*/  LDS R20, [R8+0x1000] ;  /* 0x0010000008147984 */ /* 0x000e680000000800 */
[----:B------:R-:W1:Y:S04]  /*10d90*/  LDS R23, [R8+0x1800] ;  /* 0x0018000008177984 */ /* 0x000e680000000800 */
[----:B------:R-:W1:Y:S01]  /*10da0*/  LDS R25, [R8+0x2000] ;  /* 0x0020000008197984 */ /* 0x000e620000000800 */
[----:B--2---:R-:W-:-:S03]  /*10db0*/  FMUL.FTZ R9, R31, R9 ;  /* 0x000000091f097220 */ /* 0x004fc60000410000 */
[----:B------:R-:W-:Y:S01]  /*10dc0*/  LDS R26, [R8+0x2400] ;  /* 0x00240000081a7984 */ /* 0x000fe20000000800 */
[C---:B0-----:R-:W-:Y:S01]  /*10dd0*/  FMUL.FTZ R11, R31.reuse, R10 ;  /* 0x0000000a1f0b7220 */ /* 0x041fe20000410000 */
[----:B------:R-:W-:Y:S02]  /*10de0*/  IADD3 R10, P1, PT, R6, 0x4000, RZ ;  /* 0x00004000060a7810 */ /* 0x000fe40007f3e0ff */
[----:B------:R-:W0:Y:S01]  /*10df0*/  LDS R27, [R8+0x2800] ;  /* 0x00280000081b7984 */ /* 0x000e220000000800 */
[----:B---3--:R-:W-:-:S03]  /*10e00*/  FMUL.FTZ R13, R31, R13 ;  /* 0x0000000d1f0d7220 */ /* 0x008fc60000410000 */
[----:B------:R-:W-:Y:S01]  /*10e10*/  LDS R28, [R8+0x2c00] ;  /* 0x002c0000081c7984 */ /* 0x000fe20000000800 */
[----:B----4-:R-:W-:-:S03]  /*10e20*/  FMUL.FTZ R15, R31, R14 ;  /* 0x0000000e1f0f7220 */ /* 0x010fc60000410000 */
[----:B------:R-:W2:Y:S04]  /*10e30*/  LDS R29, [R8+0x3000] ;  /* 0x00300000081d7984 */ /* 0x000ea80000000800 */
[----:B------:R-:W3:Y:S04]  /*10e40*/  LDS R30, [R8+0x3400] ;  /* 0x00340000081e7984 */ /* 0x000ee80000000800 */
[----:B------:R-:W-:Y:S01]  /*10e50*/  STG.E desc[UR36][R6.64+-0x800], R9 ;  /* 0xfff8000906007986 */ /* 0x000fe2000c101924 */
[----:B-----5:R-:W-:-:S03]  /*10e60*/  FMUL.FTZ R17, R31, R16 ;  /* 0x000000101f117220 */ /* 0x020fc60000410000 */
[----:B------:R4:W-:Y:S01]  /*10e70*/  STS [R8+-0x800], R9 ;  /* 0xfff8000908007388 */ /* 0x0009e20000000800 */
[----:B-1----:R-:W-:-:S03]  /*10e80*/  FMUL.FTZ R19, R31, R18 ;  /* 0x000000121f137220 */ /* 0x002fc60000410000 */
[----:B------:R-:W-:Y:S01]  /*10e90*/  STG.E desc[UR36][R6.64+-0x400], R11 ;  /* 0xfffc000b06007986 */ /* 0x000fe2000c101924 */
[----:B------:R-:W-:-:S03]  /*10ea0*/  FMUL.FTZ R21, R31, R20 ;  /* 0x000000141f157220 */ /* 0x000fc60000410000 */
[----:B------:R1:W-:Y:S01]  /*10eb0*/  STS [R8+-0x400], R11 ;  /* 0xfffc000b08007388 */ /* 0x0003e20000000800 */
[C---:B------:R-:W-:Y:S01]  /*10ec0*/  FMUL.FTZ R23, R31.reuse, R23 ;  /* 0x000000171f177220 */ /* 0x040fe20000410000 */
[C---:B----4-:R-:W-:Y:S02]  /*10ed0*/  FMUL.FTZ R9, R31.reuse, R22 ;  /* 0x000000161f097220 */ /* 0x050fe40000410000 */
[----:B------:R-:W-:Y:S01]  /*10ee0*/  STG.E desc[UR36][R6.64], R13 ;  /* 0x0000000d06007986 */ /* 0x000fe2000c101924 */
[----:B------:R-:W-:-:S03]  /*10ef0*/  FMUL.FTZ R25, R31, R25 ;  /* 0x000000191f197220 */ /* 0x000fc60000410000 */
[----:B------:R4:W-:Y:S01]  /*10f00*/  STS [R8], R13 ;  /* 0x0000000d08007388 */ /* 0x0009e20000000800 */
[----:B-1----:R-:W-:-:S03]  /*10f10*/  FMUL.FTZ R11, R31, R24 ;  /* 0x000000181f0b7220 */ /* 0x002fc60000410000 */
[----:B------:R-:W-:Y:S01]  /*10f20*/  STG.E desc[UR36][R6.64+0x400], R15 ;  /* 0x0004000f06007986 */ /* 0x000fe2000c101924 */
[----:B0-----:R-:W-:-:S03]  /*10f30*/  FMUL.FTZ R27, R31, R27 ;  /* 0x0000001b1f1b7220 */ /* 0x001fc60000410000 */
[----:B------:R3:W-:Y:S01]  /*10f40*/  STS [R8+0x400], R15 ;  /* 0x0004000f08007388 */ /* 0x0007e20000000800 */
[----:B----4-:R-:W-:-:S03]  /*10f50*/  FMUL.FTZ R13, R31, R26 ;  /* 0x0000001a1f0d7220 */ /* 0x010fc60000410000 */
[----:B------:R-:W-:Y:S01]  /*10f60*/  STG.E desc[UR36][R6.64+0x1400], R9 ;  /* 0x0014000906007986 */ /* 0x000fe2000c101924 */
[----:B--2---:R-:W-:-:S03]  /*10f70*/  FMUL.FTZ R29, R31, R29 ;  /* 0x0000001d1f1d7220 */ /* 0x004fc60000410000 */
        /* <DEDUP_REMOVED lines=30> */
.L_x_1975:
[----:B------:R-:W-:Y:S05]  /*11160*/  BSYNC.RECONVERGENT B1 ;  /* 0x0000000000017941 */ /* 0x000fea0003800200 */
.L_x_1974:
        /* <DEDUP_REMOVED lines=15> */
[----:B0-----:R-:W-:Y:S01]  /*11260*/  FMUL.FTZ R11, R31, R10 ;  /* 0x0000000a1f0b7220 */ /* 0x001fe20000410000 */
[----:B------:R-:W-:-:S03]  /*11270*/  IADD3 R10, P1, PT, R6, 0x2000, RZ ;  /* 0x00002000060a7810 */ /* 0x000fc60007f3e0ff */
[----:B------:R-:W-:Y:S01]  /*11280*/  STG.E desc[UR36][R6.64+-0x800], R9 ;  /* 0xfff8000906007986 */ /* 0x000fe2000c101924 */
[----:B---3--:R-:W-:-:S03]  /*11290*/  FMUL.FTZ R13, R31, R13 ;  /* 0x0000000d1f0d7220 */ /* 0x008fc60000410000 */
[----:B------:R0:W-:Y:S01]  /*112a0*/  STS [R8+-0x800], R9 ;  /* 0xfff8000908007388 */ /* 0x0001e20000000800 */
        /* <DEDUP_REMOVED lines=8> */
[----:B0-----:R-:W-:Y:S01]  /*11330*/  FMUL.FTZ R9, R31, R22 ;  /* 0x000000161f097220 */ /* 0x001fe20000410000 */
[----:B--2---:R-:W-:Y:S02]  /*11340*/  IMAD.X R11, RZ, RZ, R7, P1 ;  /* 0x000000ffff0b7224 */ /* 0x004fe400008e0607 */
        /* <DEDUP_REMOVED lines=13> */
.L_x_1978:
[----:B------:R-:W-:Y:S05]  /*11420*/  BSYNC.RECONVERGENT B1 ;  /* 0x0000000000017941 */ /* 0x000fea0003800200 */
.L_x_1977:
        /* <DEDUP_REMOVED lines=18> */
.L_x_1961:
[----:B------:R-:W-:Y:S05]  /*11550*/  BSYNC.RECONVERGENT B0 ;  /* 0x0000000000007941 */ /* 0x000fea0003800200 */
.L_x_1960:
[----:B------:R-:W-:Y:S01]  /*11560*/  USHF.R.S32.HI UR4, URZ, 0x1f, UR39 ;  /* 0x0000001fff047899 */ /* 0x000fe20008011427 */
[----:B------:R-:W4:Y:S01]  /*11570*/  S2UR UR5, SR_CTAID.Y ;  /* 0x00000000000579c3 */ /* 0x000f220000002600 */
[----:B------:R-:W5:Y:S01]  /*11580*/  LDCU UR13, c[0x0][0x40c] ;  /* 0x00008180ff0d77ac */ /* 0x000f620008000800 */
[----:B0-----:R-:W-:Y:S01]  /*11590*/  LOP3.LUT R13, R4, 0x7c, RZ, 0xc0, !PT ;  /* 0x0000007c040d7812 */ /* 0x001fe200078ec0ff */
[----:B------:R-:W-:Y:S01]  /*115a0*/  IMAD.SHL.U32 R18, R0, 0x10, RZ ;  /* 0x0000001000127824 */ /* 0x000fe200078e00ff */
[----:B------:R-:W-:Y:S01]  /*115b0*/  BSSY.RECONVERGENT B0, `(.L_x_1979) ;  /* 0x0000021000007945 */ /* 0x000fe20003800200 */
[----:B------:R-:W-:Y:S01]  /*115c0*/  ULEA.HI UR4, UR4, UR39, URZ, 0x3 ;  /* 0x0000002704047291 */ /* 0x000fe2000f8f18ff */
[----:B---3--:R-:W-:Y:S01]  /*115d0*/  CS2R R6, SRZ ;  /* 0x0000000000067805 */ /* 0x008fe2000001ff00 */
[----:B------:R-:W4:Y:S01]  /*115e0*/  LDCU UR12, c[0x0][0x3f8] ;  /* 0x00007f00ff0c77ac */ /* 0x000f220008000800 */
[----:B------:R-:W0:Y:S01]  /*115f0*/  S2UR UR15, SR_CgaCtaId ;  /* 0x00000000000f79c3 */ /* 0x000e220000008800 */
[----:B------:R-:W-:-:S02]  /*11600*/  CS2R R4, SRZ ;  /* 0x0000000000047805 */ /* 0x000fc4000001ff00 */
[----:B------:R-:W-:Y:S01]  /*11610*/  LOP3.LUT R18, R18, 0x1f0, RZ, 0xc0, !PT ;  /* 0x000001f012127812 */ /* 0x000fe200078ec0ff */
[----:B------:R-:W-:Y:S01]  /*11620*/  ULOP3.LUT UR4, UR4, 0xfffffff8, URZ, 0xc0, !UPT ;  /* 0xfffffff804047892 */ /* 0x000fe2000f8ec0ff */
[----:B------:R-:W3:Y:S03]  /*11630*/  LDCU UR8, c[0x0][0x3f4] ;  /* 0x00007e80ff0877ac */ /* 0x000ee60008000800 */
[----:B------:R-:W-:Y:S01]  /*11640*/  UIADD3 UR4, UPT, UPT, UR39, -UR4, URZ ;  /* 0x8000000427047290 */ /* 0x000fe2000fffe0ff */
[----:B------:R-:W-:Y:S02]  /*11650*/  UMOV UR14, 0x400 ;  /* 0x00000400000e7882 */ /* 0x000fe40000000000 */
[----:B------:R-:W-:-:S03]  /*11660*/  UIADD3 UR7, UPT, UPT, UR14, 0x240, URZ ;  /* 0x000002400e077890 */ /* 0x000fc6000fffe0ff */
[----:B------:R-:W-:Y:S01]  /*11670*/  ISETP.NE.AND P0, PT, R12, UR4, PT ;  /* 0x000000040c007c0c */ /* 0x000fe2000bf05270 */
[----:B----4-:R-:W-:-:S03]  /*11680*/  UIMAD UR5, UR5, UR12, UR9 ;  /* 0x0000000c050572a4 */ /* 0x010fc6000f8e0209 */
[----:B-----5:R-:W-:Y:S01]  /*11690*/  ISETP.NE.OR P0, PT, RZ, UR13, P0 ;  /* 0x0000000dff007c0c */ /* 0x020fe20008705670 */
[----:B------:R-:W-:-:S03]  /*116a0*/  UIMAD UR6, UR5, 0x50, URZ ;  /* 0x00000050050678a4 */ /* 0x000fc6000f8e02ff */
[----:B------:R-:W-:Y:S01]  /*116b0*/  ISETP.GT.U32.OR P0, PT, R13, 0x4f, P0 ;  /* 0x0000004f0d00780c */ /* 0x000fe20000704470 */
[----:B---3--:R-:W-:Y:S01]  /*116c0*/  IMAD.U32 R14, RZ, RZ, UR8 ;  /* 0x00000008ff0e7e24 */ /* 0x008fe2000f8e00ff */
[----:B0-----:R-:W-:-:S03]  /*116d0*/  ULEA UR7, UR15, UR7, 0x18 ;  /* 0x000000070f077291 */ /* 0x001fc6000f8ec0ff */
[C-C-:B------:R-:W-:Y:S02]  /*116e0*/  IMAD R25, R14.reuse, UR35, R13.reuse ;  /* 0x000000230e197c24 */ /* 0x140fe4000f8e020d */
[----:B------:R-:W-:-:S06]  /*116f0*/  IMAD R23, R14, UR6, R13 ;  /* 0x000000060e177c24 */ /* 0x000fcc000f8e020d */
[----:B------:R-:W-:Y:S05]  /*11700*/  @P0 BRA `(.L_x_1980) ;  /* 0x00000000002c0947 */ /* 0x000fea0003800000 */
[----:B------:R-:W0:Y:S01]  /*11710*/  LDCU.64 UR10, c[0x0][0x3b0] ;  /* 0x00007600ff0a77ac */ /* 0x000e220008000a00 */
[----:B------:R-:W-:Y:S01]  /*11720*/  IMAD.MOV.U32 R7, RZ, RZ, RZ ;  /* 0x000000ffff077224 */ /* 0x000fe200078e00ff */
        /* <DEDUP_REMOVED lines=8> */
.L_x_1981:
[----:B-----5:R0:W-:Y:S02]  /*117b0*/  STS.128 [R18+UR7], R4 ;  /* 0x0000000412007988 */ /* 0x0201e40008000c07 */
.L_x_1980:
[----:B------:R-:W-:Y:S05]  /*117c0*/  BSYNC.RECONVERGENT B0 ;  /* 0x0000000000007941 */ /* 0x000fea0003800200 */
.L_x_1979:
[----:B------:R-:W-:Y:S01]  /*117d0*/  BAR.SYNC.DEFER_BLOCKING 0x0 ;  /* 0x0000000000007b1d */ /* 0x000fe20000010000 */
[----:B------:R-:W-:Y:S02]  /*117e0*/  ISETP.GT.U32.AND P0, PT, R13, 0x4f, PT ;  /* 0x0000004f0d00780c */ /* 0x000fe40003f04070 */
[----:B------:R-:W-:Y:S02]  /*117f0*/  CS2R R10, SRZ ;  /* 0x00000000000a7805 */ /* 0x000fe4000001ff00 */
[----:B------:R-:W-:Y:S01]  /*11800*/  CS2R R8, SRZ ;  /* 0x0000000000087805 */ /* 0x000fe2000001ff00 */
[----:B------:R-:W3:Y:S01]  /*11810*/  LDCU UR16, c[0x0][0x40c] ;  /* 0x00008180ff1077ac */ /* 0x000ee20008000800 */
[----:B------:R-:W-:Y:S07]  /*11820*/  BSSY.RECONVERGENT B0, `(.L_x_1982) ;  /* 0x00001d9000007945 */ /* 0x000fee0003800200 */
[----:B------:R-:W-:Y:S05]  /*11830*/  @P0 BRA `(.L_x_1983) ;  /* 0x0000001c005c0947 */ /* 0x000fea0003800000 */
[----:B------:R-:W4:Y:S01]  /*11840*/  LDC.64 R16, c[0x0][0x3c0] ;  /* 0x0000f000ff107b82 */ /* 0x000f220000000a00 */
[----:B------:R-:W-:Y:S01]  /*11850*/  IMAD.IADD R28, R12, 0x1, R3 ;  /* 0x000000010c1c7824 */ /* 0x000fe200078e0203 */
[----:B------:R-:W-:Y:S01]  /*11860*/  VIMNMX R19, PT, PT, R14, UR39, PT ;  /* 0x000000270e137c48 */ /* 0x000fe2000bfe0100 */
[----:B------:R-:W-:Y:S01]  /*11870*/  BSSY.RECONVERGENT B1, `(.L_x_1984) ;  /* 0x00000cd000017945 */ /* 0x000fe20003800200 */
[----:B------:R-:W-:Y:S02]  /*11880*/  HFMA2 R11, -RZ, RZ, 0, 0 ;  /* 0x00000000ff0b7431 */ /* 0x000fe400000001ff */
[----:B------:R-:W-:Y:S01]  /*11890*/  ISETP.GE.AND P0, PT, R28, R19, PT ;  /* 0x000000131c00720c */ /* 0x000fe20003f06270 */
[----:B----4-:R-:W-:-:S04]  /*118a0*/  IMAD.WIDE R14, R23, 0x4, R16 ;  /* 0x00000004170e7825 */ /* 0x010fc800078e0210 */
[----:B------:R-:W-:-:S08]  /*118b0*/  IMAD.WIDE R16, R25, 0x4, R16 ;  /* 0x0000000419107825 */ /* 0x000fd000078e0210 */
[----:B------:R-:W-:Y:S05]  /*118c0*/  @P0 BRA `(.L_x_1985) ;  /* 0x0000000c001c0947 */ /* 0x000fea0003800000 */
[----:B------:R-:W-:Y:S01]  /*118d0*/  VIADDMNMX R11, R28, 0x8, R19, !PT ;  /* 0x000000081c0b7846 */ /* 0x000fe20007800113 */
[----:B------:R-:W4:Y:S01]  /*118e0*/  LDC.64 R8, c[0x0][0x458] ;  /* 0x00011600ff087b82 */ /* 0x000f220000000a00 */
[----:B------:R-:W-:Y:S01]  /*118f0*/  LOP3.LUT R10, RZ, R3, RZ, 0x33, !PT ;  /* 0x00000003ff0a7212 */ /* 0x000fe200078e33ff */
[----:B------:R-:W-:Y:S01]  /*11900*/  UIMAD UR5, UR38, UR12, UR9 ;  /* 0x0000000c260572a4 */ /* 0x000fe2000f8e0209 */
[----:B------:R-:W-:Y:S01]  /*11910*/  BSSY.RECONVERGENT B2, `(.L_x_1986) ;  /* 0x0000043000027945 */ /* 0x000fe20003800200 */
[----:B------:R-:W-:Y:S01]  /*11920*/  IMAD.MOV.U32 R30, RZ, RZ, R28 ;  /* 0x000000ffff1e7224 */ /* 0x000fe200078e001c */
[----:B------:R-:W-:-:S03]  /*11930*/  IADD3 R24, PT, PT, -R12, R11, R10 ;  /* 0x0000000b0c187210 */ /* 0x000fc60007ffe10a */
[----:B------:R-:W-:Y:S01]  /*11940*/  IMAD.U32 R10, RZ, RZ, UR5 ;  /* 0x00000005ff0a7e24 */ /* 0x000fe2000f8e00ff */
[----:B------:R-:W-:-:S03]  /*11950*/  LOP3.LUT R11, R24, 0x18, RZ, 0xc0, !PT ;  /* 0x00000018180b7812 */ /* 0x000fc600078ec0ff */
[----:B------:R-:W-:Y:S01]  /*11960*/  IMAD R27, R10, 0x50, R13 ;  /* 0x000000500a1b7824 */ /* 0x000fe200078e020d */
[----:B------:R-:W-:Y:S02]  /*11970*/  ISETP.NE.AND P0, PT, R11, 0x18, PT ;  /* 0x000000180b00780c */ /* 0x000fe40003f05270 */
[----:B------:R-:W-:Y:S01]  /*11980*/  CS2R R10, SRZ ;  /* 0x00000000000a7805 */ /* 0x000fe2000001ff00 */
[----:B----4-:R-:W-:Y:S01]  /*11990*/  IMAD.WIDE R26, R27, 0x4, R8 ;  /* 0x000000041b1a7825 */ /* 0x010fe200078e0208 */
[----:B------:R-:W-:-:S09]  /*119a0*/  CS2R R8, SRZ ;  /* 0x0000000000087805 */ /* 0x000fd2000001ff00 */
[----:B------:R-:W-:Y:S05]  /*119b0*/  @!P0 BRA `(.L_x_1987) ;  /* 0x0000000000e08947 */ /* 0x000fea0003800000 */
[----:B------:R-:W2:Y:S01]  /*119c0*/  LDCU.64 UR10, c[0x0][0x3c0] ;  /* 0x00007800ff0a77ac */ /* 0x000ea20008000a00 */
[----:B------:R-:W-:Y:S01]  /*119d0*/  IMAD R20, R28, 0x50, RZ ;  /* 0x000000501c147824 */ /* 0x000fe200078e02ff */
[----:B------:R-:W-:Y:S01]  /*119e0*/  LEA.HI R8, R24, 0x1, RZ, 0x1d ;  /* 0x0000000118087811 */ /* 0x000fe200078fe8ff */
[----:B------:R-:W-:Y:S01]  /*119f0*/  IMAD.MOV.U32 R30, RZ, RZ, R28 ;  /* 0x000000ffff1e7224 */ /* 0x000fe200078e001c */
[----:B------:R-:W-:Y:S01]  /*11a00*/  UIADD3 UR5, UPT, UPT, UR14, 0x440, URZ ;  /* 0x000004400e057890 */ /* 0x000fe2000fffe0ff */
[----:B------:R-:W-:-:S03]  /*11a10*/  IMAD.WIDE.U32 R20, R20, 0x4, RZ ;  /* 0x0000000414147825 */ /* 0x000fc600078e00ff */
[----:B------:R-:W-:Y:S01]  /*11a20*/  ULEA UR5, UR15, UR5, 0x18 ;  /* 0x000000050f057291 */ /* 0x000fe2000f8ec0ff */
[----:B------:R-:W-:-:S04]  /*11a30*/  IMAD.WIDE R22, R23, 0x4, R20 ;  /* 0x0000000417167825 */ /* 0x000fc800078e0214 */
[----:B------:R-:W-:Y:S01]  /*11a40*/  IMAD.WIDE R20, R25, 0x4, R20 ;  /* 0x0000000419147825 */ /* 0x000fe200078e0214 */
[----:B--2---:R-:W-:Y:S02]  /*11a50*/  IADD3 R31, P0, PT, R22, UR10, RZ ;  /* 0x0000000a161f7c10 */ /* 0x004fe4000ff1e0ff */
[----:B------:R-:W-:Y:S02]  /*11a60*/  IADD3 R29, P1, PT, R20, UR10, RZ ;  /* 0x0000000a141d7c10 */ /* 0x000fe4000ff3e0ff */
[----:B------:R-:W-:Y:S01]  /*11a70*/  LOP3.LUT R20, R8, 0x3, RZ, 0xc0, !PT ;  /* 0x0000000308147812 */ /* 0x000fe200078ec0ff */
[----:B------:R-:W-:Y:S01]  /*11a80*/  IMAD.MOV.U32 R8, RZ, RZ, RZ ;  /* 0x000000ffff087224 */ /* 0x000fe200078e00ff */
[----:B------:R-:W-:Y:S02]  /*11a90*/  IADD3.X R46, PT, PT, R23, UR11, RZ, P0, !PT ;  /* 0x0000000b172e7c10 */ /* 0x000fe400087fe4ff */
[----:B------:R-:W-:Y:S01]  /*11aa0*/  IADD3.X R44, PT, PT, R21, UR11, RZ, P1, !PT ;  /* 0x0000000b152c7c10 */ /* 0x000fe20008ffe4ff */
[----:B------:R-:W-:Y:S01]  /*11ab0*/  IMAD.MOV R23, RZ, RZ, -R20 ;  /* 0x000000ffff177224 */ /* 0x000fe200078e0a14 */
[----:B------:R-:W-:-:S07]  /*11ac0*/  LEA R22, R12, UR5, 0x2 ;  /* 0x000000050c167c11 */ /* 0x000fce000f8e10ff */
.L_x_1989:
[----:B--2---:R-:W-:Y:S01]  /*11ad0*/  MOV R20, R29 ;  /* 0x0000001d00147202 */ /* 0x004fe20000000f00 */
[----:B------:R-:W-:Y:S01]  /*11ae0*/  IMAD.MOV.U32 R21, RZ, RZ, R44 ;  /* 0x000000ffff157224 */ /* 0x000fe200078e002c */
[----:B------:R2:W4:Y:S04]  /*11af0*/  LDS R25, [R22] ;  /* 0x0000000016197984 */ /* 0x0005280000000800 */
[----:B------:R2:W5:Y:S01]  /*11b00*/  LDG.E.128 R32, desc[UR36][R20.64] ;  /* 0x0000002414207981 */ /* 0x000562000c1e1d00 */
[----:B------:R-:W-:Y:S01]  /*11b10*/  UISETP.NE.AND UP0, UPT, UR13, URZ, UPT ;  /* 0x000000ff0d00728c */ /* 0x000fe2000bf05270 */
[----:B------:R-:W-:-:S08]  /*11b20*/  VIADD R23, R23, 0x1 ;  /* 0x0000000117177836 */ /* 0x000fd00000000000 */
[----:B--2---:R-:W-:Y:S05]  /*11b30*/  BRA.U UP0, `(.L_x_1988) ;  /* 0x0000000100507547 */ /* 0x004fea000b800000 */
[----:B------:R-:W-:Y:S01]  /*11b40*/  ISETP.NE.AND P0, PT, R2, RZ, PT ;  /* 0x000000ff0200720c */ /* 0x000fe20003f05270 */
[----:B-1----:R-:W1:-:S12]  /*11b50*/  LDS.128 R36, [R18+UR7] ;  /* 0x0000000712247984 */ /* 0x002e580008000c00 */
[----:B------:R-:W-:Y:S01]  /*11b60*/  VOTEU.ANY UP0, P0 ;  /* 0x0000000000ff7886 */ /* 0x000fe20000000100 */
[----:B------:R-:W-:-:S13]  /*11b70*/  PLOP3.LUT P0, PT, PT, PT, UP0, 0x80, 0x8 ;  /* 0x000000000008781c */ /* 0x000fda0003f0f008 */
[----:B------:R-:W2:Y:S01]  /*11b80*/  @P0 LDG.E.128 R40, desc[UR36][R26.64] ;  /* 0x000000241a280981 */ /* 0x000ea2000c1e1d00 */
[----:B------:R-:W-:Y:S01]  /*11b90*/  PLOP3.LUT P0, PT, PT, PT, UP0, 0x80, 0x8 ;  /* 0x000000000008781c */ /* 0x000fe20003f0f008 */
[----:B------:R-:W-:Y:S01]  /*11ba0*/  IMAD.MOV.U32 R20, RZ, RZ, R31 ;  /* 0x000000ffff147224 */ /* 0x000fe200078e001f */
[----:B------:R-:W-:Y:S01]  /*11bb0*/  PLOP3.LUT P1, PT, PT, PT, UP0, 0x80, 0x8 ;  /* 0x000000000008781c */ /* 0x000fe20003f2f008 */
[----:B------:R-:W-:Y:S01]  /*11bc0*/  IMAD.MOV.U32 R21, RZ, RZ, R46 ;  /* 0x000000ffff157224 */ /* 0x000fe200078e002e */
        /* <DEDUP_REMOVED lines=11> */
.L_x_1988:
[----:B------:R-:W-:Y:S01]  /*11c80*/  ISETP.NE.AND P0, PT, R23, RZ, PT ;  /* 0x000000ff1700720c */ /* 0x000fe20003f05270 */
[----:B----45:R-:W-:Y:S01]  /*11c90*/  FFMA.FTZ R8, R25, R32, R8 ;  /* 0x0000002019087223 */ /* 0x030fe20000010008 */
[----:B------:R-:W-:Y:S01]  /*11ca0*/  IADD3 R29, P2, PT, R29, 0xa00, RZ ;  /* 0x00000a001d1d7810 */ /* 0x000fe20007f5e0ff */
[----:B------:R-:W-:Y:S01]  /*11cb0*/  FFMA.FTZ R9, R25, R33, R9 ;  /* 0x0000002119097223 */ /* 0x000fe20000010009 */
[----:B------:R-:W-:Y:S01]  /*11cc0*/  IADD3 R31, P1, PT, R31, 0xa00, RZ ;  /* 0x00000a001f1f7810 */ /* 0x000fe20007f3e0ff */
[C---:B------:R-:W-:Y:S01]  /*11cd0*/  FFMA.FTZ R10, R25.reuse, R34, R10 ;  /* 0x00000022190a7223 */ /* 0x040fe2000001000a */
[----:B------:R-:W-:Y:S01]  /*11ce0*/  FFMA.FTZ R11, R25, R35, R11 ;  /* 0x00000023190b7223 */ /* 0x000fe2000001000b */
[----:B------:R-:W-:Y:S01]  /*11cf0*/  VIADD R30, R30, 0x8 ;  /* 0x000000081e1e7836 */ /* 0x000fe20000000000 */
[----:B------:R-:W-:Y:S01]  /*11d00*/  IADD3 R22, PT, PT, R22, 0x20, RZ ;  /* 0x0000002016167810 */ /* 0x000fe20007ffe0ff */
[----:B------:R-:W-:Y:S02]  /*11d10*/  IMAD.X R44, RZ, RZ, R44, P2 ;  /* 0x000000ffff2c7224 */ /* 0x000fe400010e062c */
[----:B------:R-:W-:-:S02]  /*11d20*/  IMAD.X R46, RZ, RZ, R46, P1 ;  /* 0x000000ffff2e7224 */ /* 0x000fc400008e062e */
[----:B------:R-:W-:Y:S05]  /*11d30*/  @P0 BRA `(.L_x_1989) ;  /* 0xfffffffc00640947 */ /* 0x000fea000383ffff */
.L_x_1987:
[----:B---3--:R-:W-:Y:S05]  /*11d40*/  BSYNC.RECONVERGENT B2 ;  /* 0x0000000000027941 */ /* 0x008fea0003800200 */
.L_x_1986:
[----:B------:R-:W-:-:S13]  /*11d50*/  ISETP.GE.U32.AND P0, PT, R24, 0x18, PT ;  /* 0x000000181800780c */ /* 0x000fda0003f06070 */
[----:B------:R-:W-:Y:S05]  /*11d60*/  @!P0 BRA `(.L_x_1985) ;  /* 0x0000000400f48947 */ /* 0x000fea0003800000 */
[----:B------:R-:W3:Y:S02]  /*11d70*/  LDCU UR5, c[0x0][0x40c] ;  /* 0x00008180ff0577ac */ /* 0x000ee40008000800 */
[----:B---3--:R-:W-:-:S06]  /*11d80*/  UISETP.NE.AND UP0, UPT, UR5, URZ, UPT ;  /* 0x000000ff0500728c */ /* 0x008fcc000bf05270 */
[----:B------:R-:W-:-:S13]  /*11d90*/  PLOP3.LUT P0, PT, PT, PT, UP0, 0x80, 0x8 ;  /* 0x000000000008781c */ /* 0x000fda0003f0f008 */
.L_x_1995:
[----:B------:R-:W-:Y:S01]  /*11da0*/  IMAD R25, R30, 0x50, RZ ;  /* 0x000000501e197824 */ /* 0x000fe200078e02ff */
[----:B------:R-:W-:-:S03]  /*11db0*/  ISETP.NE.AND P5, PT, R2, RZ, PT ;  /* 0x000000ff0200720c */ /* 0x000fc60003fa5270 */
[----:B--2---:R-:W-:-:S05]  /*11dc0*/  IMAD.WIDE.U32 R20, R25, 0x4, R16 ;  /* 0x0000000419147825 */ /* 0x004fca00078e0010 */
[----:B------:R2:W5:Y:S01]  /*11dd0*/  LDG.E.128 R32, desc[UR36][R20.64] ;  /* 0x0000002414207981 */ /* 0x000562000c1e1d00 */
[----:B------:R-:W-:Y:S04]  /*11de0*/  BSSY.RECONVERGENT B2, `(.L_x_1990) ;  /* 0x0000014000027945 */ /* 0x000fe80003800200 */
[----:B------:R-:W-:Y:S05]  /*11df0*/  @P0 BRA `(.L_x_1991) ;  /* 0x0000000000480947 */ /* 0x000fea0003800000 */
[----:B------:R-:W-:Y:S01]  /*11e00*/  VOTEU.ANY UP0, P5 ;  /* 0x0000000000ff7886 */ /* 0x000fe20002800100 */
[----:B------:R-:W-:Y:S01]  /*11e10*/  PLOP3.LUT P0, PT, PT, PT, UP0, 0x80, 0x8 ;  /* 0x000000000008781c */ /* 0x000fe20003f0f008 */
[----:B--2---:R-:W2:-:S12]  /*11e20*/  LDS.128 R20, [R18+UR7] ;  /* 0x0000000712147984 */ /* 0x004e980008000c00 */
[----:B-1----:R-:W3:Y:S01]  /*11e30*/  @P0 LDG.E.128 R36, desc[UR36][R26.64] ;  /* 0x000000241a240981 */ /* 0x002ee2000c1e1d00 */
[----:B------:R-:W-:Y:S02]  /*11e40*/  PLOP3.LUT P0, PT, PT, PT, UP0, 0x80, 0x8 ;  /* 0x000000000008781c */ /* 0x000fe40003f0f008 */
[----:B------:R-:W-:Y:S02]  /*11e50*/  PLOP3.LUT P1, PT, PT, PT, UP0, 0x80, 0x8 ;  /* 0x000000000008781c */ /* 0x000fe40003f2f008 */
[----:B------:R-:W-:Y:S02]  /*11e60*/  PLOP3.LUT P2, PT, PT, PT, UP0, 0x80, 0x8 ;  /* 0x000000000008781c */ /* 0x000fe40003f4f008 */
[----:B------:R-:W-:Y:S01]  /*11e70*/  PLOP3.LUT P3, PT, PT, PT, UP0, 0x80, 0x8 ;  /* 0x000000000008781c */ /* 0x000fe20003f6f008 */
[----:B--2--5:R-:W-:Y:S01]  /*11e80*/  FADD.FTZ R32, R32, R20 ;  /* 0x0000001420207221 */ /* 0x024fe20000010000 */
[----:B------:R-:W-:Y:S01]  /*11e90*/  FADD.FTZ R33, R33, R21 ;  /* 0x0000001521217221 */ /* 0x000fe20000010000 */
[----:B------:R-:W-:Y:S01]  /*11ea0*/  FADD.FTZ R34, R34, R22 ;  /* 0x0000001622227221 */ /* 0x000fe20000010000 */
[----:B------:R-:W-:Y:S01]  /*11eb0*/  FADD.FTZ R35, R35, R23 ;  /* 0x0000001723237221 */ /* 0x000fe20000010000 */
[----:B------:R-:W-:-:S04]  /*11ec0*/  IMAD.WIDE.U32 R20, R25, 0x4, R14 ;  /* 0x0000000419147825 */ /* 0x000fc800078e000e */
[----:B---3--:R-:W-:Y:S01]  /*11ed0*/  @P0 FMUL.FTZ R32, R32, R36 ;  /* 0x0000002420200220 */ /* 0x008fe20000410000 */
[----:B------:R-:W-:Y:S01]  /*11ee0*/  @P1 FMUL.FTZ R33, R33, R37 ;  /* 0x0000002521211220 */ /* 0x000fe20000410000 */
[----:B------:R-:W-:Y:S02]  /*11ef0*/  @P2 FMUL.FTZ R34, R34, R38 ;  /* 0x0000002622222220 */ /* 0x000fe40000410000 */
[----:B------:R-:W-:-:S05]  /*11f00*/  @P3 FMUL.FTZ R35, R35, R39 ;  /* 0x0000002723233220 */ /* 0x000fca0000410000 */
[----:B------:R3:W-:Y:S02]  /*11f10*/  STG.E.128 desc[UR36][R20.64], R32 ;  /* 0x0000002014007986 */ /* 0x0007e4000c101d24 */
.L_x_1991:
[----:B------:R-:W-:Y:S05]  /*11f20*/  BSYNC.RECONVERGENT B2 ;  /* 0x0000000000027941 */ /* 0x000fea0003800200 */
.L_x_1990:
[----:B------:R-:W-:Y:S01]  /*11f30*/  VIADD R31, R25, 0x280 ;  /* 0x00000280191f7836 */ /* 0x000fe20000000000 */
[----:B------:R-:W4:Y:S01]  /*11f40*/  S2UR UR8, SR_CgaCtaId ;  /* 0x00000000000879c3 */ /* 0x000f220000008800 */
[----:B------:R-:W-:Y:S01]  /*11f50*/  UISETP.NE.AND UP0, UPT, UR16, URZ, UPT ;  /* 0x000000ff1000728c */ /* 0x000fe2000bf05270 */
[----:B------:R-:W-:Y:S01]  /*11f60*/  IADD3 R29, PT, PT, R30, -R3, RZ ;  /* 0x800000031e1d7210 */ /* 0x000fe20007ffe0ff */
[----:B--23--:R-:W-:Y:S01]  /*11f70*/  IMAD.WIDE.U32 R20, R31, 0x4, R16 ;  /* 0x000000041f147825 */ /* 0x00cfe200078e0010 */
[----:B------:R-:W-:Y:S02]  /*11f80*/  UMOV UR5, 0x400 ;  /* 0x0000040000057882 */ /* 0x000fe40000000000 */
[----:B------:R-:W-:Y:S01]  /*11f90*/  UIADD3 UR5, UPT, UPT, UR5, 0x440, URZ ;  /* 0x0000044005057890 */ /* 0x000fe2000fffe0ff */
[----:B------:R-:W-:Y:S01]  /*11fa0*/  PLOP3.LUT P0, PT, PT, PT, UP0, 0x80, 0x8 ;  /* 0x000000000008781c */ /* 0x000fe20003f0f008 */
[----:B-1----:R1:W5:Y:S01]  /*11fb0*/  LDG.E.128 R36, desc[UR36][R20.64] ;  /* 0x0000002414247981 */ /* 0x002362000c1e1d00 */
[----:B------:R-:W-:-:S02]  /*11fc0*/  VIADD R45, R25, 0x500 ;  /* 0x00000500192d7836 */ /* 0x000fc40000000000 */
[----:B------:R-:W-:Y:S02]  /*11fd0*/  VIADD R49, R25, 0x780 ;  /* 0x0000078019317836 */ /* 0x000fe40000000000 */
[----:B------:R-:W-:-:S04]  /*11fe0*/  IMAD.WIDE.U32 R22, R45, 0x4, R16 ;  /* 0x000000042d167825 */ /* 0x000fc800078e0010 */
[----:B------:R-:W-:Y:S01]  /*11ff0*/  IMAD.WIDE.U32 R24, R49, 0x4, R16 ;  /* 0x0000000431187825 */ /* 0x000fe200078e0010 */
[----:B----4-:R-:W-:-:S06]  /*12000*/  ULEA UR5, UR8, UR5, 0x18 ;  /* 0x0000000508057291 */ /* 0x010fcc000f8ec0ff */
[----:B------:R-:W-:Y:S01]  /*12010*/  LEA R29, R29, UR5, 0x2 ;  /* 0x000000051d1d7c11 */ /* 0x000fe2000f8e10ff */
[----:B-1----:R-:W-:Y:S06]  /*12020*/  @P0 BRA `(.L_x_1992) ;  /* 0x0000000000480947 */ /* 0x002fec0003800000 */
[----:B------:R-:W-:Y:S01]  /*12030*/  VOTEU.ANY UP0, P5 ;  /* 0x0000000000ff7886 */ /* 0x000fe20002800100 */
[----:B------:R-:W-:Y:S01]  /*12040*/  PLOP3.LUT P1, PT, PT, PT, UP0, 0x80, 0x8 ;  /* 0x000000000008781c */ /* 0x000fe20003f2f008 */
[----:B------:R-:W1:-:S12]  /*12050*/  LDS.128 R52, [R18+UR7] ;  /* 0x0000000712347984 */ /* 0x000e580008000c00 */
[----:B------:R-:W2:Y:S01]  /*12060*/  @P1 LDG.E.128 R40, desc[UR36][R26.64] ;  /* 0x000000241a281981 */ /* 0x000ea2000c1e1d00 */
[----:B------:R-:W-:Y:S01]  /*12070*/  PLOP3.LUT P1, PT, PT, PT, UP0, 0x80, 0x8 ;  /* 0x000000000008781c */ /* 0x000fe20003f2f008 */
[----:B------:R-:W-:Y:S01]  /*12080*/  IMAD.WIDE.U32 R20, R31, 0x4, R14 ;  /* 0x000000041f147825 */ /* 0x000fe200078e000e */
        /* <DEDUP_REMOVED lines=12> */
.L_x_1992:
[----:B------:R2:W5:Y:S01]  /*12150*/  LDG.E.128 R40, desc[UR36][R22.64] ;  /* 0x0000002416287981 */ /* 0x000562000c1e1d00 */
[----:B------:R-:W-:Y:S05]  /*12160*/  @P0 BRA `(.L_x_1993) ;  /* 0x0000000000480947 */ /* 0x000fea0003800000 */
[----:B------:R-:W-:Y:S01]  /*12170*/  VOTEU.ANY UP0, P5 ;  /* 0x0000000000ff7886 */ /* 0x000fe20002800100 */
[----:B------:R-:W-:Y:S01]  /*12180*/  PLOP3.LUT P1, PT, PT, PT, UP0, 0x80, 0x8 ;  /* 0x000000000008781c */ /* 0x000fe20003f2f008 */
[----:B------:R-:W3:-:S12]  /*12190*/  LDS.128 R52, [R18+UR7] ;  /* 0x0000000712347984 */ /* 0x000ed80008000c00 */
[----:B-12---:R-:W2:Y:S01]  /*121a0*/  @P1 LDG.E.128 R20, desc[UR36][R26.64] ;  /* 0x000000241a141981 */ /* 0x006ea2000c1e1d00 */
[----:B------:R-:W-:Y:S02]  /*121b0*/  PLOP3.LUT P1, PT, PT, PT, UP0, 0x80, 0x8 ;  /* 0x000000000008781c */ /* 0x000fe40003f2f008 */
[----:B------:R-:W-:Y:S02]  /*121c0*/  PLOP3.LUT P2, PT, PT, PT, UP0, 0x80, 0x8 ;  /* 0x000000000008781c */ /* 0x000fe40003f4f008 */
[----:B------:R-:W-:Y:S02]  /*121d0*/  PLOP3.LUT P3, PT, PT, PT, UP0, 0x80, 0x8 ;  /* 0x000000000008781c */ /* 0x000fe40003f6f008 */
[----:B------:R-:W-:Y:S01]  /*121e0*/  PLOP3.LUT P4, PT, PT, PT, UP0, 0x80, 0x8 ;  /* 0x000000000008781c */ /* 0x000fe20003f8f008 */
[----:B---3-5:R-:W-:Y:S01]  /*121f0*/  FADD.FTZ R40, R52, R40 ;  /* 0x0000002834287221 */ /* 0x028fe20000010000 */
        /* <DEDUP_REMOVED lines=9> */
.L_x_1993:
[----:B------:R4:W5:Y:S04]  /*12290*/  LDG.E.128 R44, desc[UR36][R24.64] ;  /* 0x00000024182c7981 */ /* 0x000968000c1e1d00 */
[----:B-1-3--:R-:W1:Y:S04]  /*122a0*/  LDS R21, [R29] ;  /* 0x000000001d157984 */ /* 0x00ae680000000800 */
[----:B------:R-:W3:Y:S04]  /*122b0*/  LDS R20, [R29+0x20] ;  /* 0x000020001d147984 */ /* 0x000ee80000000800 */
[----:B--2---:R-:W2:Y:S01]  /*122c0*/  LDS R22, [R29+0x40] ;  /* 0x000040001d167984 */ /* 0x004ea20000000800 */
[C---:B-1---5:R-:W-:Y:S01]  /*122d0*/  FFMA.FTZ R23, R21.reuse, R32, R8 ;  /* 0x0000002015177223 */ /* 0x062fe20000010008 */
[C---:B------:R-:W-:Y:S01]  /*122e0*/  FFMA.FTZ R8, R21.reuse, R33, R9 ;  /* 0x0000002115087223 */ /* 0x040fe20000010009 */
[C---:B------:R-:W-:Y:S01]  /*122f0*/  FFMA.FTZ R9, R21.reuse, R34, R10 ;  /* 0x0000002215097223 */ /* 0x040fe2000001000a */
[----:B------:R-:W-:Y:S01]  /*12300*/  FFMA.FTZ R10, R21, R35, R11 ;  /* 0x00000023150a7223 */ /* 0x000fe2000001000b */
[C---:B---3--:R-:W-:Y:S01]  /*12310*/  FFMA.FTZ R23, R20.reuse, R36, R23 ;  /* 0x0000002414177223 */ /* 0x048fe20000010017 */
[C---:B------:R-:W-:Y:S01]  /*12320*/  FFMA.FTZ R8, R20.reuse, R37, R8 ;  /* 0x0000002514087223 */ /* 0x040fe20000010008 */
[C---:B------:R-:W-:Y:S01]  /*12330*/  FFMA.FTZ R9, R20.reuse, R38, R9 ;  /* 0x0000002614097223 */ /* 0x040fe20000010009 */
[----:B------:R-:W-:Y:S01]  /*12340*/  FFMA.FTZ R10, R20, R39, R10 ;  /* 0x00000027140a7223 */ /* 0x000fe2000001000a */
[C---:B--2---:R-:W-:Y:S01]  /*12350*/  FFMA.FTZ R40, R22.reuse, R40, R23 ;  /* 0x0000002816287223 */ /* 0x044fe20000010017 */
[C---:B------:R-:W-:Y:S01]  /*12360*/  FFMA.FTZ R20, R22.reuse, R41, R8 ;  /* 0x0000002916147223 */ /* 0x040fe20000010008 */
[C---:B------:R-:W-:Y:S01]  /*12370*/  FFMA.FTZ R21, R22.reuse, R42, R9 ;  /* 0x0000002a16157223 */ /* 0x040fe20000010009 */
[----:B------:R-:W-:Y:S01]  /*12380*/  FFMA.FTZ R22, R22, R43, R10 ;  /* 0x0000002b16167223 */ /* 0x000fe2000001000a */
[----:B----4-:R-:W-:Y:S06]  /*12390*/  @P0 BRA `(.L_x_1994) ;  /* 0x0000000000480947 */ /* 0x010fec0003800000 */
[----:B------:R-:W-:Y:S01]  /*123a0*/  VOTEU.ANY UP0, P5 ;  /* 0x0000000000ff7886 */ /* 0x000fe20002800100 */
[----:B------:R-:W-:Y:S01]  /*123b0*/  PLOP3.LUT P1, PT, PT, PT, UP0, 0x80, 0x8 ;  /* 0x000000000008781c */ /* 0x000fe20003f2f008 */
[----:B------:R-:W1:-:S12]  /*123c0*/  LDS.128 R32, [R18+UR7] ;  /* 0x0000000712207984 */ /* 0x000e580008000c00 */
        /* <DEDUP_REMOVED lines=15> */
.L_x_1994:
[----:B------:R-:W1:Y:S01]  /*124c0*/  LDS R11, [R29+0x60] ;  /* 0x000060001d0b7984 */ /* 0x000e620000000800 */
[----:B------:R-:W-:-:S05]  /*124d0*/  VIADD R30, R30, 0x20 ;  /* 0x000000201e1e7836 */ /* 0x000fca0000000000 */
[----:B------:R-:W-:Y:S01]  /*124e0*/  ISETP.GE.AND P1, PT, R30, R19, PT ;  /* 0x000000131e00720c */ /* 0x000fe20003f26270 */
[C---:B-1----:R-:W-:Y:S01]  /*124f0*/  FFMA.FTZ R8, R11.reuse, R44, R40 ;  /* 0x0000002c0b087223 */ /* 0x042fe20000010028 */
[C---:B------:R-:W-:Y:S01]  /*12500*/  FFMA.FTZ R9, R11.reuse, R45, R20 ;  /* 0x0000002d0b097223 */ /* 0x040fe20000010014 */
[C---:B------:R-:W-:Y:S01]  /*12510*/  FFMA.FTZ R10, R11.reuse, R46, R21 ;  /* 0x0000002e0b0a7223 */ /* 0x040fe20000010015 */
[----:B------:R-:W-:-:S09]  /*12520*/  FFMA.FTZ R11, R11, R47, R22 ;  /* 0x0000002f0b0b7223 */ /* 0x000fd20000010016 */
[----:B------:R-:W-:Y:S05]  /*12530*/  @!P1 BRA `(.L_x_1995) ;  /* 0xfffffff800189947 */ /* 0x000fea000383ffff */
.L_x_1985:
[----:B---3--:R-:W-:Y:S05]  /*12540*/  BSYNC.RECONVERGENT B1 ;  /* 0x0000000000017941 */ /* 0x008fea0003800200 */
.L_x_1984:
[----:B------:R-:W-:Y:S01]  /*12550*/  ISETP.GE.AND P0, PT, R28, UR39, PT ;  /* 0x000000271c007c0c */ /* 0x000fe2000bf06270 */
[----:B------:R-:W-:-:S12]  /*12560*/  BSSY.RECONVERGENT B1, `(.L_x_1996) ;  /* 0x00000d4000017945 */ /* 0x000fd80003800200 */
[----:B------:R-:W-:Y:S05]  /*12570*/  @P0 BRA `(.L_x_1997) ;  /* 0x0000000c00480947 */ /* 0x000fea0003800000 */
[----:B------:R-:W3:Y:S01]  /*12580*/  LDCU UR5, c[0x0][0x3f8] ;  /* 0x00007f00ff0577ac */ /* 0x000ee20008000800 */
[----:B------:R-:W-:Y:S01]  /*12590*/  VIADD R19, R28, 0x8 ;  /* 0x000000081c137836 */ /* 0x000fe20000000000 */
[----:B--2---:R-:W2:Y:S01]  /*125a0*/  LDC.64 R20, c[0x0][0x458] ;  /* 0x00011600ff147b82 */ /* 0x004ea20000000a00 */
[----:B------:R-:W-:Y:S01]  /*125b0*/  LOP3.LUT R24, RZ, R3, RZ, 0x33, !PT ;  /* 0x00000003ff187212 */ /* 0x000fe200078e33ff */
[----:B------:R-:W-:Y:S01]  /*125c0*/  BSSY.RECONVERGENT B2, `(.L_x_1998) ;  /* 0x0000049000027945 */ /* 0x000fe20003800200 */
[----:B------:R-:W-:Y:S01]  /*125d0*/  IMAD.MOV.U32 R25, RZ, RZ, R28 ;  /* 0x000000ffff197224 */ /* 0x000fe200078e001c */
[----:B------:R-:W-:-:S04]  /*125e0*/  VIMNMX R23, PT, PT, R19, UR39, !PT ;  /* 0x0000002713177c48 */ /* 0x000fc8000ffe0100 */
[----:B------:R-:W-:-:S04]  /*125f0*/  IADD3 R24, PT, PT, -R12, R23, R24 ;  /* 0x000000170c187210 */ /* 0x000fc80007ffe118 */
[----:B------:R-:W-:Y:S01]  /*12600*/  LOP3.LUT P0, RZ, R24, 0x8, RZ, 0xc0, !PT ;  /* 0x0000000818ff7812 */ /* 0x000fe2000780c0ff */
[----:B---3--:R-:W-:-:S06]  /*12610*/  UIMAD UR5, UR38, UR5, UR9 ;  /* 0x00000005260572a4 */ /* 0x008fcc000f8e0209 */
[----:B------:R-:W-:-:S04]  /*12620*/  IMAD.U32 R22, RZ, RZ, UR5 ;  /* 0x00000005ff167e24 */ /* 0x000fc8000f8e00ff */
[----:B------:R-:W-:-:S04]  /*12630*/  IMAD R23, R22, 0x50, R13 ;  /* 0x0000005016177824 */ /* 0x000fc800078e020d */
[----:B--2---:R-:W-:Y:S01]  /*12640*/  IMAD.WIDE R22, R23, 0x4, R20 ;  /* 0x0000000417167825 */ /* 0x004fe200078e0214 */
[----:B------:R-:W-:Y:S06]  /*12650*/  @P0 BRA `(.L_x_1999) ;  /* 0x0000000000fc0947 */ /* 0x000fec0003800000 */
[----:B------:R-:W2:Y:S01]  /*12660*/  LDC R27, c[0x0][0x3f4] ;  /* 0x0000fd00ff1b7b82 */ /* 0x000ea20000000800 */
[----:B------:R-:W-:Y:S01]  /*12670*/  IMAD.MOV.U32 R25, RZ, RZ, R19 ;  /* 0x000000ffff197224 */ /* 0x000fe200078e0013 */
[----:B--2---:R-:W-:-:S13]  /*12680*/  ISETP.GE.AND P0, PT, R28, R27, PT ;  /* 0x0000001b1c00720c */ /* 0x004fda0003f06270 */
[----:B------:R-:W-:Y:S05]  /*12690*/  @!P0 BRA `(.L_x_1999) ;  /* 0x0000000000ec8947 */ /* 0x000fea0003800000 */
[----:B------:R-:W-:Y:S02]  /*126a0*/  IABS R25, R27 ;  /* 0x0000001b00197213 */ /* 0x000fe40000000000 */
        /* <DEDUP_REMOVED lines=18> */
[----:B------:R-:W-:-:S05]  /*127d0*/  @!P0 IADD3 R20, PT, PT, R20, -R25, RZ ;  /* 0x8000001914148210 */ /* 0x000fca0007ffe0ff */
[----:B------:R-:W-:Y:S01]  /*127e0*/  @!P1 IMAD.MOV R20, RZ, RZ, -R20 ;  /* 0x000000ffff149224 */ /* 0x000fe200078e0a14 */
[----:B------:R-:W-:-:S05]  /*127f0*/  @!P2 LOP3.LUT R20, RZ, R27, RZ, 0x33, !PT ;  /* 0x0000001bff14a212 */ /* 0x000fca00078e33ff */
[----:B------:R-:W-:-:S04]  /*12800*/  IMAD R21, R20, 0x50, RZ ;  /* 0x0000005014157824 */ /* 0x000fc800078e02ff */
[----:B------:R-:W-:-:S05]  /*12810*/  IMAD.WIDE.U32 R20, R21, 0x4, R16 ;  /* 0x0000000415147825 */ /* 0x000fca00078e0010 */
[----:B------:R2:W5:Y:S01]  /*12820*/  LDG.E.128 R32, desc[UR36][R20.64] ;  /* 0x0000002414207981 */ /* 0x000562000c1e1d00 */
[----:B------:R-:W3:Y:S01]  /*12830*/  S2UR UR8, SR_CgaCtaId ;  /* 0x00000000000879c3 */ /* 0x000ee20000008800 */
[----:B------:R-:W-:Y:S02]  /*12840*/  UMOV UR5, 0x400 ;  /* 0x0000040000057882 */ /* 0x000fe40000000000 */
[----:B------:R-:W-:-:S04]  /*12850*/  UIADD3 UR5, UPT, UPT, UR5, 0x440, URZ ;  /* 0x0000044005057890 */ /* 0x000fc8000fffe0ff */
[----:B---3--:R-:W-:-:S06]  /*12860*/  ULEA UR5, UR8, UR5, 0x18 ;  /* 0x0000000508057291 */ /* 0x008fcc000f8ec0ff */
[----:B------:R-:W-:-:S05]  /*12870*/  LEA R25, R12, UR5, 0x2 ;  /* 0x000000050c197c11 */ /* 0x000fca000f8e10ff */
[----:B------:R-:W3:Y:S01]  /*12880*/  LDCU UR5, c[0x0][0x40c] ;  /* 0x00008180ff0577ac */ /* 0x000ee20008000800 */
[----:B------:R-:W4:Y:S01]  /*12890*/  LDS R25, [R25] ;  /* 0x0000000019197984 */ /* 0x000f220000000800 */
[----:B---3--:R-:W-:-:S09]  /*128a0*/  UISETP.NE.AND UP0, UPT, UR5, URZ, UPT ;  /* 0x000000ff0500728c */ /* 0x008fd2000bf05270 */
[----:B--2---:R-:W-:Y:S05]  /*128b0*/  BRA.U UP0, `(.L_x_2000) ;  /* 0x0000000100507547 */ /* 0x004fea000b800000 */
[----:B------:R-:W-:Y:S01]  /*128c0*/  ISETP.NE.AND P3, PT, R2, RZ, PT ;  /* 0x000000ff0200720c */ /* 0x000fe20003f65270 */
[----:B------:R-:W2:-:S12]  /*128d0*/  LDS.128 R40, [R18+UR7] ;  /* 0x0000000712287984 */ /* 0x000e980008000c00 */
[----:B------:R-:W-:Y:S01]  /*128e0*/  VOTEU.ANY UP0, P3 ;  /* 0x0000000000ff7886 */ /* 0x000fe20001800100 */
[----:B------:R-:W-:-:S13]  /*128f0*/  PLOP3.LUT P0, PT, PT, PT, UP0, 0x80, 0x8 ;  /* 0x000000000008781c */ /* 0x000fda0003f0f008 */
[----:B-1----:R-:W3:Y:S01]  /*12900*/  @P0 LDG.E.128 R36, desc[UR36][R22.64] ;  /* 0x0000002416240981 */ /* 0x002ee2000c1e1d00 */
[----:B------:R-:W-:Y:S01]  /*12910*/  PLOP3.LUT P0, PT, PT, PT, UP0, 0x80, 0x8 ;  /* 0x000000000008781c */ /* 0x000fe20003f0f008 */
[----:B------:R-:W-:Y:S01]  /*12920*/  IMAD R21, R28, 0x50, RZ ;  /* 0x000000501c157824 */ /* 0x000fe200078e02ff */
[----:B------:R-:W-:Y:S02]  /*12930*/  PLOP3.LUT P1, PT, PT, PT, UP0, 0x80, 0x8 ;  /* 0x000000000008781c */ /* 0x000fe40003f2f008 */
[----:B------:R-:W-:Y:S01]  /*12940*/  PLOP3.LUT P2, PT, PT, PT, UP0, 0x80, 0x8 ;  /* 0x000000000008781c */ /* 0x000fe20003f4f008 */
[----:B------:R-:W-:Y:S01]  /*12950*/  IMAD.WIDE.U32 R20, R21, 0x4, R14 ;  /* 0x0000000415147825 */ /* 0x000fe200078e000e */
[----:B------:R-:W-:-:S03]  /*12960*/  PLOP3.LUT P3, PT, PT, PT, UP0, 0x80, 0x8 ;  /* 0x000000000008781c */ /* 0x000fc60003f6f008 */
[----:B--2--5:R-:W-:Y:S01]  /*12970*/  FADD.FTZ R32, R32, R40 ;  /* 0x0000002820207221 */ /* 0x024fe20000010000 */
[----:B------:R-:W-:Y:S01]  /*12980*/  FADD.FTZ R33, R33, R41 ;  /* 0x0000002921217221 */ /* 0x000fe20000010000 */
[----:B------:R-:W-:Y:S01]  /*12990*/  FADD.FTZ R34, R34, R42 ;  /* 0x0000002a22227221 */ /* 0x000fe20000010000 */
[----:B------:R-:W-:Y:S01]  /*129a0*/  FADD.FTZ R35, R35, R43 ;  /* 0x0000002b23237221 */ /* 0x000fe20000010000 */
[----:B---3--:R-:W-:Y:S02]  /*129b0*/  @P0 FMUL.FTZ R32, R32, R36 ;  /* 0x0000002420200220 */ /* 0x008fe40000410000 */
[----:B------:R-:W-:Y:S02]  /*129c0*/  @P1 FMUL.FTZ R33, R33, R37 ;  /* 0x0000002521211220 */ /* 0x000fe40000410000 */
[----:B------:R-:W-:Y:S02]  /*129d0*/  @P2 FMUL.FTZ R34, R34, R38 ;  /* 0x0000002622222220 */ /* 0x000fe40000410000 */
[----:B------:R-:W-:-:S05]  /*129e0*/  @P3 FMUL.FTZ R35, R35, R39 ;  /* 0x0000002723233220 */ /* 0x000fca0000410000 */
[----:B------:R2:W-:Y:S02]  /*129f0*/  STG.E.128 desc[UR36][R20.64], R32 ;  /* 0x0000002014007986 */ /* 0x0005e4000c101d24 */
.L_x_2000:
[C---:B----45:R-:W-:Y:S01]  /*12a00*/  FFMA.FTZ R8, R25.reuse, R32, R8 ;  /* 0x0000002019087223 */ /* 0x070fe20000010008 */
[C---:B------:R-:W-:Y:S01]  /*12a10*/  FFMA.FTZ R9, R25.reuse, R33, R9 ;  /* 0x0000002119097223 */ /* 0x040fe20000010009 */
[C---:B------:R-:W-:Y:S01]  /*12a20*/  FFMA.FTZ R10, R25.reuse, R34, R10 ;  /* 0x00000022190a7223 */ /* 0x040fe2000001000a */
[----:B------:R-:W-:Y:S01]  /*12a30*/  FFMA.FTZ R11, R25, R35, R11 ;  /* 0x00000023190b7223 */ /* 0x000fe2000001000b */
[----:B------:R-:W-:-:S07]  /*12a40*/  IMAD.MOV.U32 R25, RZ, RZ, R19 ;  /* 0x000000ffff197224 */ /* 0x000fce00078e0013 */
.L_x_1999:
[----:B------:R-:W-:Y:S05]  /*12a50*/  BSYNC.RECONVERGENT B2 ;  /* 0x0000000000027941 */ /* 0x000fea0003800200 */
.L_x_1998:
[----:B------:R-:W-:-:S13]  /*12a60*/  ISETP.GE.U32.AND P0, PT, R24, 0x8, PT ;  /* 0x000000081800780c */ /* 0x000fda0003f06070 */
[----:B------:R-:W-:Y:S05]  /*12a70*/  @!P0 BRA `(.L_x_1997) ;  /* 0x0000000800088947 */ /* 0x000fea0003800000 */
[----:B------:R-:W3:Y:S01]  /*12a80*/  S2R R24, SR_CgaCtaId ;  /* 0x0000000000187919 */ /* 0x000ee20000008800 */
[----:B------:R-:W-:Y:S01]  /*12a90*/  MOV R19, 0x400 ;  /* 0x0000040000137802 */ /* 0x000fe20000000f00 */
[----:B--2---:R-:W-:-:S04]  /*12aa0*/  IMAD.SHL.U32 R20, R3, 0x4, RZ ;  /* 0x0000000403147824 */ /* 0x004fc800078e00ff */
[----:B------:R-:W-:Y:S02]  /*12ab0*/  VIADD R21, R19, 0x440 ;  /* 0x0000044013157836 */ /* 0x000fe40000000000 */
[----:B------:R-:W-:-:S03]  /*12ac0*/  IMAD R19, R25, 0x4, -R20 ;  /* 0x0000000419137824 */ /* 0x000fc600078e0a14 */
[----:B---3--:R-:W-:Y:S02]  /*12ad0*/  LEA R20, R24, R21, 0x18 ;  /* 0x0000001518147211 */ /* 0x008fe400078ec0ff */
[C---:B------:R-:W-:Y:S01]  /*12ae0*/  IADD3 R24, PT, PT, R25.reuse, 0x8, RZ ;  /* 0x0000000819187810 */ /* 0x040fe20007ffe0ff */
[----:B------:R-:W-:Y:S01]  /*12af0*/  IMAD R25, R25, 0x50, RZ ;  /* 0x0000005019197824 */ /* 0x000fe200078e02ff */
[----:B------:R-:W-:-:S07]  /*12b00*/  IADD3 R19, PT, PT, R19, 0x20, R20 ;  /* 0x0000002013137810 */ /* 0x000fce0007ffe014 */
.L_x_2007:
[----:B------:R-:W2:Y:S01]  /*12b10*/  LDC R41, c[0x0][0x3f4] ;  /* 0x0000fd00ff297b82 */ /* 0x000ea20000000800 */
[----:B------:R-:W-:Y:S01]  /*12b20*/  VIADD R26, R24, 0xfffffff8 ;  /* 0xfffffff8181a7836 */ /* 0x000fe20000000000 */
[----:B------:R-:W-:Y:S04]  /*12b30*/  BSSY.RECONVERGENT B2, `(.L_x_2001) ;  /* 0x0000037000027945 */ /* 0x000fe80003800200 */
[----:B--2---:R-:W-:-:S13]  /*12b40*/  ISETP.GE.AND P0, PT, R26, R41, PT ;  /* 0x000000291a00720c */ /* 0x004fda0003f06270 */
[----:B------:R-:W-:Y:S05]  /*12b50*/  @!P0 BRA `(.L_x_2002) ;  /* 0x0000000000d08947 */ /* 0x000fea0003800000 */
[----:B------:R-:W-:Y:S01]  /*12b60*/  IABS R27, R41 ;  /* 0x00000029001b7213 */ /* 0x000fe20000000000 */
[----:B------:R-:W2:Y:S01]  /*12b70*/  LDCU UR5, c[0x0][0x40c] ;  /* 0x00008180ff0577ac */ /* 0x000ea20008000800 */
[----:B------:R-:W-:Y:S02]  /*12b80*/  IABS R30, R26 ;  /* 0x0000001a001e7213 */ /* 0x000fe40000000000 */
        /* <DEDUP_REMOVED lines=17> */
[----:B------:R-:W-:Y:S02]  /*12ca0*/  @!P0 IMAD.IADD R20, R20, 0x1, -R27 ;  /* 0x0000000114148824 */ /* 0x000fe400078e0a1b */
[----:B------:R3:W4:Y:S02]  /*12cb0*/  LDS R27, [R19+-0x20] ;  /* 0xffffe000131b7984 */ /* 0x0007240000000800 */
[----:B------:R-:W-:Y:S01]  /*12cc0*/  @!P1 IMAD.MOV R20, RZ, RZ, -R20 ;  /* 0x000000ffff149224 */ /* 0x000fe200078e0a14 */
[----:B------:R-:W-:-:S05]  /*12cd0*/  @!P2 LOP3.LUT R20, RZ, R41, RZ, 0x33, !PT ;  /* 0x00000029ff14a212 */ /* 0x000fca00078e33ff */
[----:B------:R-:W-:-:S04]  /*12ce0*/  IMAD R21, R20, 0x50, RZ ;  /* 0x0000005014157824 */ /* 0x000fc800078e02ff */
[----:B------:R-:W-:-:S05]  /*12cf0*/  IMAD.WIDE.U32 R20, R21, 0x4, R16 ;  /* 0x0000000415147825 */ /* 0x000fca00078e0010 */
[----:B------:R3:W5:Y:S01]  /*12d00*/  LDG.E.128 R28, desc[UR36][R20.64] ;  /* 0x00000024141c7981 */ /* 0x000762000c1e1d00 */
[----:B--2---:R-:W-:-:S09]  /*12d10*/  UISETP.NE.AND UP0, UPT, UR5, URZ, UPT ;  /* 0x000000ff0500728c */ /* 0x004fd2000bf05270 */
[----:B---3--:R-:W-:Y:S05]  /*12d20*/  BRA.U UP0, `(.L_x_2003) ;  /* 0x00000001004c7547 */ /* 0x008fea000b800000 */
[----:B------:R-:W-:Y:S01]  /*12d30*/  ISETP.NE.AND P3, PT, R2, RZ, PT ;  /* 0x000000ff0200720c */ /* 0x000fe20003f65270 */
[----:B------:R-:W2:-:S12]  /*12d40*/  LDS.128 R32, [R18+UR7] ;  /* 0x0000000712207984 */ /* 0x000e980008000c00 */
[----:B------:R-:W-:Y:S01]  /*12d50*/  VOTEU.ANY UP0, P3 ;  /* 0x0000000000ff7886 */ /* 0x000fe20001800100 */
[----:B------:R-:W-:-:S13]  /*12d60*/  PLOP3.LUT P0, PT, PT, PT, UP0, 0x80, 0x8 ;  /* 0x000000000008781c */ /* 0x000fda0003f0f008 */
[----:B-1----:R-:W3:Y:S01]  /*12d70*/  @P0 LDG.E.128 R36, desc[UR36][R22.64] ;  /* 0x0000002416240981 */ /* 0x002ee2000c1e1d00 */
[----:B------:R-:W-:Y:S01]  /*12d80*/  PLOP3.LUT P0, PT, PT, PT, UP0, 0x80, 0x8 ;  /* 0x000000000008781c */ /* 0x000fe20003f0f008 */
[----:B------:R-:W-:Y:S01]  /*12d90*/  IMAD.WIDE.U32 R20, R25, 0x4, R14 ;  /* 0x0000000419147825 */ /* 0x000fe200078e000e */
        /* <DEDUP_REMOVED lines=10> */
[----:B------:R-:W-:-:S05]  /*12e40*/  @P3 FMUL.FTZ R31, R31, R39 ;  /* 0x000000271f1f3220 */ /* 0x000fca0000410000 */
[----:B------:R2:W-:Y:S02]  /*12e50*/  STG.E.128 desc[UR36][R20.64], R28 ;  /* 0x0000001c14007986 */ /* 0x0005e4000c101d24 */
.L_x_2003:
[C---:B----45:R-:W-:Y:S01]  /*12e60*/  FFMA.FTZ R8, R27.reuse, R28, R8 ;  /* 0x0000001c1b087223 */ /* 0x070fe20000010008 */
[C---:B------:R-:W-:Y:S01]  /*12e70*/  FFMA.FTZ R9, R27.reuse, R29, R9 ;  /* 0x0000001d1b097223 */ /* 0x040fe20000010009 */
[C---:B------:R-:W-:Y:S01]  /*12e80*/  FFMA.FTZ R10, R27.reuse, R30, R10 ;  /* 0x0000001e1b0a7223 */ /* 0x040fe2000001000a */
[----:B------:R-:W-:-:S07]  /*12e90*/  FFMA.FTZ R11, R27, R31, R11 ;  /* 0x0000001f1b0b7223 */ /* 0x000fce000001000b */
.L_x_2002:
[----:B------:R-:W-:Y:S05]  /*12ea0*/  BSYNC.RECONVERGENT B2 ;  /* 0x0000000000027941 */ /* 0x000fea0003800200 */
.L_x_2001:
[----:B------:R-:W-:Y:S01]  /*12eb0*/  ISETP.GE.AND P0, PT, R24, R41, PT ;  /* 0x000000291800720c */ /* 0x000fe20003f06270 */
[----:B------:R-:W-:-:S12]  /*12ec0*/  BSSY.RECONVERGENT B2, `(.L_x_2004) ;  /* 0x0000037000027945 */ /* 0x000fd80003800200 */
[----:B------:R-:W-:Y:S05]  /*12ed0*/  @!P0 BRA `(.L_x_2005) ;  /* 0x0000000000d48947 */ /* 0x000fea0003800000 */
[----:B------:R-:W-:Y:S01]  /*12ee0*/  IABS R27, R41 ;  /* 0x00000029001b7213 */ /* 0x000fe20000000000 */
[----:B------:R-:W3:Y:S01]  /*12ef0*/  LDCU UR5, c[0x0][0x40c] ;  /* 0x00008180ff0577ac */ /* 0x000ee20008000800 */
[----:B--2---:R-:W-:Y:S02]  /*12f00*/  IABS R30, R24 ;  /* 0x00000018001e7213 */ /* 0x004fe40000000000 */
[----:B------:R-:W2:Y:S01]  /*12f10*/  I2F.RP R26, R27 ;  /* 0x0000001b001a7306 */ /* 0x000ea20000209400 */
[----:B------:R-:W-:Y:S02]  /*12f20*/  ISETP.GE.AND P1, PT, R24, RZ, PT ;  /* 0x000000ff1800720c */ /* 0x000fe40003f26270 */
[----:B------:R-:W-:-:S05]  /*12f30*/  ISETP.NE.AND P2, PT, R41, RZ, PT ;  /* 0x000000ff2900720c */ /* 0x000fca0003f45270 */
[----:B--2---:R-:W2:Y:S02]  /*12f40*/  MUFU.RCP R26, R26 ;  /* 0x0000001a001a7308 */ /* 0x004ea40000001000 */
[----:B--2---:R-:W-:-:S06]  /*12f50*/  VIADD R28, R26, 0xffffffe ;  /* 0x0ffffffe1a1c7836 */ /* 0x004fcc0000000000 */
[----:B------:R-:W2:Y:S02]  /*12f60*/  F2I.FTZ.U32.TRUNC.NTZ R21, R28 ;  /* 0x0000001c00157305 */ /* 0x000ea4000021f000 */
[----:B--2---:R-:W-:-:S04]  /*12f70*/  IMAD.MOV R20, RZ, RZ, -R21 ;  /* 0x000000ffff147224 */ /* 0x004fc800078e0a15 */
[----:B------:R-:W-:Y:S02]  /*12f80*/  IMAD R29, R20, R27, RZ ;  /* 0x0000001b141d7224 */ /* 0x000fe400078e02ff */
[----:B------:R-:W-:-:S05]  /*12f90*/  HFMA2 R20, -RZ, RZ, 0, 0 ;  /* 0x00000000ff147431 */ /* 0x000fca00000001ff */
        /* <DEDUP_REMOVED lines=8> */
[----:B------:R-:W-:Y:S02]  /*13020*/  @!P0 IMAD.IADD R20, R20, 0x1, -R27 ;  /* 0x0000000114148824 */ /* 0x000fe400078e0a1b */
[----:B------:R2:W4:Y:S02]  /*13030*/  LDS R27, [R19] ;  /* 0x00000000131b7984 */ /* 0x0005240000000800 */
[----:B------:R-:W-:Y:S01]  /*13040*/  @!P1 IMAD.MOV R20, RZ, RZ, -R20 ;  /* 0x000000ffff149224 */ /* 0x000fe200078e0a14 */
[----:B------:R-:W-:-:S05]  /*13050*/  @!P2 LOP3.LUT R20, RZ, R41, RZ, 0x33, !PT ;  /* 0x00000029ff14a212 */ /* 0x000fca00078e33ff */
[----:B------:R-:W-:-:S04]  /*13060*/  IMAD R21, R20, 0x50, RZ ;  /* 0x0000005014157824 */ /* 0x000fc800078e02ff */
[----:B------:R-:W-:-:S05]  /*13070*/  IMAD.WIDE.U32 R20, R21, 0x4, R16 ;  /* 0x0000000415147825 */ /* 0x000fca00078e0010 */
[----:B------:R2:W5:Y:S01]  /*13080*/  LDG.E.128 R28, desc[UR36][R20.64] ;  /* 0x00000024141c7981 */ /* 0x000562000c1e1d00 */
[----:B---3--:R-:W-:-:S09]  /*13090*/  UISETP.NE.AND UP0, UPT, UR5, URZ, UPT ;  /* 0x000000ff0500728c */ /* 0x008fd2000bf05270 */
[----:B--2---:R-:W-:Y:S05]  /*130a0*/  BRA.U UP0, `(.L_x_2006) ;  /* 0x0000000100507547 */ /* 0x004fea000b800000 */
[----:B------:R-:W-:Y:S01]  /*130b0*/  ISETP.NE.AND P3, PT, R2, RZ, PT ;  /* 0x000000ff0200720c */ /* 0x000fe20003f65270 */
[----:B-1----:R-:W1:-:S12]  /*130c0*/  LDS.128 R36, [R18+UR7] ;  /* 0x0000000712247984 */ /* 0x002e580008000c00 */
        /* <DEDUP_REMOVED lines=8> */
[----:B-1---5:R-:W-:Y:S01]  /*13150*/  FADD.FTZ R28, R36, R28 ;  /* 0x0000001c241c7221 */ /* 0x022fe20000010000 */
[----:B------:R-:W-:Y:S01]  /*13160*/  FADD.FTZ R29, R37, R29 ;  /* 0x0000001d251d7221 */ /* 0x000fe20000010000 */
[----:B------:R-:W-:Y:S01]  /*13170*/  FADD.FTZ R30, R38, R30 ;  /* 0x0000001e261e7221 */ /* 0x000fe20000010000 */
[----:B------:R-:W-:Y:S01]  /*13180*/  FADD.FTZ R31, R39, R31 ;  /* 0x0000001f271f7221 */ /* 0x000fe20000010000 */
[----:B------:R-:W-:-:S04]  /*13190*/  IMAD.WIDE.U32 R20, R21, 0x4, R14 ;  /* 0x0000000415147825 */ /* 0x000fc800078e000e */
[----:B--2---:R-:W-:Y:S01]  /*131a0*/  @P0 FMUL.FTZ R28, R28, R32 ;  /* 0x000000201c1c0220 */ /* 0x004fe20000410000 */
[----:B------:R-:W-:Y:S01]  /*131b0*/  @P1 FMUL.FTZ R29, R29, R33 ;  /* 0x000000211d1d1220 */ /* 0x000fe20000410000 */
[----:B------:R-:W-:Y:S01]  /*131c0*/  @P2 FMUL.FTZ R30, R30, R34 ;  /* 0x000000221e1e2220 */ /* 0x000fe20000410000 */
[----:B------:R-:W-:-:S05]  /*131d0*/  @P3 FMUL.FTZ R31, R31, R35 ;  /* 0x000000231f1f3220 */ /* 0x000fca0000410000 */
[----:B------:R2:W-:Y:S02]  /*131e0*/  STG.E.128 desc[UR36][R20.64], R28 ;  /* 0x0000001c14007986 */ /* 0x0005e4000c101d24 */
.L_x_2006:
[C---:B----45:R-:W-:Y:S01]  /*131f0*/  FFMA.FTZ R8, R27.reuse, R28, R8 ;  /* 0x0000001c1b087223 */ /* 0x070fe20000010008 */
[C---:B------:R-:W-:Y:S01]  /*13200*/  FFMA.FTZ R9, R27.reuse, R29, R9 ;  /* 0x0000001d1b097223 */ /* 0x040fe20000010009 */
[C---:B------:R-:W-:Y:S01]  /*13210*/  FFMA.FTZ R10, R27.reuse, R30, R10 ;  /* 0x0000001e1b0a7223 */ /* 0x040fe2000001000a */
[----:B------:R-:W-:-:S07]  /*13220*/  FFMA.FTZ R11, R27, R31, R11 ;  /* 0x0000001f1b0b7223 */ /* 0x000fce000001000b */
.L_x_2005:
[----:B------:R-:W-:Y:S05]  /*13230*/  BSYNC.RECONVERGENT B2 ;  /* 0x0000000000027941 */ /* 0x000fea0003800200 */
.L_x_2004:
[C---:B--2---:R-:W-:Y:S02]  /*13240*/  VIADD R20, R24.reuse, 0x8 ;  /* 0x0000000818147836 */ /* 0x044fe40000000000 */
[----:B------:R-:W-:Y:S02]  /*13250*/  VIADD R24, R24, 0x10 ;  /* 0x0000001018187836 */ /* 0x000fe40000000000 */
[----:B------:R-:W-:Y:S01]  /*13260*/  VIADD R25, R25, 0x500 ;  /* 0x0000050019197836 */ /* 0x000fe20000000000 */
[----:B------:R-:W-:Y:S01]  /*13270*/  ISETP.GE.AND P0, PT, R20, UR39, PT ;  /* 0x0000002714007c0c */ /* 0x000fe2000bf06270 */
[----:B------:R-:W-:-:S12]  /*13280*/  VIADD R19, R19, 0x40 ;  /* 0x0000004013137836 */ /* 0x000fd80000000000 */
[----:B------:R-:W-:Y:S05]  /*13290*/  @!P0 BRA `(.L_x_2007) ;  /* 0xfffffff8001c8947 */ /* 0x000fea000383ffff */
.L_x_1997:
[----:B------:R-:W-:Y:S05]  /*132a0*/  BSYNC.RECONVERGENT B1 ;  /* 0x0000000000017941 */ /* 0x000fea0003800200 */
.L_x_1996:
[----:B------:R-:W-:-:S13]  /*132b0*/  ISETP.NE.AND P0, PT, R12, UR4, PT ;  /* 0x000000040c007c0c */ /* 0x000fda000bf05270 */
[----:B------:R-:W-:Y:S05]  /*132c0*/  @P0 BRA `(.L_x_1983) ;  /* 0x0000000000b80947 */ /* 0x000fea0003800000 */
[----:B------:R-:W-:Y:S02]  /*132d0*/  UMOV UR5, 0x50 ;  /* 0x0000005000057882 */ /* 0x000fe40000000000 */
[----:B------:R-:W-:-:S06]  /*132e0*/  UIMAD UR5, UR40, UR5, -0x50 ;  /* 0xffffffb0280574a4 */ /* 0x000fcc000f8e0205 */
[----:B------:R-:W-:-:S04]  /*132f0*/  IMAD.U32 R17, RZ, RZ, UR5 ;  /* 0x00000005ff117e24 */ /* 0x000fc8000f8e00ff */
[----:B------:R-:W-:Y:S01]  /*13300*/  IMAD.WIDE R16, R17, 0x4, R14 ;  /* 0x0000000411107825 */ /* 0x000fe200078e020e */
[----:B--2---:R-:W2:Y:S01]  /*13310*/  S2R R21, SR_CgaCtaId ;  /* 0x0000000000157919 */ /* 0x004ea20000008800 */
[----:B------:R-:W-:Y:S01]  /*13320*/  MOV R2, 0x400 ;  /* 0x0000040000027802 */ /* 0x000fe20000000f00 */
[----:B------:R-:W3:Y:S03]  /*13330*/  LDCU UR5, c[0x0][0x40c] ;  /* 0x00008180ff0577ac */ /* 0x000ee60008000800 */
[----:B0-----:R-:W5:Y:S01]  /*13340*/  LDG.E.128 R16, desc[UR36][R16.64] ;  /* 0x0000002410107981 */ /* 0x001f62000c1e1d00 */
[----:B------:R-:W-:Y:S02]  /*13350*/  IADD3 R2, PT, PT, R2, 0x440, RZ ;  /* 0x0000044002027810 */ /* 0x000fe40007ffe0ff */
[----:B------:R-:W-:Y:S01]  /*13360*/  IADD3 R3, PT, PT, -R3, UR40, RZ ;  /* 0x0000002803037c10 */ /* 0x000fe2000fffe1ff */
[----:B---3--:R-:W-:Y:S01]  /*13370*/  UISETP.NE.AND UP0, UPT, UR5, URZ, UPT ;  /* 0x000000ff0500728c */ /* 0x008fe2000bf05270 */
[----:B--2---:R-:W-:-:S05]  /*13380*/  LEA R2, R21, R2, 0x18 ;  /* 0x0000000215027211 */ /* 0x004fca00078ec0ff */
[----:B------:R-:W-:-:S05]  /*13390*/  IMAD R2, R3, 0x4, R2 ;  /* 0x0000000403027824 */ /* 0x000fca00078e0202 */
[----:B------:R0:W2:Y:S01]  /*133a0*/  LDS R25, [R2+-0x4] ;  /* 0xfffffc0002197984 */ /* 0x0000a20000000800 */
[----:B------:R-:W-:Y:S05]  /*133b0*/  BRA.U UP0, `(.L_x_2008) ;  /* 0x00000001006c7547 */ /* 0x000fea000b800000 */
[----:B------:R-:W3:Y:S01]  /*133c0*/  LDL R20, [R1+0x174] ;  /* 0x0001740001147983 */ /* 0x000ee20000100800 */
[----:B------:R-:W4:Y:S02]  /*133d0*/  LDCU.64 UR10, c[0x0][0x460] ;  /* 0x00008c00ff0a77ac */ /* 0x000f240008000a00 */
[----:B----4-:R-:W-:-:S04]  /*133e0*/  UISETP.NE.U32.AND UP0, UPT, UR10, URZ, UPT ;  /* 0x000000ff0a00728c */ /* 0x010fc8000bf05070 */
[----:B------:R-:W-:-:S06]  /*133f0*/  UISETP.NE.AND.EX UP0, UPT, UR11, URZ, UPT, UP0 ;  /* 0x000000ff0b00728c */ /* 0x000fcc000bf05300 */
[----:B------:R-:W-:-:S05]  /*13400*/  PLOP3.LUT P0, PT, PT, PT, UP0, 0x80, 0x8 ;  /* 0x000000000008781c */ /* 0x000fca0003f0f008 */
[----:B------:R-:W4:Y:S01]  /*13410*/  @UP0 LDCU UR5, c[0x0][0x3f8] ;  /* 0x00007f00ff0507ac */ /* 0x000f220008000800 */
[----:B------:R-:W0:Y:S01]  /*13420*/  @UP0 LDCU.64 UR10, c[0x0][0x458] ;  /* 0x00008b00ff0a07ac */ /* 0x000e220008000a00 */
[----:B----4-:R-:W-:Y:S01]  /*13430*/  @UP0 UIMAD UR5, UR38, UR5, UR9 ;  /* 0x00000005260502a4 */ /* 0x010fe2000f8e0209 */
[----:B0-----:R-:W-:Y:S02]  /*13440*/  IMAD.U32 R2, RZ, RZ, UR10 ;  /* 0x0000000aff027e24 */ /* 0x001fe4000f8e00ff */
[----:B------:R-:W-:Y:S01]  /*13450*/  IMAD.U32 R3, RZ, RZ, UR11 ;  /* 0x0000000bff037e24 */ /* 0x000fe2000f8e00ff */
[----:B---3--:R-:W-:Y:S02]  /*13460*/  R2UR UR8, R20 ;  /* 0x00000000140872ca */ /* 0x008fe400000e0000 */
[----:B------:R-:W-:-:S04]  /*13470*/  IMAD.U32 R20, RZ, RZ, UR5 ;  /* 0x00000005ff147e24 */ /* 0x000fc8000f8e00ff */
[----:B------:R-:W-:-:S04]  /*13480*/  @P0 IMAD R21, R20, 0x50, R13 ;  /* 0x0000005014150824 */ /* 0x000fc800078e020d */
[----:B------:R-:W-:-:S05]  /*13490*/  @P0 IMAD.WIDE R2, R21, 0x4, R2 ;  /* 0x0000000415020825 */ /* 0x000fca00078e0202 */
[----:B------:R-:W3:Y:S01]  /*134a0*/  @P0 LDG.E.128 R20, desc[UR36][R2.64] ;  /* 0x0000002402140981 */ /* 0x000ee2000c1e1d00 */
[----:B------:R-:W-:Y:S01]  /*134b0*/  UIMAD UR5, UR8, 0x50, URZ ;  /* 0x00000050080578a4 */ /* 0x000fe2000f8e02ff */
[----:B-----5:R-:W-:Y:S01]  /*134c0*/  FADD.FTZ R16, R16, R4 ;  /* 0x0000000410107221 */ /* 0x020fe20000010000 */
[----:B------:R-:W-:Y:S01]  /*134d0*/  FADD.FTZ R17, R17, R5 ;  /* 0x0000000511117221 */ /* 0x000fe20000010000 */
[----:B------:R-:W-:Y:S01]  /*134e0*/  FADD.FTZ R18, R18, R6 ;  /* 0x0000000612127221 */ /* 0x000fe20000010000 */
[----:B------:R-:W-:Y:S02]  /*134f0*/  FADD.FTZ R19, R19, R7 ;  /* 0x0000000713137221 */ /* 0x000fe40000010000 */
[----:B------:R-:W-:-:S04]  /*13500*/  IMAD.U32 R27, RZ, RZ, UR5 ;  /* 0x00000005ff1b7e24 */ /* 0x000fc8000f8e00ff */
[----:B------:R-:W-:-:S04]  /*13510*/  IMAD.WIDE R14, R27, 0x4, R14 ;  /* 0x000000041b0e7825 */ /* 0x000fc800078e020e */
[----:B---3--:R-:W-:Y:S01]  /*13520*/  @P0 FMUL.FTZ R16, R16, R20 ;  /* 0x0000001410100220 */ /* 0x008fe20000410000 */
[----:B------:R-:W-:Y:S01]  /*13530*/  @P0 FMUL.FTZ R17, R17, R21 ;  /* 0x0000001511110220 */ /* 0x000fe20000410000 */
[----:B------:R-:W-:Y:S01]  /*13540*/  @P0 FMUL.FTZ R18, R18, R22 ;  /* 0x0000001612120220 */ /* 0x000fe20000410000 */
[----:B------:R-:W-:-:S05]  /*13550*/  @P0 FMUL.FTZ R19, R19, R23 ;  /* 0x0000001713130220 */ /* 0x000fca0000410000 */
[----:B------:R3:W-:Y:S02]  /*13560*/  STG.E.128 desc[UR36][R14.64], R16 ;  /* 0x000000100e007986 */ /* 0x0007e4000c101d24 */
.L_x_2008:
[C---:B--2--5:R-:W-:Y:S01]  /*13570*/  FFMA.FTZ R8, R25.reuse, R16, R8 ;  /* 0x0000001019087223 */ /* 0x064fe20000010008 */
[C---:B------:R-:W-:Y:S01]  /*13580*/  FFMA.FTZ R9, R25.reuse, R17, R9 ;  /* 0x0000001119097223 */ /* 0x040fe20000010009 */
[C---:B------:R-:W-:Y:S01]  /*13590*/  FFMA.FTZ R10, R25.reuse, R18, R10 ;  /* 0x00000012190a7223 */ /* 0x040fe2000001000a */
[----:B------:R-:W-:-:S07]  /*135a0*/  FFMA.FTZ R11, R25, R19, R11 ;  /* 0x00000013190b7223 */ /* 0x000fce000001000b */
.L_x_1983:
[----:B---3--:R-:W-:Y:S05]  /*135b0*/  BSYNC.RECONVERGENT B0 ;  /* 0x0000000000007941 */ /* 0x008fea0003800200 */
.L_x_1982:
[----:B------:R-:W-:Y:S01]  /*135c0*/  BAR.SYNC.DEFER_BLOCKING 0x0 ;  /* 0x0000000000007b1d */ /* 0x000fe20000010000 */
[----:B------:R-:W-:-:S13]  /*135d0*/  ISETP.GT.U32.AND P0, PT, R13, 0x4f, PT ;  /* 0x0000004f0d00780c */ /* 0x000fda0003f04070 */
[----:B------:R-:W-:Y:S05]  /*135e0*/  @P0 EXIT ;  /* 0x000000000000094d */ /* 0x000fea0003800000 */
[----:B------:R-:W3:Y:S01]  /*135f0*/  S2UR UR5, SR_CgaCtaId ;  /* 0x00000000000579c3 */ /* 0x000ee20000008800 */
[----:B------:R-:W-:Y:S01]  /*13600*/  UMOV UR4, 0x400 ;  /* 0x0000040000047882 */ /* 0x000fe20000000000 */
[----:B0-----:R-:W-:Y:S01]  /*13610*/  LOP3.LUT R2, R0, 0x380, RZ, 0xc0, !PT ;  /* 0x0000038000027812 */ /* 0x001fe200078ec0ff */
[----:B------:R-:W-:Y:S01]  /*13620*/  UIADD3 UR4, UPT, UPT, UR4, 0x440, URZ ;  /* 0x0000044004047890 */ /* 0x000fe2000fffe0ff */
[----:B------:R-:W-:Y:S01]  /*13630*/  IMAD R12, R12, 0x50, R13 ;  /* 0x000000500c0c7824 */ /* 0x000fe200078e020d */
[----:B------:R-:W-:Y:S02]  /*13640*/  ISETP.GT.U32.AND P1, PT, R0, 0x7f, PT ;  /* 0x0000007f0000780c */ /* 0x000fe40003f24070 */
[----:B------:R-:W-:Y:S02]  /*13650*/  ISETP.NE.AND P0, PT, R2, 0x80, PT ;  /* 0x000000800200780c */ /* 0x000fe40003f05270 */
[C---:B------:R-:W-:Y:S02]  /*13660*/  LOP3.LUT R2, R0.reuse, 0x3c0, RZ, 0xc0, !PT ;  /* 0x000003c000027812 */ /* 0x040fe400078ec0ff */
[----:B------:R-:W-:Y:S01]  /*13670*/  ISETP.GT.U32.AND P2, PT, R0, 0x3f, PT ;  /* 0x0000003f0000780c */ /* 0x000fe20003f44070 */
[----:B---3--:R-:W-:-:S06]  /*13680*/  ULEA UR4, UR5, UR4, 0x18 ;  /* 0x0000000405047291 */ /* 0x008fcc000f8ec0ff */
        /* <DEDUP_REMOVED lines=23> */
[----:B------:R0:W3:Y:S02]  /*13800*/  @!P1 LDS.128 R4, [R12] ;  /* 0x000000000c049984 */ /* 0x0000e40000000c00 */
[----:B------:R-:W-:Y:S06]  /*13810*/  BAR.SYNC.DEFER_BLOCKING 0x0 ;  /* 0x0000000000007b1d */ /* 0x000fec0000010000 */
[----:B------:R-:W-:Y:S05]  /*13820*/  @P1 EXIT ;  /* 0x000000000000194d */ /* 0x000fea0003800000 */
[----:B------:R-:W4:Y:S01]  /*13830*/  LDCU UR4, c[0x0][0x478] ;  /* 0x00008f00ff0477ac */ /* 0x000f220008000800 */
[----:B0--3--:R-:W-:Y:S01]  /*13840*/  @!P1 FADD.FTZ R8, R8, R4 ;  /* 0x0000000408089221 */ /* 0x009fe20000010000 */
[----:B------:R-:W-:Y:S01]  /*13850*/  @!P1 FADD.FTZ R9, R9, R5 ;  /* 0x0000000509099221 */ /* 0x000fe20000010000 */
[----:B------:R-:W-:Y:S01]  /*13860*/  @!P1 FADD.FTZ R10, R10, R6 ;  /* 0x000000060a0a9221 */ /* 0x000fe20000010000 */
[----:B------:R-:W-:Y:S01]  /*13870*/  @!P1 FADD.FTZ R11, R11, R7 ;  /* 0x000000070b0b9221 */ /* 0x000fe20000010000 */
[----:B----4-:R-:W-:-:S09]  /*13880*/  UISETP.NE.AND UP0, UPT, UR4, 0x2, UPT ;  /* 0x000000020400788c */ /* 0x010fd2000bf05270 */
[----:B------:R-:W-:Y:S05]  /*13890*/  BRA.U UP0, `(.L_x_2009) ;  /* 0x00000001007c7547 */ /* 0x000fea000b800000 */
[----:B------:R-:W0:Y:S01]  /*138a0*/  LDC.64 R2, c[0x0][0x470] ;  /* 0x00011c00ff027b82 */ /* 0x000e220000000a00 */
[----:B------:R-:W3:Y:S01]  /*138b0*/  LDCU.64 UR4, c[0x0][0x380] ;  /* 0x00007000ff0477ac */ /* 0x000ee20008000a00 */
[----:B0-----:R-:W4:Y:S01]  /*138c0*/  LDG.E R2, desc[UR36][R2.64] ;  /* 0x0000002402027981 */ /* 0x001f22000c1e1900 */
[----:B------:R-:W-:Y:S02]  /*138d0*/  VIADD R13, R13, UR6 ;  /* 0x000000060d0d7c36 */ /* 0x000fe40008000000 */
[C---:B----4-:R-:W-:Y:S01]  /*138e0*/  FMUL.FTZ R10, R2.reuse, R10 ;  /* 0x0000000a020a7220 */ /* 0x050fe20000410000 */
[C---:B------:R-:W-:Y:S01]  /*138f0*/  FMUL.FTZ R11, R2.reuse, R11 ;  /* 0x0000000b020b7220 */ /* 0x040fe20000410000 */
[C---:B------:R-:W-:Y:S01]  /*13900*/  FMUL.FTZ R9, R2.reuse, R9 ;  /* 0x0000000902097220 */ /* 0x040fe20000410000 */
[----:B------:R-:W-:-:S03]  /*13910*/  FMUL.FTZ R8, R2, R8 ;  /* 0x0000000802087220 */ /* 0x000fc60000410000 */
[----:B------:R-:W0:Y:S08]  /*13920*/  F2I.S8.NTZ R10, R10 ;  /* 0x0000000a000a7305 */ /* 0x000e300000202100 */
[----:B------:R-:W4:Y:S01]  /*13930*/  F2I.S8.NTZ R11, R11 ;  /* 0x0000000b000b7305 */ /* 0x000f220000202100 */
[----:B0-----:R-:W-:-:S07]  /*13940*/  PRMT R0, R10, 0x8880, RZ ;  /* 0x000088800a007816 */ /* 0x001fce00000000ff */
[----:B------:R-:W0:Y:S01]  /*13950*/  F2I.S8.NTZ R9, R9 ;  /* 0x0000000900097305 */ /* 0x000e220000202100 */
[----:B------:R-:W-:Y:S02]  /*13960*/  PRMT R0, R0, 0x7710, RZ ;  /* 0x0000771000007816 */ /* 0x000fe400000000ff */
[----:B----4-:R-:W-:-:S05]  /*13970*/  PRMT R3, R11, 0x8880, RZ ;  /* 0x000088800b037816 */ /* 0x010fca00000000ff */
[----:B------:R-:W4:Y:S01]  /*13980*/  F2I.S8.NTZ R8, R8 ;  /* 0x0000000800087305 */ /* 0x000f220000202100 */
[----:B------:R-:W-:Y:S02]  /*13990*/  SHF.L.U32 R2, R0, 0x10, RZ ;  /* 0x0000001000027819 */ /* 0x000fe400000006ff */
[----:B------:R-:W-:Y:S02]  /*139a0*/  PRMT R0, R3, 0x7710, RZ ;  /* 0x0000771003007816 */ /* 0x000fe400000000ff */
[----:B------:R-:W-:Y:S02]  /*139b0*/  LOP3.LUT R3, R2, 0xff0000, RZ, 0xc0, !PT ;  /* 0x00ff000002037812 */ /* 0x000fe400078ec0ff */
[----:B0-----:R-:W-:-:S03]  /*139c0*/  PRMT R9, R9, 0x8880, RZ ;  /* 0x0000888009097816 */ /* 0x001fc600000000ff */
[----:B------:R-:W-:Y:S01]  /*139d0*/  IMAD R3, R0, 0x1000000, R3 ;  /* 0x0100000000037824 */ /* 0x000fe200078e0203 */
[----:B------:R-:W-:Y:S02]  /*139e0*/  PRMT R2, R9, 0x7710, RZ ;  /* 0x0000771009027816 */ /* 0x000fe400000000ff */
[----:B----4-:R-:W-:-:S04]  /*139f0*/  PRMT R4, R8, 0x8880, RZ ;  /* 0x0000888008047816 */ /* 0x010fc800000000ff */
[----:B------:R-:W-:Y:S02]  /*13a00*/  PRMT R0, R4, 0x7710, RZ ;  /* 0x0000771004007816 */ /* 0x000fe400000000ff */
[----:B------:R-:W-:Y:S02]  /*13a10*/  LOP3.LUT R4, R2, 0xff, RZ, 0xc0, !PT ;  /* 0x000000ff02047812 */ /* 0x000fe400078ec0ff */
[----:B------:R-:W-:Y:S02]  /*13a20*/  LOP3.LUT R5, R0, 0xff, RZ, 0xc0, !PT ;  /* 0x000000ff00057812 */ /* 0x000fe400078ec0ff */
[----:B---3--:R-:W-:Y:S01]  /*13a30*/  IADD3 R2, P0, PT, R13, UR4, RZ ;  /* 0x000000040d027c10 */ /* 0x008fe2000ff1e0ff */
[----:B------:R-:W-:-:S03]  /*13a40*/  IMAD R4, R4, 0x100, R3 ;  /* 0x0000010004047824 */ /* 0x000fc600078e0203 */
[----:B------:R-:W-:Y:S01]  /*13a50*/  LEA.HI.X.SX32 R3, R13, UR5, 0x1, P0 ;  /* 0x000000050d037c11 */ /* 0x000fe200080f0eff */
[----:B------:R-:W-:-:S05]  /*13a60*/  IMAD.IADD R5, R4, 0x1, R5 ;  /* 0x0000000104057824 */ /* 0x000fca00078e0205 */
[----:B------:R-:W-:Y:S01]  /*13a70*/  STG.E desc[UR36][R2.64], R5 ;  /* 0x0000000502007986 */ /* 0x000fe2000c101924 */
[----:B------:R-:W-:Y:S05]  /*13a80*/  EXIT ;  /* 0x000000000000794d */ /* 0x000fea0003800000 */
.L_x_2009:
[----:B------:R-:W0:Y:S01]  /*13a90*/  LDC.64 R2, c[0x0][0x380] ;  /* 0x0000e000ff027b82 */ /* 0x000e220000000a00 */
[----:B------:R-:W-:-:S04]  /*13aa0*/  VIADD R13, R13, UR6 ;  /* 0x000000060d0d7c36 */ /* 0x000fc80008000000 */
[----:B0-----:R-:W-:-:S05]  /*13ab0*/  IMAD.WIDE R2, R13, 0x4, R2 ;  /* 0x000000040d027825 */ /* 0x001fca00078e0202 */
[----:B------:R-:W-:Y:S01]  /*13ac0*/  STG.E.128 desc[UR36][R2.64], R8 ;  /* 0x0000000802007986 */ /* 0x000fe2000c101d24 */
[----:B------:R-:W-:Y:S05]  /*13ad0*/  EXIT ;  /* 0x000000000000794d */ /* 0x000fea0003800000 */
.L_x_1809:
[----:B------:R-:W-:Y:S02]  /*13ae0*/  HFMA2 R12, -RZ, RZ, 0, 9.5367431640625e-07 ;  /* 0x00000010ff0c7431 */ /* 0x000fe400000001ff */
[----:B------:R-:W-:Y:S02]  /*13af0*/  IMAD.MOV.U32 R11, RZ, RZ, 0x1f ;  /* 0x0000001fff0b7424 */ /* 0x000fe400078e00ff */
[----:B------:R-:W-:-:S07]  /*13b00*/  IMAD.MOV.U32 R15, RZ, RZ, -0x1 ;  /* 0xffffffffff0f7424 */ /* 0x000fce00078e00ff */
[----:B01----:R-:W-:Y:S05]  /*13b10*/  WARPSYNC.COLLECTIVE R15, `(.L_x_2010) ;  /* 0x000000000f087348 */ /* 0x003fea0003c00000 */
[----:B------:R2:W3:Y:S02]  /*13b20*/  SHFL.BFLY P6, R14, R13, R12, R11 ;  /* 0x0c00000c0d0e7389 */ /* 0x0004e400000c000b */
[----:B0123--:R-:W-:Y:S05]  /*13b30*/  ENDCOLLECTIVE ;  /* 0x000000000000791b */ /* 0x00ffea0003800000 */
.L_x_2010:
[----:B------:R-:W-:Y:S02]  /*13b40*/  IMAD.MOV.U32 R12, RZ, RZ, 0x8 ;  /* 0x00000008ff0c7424 */ /* 0x000fe400078e00ff */
[----:B------:R-:W-:-:S04]  /*13b50*/  FADD.FTZ R0, R13, R14 ;  /* 0x0000000e0d007221 */ /* 0x000fc80000010000 */
[----:B------:R-:W-:-:S07]  /*13b60*/  IMAD.MOV.U32 R13, RZ, RZ, R0 ;  /* 0x000000ffff0d7224 */ /* 0x000fce00078e0000 */
[----:B------:R-:W-:Y:S05]  /*13b70*/  WARPSYNC.COLLECTIVE R15, `(.L_x_2011) ;  /* 0x000000000f087348 */ /* 0x000fea0003c00000 */
[----:B------:R0:W1:Y:S02]  /*13b80*/  SHFL.BFLY P6, R14, R13, R12, R11 ;  /* 0x0c00000c0d0e7389 */ /* 0x00006400000c000b */
[----:B01----:R-:W-:Y:S05]  /*13b90*/  ENDCOLLECTIVE ;  /* 0x000000000000791b */ /* 0x003fea0003800000 */
.L_x_2011:
[----:B------:R-:W-:Y:S01]  /*13ba0*/  MOV R12, 0x4 ;  /* 0x00000004000c7802 */ /* 0x000fe20000000f00 */
[----:B------:R-:W-:-:S04]  /*13bb0*/  FADD.FTZ R3, R0, R14 ;  /* 0x0000000e00037221 */ /* 0x000fc80000010000 */
[----:B------:R-:W-:-:S07]  /*13bc0*/  IMAD.MOV.U32 R13, RZ, RZ, R3 ;  /* 0x000000ffff0d7224 */ /* 0x000fce00078e0003 */
[----:B------:R-:W-:Y:S05]  /*13bd0*/  WARPSYNC.COLLECTIVE R15, `(.L_x_2012) ;  /* 0x000000000f087348 */ /* 0x000fea0003c00000 */
[----:B------:R0:W1:Y:S02]  /*13be0*/  SHFL.BFLY P6, R14, R13, R12, R11 ;  /* 0x0c00000c0d0e7389 */ /* 0x00006400000c000b */
[----:B01----:R-:W-:Y:S05]  /*13bf0*/  ENDCOLLECTIVE ;  /* 0x000000000000791b */ /* 0x003fea0003800000 */
.L_x_2012:
[----:B------:R-:W-:Y:S02]  /*13c00*/  IMAD.MOV.U32 R12, RZ, RZ, 0x2 ;  /* 0x00000002ff0c7424 */ /* 0x000fe400078e00ff */
[----:B------:R-:W-:-:S04]  /*13c10*/  FADD.FTZ R4, R3, R14 ;  /* 0x0000000e03047221 */ /* 0x000fc80000010000 */
[----:B------:R-:W-:-:S07]  /*13c20*/  IMAD.MOV.U32 R13, RZ, RZ, R4 ;  /* 0x000000ffff0d7224 */ /* 0x000fce00078e0004 */
[----:B------:R-:W-:Y:S05]  /*13c30*/  WARPSYNC.COLLECTIVE R15, `(.L_x_2013) ;  /* 0x000000000f087348 */ /* 0x000fea0003c00000 */
[----:B------:R0:W1:Y:S02]  /*13c40*/  SHFL.BFLY P6, R14, R13, R12, R11 ;  /* 0x0c00000c0d0e7389 */ /* 0x00006400000c000b */
[----:B01----:R-:W-:Y:S05]  /*13c50*/  ENDCOLLECTIVE ;  /* 0x000000000000791b */ /* 0x003fea0003800000 */
.L_x_2013:
[----:B------:R-:W-:Y:S02]  /*13c60*/  IMAD.MOV.U32 R12, RZ, RZ, 0x1 ;  /* 0x00000001ff0c7424 */ /* 0x000fe400078e00ff */
[----:B------:R-:W-:-:S04]  /*13c70*/  FADD.FTZ R5, R4, R14 ;  /* 0x0000000e04057221 */ /* 0x000fc80000010000 */
[----:B------:R-:W-:-:S07]  /*13c80*/  IMAD.MOV.U32 R13, RZ, RZ, R5 ;  /* 0x000000ffff0d7224 */ /* 0x000fce00078e0005 */
[----:B------:R-:W-:Y:S05]  /*13c90*/  WARPSYNC.COLLECTIVE R15, `(.L_x_2014) ;  /* 0x000000000f087348 */ /* 0x000fea0003c00000 */
[----:B------:R0:W1:Y:S02]  /*13ca0*/  SHFL.BFLY P6, R14, R13, R12, R11 ;  /* 0x0c00000c0d0e7389 */ /* 0x00006400000c000b */
[----:B01----:R-:W-:Y:S05]  /*13cb0*/  ENDCOLLECTIVE ;  /* 0x000000000000791b */ /* 0x003fea0003800000 */
.L_x_2014:
[----:B------:R-:W-:Y:S05]  /*13cc0*/  BRA `(.L_x_2015) ;  /* 0xfffffee400107947 */ /* 0x000fea000383ffff */
.L_x_2016:
        /* <DEDUP_REMOVED lines=11> */
.L_x_4062:


//--------------------- .text._ZN4mmha33masked_multihead_attention_kernelIfLi80ELi128ELi2ELi32ELi128ELb1ELb0EEEv26Multihead_attention_paramsIT_XT5_EE --------------------------
	.section	.text._ZN4mmha33masked_multihead_attention_kernelIfLi80ELi128ELi2ELi32ELi128ELb1ELb0EEEv26Multihead_attention_paramsIT_XT5_EE,"ax",@progbits
	.align	128
        .global         _ZN4mmha33masked_multihead_attention_kernelIfLi80ELi128ELi2ELi32ELi128ELb1ELb0EEEv26Multihead_attention_paramsIT_XT5_EE
        .type           _ZN4mmha33masked_multihead_attention_kernelIfLi80ELi128ELi2ELi32ELi128ELb1ELb0EEEv26Multihead_attention_paramsIT_XT5_EE,@function
        .size           _ZN4mmha33masked_multihead_attention_kernelIfLi80ELi128ELi2ELi32ELi128ELb1ELb0EEEv26Multihead_attention_paramsIT_XT5_EE,(.L_x_4063 - _ZN4mmha33masked_multihead_attention_kernelIfLi80ELi128ELi2ELi32ELi128ELb1ELb0EEEv26Multihead_attention_paramsIT_XT5_EE)
        .other          _ZN4mmha33masked_multihead_attention_kernelIfLi80ELi128ELi2ELi32ELi128ELb1ELb0EEEv26Multihead_attention_paramsIT_XT5_EE,@"STO_CUDA_ENTRY STV_DEFAULT"
_ZN4mmha33masked_multihead_attention_kernelIfLi80ELi128ELi2ELi32ELi128ELb1ELb0EEEv26Multihead_attention_paramsIT_XT5_EE:
.text._ZN4mmha33masked_multihead_attention_kernelIfLi80ELi128ELi2ELi32ELi128ELb1ELb0EEEv26Multihead_attention_paramsIT_XT5_EE:
        /* <DEDUP_REMOVED lines=12> */
.L_x_2017:
        /* <DEDUP_REMOVED lines=17> */
[----:B-1----:R-:W-:-:S04]  /*01d0*/  VIADD R2, R0, 0xffffffe ;  /* 0x0ffffffe00027836 */ /* 0x002fc80000000000 */
[----:B------:R1:W4:Y:S02]  /*01e0*/  F2I.FTZ.U32.TRUNC.NTZ R3, R2 ;  /* 0x0000000200037305 */ /* 0x000324000021f000 */
[----:B-1----:R-:W-:Y:S02]  /*01f0*/  IMAD.MOV.U32 R2, RZ, RZ, RZ ;  /* 0x000000ffff027224 */ /* 0x002fe400078e00ff */
[----:B----4-:R-:W-:-:S04]  /*0200*/  IMAD.MOV R4, RZ, RZ, -R3 ;  /* 0x000000ffff047224 */ /* 0x010fc800078e0a03 */
[----:B------:R-:W-:Y:S01]  /*0210*/  IMAD R7, R4, R5, RZ ;  /* 0x0000000504077224 */ /* 0x000fe200078e02ff */
[----:B------:R-:W-:-:S03]  /*0220*/  IABS R4, R19 ;  /* 0x0000001300047213 */ /* 0x000fc60000000000 */
[----:B------:R-:W-:-:S06]  /*0230*/  IMAD.HI.U32 R3, R3, R7, R2 ;  /* 0x0000000703037227 */ /* 0x000fcc00078e0002 */
        /* <DEDUP_REMOVED lines=8> */
[----:B------:R-:W1:Y:S01]  /*02c0*/  @P3 LDC.64 R4, c[0x0][0x460] ;  /* 0x00011800ff043b82 */ /* 0x000e620000000a00 */
[----:B------:R-:W-:-:S04]  /*02d0*/  LOP3.LUT R0, R19, R6, RZ, 0x3c, !PT ;  /* 0x0000000613007212 */ /* 0x000fc800078e3cff */
[----:B------:R-:W-:-:S06]  /*02e0*/  ISETP.GE.AND P2, PT, R0, RZ, PT ;  /* 0x000000ff0000720c */ /* 0x000fcc0003f46270 */
[----:B------:R-:W-:-:S04]  /*02f0*/  @P0 VIADD R3, R3, 0x1 ;  /* 0x0000000103030836 */ /* 0x000fc80000000000 */
[----:B------:R-:W-:-:S04]  /*0300*/  IMAD.MOV.U32 R159, RZ, RZ, R3 ;  /* 0x000000ffff9f7224 */ /* 0x000fc800078e0003 */
[----:B------:R-:W-:Y:S01]  /*0310*/  @!P2 IMAD.MOV R159, RZ, RZ, -R159 ;  /* 0x000000ffff9fa224 */ /* 0x000fe200078e0a9f */
[----:B------:R-:W-:Y:S02]  /*0320*/  @!P1 LOP3.LUT R159, RZ, R6, RZ, 0x33, !PT ;  /* 0x00000006ff9f9212 */ /* 0x000fe400078e33ff */
[----:B------:R-:W4:Y:S03]  /*0330*/  LDC R6, c[0x0][0x3e8] ;  /* 0x0000fa00ff067b82 */ /* 0x000f260000000800 */
[----:B-1----:R-:W-:-:S05]  /*0340*/  @P3 IMAD.WIDE R4, R159, 0x4, R4 ;  /* 0x000000049f043825 */ /* 0x002fca00078e0204 */
[----:B------:R2:W5:Y:S01]  /*0350*/  @P3 LDG.E R2, desc[UR36][R4.64] ;  /* 0x0000002404023981 */ /* 0x000562000c1e1900 */
[----:B---3--:R-:W-:Y:S01]  /*0360*/  ISETP.GT.U32.AND P2, PT, R36, 0x13, PT ;  /* 0x000000132400780c */ /* 0x008fe20003f44070 */
[----:B0-----:R-:W-:Y:S01]  /*0370*/  IMAD R38, R19, R20, R37 ;  /* 0x0000001413267224 */ /* 0x001fe200078e0225 */
[----:B----4-:R-:W-:Y:S02]  /*0380*/  ISETP.NE.AND P0, PT, R6, RZ, PT ;  /* 0x000000ff0600720c */ /* 0x010fe40003f05270 */
[----:B------:R-:W-:Y:S02]  /*0390*/  CS2R R34, SRZ ;  /* 0x0000000000227805 */ /* 0x000fe4000001ff00 */
[----:B------:R-:W-:Y:S01]  /*03a0*/  CS2R R32, SRZ ;  /* 0x0000000000207805 */ /* 0x000fe2000001ff00 */
[----:B------:R-:W-:-:S08]  /*03b0*/  IMAD.SHL.U32 R14, R36, 0x4, RZ ;  /* 0x00000004240e7824 */ /* 0x000fd000078e00ff */
[----:B------:R-:W-:Y:S02]  /*03c0*/  @P0 IMAD R6, R19, R6, RZ ;  /* 0x0000000613060224 */ /* 0x000fe400078e02ff */
[----:B------:R-:W-:Y:S02]  /*03d0*/  @!P0 IMAD R0, R38, 0x50, RZ ;  /* 0x0000005026008824 */ /* 0x000fe400078e02ff */
[----:B------:R-:W-:Y:S01]  /*03e0*/  @P0 IMAD R0, R37, 0x50, R6 ;  /* 0x0000005025000824 */ /* 0x000fe200078e0206 */
[----:B--2---:R-:W-:Y:S06]  /*03f0*/  @P2 BRA `(.L_x_2019) ;  /* 0x0000000000502947 */ /* 0x004fec0003800000 */
        /* <DEDUP_REMOVED lines=20> */
.L_x_2019:
[----:B------:R-:W-:Y:S05]  /*0540*/  BSYNC.RECONVERGENT B0 ;  /* 0x0000000000007941 */ /* 0x000fea0003800200 */
.L_x_2018:
        /* <DEDUP_REMOVED lines=9> */
[----:B------:R-:W4:Y:S01]  /*05e0*/  LDC.64 R24, c[0x0][0x418] ;  /* 0x00010600ff187b82 */ /* 0x000f220000000a00 */
[----:B------:R-:W-:-:S02]  /*05f0*/  CS2R R42, SRZ ;  /* 0x00000000002a7805 */ /* 0x000fc4000001ff00 */
[----:B------:R-:W-:-:S05]  /*0600*/  CS2R R40, SRZ ;  /* 0x0000000000287805 */ /* 0x000fca000001ff00 */
[----:B------:R-:W0:Y:S01]  /*0610*/  @!P2 LDC.64 R4, c[0x0][0x3b8] ;  /* 0x0000ee00ff04ab82 */ /* 0x000e220000000a00 */
[----:B-1----:R-:W-:-:S04]  /*0620*/  ISETP.NE.U32.AND P1, PT, RZ, UR6, PT ;  /* 0x00000006ff007c0c */ /* 0x002fc8000bf25070 */
[----:B------:R-:W-:Y:S02]  /*0630*/  ISETP.NE.AND.EX P1, PT, RZ, UR7, PT, P1 ;  /* 0x00000007ff007c0c */ /* 0x000fe4000bf25310 */
[----:B---3--:R-:W-:Y:S01]  /*0640*/  ISETP.NE.U32.AND P0, PT, RZ, UR4, PT ;  /* 0x00000004ff007c0c */ /* 0x008fe2000bf05070 */
[----:B------:R-:W1:Y:S01]  /*0650*/  @!P3 LDC.64 R10, c[0x0][0x450] ;  /* 0x00011400ff0abb82 */ /* 0x000e620000000a00 */
[C---:B------:R-:W-:Y:S01]  /*0660*/  ISETP.GT.U32.OR P1, PT, R36.reuse, 0x13, !P1 ;  /* 0x000000132400780c */ /* 0x040fe20004f24470 */
[-C--:B--2---:R-:W-:Y:S01]  /*0670*/  @!P2 IMAD R0, R36, R21.reuse, R17 ;  /* 0x000000152400a224 */ /* 0x084fe200078e0211 */
[----:B------:R-:W-:Y:S01]  /*0680*/  ISETP.NE.AND.EX P0, PT, RZ, UR5, PT, P0 ;  /* 0x00000005ff007c0c */ /* 0x000fe2000bf05300 */
[----:B------:R-:W2:Y:S01]  /*0690*/  LDCU.U8 UR4, c[0x0][0x404] ;  /* 0x00008080ff0477ac */ /* 0x000ea20008000000 */
[----:B------:R-:W-:Y:S01]  /*06a0*/  ISETP.NE.OR P4, PT, R39, RZ, P1 ;  /* 0x000000ff2700720c */ /* 0x000fe20000f85670 */
[----:B------:R-:W-:Y:S01]  /*06b0*/  @!P2 IMAD.SHL.U32 R3, R0, 0x4, RZ ;  /* 0x000000040003a824 */ /* 0x000fe200078e00ff */
[----:B------:R-:W-:Y:S01]  /*06c0*/  ISETP.GT.U32.OR P0, PT, R36, 0x13, !P0 ;  /* 0x000000132400780c */ /* 0x000fe20004704470 */
[----:B------:R-:W-:Y:S01]  /*06d0*/  @!P3 IMAD R0, R2, R20, RZ ;  /* 0x000000140200b224 */ /* 0x000fe200078e02ff */
[----:B----4-:R-:W-:Y:S01]  /*06e0*/  ISETP.NE.U32.AND P1, PT, R24, RZ, PT ;  /* 0x000000ff1800720c */ /* 0x010fe20003f25070 */
[----:B------:R-:W-:-:S02]  /*06f0*/  @!P2 IMAD R13, R38, R21, R3 ;  /* 0x00000015260da224 */ /* 0x000fc400078e0203 */
[----:B------:R-:W-:Y:S01]  /*0700*/  IMAD R3, R37, 0x50, R14 ;  /* 0x0000005025037824 */ /* 0x000fe200078e020e */
[----:B------:R-:W-:Y:S02]  /*0710*/  ISETP.NE.AND.EX P1, PT, R25, RZ, PT, P1 ;  /* 0x000000ff1900720c */ /* 0x000fe40003f25310 */
[----:B------:R-:W-:Y:S01]  /*0720*/  CS2R R24, SRZ ;  /* 0x0000000000187805 */ /* 0x000fe2000001ff00 */
[----:B0-----:R-:W-:Y:S02]  /*0730*/  @!P2 IMAD.WIDE R4, R13, 0x4, R4 ;  /* 0x000000040d04a825 */ /* 0x001fe400078e0204 */
[----:B------:R-:W0:Y:S02]  /*0740*/  @!P4 LDC.64 R8, c[0x0][0x3a0] ;  /* 0x0000e800ff08cb82 */ /* 0x000e240000000a00 */
[----:B------:R-:W-:Y:S01]  /*0750*/  @!P3 IMAD R15, R0, 0x50, R3 ;  /* 0x00000050000fb824 */ /* 0x000fe200078e0203 */
[----:B------:R3:W4:Y:S05]  /*0760*/  @!P2 LDG.E.128 R28, desc[UR36][R4.64] ;  /* 0x00000024041ca981 */ /* 0x00072a000c1e1d00 */
[----:B------:R-:W2:Y:S01]  /*0770*/  @!P0 LDC.64 R6, c[0x0][0x390] ;  /* 0x0000e400ff068b82 */ /* 0x000ea20000000a00 */
[----:B-1----:R-:W-:-:S05]  /*0780*/  @!P3 IMAD.WIDE R10, R15, 0x4, R10 ;  /* 0x000000040f0ab825 */ /* 0x002fca00078e020a */
[----:B------:R-:W4:Y:S01]  /*0790*/  @!P3 LDG.E.128 R44, desc[UR36][R10.64] ;  /* 0x000000240a2cb981 */ /* 0x000f22000c1e1d00 */
[----:B------:R-:W-:Y:S01]  /*07a0*/  IABS R22, R21 ;  /* 0x0000001500167213 */ /* 0x000fe20000000000 */
[----:B------:R-:W1:Y:S01]  /*07b0*/  @P1 LDC.64 R12, c[0x0][0x418] ;  /* 0x00010600ff0c1b82 */ /* 0x000e620000000a00 */
[----:B0-----:R-:W-:-:S05]  /*07c0*/  @!P4 IMAD.WIDE.U32 R8, R3, 0x4, R8 ;  /* 0x000000040308c825 */ /* 0x001fca00078e0008 */
[----:B------:R-:W4:Y:S01]  /*07d0*/  @!P4 LDG.E.128 R24, desc[UR36][R8.64] ;  /* 0x000000240818c981 */ /* 0x000f22000c1e1d00 */
[----:B--2---:R-:W-:-:S05]  /*07e0*/  @!P0 IMAD.WIDE.U32 R6, R3, 0x4, R6 ;  /* 0x0000000403068825 */ /* 0x004fca00078e0006 */
[----:B------:R0:W2:Y:S01]  /*07f0*/  @!P0 LDG.E.128 R40, desc[UR36][R6.64] ;  /* 0x0000002406288981 */ /* 0x0000a2000c1e1d00 */
[----:B------:R-:W3:Y:S08]  /*0800*/  I2F.RP R0, R22 ;  /* 0x0000001600007306 */ /* 0x000ef00000209400 */
[----:B---3--:R-:W3:Y:S02]  /*0810*/  MUFU.RCP R0, R0 ;  /* 0x0000000000007308 */ /* 0x008ee40000001000 */
[----:B---3--:R-:W-:-:S06]  /*0820*/  VIADD R3, R0, 0xffffffe ;  /* 0x0ffffffe00037836 */ /* 0x008fcc0000000000 */
[----:B------:R3:W0:Y:S01]  /*0830*/  F2I.FTZ.U32.TRUNC.NTZ R5, R3 ;  /* 0x0000000300057305 */ /* 0x000622000021f000 */
[----:B------:R-:W-:Y:S02]  /*0840*/  IMAD.MOV.U32 R4, RZ, RZ, RZ ;  /* 0x000000ffff047224 */ /* 0x000fe400078e00ff */
[----:B-1----:R-:W-:Y:S01]  /*0850*/  @P1 IMAD.WIDE.U32 R12, R19, 0x4, R12 ;  /* 0x00000004130c1825 */ /* 0x002fe200078e000c */
[----:B------:R-:W-:Y:S01]  /*0860*/  IABS R19, R17 ;  /* 0x0000001100137213 */ /* 0x000fe20000000000 */
[----:B---3--:R-:W1:Y:S02]  /*0870*/  LDC R3, c[0x0][0x400] ;  /* 0x00010000ff037b82 */ /* 0x008e640000000800 */
[----:B0-----:R-:W-:-:S04]  /*0880*/  IMAD.MOV R7, RZ, RZ, -R5 ;  /* 0x000000ffff077224 */ /* 0x001fc800078e0a05 */
[----:B------:R-:W-:-:S04]  /*0890*/  IMAD R7, R7, R22, RZ ;  /* 0x0000001607077224 */ /* 0x000fc800078e02ff */
[----:B------:R-:W-:-:S06]  /*08a0*/  IMAD.HI.U32 R4, R5, R7, R4 ;  /* 0x0000000705047227 */ /* 0x000fcc00078e0004 */
[----:B------:R-:W-:-:S04]  /*08b0*/  IMAD.HI.U32 R4, R4, R19, RZ ;  /* 0x0000001304047227 */ /* 0x000fc800078e00ff */
[----:B------:R-:W-:-:S04]  /*08c0*/  IMAD.MOV R4, RZ, RZ, -R4 ;  /* 0x000000ffff047224 */ /* 0x000fc800078e0a04 */
[----:B------:R-:W-:-:S05]  /*08d0*/  IMAD R19, R22, R4, R19 ;  /* 0x0000000416137224 */ /* 0x000fca00078e0213 */
[----:B------:R-:W-:-:S13]  /*08e0*/  ISETP.GT.U32.AND P0, PT, R22, R19, PT ;  /* 0x000000131600720c */ /* 0x000fda0003f04070 */
[----:B------:R-:W-:-:S05]  /*08f0*/  @!P0 IMAD.IADD R19, R19, 0x1, -R22 ;  /* 0x0000000113138824 */ /* 0x000fca00078e0a16 */
[----:B------:R-:W-:Y:S01]  /*0900*/  ISETP.GT.U32.AND P0, PT, R22, R19, PT ;  /* 0x000000131600720c */ /* 0x000fe20003f04070 */
[----:B------:R-:W-:Y:S01]  /*0910*/  IMAD.MOV.U32 R18, RZ, RZ, RZ ;  /* 0x000000ffff127224 */ /* 0x000fe200078e00ff */
[----:B------:R-:W-:-:S05]  /*0920*/  ISETP.GE.AND P4, PT, R17, RZ, PT ;  /* 0x000000ff1100720c */ /* 0x000fca0003f86270 */
[----:B------:R0:W5:Y:S01]  /*0930*/  @P1 LDG.E R18, desc[UR36][R12.64] ;  /* 0x000000240c121981 */ /* 0x000162000c1e1900 */
[----:B------:R-:W-:-:S05]  /*0940*/  ISETP.NE.AND P1, PT, R39, RZ, PT ;  /* 0x000000ff2700720c */ /* 0x000fca0003f25270 */
[----:B------:R-:W-:Y:S01]  /*0950*/  @!P0 IMAD.IADD R19, R19, 0x1, -R22 ;  /* 0x0000000113138824 */ /* 0x000fe200078e0a16 */
[----:B------:R-:W-:Y:S02]  /*0960*/  ISETP.NE.AND P0, PT, RZ, UR4, PT ;  /* 0x00000004ff007c0c */ /* 0x000fe4000bf05270 */
[----:B------:R-:W-:Y:S02]  /*0970*/  ISETP.NE.AND P2, PT, R21, RZ, PT ;  /* 0x000000ff1500720c */ /* 0x000fe40003f45270 */
[----:B-1----:R-:W-:Y:S01]  /*0980*/  ISETP.LT.OR P0, PT, R3, 0x1, P0 ;  /* 0x000000010300780c */ /* 0x002fe20000701670 */
[----:B------:R-:W-:Y:S01]  /*0990*/  BSSY.RECONVERGENT B6, `(.L_x_2020) ;  /* 0x0000122000067945 */ /* 0x000fe20003800200 */
[----:B------:R-:W-:Y:S01]  /*09a0*/  @!P4 IMAD.MOV R19, RZ, RZ, -R19 ;  /* 0x000000ffff13c224 */ /* 0x000fe200078e0a13 */
[----:B------:R-:W-:Y:S01]  /*09b0*/  VIADDMNMX R22, R16, -R21, RZ, !PT ;  /* 0x8000001510167246 */ /* 0x000fe200078001ff */
[----:B------:R-:W-:-:S07]  /*09c0*/  IMAD R159, R159, R20, RZ ;  /* 0x000000149f9f7224 */ /* 0x000fce00078e02ff */
[----:B------:R-:W-:Y:S01]  /*09d0*/  @!P2 LOP3.LUT R19, RZ, R21, RZ, 0x33, !PT ;  /* 0x00000015ff13a212 */ /* 0x000fe200078e33ff */
        /* <DEDUP_REMOVED lines=8> */
[----:B--2---:R-:W-:Y:S01]  /*0a60*/  FADD.FTZ R32, R40, R32 ;  /* 0x0000002028207221 */ /* 0x004fe20000010000 */
        /* <DEDUP_REMOVED lines=9> */
[----:B------:R-:W-:-:S04]  /*0b00*/  I2FP.F32.U32 R14, R14 ;  /* 0x0000000e000e7245 */ /* 0x000fc80000201000 */
[----:B------:R-:W0:Y:S01]  /*0b10*/  MUFU.RCP R3, R3 ;  /* 0x0000000300037308 */ /* 0x000e220000001000 */
[----:B------:R-:W-:-:S05]  /*0b20*/  I2FP.F32.U32 R0, R0 ;  /* 0x0000000000007245 */ /* 0x000fca0000201000 */
[-C--:B0-----:R-:W-:Y:S01]  /*0b30*/  FMUL.FTZ R0, R0, R3.reuse ;  /* 0x0000000300007220 */ /* 0x081fe20000410000 */
[----:B------:R-:W-:-:S03]  /*0b40*/  FMUL.FTZ R14, R14, R3 ;  /* 0x000000030e0e7220 */ /* 0x000fc60000410000 */
[----:B------:R-:W-:Y:S01]  /*0b50*/  FMUL.FTZ R4, R0, 13.28771209716796875 ;  /* 0x41549a7800047820 */ /* 0x000fe20000410000 */
[----:B------:R-:W-:Y:S01]  /*0b60*/  FMUL.FTZ R14, R14, 13.28771209716796875 ;  /* 0x41549a780e0e7820 */ /* 0x000fe20000410000 */
[----:B-----5:R-:W-:Y:S02]  /*0b70*/  IMAD.IADD R0, R39, 0x1, -R18 ;  /* 0x0000000127007824 */ /* 0x020fe400078e0a12 */
[----:B------:R-:W0:Y:S03]  /*0b80*/  MUFU.EX2 R7, -R4 ;  /* 0x8000000400077308 */ /* 0x000e260000000800 */
[----:B------:R-:W-:-:S05]  /*0b90*/  I2FP.F32.S32 R0, R0 ;  /* 0x0000000000007245 */ /* 0x000fca0000201400 */
[----:B------:R-:W1:Y:S01]  /*0ba0*/  MUFU.EX2 R5, -R14 ;  /* 0x8000000e00057308 */ /* 0x000e620000000800 */
        /* <DEDUP_REMOVED lines=27> */
.L_x_2022:
[----:B------:R-:W-:-:S13]  /*0d60*/  ISETP.GE.AND P0, PT, R14, R3, PT ;  /* 0x000000030e00720c */ /* 0x000fda0003f06270 */
[----:B------:R-:W-:Y:S05]  /*0d70*/  @P0 BRA `(.L_x_2023) ;  /* 0x0000000c008c0947 */ /* 0x000fea0003800000 */
[----:B------:R-:W-:Y:S01]  /*0d80*/  I2FP.F32.U32 R3, R3 ;  /* 0x0000000300037245 */ /* 0x000fe20000201000 */
[----:B------:R-:W-:Y:S01]  /*0d90*/  VIADD R0, R14, 0x2 ;  /* 0x000000020e007836 */ /* 0x000fe20000000000 */
[----:B------:R-:W-:Y:S01]  /*0da0*/  I2FP.F32.U32 R14, R14 ;  /* 0x0000000e000e7245 */ /* 0x000fe20000201000 */
[----:B-----5:R-:W-:-:S03]  /*0db0*/  IMAD.IADD R39, R39, 0x1, -R18 ;  /* 0x0000000127277824 */ /* 0x020fc600078e0a12 */
[----:B------:R-:W0:Y:S01]  /*0dc0*/  MUFU.RCP R3, R3 ;  /* 0x0000000300037308 */ /* 0x000e220000001000 */
[----:B------:R-:W-:Y:S02]  /*0dd0*/  I2FP.F32.U32 R0, R0 ;  /* 0x0000000000007245 */ /* 0x000fe40000201000 */
[----:B------:R-:W-:-:S03]  /*0de0*/  I2FP.F32.S32 R39, R39 ;  /* 0x0000002700277245 */ /* 0x000fc60000201400 */
        /* <DEDUP_REMOVED lines=23> */
.L_x_2021:
        /* <DEDUP_REMOVED lines=53> */
[----:B--2--5:R-:W-:Y:S05]  /*12b0*/  CALL.ABS.NOINC R14 ;  /* 0x000000000e007343 */ /* 0x024fea0003c00000 */
.L_x_2024:
        /* <DEDUP_REMOVED lines=15> */
.L_x_2025:
        /* <DEDUP_REMOVED lines=60> */
[----:B------:R-:W-:Y:S01]  /*1770*/  FFMA.FTZ R31, R31, R8, R14 ;  /* 0x000000081f1f7223 */ /* 0x000fe2000001000e */
[----:B------:R-:W-:Y:S02]  /*1780*/  IMAD.MOV.U32 R34, RZ, RZ, R10 ;  /* 0x000000ffff227224 */ /* 0x000fe400078e000a */
        /* <DEDUP_REMOVED lines=9> */
.L_x_2031:
[----:B------:R-:W-:Y:S05]  /*1820*/  BSYNC.RECONVERGENT B2 ;  /* 0x0000000000027941 */ /* 0x000fea0003800200 */
.L_x_2030:
[----:B-1----:R0:W-:Y:S04]  /*1830*/  STS [R43], R28 ;  /* 0x0000001c2b007388 */ /* 0x0021e80000000800 */
[----:B--2---:R0:W-:Y:S04]  /*1840*/  STS [R43+0x4], R30 ;  /* 0x0000041e2b007388 */ /* 0x0041e80000000800 */
[----:B---3--:R0:W-:Y:S04]  /*1850*/  STS [R42], R29 ;  /* 0x0000001d2a007388 */ /* 0x0081e80000000800 */
[----:B----4-:R0:W-:Y:S01]  /*1860*/  STS [R42+0x4], R31 ;  /* 0x0000041f2a007388 */ /* 0x0101e20000000800 */
[----:B------:R-:W-:Y:S05]  /*1870*/  BRA `(.L_x_2032) ;  /* 0x0000000000847947 */ /* 0x000fea0003800000 */
.L_x_2029:
        /* <DEDUP_REMOVED lines=33> */
.L_x_2032:
[----:B------:R-:W-:Y:S05]  /*1a90*/  BSYNC.RECONVERGENT B1 ;  /* 0x0000000000017941 */ /* 0x000fea0003800200 */
.L_x_2028:
[----:B------:R1:W-:Y:S04]  /*1aa0*/  STS [R21], R32 ;  /* 0x0000002015007388 */ /* 0x0003e80000000800 */
[----:B------:R1:W-:Y:S04]  /*1ab0*/  STS [R21+0x4], R34 ;  /* 0x0000042215007388 */ /* 0x0003e80000000800 */
[----:B------:R1:W-:Y:S04]  /*1ac0*/  STS [R20], R33 ;  /* 0x0000002114007388 */ /* 0x0003e80000000800 */
[----:B------:R1:W-:Y:S02]  /*1ad0*/  STS [R20+0x4], R35 ;  /* 0x0000042314007388 */ /* 0x0003e40000000800 */
.L_x_2027:
[----:B------:R-:W-:Y:S05]  /*1ae0*/  BSYNC.RECONVERGENT B0 ;  /* 0x0000000000007941 */ /* 0x000fea0003800200 */
.L_x_2026:
        /* <DEDUP_REMOVED lines=10> */
.L_x_2034:
[----:B------:R-:W-:Y:S05]  /*1b90*/  BSYNC.RECONVERGENT B0 ;  /* 0x0000000000007941 */ /* 0x000fea0003800200 */
.L_x_2033:
[----:B------:R-:W-:Y:S06]  /*1ba0*/  BAR.SYNC.DEFER_BLOCKING 0x0 ;  /* 0x0000000000007b1d */ /* 0x000fec0000010000 */
.L_x_2023:
[----:B------:R-:W-:Y:S05]  /*1bb0*/  BSYNC.RECONVERGENT B6 ;  /* 0x0000000000067941 */ /* 0x000fea0003800200 */
.L_x_2020:
[----:B------:R-:W0:Y:S01]  /*1bc0*/  S2UR UR7, SR_CgaCtaId ;  /* 0x00000000000779c3 */ /* 0x000e220000008800 */
[----:B------:R-:W-:Y:S01]  /*1bd0*/  ISETP.GT.U32.AND P0, PT, R36, 0x1f, PT ;  /* 0x0000001f2400780c */ /* 0x000fe20003f04070 */
[----:B------:R-:W-:Y:S01]  /*1be0*/  UMOV UR6, 0x400 ;  /* 0x0000040000067882 */ /* 0x000fe20000000000 */
[----:B---3--:R-:W-:Y:S01]  /*1bf0*/  IMAD.IADD R3, R16, 0x1, -R22 ;  /* 0x0000000110037824 */ /* 0x008fe200078e0a16 */
        /* <DEDUP_REMOVED lines=14> */
[----:B------:R-:W0:Y:S08]  /*1ce0*/  @!P0 LDC R9, c[0x0][0x3f4] ;  /* 0x0000fd00ff098b82 */ /* 0x000e300000000800 */
[----:B-1----:R-:W1:Y:S01]  /*1cf0*/  @!P0 LDC.64 R4, c[0x0][0x3b8] ;  /* 0x0000ee00ff048b82 */ /* 0x002e620000000a00 */
[----:B0-----:R-:W-:-:S04]  /*1d00*/  @!P0 IMAD R6, R36, R9, R19 ;  /* 0x0000000924068224 */ /* 0x001fc800078e0213 */
[----:B------:R-:W-:Y:S01]  /*1d10*/  @!P0 IMAD.SHL.U32 R7, R6, 0x4, RZ ;  /* 0x0000000406078824 */ /* 0x000fe200078e00ff */
[----:B------:R-:W-:Y:S01]  /*1d20*/  LEA R6, R36, UR4, 0x4 ;  /* 0x0000000424067c11 */ /* 0x000fe2000f8e20ff */
[----:B------:R-:W-:Y:S02]  /*1d30*/  UMOV UR4, 0xffffffff ;  /* 0xffffffff00047882 */ /* 0x000fe40000000000 */
[----:B------:R-:W-:Y:S01]  /*1d40*/  @!P0 IMAD R9, R38, R9, R7 ;  /* 0x0000000926098224 */ /* 0x000fe200078e0207 */
[----:B------:R-:W-:Y:S01]  /*1d50*/  @!P1 LEA R7, R36, UR5, 0x4 ;  /* 0x0000000524079c11 */ /* 0x000fe2000f8e20ff */
[----:B------:R0:W-:Y:S02]  /*1d60*/  STS.128 [R6], R32 ;  /* 0x0000002006007388 */ /* 0x0001e40000000c00 */
[----:B-1----:R-:W-:-:S04]  /*1d70*/  @!P0 IMAD.WIDE R4, R9, 0x4, R4 ;  /* 0x0000000409048825 */ /* 0x002fc800078e0204 */
[----:B------:R-:W-:Y:S01]  /*1d80*/  FFMA.FTZ R9, R33, R29, R8 ;  /* 0x0000001d21097223 */ /* 0x000fe20000010008 */
[----:B------:R0:W-:Y:S03]  /*1d90*/  @!P1 STS.128 [R7], R24 ;  /* 0x0000001807009388 */ /* 0x0001e60000000c00 */
[----:B------:R-:W-:Y:S01]  /*1da0*/  FFMA.FTZ R8, R34, R30, R9 ;  /* 0x0000001e22087223 */ /* 0x000fe20000010009 */
[----:B------:R0:W-:Y:S03]  /*1db0*/  @!P0 STG.E.128 desc[UR36][R4.64], R28 ;  /* 0x0000001c04008986 */ /* 0x0001e6000c101d24 */
[----:B------:R-:W-:Y:S01]  /*1dc0*/  FFMA.FTZ R13, R35, R31, R8 ;  /* 0x0000001f230d7223 */ /* 0x000fe20000010008 */
[----:B------:R-:W-:Y:S06]  /*1dd0*/  BRA.DIV UR4, `(.L_x_2036) ;  /* 0x000000f204407947 */ /* 0x000fec000b800000 */
        /* <DEDUP_REMOVED lines=9> */
.L_x_2247:
        /* <DEDUP_REMOVED lines=10> */
[----:B------:R-:W2:Y:S01]  /*1f10*/  LDC.64 R4, c[0x0][0x438] ;  /* 0x00010e00ff047b82 */ /* 0x000ea20000000a00 */
[----:B-----5:R-:W-:-:S04]  /*1f20*/  IMAD.IADD R6, R17, 0x1, -R18 ;  /* 0x0000000111067824 */ /* 0x020fc800078e0a12 */
[----:B-1----:R-:W-:-:S04]  /*1f30*/  IMAD R37, R37, UR4, R6 ;  /* 0x0000000425257c24 */ /* 0x002fc8000f8e0206 */
[----:B------:R-:W-:-:S04]  /*1f40*/  IMAD R37, R37, UR4, R6 ;  /* 0x0000000425257c24 */ /* 0x000fc8000f8e0206 */
[----:B--2---:R-:W-:-:S06]  /*1f50*/  IMAD.WIDE R4, R37, 0x4, R4 ;  /* 0x0000000425047825 */ /* 0x004fcc00078e0204 */
[----:B------:R-:W2:Y:S02]  /*1f60*/  LDG.E R5, desc[UR36][R4.64] ;  /* 0x0000002404057981 */ /* 0x000ea4000c1e1900 */
[----:B--2---:R-:W-:-:S07]  /*1f70*/  FADD.FTZ R0, R0, R5 ;  /* 0x0000000500007221 */ /* 0x004fce0000010000 */
.L_x_2037:
[----:B------:R3:W-:Y:S02]  /*1f80*/  STS [R3+-0x4], R0 ;  /* 0xfffffc0003007388 */ /* 0x0007e40000000800 */
.L_x_2035:
[----:B------:R-:W-:Y:S05]  /*1f90*/  WARPSYNC.ALL ;  /* 0x0000000000007948 */ /* 0x000fea0003800000 */
[----:B------:R-:W-:Y:S01]  /*1fa0*/  BAR.SYNC.DEFER_BLOCKING 0x0 ;  /* 0x0000000000007b1d */ /* 0x000fe20000010000 */
[----:B------:R-:W-:Y:S01]  /*1fb0*/  UIADD3 UR4, UPT, UPT, UR6, 0x20, URZ ;  /* 0x0000002006047890 */ /* 0x000fe2000fffe0ff */
[----:B------:R-:W-:-:S03]  /*1fc0*/  IMAD.SHL.U32 R36, R36, 0x8, RZ ;  /* 0x0000000824247824 */ /* 0x000fc600078e00ff */
[----:B------:R-:W-:-:S03]  /*1fd0*/  ULEA UR4, UR7, UR4, 0x18 ;  /* 0x0000000407047291 */ /* 0x000fc6000f8ec0ff */
[----:B------:R-:W0:Y:S01]  /*1fe0*/  LDC.64 R156, c[0x0][0x3f0] ;  /* 0x0000fc00ff9c7b82 */ /* 0x000e220000000a00 */
[----:B-1----:R-:W-:Y:S01]  /*1ff0*/  LOP3.LUT R4, R36, 0x8, RZ, 0xc0, !PT ;  /* 0x0000000824047812 */ /* 0x002fe200078ec0ff */
[----:B------:R-:W1:Y:S01]  /*2000*/  LDCU UR5, c[0x0][0x40c] ;  /* 0x00008180ff0577ac */ /* 0x000e620008000800 */
[----:B------:R-:W0:Y:S03]  /*2010*/  S2R R223, SR_TID.X ;  /* 0x0000000000df7919 */ /* 0x000e260000002100 */
[----:B------:R0:W0:Y:S01]  /*2020*/  LDS.64 R154, [R4+UR4] ;  /* 0x00000004049a7984 */ /* 0x0000220008000a00 */
[----:B-1----:R-:W-:-:S03]  /*2030*/  UISETP.NE.AND UP0, UPT, UR5, URZ, UPT ;  /* 0x000000ff0500728c */ /* 0x002fc6000bf05270 */
        /* <DEDUP_REMOVED lines=31> */
[----:B------:R-:W-:Y:S05]  /*2230*/  BRA.U UP0, `(.L_x_2038) ;  /* 0x0000000100887547 */ /* 0x000fea000b800000 */
[----:B------:R-:W-:-:S04]  /*2240*/  UIADD3 UR6, UPT, UPT, UR6, 0x220, URZ ;  /* 0x0000022006067890 */ /* 0x000fc8000fffe0ff */
[----:B------:R-:W-:-:S09]  /*2250*/  ULEA UR6, UR7, UR6, 0x18 ;  /* 0x0000000607067291 */ /* 0x000fd2000f8ec0ff */
[----:B------:R0:W0:Y:S04]  /*2260*/  LDS.64 R90, [R4+UR6] ;  /* 0x00000006045a7984 */ /* 0x0000280008000a00 */
        /* <DEDUP_REMOVED lines=27> */
[----:B----4-:R4:W0:Y:S04]  /*2420*/  LDS.64 R34, [R4+UR6+0x1c0] ;  /* 0x0001c00604227984 */ /* 0x0108280008000a00 */
[----:B------:R4:W0:Y:S04]  /*2430*/  LDS.64 R32, [R4+UR6+0x1d0] ;  /* 0x0001d00604207984 */ /* 0x0008280008000a00 */
[----:B--2---:R4:W2:Y:S04]  /*2440*/  LDS.64 R30, [R4+UR6+0x1e0] ;  /* 0x0001e006041e7984 */ /* 0x0048a80008000a00 */
[----:B------:R4:W0:Y:S02]  /*2450*/  LDS.64 R28, [R4+UR6+0x1f0] ;  /* 0x0001f006041c7984 */ /* 0x0008240008000a00 */
.L_x_2038:
[----:B01--4-:R-:W-:Y:S01]  /*2460*/  IADD3 R4, PT, PT, R17, 0xf, -R22 ;  /* 0x0000000f11047810 */ /* 0x013fe20007ffe816 */
[----:B------:R-:W0:Y:S01]  /*2470*/  S2UR UR9, SR_CTAID.X ;  /* 0x00000000000979c3 */ /* 0x000e220000002500 */
[----:B------:R-:W-:Y:S01]  /*2480*/  SHF.R.U32.HI R21, RZ, 0x1, R223 ;  /* 0x00000001ff157819 */ /* 0x000fe200000116df */
[----:B------:R-:W1:Y:S01]  /*2490*/  LDCU UR12, c[0x0][0x40c] ;  /* 0x00008180ff0c77ac */ /* 0x000e620008000800 */
[----:B------:R-:W-:Y:S01]  /*24a0*/  SHF.R.S32.HI R5, RZ, 0x1f, R4 ;  /* 0x0000001fff057819 */ /* 0x000fe20000011404 */
[----:B------:R-:W-:Y:S01]  /*24b0*/  BSSY B1, `(.L_x_2039) ;  /* 0x00009b1000017945 */ /* 0x000fe20003800000 */
[----:B------:R-:W4:Y:S02]  /*24c0*/  LDCU UR18, c[0x0][0x3f4] ;  /* 0x00007e80ff1277ac */ /* 0x000f240008000800 */
[----:B------:R-:W-:Y:S01]  /*24d0*/  LEA.HI R5, R5, R4, RZ, 0x4 ;  /* 0x0000000405057211 */ /* 0x000fe200078f20ff */
[----:B------:R-:W1:Y:S03]  /*24e0*/  LDCU UR13, c[0x0][0x410] ;  /* 0x00008200ff0d77ac */ /* 0x000e660008000800 */
[----:B------:R-:W-:Y:S01]  /*24f0*/  LOP3.LUT R11, R5, 0xfffffff0, RZ, 0xc0, !PT ;  /* 0xfffffff0050b7812 */ /* 0x000fe200078ec0ff */
[----:B------:R-:W1:Y:S03]  /*2500*/  LDCU.64 UR14, c[0x0][0x3b8] ;  /* 0x00007700ff0e77ac */ /* 0x000e660008000a00 */
[----:B------:R-:W-:Y:S01]  /*2510*/  ISETP.GE.AND P0, PT, R21, R11, PT ;  /* 0x0000000b1500720c */ /* 0x000fe20003f06270 */
[----:B------:R-:W1:Y:S01]  /*2520*/  LDCU.64 UR16, c[0x0][0x438] ;  /* 0x00008700ff1077ac */ /* 0x000e620008000a00 */
[----:B------:R-:W1:Y:S01]  /*2530*/  LDCU.64 UR10, c[0x0][0x448] ;  /* 0x00008900ff0a77ac */ /* 0x000e620008000a00 */
[----:B0-----:R-:W-:-:S04]  /*2540*/  IMAD R4, R159, R156, UR9 ;  /* 0x000000099f047e24 */ /* 0x001fc8000f8e029c */
[----:B------:R-:W-:-:S06]  /*2550*/  IMAD R4, R4, 0x50, RZ ;  /* 0x0000005004047824 */ /* 0x000fcc00078e02ff */
[----:B----4-:R-:W-:Y:S05]  /*2560*/  @P0 BRA `(.L_x_2040) ;  /* 0x0000009800940947 */ /* 0x010fea0003800000 */
[----:B------:R-:W-:Y:S01]  /*2570*/  IABS R5, R157 ;  /* 0x0000009d00057213 */ /* 0x000fe20000000000 */
[----:B------:R-:W0:Y:S01]  /*2580*/  S2R R6, SR_CTAID.Y ;  /* 0x0000000000067919 */ /* 0x000e220000002600 */
[----:B------:R-:W0:Y:S01]  /*2590*/  LDC R9, c[0x0][0x3f8] ;  /* 0x0000fe00ff097b82 */ /* 0x000e220000000800 */
[----:B------:R-:W4:Y:S01]  /*25a0*/  LDCU.64 UR6, c[0x0][0x420] ;  /* 0x00008400ff0677ac */ /* 0x000f220008000a00 */
[----:B------:R-:W2:Y:S01]  /*25b0*/  I2F.RP R8, R5 ;  /* 0x0000000500087306 */ /* 0x000ea20000209400 */
[----:B------:R-:W-:Y:S01]  /*25c0*/  IMAD.SHL.U32 R223, R223, 0x2, RZ ;  /* 0x00000002dfdf7824 */ /* 0x000fe200078e00ff */
[----:B------:R-:W3:Y:S01]  /*25d0*/  LDCU UR4, c[0x0][0x408] ;  /* 0x00008100ff0477ac */ /* 0x000ee20008000800 */
[C-C-:B------:R-:W-:Y:S01]  /*25e0*/  IMAD.IADD R24, R21.reuse, 0x1, R22.reuse ;  /* 0x0000000115187824 */ /* 0x140fe200078e0216 */
[----:B------:R-:W-:Y:S02]  /*25f0*/  LEA R21, R21, UR8, 0x2 ;  /* 0x0000000815157c11 */ /* 0x000fe4000f8e10ff */
[----:B------:R-:W1:Y:S01]  /*2600*/  LDC R12, c[0x0][0x440] ;  /* 0x00011000ff0c7b82 */ /* 0x000e620000000800 */
[----:B------:R-:W-:-:S07]  /*2610*/  IMAD.IADD R20, R11, 0x1, R22 ;  /* 0x000000010b147824 */ /* 0x000fce00078e0216 */
[----:B------:R-:W1:Y:S01]  /*2620*/  LDC.64 R238, c[0x0][0x450] ;  /* 0x00011400ffee7b82 */ /* 0x000e620000000a00 */
[----:B--2---:R-:W2:Y:S01]  /*2630*/  MUFU.RCP R8, R8 ;  /* 0x0000000800087308 */ /* 0x004ea20000001000 */
[----:B----4-:R-:W-:-:S04]  /*2640*/  ISETP.NE.U32.AND P0, PT, RZ, UR6, PT ;  /* 0x00000006ff007c0c */ /* 0x010fc8000bf05070 */
[----:B------:R-:W-:Y:S02]  /*2650*/  ISETP.NE.AND.EX P0, PT, RZ, UR7, PT, P0 ;  /* 0x00000007ff007c0c */ /* 0x000fe4000bf05300 */
[----:B------:R-:W3:Y:S01]  /*2660*/  LDC R25, c[0x0][0x430] ;  /* 0x00010c00ff197b82 */ /* 0x000ee20000000800 */
[C---:B0-----:R-:W-:Y:S02]  /*2670*/  IMAD R10, R6.reuse, R9, UR9 ;  /* 0x00000009060a7e24 */ /* 0x041fe4000f8e0209 */
[----:B------:R-:W-:Y:S02]  /*2680*/  IMAD R15, R6, R157, RZ ;  /* 0x0000009d060f7224 */ /* 0x000fe400078e02ff */
[----:B--2---:R-:W-:Y:S01]  /*2690*/  VIADD R7, R8, 0xffffffe ;  /* 0x0ffffffe08077836 */ /* 0x004fe20000000000 */
[----:B------:R-:W-:Y:S01]  /*26a0*/  LOP3.LUT R8, R223, 0x2, RZ, 0xc0, !PT ;  /* 0x00000002df087812 */ /* 0x000fe200078ec0ff */
[----:B------:R-:W-:Y:S02]  /*26b0*/  IMAD.MOV.U32 R6, RZ, RZ, RZ ;  /* 0x000000ffff067224 */ /* 0x000fe400078e00ff */
[----:B------:R-:W-:-:S02]  /*26c0*/  IMAD R9, R2, R9, UR9 ;  /* 0x0000000902097e24 */ /* 0x000fc4000f8e0209 */
[----:B------:R-:W0:Y:S01]  /*26d0*/  F2I.FTZ.U32.TRUNC.NTZ R7, R7 ;  /* 0x0000000700077305 */ /* 0x000e22000021f000 */
[----:B------:R-:W-:Y:S01]  /*26e0*/  IMAD R157, R10, R157, RZ ;  /* 0x0000009d0a9d7224 */ /* 0x000fe200078e02ff */
[----:B------:R-:W-:Y:S01]  /*26f0*/  SHF.R.S32.HI R10, RZ, 0x1f, R15 ;  /* 0x0000001fff0a7819 */ /* 0x000fe2000001140f */
[----:B---3--:R-:W-:Y:S02]  /*2700*/  VIADD R25, R25, UR4 ;  /* 0x0000000419197c36 */ /* 0x008fe40008000000 */
[----:B0-----:R-:W-:-:S04]  /*2710*/  IMAD.MOV R14, RZ, RZ, -R7 ;  /* 0x000000ffff0e7224 */ /* 0x001fc800078e0a07 */
[----:B------:R-:W-:-:S04]  /*2720*/  IMAD R13, R14, R5, RZ ;  /* 0x000000050e0d7224 */ /* 0x000fc800078e02ff */
[----:B------:R-:W-:-:S04]  /*2730*/  IMAD.HI.U32 R6, R7, R13, R6 ;  /* 0x0000000d07067227 */ /* 0x000fc800078e0006 */
[--C-:B------:R-:W-:Y:S02]  /*2740*/  IMAD R13, R9, 0x50, R8.reuse ;  /* 0x00000050090d7824 */ /* 0x100fe400078e0208 */
[----:B------:R-:W-:Y:S01]  /*2750*/  IMAD R7, R157, 0x50, R8 ;  /* 0x000000509d077824 */ /* 0x000fe200078e0208 */
[----:B------:R-:W-:Y:S01]  /*2760*/  IADD3 R8, P1, P2, R15, UR6, R24 ;  /* 0x000000060f087c10 */ /* 0x000fe2000fa3e018 */
[----:B-1----:R-:W-:Y:S02]  /*2770*/  IMAD R9, R12, UR9, R17 ;  /* 0x000000090c097c24 */ /* 0x002fe4000f8e0211 */
[----:B------:R-:W-:Y:S01]  /*2780*/  IMAD.WIDE R238, R13, 0x4, R238 ;  /* 0x000000040dee7825 */ /* 0x000fe200078e02ee */
[----:B------:R-:W-:Y:S02]  /*2790*/  IADD3.X R10, PT, PT, R10, UR7, RZ, P1, P2 ;  /* 0x000000070a0a7c10 */ /* 0x000fe40008fe44ff */
[----:B------:R-:W-:Y:S01]  /*27a0*/  SHF.R.S32.HI R26, RZ, 0x1f, R7 ;  /* 0x0000001fff1a7819 */ /* 0x000fe20000011407 */
[----:B------:R-:W-:-:S02]  /*27b0*/  IMAD R9, R9, R12, R24 ;  /* 0x0000000c09097224 */ /* 0x000fc400078e0218 */
[----:B------:R-:W-:-:S07]  /*27c0*/  VIADD R24, R24, 0x1 ;  /* 0x0000000118187836 */ /* 0x000fce0000000000 */
.L_x_2174:
[----:B------:R-:W-:Y:S02]  /*27d0*/  @P0 IMAD.MOV.U32 R12, RZ, RZ, R8 ;  /* 0x000000ffff0c0224 */ /* 0x000fe400078e0008 */
[----:B0-----:R-:W-:-:S05]  /*27e0*/  @P0 IMAD.MOV.U32 R13, RZ, RZ, R10 ;  /* 0x000000ffff0d0224 */ /* 0x001fca00078e000a */
[----:B------:R-:W2:Y:S01]  /*27f0*/  @P0 LDG.E.U8 R12, desc[UR36][R12.64] ;  /* 0x000000240c0c0981 */ /* 0x000ea2000c1e1100 */
[----:B------:R-:W-:Y:S01]  /*2800*/  VIADD R27, R24, 0xffffffff ;  /* 0xffffffff181b7836 */ /* 0x000fe20000000000 */
[----:B------:R-:W-:Y:S01]  /*2810*/  UISETP.NE.AND UP0, UPT, UR12, URZ, UPT ;  /* 0x000000ff0c00728c */ /* 0x000fe2000bf05270 */
[----:B------:R-:W-:Y:S01]  /*2820*/  IMAD.U32 R157, RZ, RZ, UR18 ;  /* 0x00000012ff9d7e24 */ /* 0x000fe2000f8e00ff */
[----:B------:R-:W-:Y:S02]  /*2830*/  BSSY.RECONVERGENT B0, `(.L_x_2041) ;  /* 0x0000911000007945 */ /* 0x000fe40003800200 */
        /* <DEDUP_REMOVED lines=8> */
[----:B------:R-:W-:-:S05]  /*28c0*/  @!P1 IMAD.IADD R14, R14, 0x1, -R223 ;  /* 0x000000010e0e9824 */ /* 0x000fca00078e0adf */
[----:B------:R-:W-:-:S13]  /*28d0*/  ISETP.GT.U32.AND P1, PT, R5, R14, PT ;  /* 0x0000000e0500720c */ /* 0x000fda0003f24070 */
[----:B------:R-:W-:-:S04]  /*28e0*/  @!P1 IMAD.IADD R14, R14, 0x1, -R223 ;  /* 0x000000010e0e9824 */ /* 0x000fc800078e0adf */
[----:B------:R-:W-:Y:S01]  /*28f0*/  @!P2 IMAD.MOV R14, RZ, RZ, -R14 ;  /* 0x000000ffff0ea224 */ /* 0x000fe200078e0a0e */
[----:B------:R-:W-:Y:S02]  /*2900*/  @!P3 LOP3.LUT R14, RZ, R157, RZ, 0x33, !PT ;  /* 0x0000009dff0eb212 */ /* 0x000fe400078e33ff */
[----:B--2---:R-:W-:Y:S01]  /*2910*/  ISETP.NE.AND P4, PT, R12, RZ, P0 ;  /* 0x000000ff0c00720c */ /* 0x004fe20000785270 */
[----:B------:R-:W-:-:S12]  /*2920*/  BRA.U UP0, `(.L_x_2042) ;  /* 0x0000006d00887547 */ /* 0x000fd8000b800000 */
[----:B------:R-:W-:-:S13]  /*2930*/  ISETP.NE.AND P5, PT, R23, RZ, PT ;  /* 0x000000ff1700720c */ /* 0x000fda0003fa5270 */
[----:B------:R-:W-:Y:S05]  /*2940*/  @!P5 BRA `(.L_x_2043) ;  /* 0x00000038007cd947 */ /* 0x000fea0003800000 */
[C---:B------:R-:W-:Y:S01]  /*2950*/  IMAD.IADD R228, R14.reuse, 0x1, R157 ;  /* 0x000000010ee47824 */ /* 0x040fe200078e029d */
[----:B------:R-:W-:Y:S01]  /*2960*/  ISETP.GE.AND P1, PT, R27, R17, PT ;  /* 0x000000111b00720c */ /* 0x000fe20003f26270 */
[----:B------:R-:W-:Y:S01]  /*2970*/  IMAD.SHL.U32 R233, R14, 0x4, RZ ;  /* 0x000000040ee97824 */ /* 0x000fe200078e00ff */
[----:B------:R-:W-:Y:S01]  /*2980*/  BSSY.RECONVERGENT B2, `(.L_x_2044) ;  /* 0x0000028000027945 */ /* 0x000fe20003800200 */
[C---:B------:R-:W-:Y:S02]  /*2990*/  IMAD R230, R157.reuse, 0x4, R228 ;  /* 0x000000049de67824 */ /* 0x040fe400078e02e4 */
[C---:B------:R-:W-:Y:S02]  /*29a0*/  IMAD R13, R157.reuse, 0x40, R233 ;  /* 0x000000409d0d7824 */ /* 0x040fe400078e02e9 */
[----:B------:R-:W-:Y:S02]  /*29b0*/  IMAD.IADD R231, R230, 0x1, R157 ;  /* 0x00000001e6e77824 */ /* 0x000fe400078e029d */
[----:B------:R-:W-:-:S02]  /*29c0*/  IMAD R15, R157, 0x50, RZ ;  /* 0x000000509d0f7824 */ /* 0x000fc400078e02ff */
[----:B------:R-:W-:-:S04]  /*29d0*/  IMAD.IADD R232, R231, 0x1, R157 ;  /* 0x00000001e7e87824 */ /* 0x000fc800078e029d */
[----:B------:R-:W-:-:S04]  /*29e0*/  IMAD R234, R157, 0x2, R232 ;  /* 0x000000029dea7824 */ /* 0x000fc800078e02e8 */
[----:B------:R-:W-:-:S04]  /*29f0*/  IMAD.IADD R235, R234, 0x1, R157 ;  /* 0x00000001eaeb7824 */ /* 0x000fc800078e029d */
[----:B------:R-:W-:-:S04]  /*2a00*/  IMAD.IADD R236, R235, 0x1, R157 ;  /* 0x00000001ebec7824 */ /* 0x000fc800078e029d */
[----:B------:R-:W-:-:S04]  /*2a10*/  IMAD.IADD R229, R236, 0x1, R157 ;  /* 0x00000001ece57824 */ /* 0x000fc800078e029d */
[----:B------:R-:W-:-:S04]  /*2a20*/  IMAD.IADD R227, R229, 0x1, R157 ;  /* 0x00000001e5e37824 */ /* 0x000fc800078e029d */
[----:B------:R-:W-:-:S04]  /*2a30*/  IMAD.IADD R226, R227, 0x1, R157 ;  /* 0x00000001e3e27824 */ /* 0x000fc800078e029d */
[----:B------:R-:W-:-:S04]  /*2a40*/  IMAD.IADD R156, R226, 0x1, R157 ;  /* 0x00000001e29c7824 */ /* 0x000fc800078e029d */
[----:B------:R-:W-:-:S04]  /*2a50*/  IMAD R11, R157, 0x2, R156 ;  /* 0x000000029d0b7824 */ /* 0x000fc800078e029c */
[----:B------:R-:W-:-:S04]  /*2a60*/  IMAD.IADD R12, R11, 0x1, R157 ;  /* 0x000000010b0c7824 */ /* 0x000fc800078e029d */
[----:B------:R-:W-:Y:S01]  /*2a70*/  IMAD.IADD R14, R12, 0x1, R157 ;  /* 0x000000010c0e7824 */ /* 0x000fe200078e029d */
[----:B------:R-:W-:Y:S06]  /*2a80*/  @P1 BRA `(.L_x_2045) ;  /* 0x00000000005c1947 */ /* 0x000fec0003800000 */
[----:B------:R-:W-:-:S13]  /*2a90*/  ISETP.GE.AND P2, PT, R233, R15, PT ;  /* 0x0000000fe900720c */ /* 0x000fda0003f46270 */
[----:B------:R-:W0:Y:S01]  /*2aa0*/  @!P2 S2R R222, SR_TID.X ;  /* 0x0000000000dea919 */ /* 0x000e220000002100 */
[----:B------:R-:W1:Y:S01]  /*2ab0*/  @!P2 LDC.64 R158, c[0x0][0x3b8] ;  /* 0x0000ee00ff9eab82 */ /* 0x000e620000000a00 */
[----:B0-----:R-:W-:-:S05]  /*2ac0*/  @!P2 IMAD.SHL.U32 R222, R222, 0x2, RZ ;  /* 0x00000002dedea824 */ /* 0x001fca00078e00ff */
[----:B------:R-:W-:-:S05]  /*2ad0*/  @!P2 LOP3.LUT R222, R222, 0x2, RZ, 0xc0, !PT ;  /* 0x00000002dedea812 */ /* 0x000fca00078ec0ff */
[----:B------:R-:W-:-:S05]  /*2ae0*/  @!P2 IMAD R222, R4, R157, R222 ;  /* 0x0000009d04dea224 */ /* 0x000fca00078e02de */
[----:B------:R-:W-:-:S04]  /*2af0*/  @!P2 IADD3 R223, P3, PT, R233, R222, RZ ;  /* 0x000000dee9dfa210 */ /* 0x000fc80007f7e0ff */
[----:B------:R-:W-:Y:S02]  /*2b00*/  @!P2 LEA.HI.X.SX32 R224, R222, RZ, 0x1, P3 ;  /* 0x000000ffdee0a211 */ /* 0x000fe400018f0eff */
[----:B-1----:R-:W-:-:S04]  /*2b10*/  @!P2 LEA R222, P3, R223, R158, 0x2 ;  /* 0x0000009edfdea211 */ /* 0x002fc800078610ff */
[----:B------:R-:W-:Y:S02]  /*2b20*/  @!P2 LEA.HI.X R223, R223, R159, R224, 0x2, P3 ;  /* 0x0000009fdfdfa211 */ /* 0x000fe400018f14e0 */
[----:B------:R-:W-:Y:S01]  /*2b30*/  CS2R R158, SRZ ;  /* 0x00000000009e7805 */ /* 0x000fe2000001ff00 */
[----:B------:R-:W0:Y:S05]  /*2b40*/  @!P2 LDC.64 R224, c[0x0][0x3b8] ;  /* 0x0000ee00ffe0ab82 */ /* 0x000e2a0000000a00 */
[----:B------:R-:W2:Y:S04]  /*2b50*/  @!P2 LDG.E.64 R158, desc[UR36][R222.64] ;  /* 0x00000024de9ea981 */ /* 0x000ea8000c1e1b00 */
[----:B------:R-:W3:Y:S01]  /*2b60*/  LDG.E.64 R222, desc[UR36][R238.64] ;  /* 0x00000024eede7981 */ /* 0x000ee2000c1e1b00 */
[----:B------:R-:W-:-:S05]  /*2b70*/  @!P2 IADD3 R237, P3, PT, R7, R233, RZ ;  /* 0x000000e907eda210 */ /* 0x000fca0007f7e0ff */
[----:B------:R-:W-:Y:S01]  /*2b80*/  @!P2 IMAD.X R240, RZ, RZ, R26, P3 ;  /* 0x000000fffff0a224 */ /* 0x000fe200018e061a */
[----:B0-----:R-:W-:-:S04]  /*2b90*/  @!P2 LEA R224, P5, R237, R224, 0x2 ;  /* 0x000000e0ede0a211 */ /* 0x001fc800078a10ff */
[----:B------:R-:W-:Y:S01]  /*2ba0*/  @!P2 LEA.HI.X R225, R237, R225, R240, 0x2, P5 ;  /* 0x000000e1ede1a211 */ /* 0x000fe200028f14f0 */
[----:B--2---:R-:W-:Y:S01]  /*2bb0*/  FADD.FTZ R237, R90, R158 ;  /* 0x0000009e5aed7221 */ /* 0x004fe20000010000 */
[----:B------:R-:W-:-:S03]  /*2bc0*/  FADD.FTZ R240, R91, R159 ;  /* 0x0000009f5bf07221 */ /* 0x000fc60000010000 */
[----:B---3--:R-:W-:Y:S01]  /*2bd0*/  FMUL.FTZ R158, R237, R222 ;  /* 0x000000deed9e7220 */ /* 0x008fe20000410000 */
[----:B------:R-:W-:-:S05]  /*2be0*/  FMUL.FTZ R159, R240, R223 ;  /* 0x000000dff09f7220 */ /* 0x000fca0000410000 */
[----:B------:R0:W-:Y:S02]  /*2bf0*/  @!P2 STG.E.64 desc[UR36][R224.64], R158 ;  /* 0x0000009ee000a986 */ /* 0x0001e4000c101b24 */
.L_x_2045:
[----:B------:R-:W-:Y:S05]  /*2c00*/  BSYNC.RECONVERGENT B2 ;  /* 0x0000000000027941 */ /* 0x000fea0003800200 */
.L_x_2044:
[----:B------:R-:W-:Y:S04]  /*2c10*/  BSSY.RECONVERGENT B2, `(.L_x_2046) ;  /* 0x000001b000027945 */ /* 0x000fe80003800200 */
[----:B------:R-:W-:Y:S05]  /*2c20*/  @P1 BRA `(.L_x_2047) ;  /* 0x0000000000641947 */ /* 0x000fea0003800000 */
[----:B------:R-:W-:-:S05]  /*2c30*/  IMAD.SHL.U32 R240, R228, 0x4, RZ ;  /* 0x00000004e4f07824 */ /* 0x000fca00078e00ff */
[----:B------:R-:W-:-:S13]  /*2c40*/  ISETP.GE.AND P2, PT, R240, R15, PT ;  /* 0x0000000ff000720c */ /* 0x000fda0003f46270 */
[----:B------:R-:W1:Y:S01]  /*2c50*/  @!P2 S2R R222, SR_TID.X ;  /* 0x0000000000dea919 */ /* 0x000e620000002100 */
[----:B------:R-:W2:Y:S01]  /*2c60*/  @!P2 LDC.64 R160, c[0x0][0x3b8] ;  /* 0x0000ee00ffa0ab82 */ /* 0x000ea20000000a00 */
[----:B-1----:R-:W-:-:S05]  /*2c70*/  @!P2 IMAD.SHL.U32 R222, R222, 0x2, RZ ;  /* 0x00000002dedea824 */ /* 0x002fca00078e00ff */
[----:B------:R-:W-:-:S05]  /*2c80*/  @!P2 LOP3.LUT R222, R222, 0x2, RZ, 0xc0, !PT ;  /* 0x00000002dedea812 */ /* 0x000fca00078ec0ff */
[----:B0-----:R-:W-:Y:S01]  /*2c90*/  @!P2 IMAD R225, R4, R157, R222 ;  /* 0x0000009d04e1a224 */ /* 0x001fe200078e02de */
[----:B------:R-:W-:-:S04]  /*2ca0*/  @!P2 SHF.R.S32.HI R222, RZ, 0x1f, R240 ;  /* 0x0000001fffdea819 */ /* 0x000fc800000114f0 */
[----:B------:R-:W-:-:S04]  /*2cb0*/  @!P2 IADD3 R223, P3, PT, R225, R240, RZ ;  /* 0x000000f0e1dfa210 */ /* 0x000fc80007f7e0ff */
[----:B------:R-:W-:Y:S02]  /*2cc0*/  @!P2 LEA.HI.X.SX32 R224, R225, R222, 0x1, P3 ;  /* 0x000000dee1e0a211 */ /* 0x000fe400018f0eff */
[----:B--2---:R-:W-:-:S04]  /*2cd0*/  @!P2 LEA R222, P3, R223, R160, 0x2 ;  /* 0x000000a0dfdea211 */ /* 0x004fc800078610ff */
[----:B------:R-:W-:Y:S02]  /*2ce0*/  @!P2 LEA.HI.X R223, R223, R161, R224, 0x2, P3 ;  /* 0x000000a1dfdfa211 */ /* 0x000fe400018f14e0 */
[----:B------:R-:W-:Y:S01]  /*2cf0*/  CS2R R160, SRZ ;  /* 0x0000000000a07805 */ /* 0x000fe2000001ff00 */
[----:B------:R-:W0:Y:S05]  /*2d00*/  @!P2 LDC.64 R224, c[0x0][0x3b8] ;  /* 0x0000ee00ffe0ab82 */ /* 0x000e2a0000000a00 */
[----:B------:R-:W2:Y:S04]  /*2d10*/  @!P2 LDG.E.64 R160, desc[UR36][R222.64] ;  /* 0x00000024dea0a981 */ /* 0x000ea8000c1e1b00 */
[----:B------:R-:W3:Y:S01]  /*2d20*/  LDG.E.64 R222, desc[UR36][R238.64+0x10] ;  /* 0x00001024eede7981 */ /* 0x000ee2000c1e1b00 */
[----:B------:R-:W-:-:S04]  /*2d30*/  @!P2 IADD3 R237, P3, PT, R7, R240, RZ ;  /* 0x000000f007eda210 */ /* 0x000fc80007f7e0ff */
[----:B------:R-:W-:Y:S02]  /*2d40*/  @!P2 LEA.HI.X.SX32 R240, R240, R26, 0x1, P3 ;  /* 0x0000001af0f0a211 */ /* 0x000fe400018f0eff */
[----:B0-----:R-:W-:-:S04]  /*2d50*/  @!P2 LEA R224, P3, R237, R224, 0x2 ;  /* 0x000000e0ede0a211 */ /* 0x001fc800078610ff */
[----:B------:R-:W-:Y:S01]  /*2d60*/  @!P2 LEA.HI.X R225, R237, R225, R240, 0x2, P3 ;  /* 0x000000e1ede1a211 */ /* 0x000fe200018f14f0 */
[----:B--2---:R-:W-:Y:S01]  /*2d70*/  FADD.FTZ R237, R88, R160 ;  /* 0x000000a058ed7221 */ /* 0x004fe20000010000 */
[----:B------:R-:W-:-:S03]  /*2d80*/  FADD.FTZ R240, R89, R161 ;  /* 0x000000a159f07221 */ /* 0x000fc60000010000 */
[----:B---3--:R-:W-:Y:S01]  /*2d90*/  FMUL.FTZ R160, R237, R222 ;  /* 0x000000deeda07220 */ /* 0x008fe20000410000 */
[----:B------:R-:W-:-:S05]  /*2da0*/  FMUL.FTZ R161, R240, R223 ;  /* 0x000000dff0a17220 */ /* 0x000fca0000410000 */
[----:B------:R1:W-:Y:S02]  /*2db0*/  @!P2 STG.E.64 desc[UR36][R224.64], R160 ;  /* 0x000000a0e000a986 */ /* 0x0003e4000c101b24 */
.L_x_2047:
[----:B------:R-:W-:Y:S05]  /*2dc0*/  BSYNC.RECONVERGENT B2 ;  /* 0x0000000000027941 */ /* 0x000fea0003800200 */
.L_x_2046:
[----:B------:R-:W-:Y:S04]  /*2dd0*/  BSSY.RECONVERGENT B2, `(.L_x_2048) ;  /* 0x000001c000027945 */ /* 0x000fe80003800200 */
[----:B------:R-:W-:Y:S05]  /*2de0*/  @P1 BRA `(.L_x_2049) ;  /* 0x0000000000681947 */ /* 0x000fea0003800000 */
[----:B------:R-:W-:-:S05]  /*2df0*/  IMAD R240, R157, 0x8, R233 ;  /* 0x000000089df07824 */ /* 0x000fca00078e02e9 */
[----:B------:R-:W-:-:S13]  /*2e00*/  ISETP.GE.AND P2, PT, R240, R15, PT ;  /* 0x0000000ff000720c */ /* 0x000fda0003f46270 */
[----:B------:R-:W2:Y:S01]  /*2e10*/  @!P2 S2R R222, SR_TID.X ;  /* 0x0000000000dea919 */ /* 0x000ea20000002100 */
[----:B------:R-:W3:Y:S01]  /*2e20*/  @!P2 LDC.64 R162, c[0x0][0x3b8] ;  /* 0x0000ee00ffa2ab82 */ /* 0x000ee20000000a00 */
[----:B--2---:R-:W-:-:S05]  /*2e30*/  @!P2 IMAD.SHL.U32 R222, R222, 0x2, RZ ;  /* 0x00000002dedea824 */ /* 0x004fca00078e00ff */
[----:B------:R-:W-:-:S05]  /*2e40*/  @!P2 LOP3.LUT R222, R222, 0x2, RZ, 0xc0, !PT ;  /* 0x00000002dedea812 */ /* 0x000fca00078ec0ff */
[----:B01----:R-:W-:Y:S01]  /*2e50*/  @!P2 IMAD R225, R4, R157, R222 ;  /* 0x0000009d04e1a224 */ /* 0x003fe200078e02de */
[----:B------:R-:W-:-:S04]  /*2e60*/  @!P2 SHF.R.S32.HI R222, RZ, 0x1f, R240 ;  /* 0x0000001fffdea819 */ /* 0x000fc800000114f0 */
[----:B------:R-:W-:-:S04]  /*2e70*/  @!P2 IADD3 R223, P3, PT, R225, R240, RZ ;  /* 0x000000f0e1dfa210 */ /* 0x000fc80007f7e0ff */
[----:B------:R-:W-:Y:S02]  /*2e80*/  @!P2 LEA.HI.X.SX32 R224, R225, R222, 0x1, P3 ;  /* 0x000000dee1e0a211 */ /* 0x000fe400018f0eff */
[----:B---3--:R-:W-:-:S04]  /*2e90*/  @!P2 LEA R222, P3, R223, R162, 0x2 ;  /* 0x000000a2dfdea211 */ /* 0x008fc800078610ff */
[----:B------:R-:W-:Y:S02]  /*2ea0*/  @!P2 LEA.HI.X R223, R223, R163, R224, 0x2, P3 ;  /* 0x000000a3dfdfa211 */ /* 0x000fe400018f14e0 */
[----:B------:R-:W-:-:S06]  /*2eb0*/  CS2R R162, SRZ ;  /* 0x0000000000a27805 */ /* 0x000fcc000001ff00 */
[----:B------:R-:W2:Y:S04]  /*2ec0*/  @!P2 LDG.E.64 R162, desc[UR36][R222.64] ;  /* 0x00000024dea2a981 */ /* 0x000ea8000c1e1b00 */
[----:B------:R-:W3:Y:S01]  /*2ed0*/  LDG.E.64 R222, desc[UR36][R238.64+0x20] ;  /* 0x00002024eede7981 */ /* 0x000ee2000c1e1b00 */
[----:B------:R-:W-:-:S13]  /*2ee0*/  ISETP.GE.AND P2, PT, R240, R15, PT ;  /* 0x0000000ff000720c */ /* 0x000fda0003f46270 */
[----:B------:R-:W0:Y:S01]  /*2ef0*/  @!P2 LDC.64 R224, c[0x0][0x3b8] ;  /* 0x0000ee00ffe0ab82 */ /* 0x000e220000000a00 */
        /* <DEDUP_REMOVED lines=9> */
.L_x_2049:
[----:B------:R-:W-:Y:S05]  /*2f90*/  BSYNC.RECONVERGENT B2 ;  /* 0x0000000000027941 */ /* 0x000fea0003800200 */
.L_x_2048:
[----:B------:R-:W-:Y:S04]  /*2fa0*/  BSSY.RECONVERGENT B2, `(.L_x_2050) ;  /* 0x000001d000027945 */ /* 0x000fe80003800200 */
[----:B------:R-:W-:Y:S05]  /*2fb0*/  @P1 BRA `(.L_x_2051) ;  /* 0x00000000006c1947 */ /* 0x000fea0003800000 */
[----:B------:R-:W-:-:S04]  /*2fc0*/  IMAD R228, R157, 0x2, R228 ;  /* 0x000000029de47824 */ /* 0x000fc800078e02e4 */
[----:B------:R-:W-:-:S05]  /*2fd0*/  IMAD.SHL.U32 R240, R228, 0x4, RZ ;  /* 0x00000004e4f07824 */ /* 0x000fca00078e00ff */
[----:B------:R-:W-:-:S13]  /*2fe0*/  ISETP.GE.AND P2, PT, R240, R15, PT ;  /* 0x0000000ff000720c */ /* 0x000fda0003f46270 */
[----:B------:R-:W3:Y:S01]  /*2ff0*/  @!P2 S2R R222, SR_TID.X ;  /* 0x0000000000dea919 */ /* 0x000ee20000002100 */
[----:B------:R-:W4:Y:S01]  /*3000*/  @!P2 LDC.64 R164, c[0x0][0x3b8] ;  /* 0x0000ee00ffa4ab82 */ /* 0x000f220000000a00 */
[----:B---3--:R-:W-:-:S05]  /*3010*/  @!P2 IMAD.SHL.U32 R222, R222, 0x2, RZ ;  /* 0x00000002dedea824 */ /* 0x008fca00078e00ff */
[----:B------:R-:W-:-:S05]  /*3020*/  @!P2 LOP3.LUT R222, R222, 0x2, RZ, 0xc0, !PT ;  /* 0x00000002dedea812 */ /* 0x000fca00078ec0ff */
[----:B012---:R-:W-:Y:S01]  /*3030*/  @!P2 IMAD R225, R4, R157, R222 ;  /* 0x0000009d04e1a224 */ /* 0x007fe200078e02de */
[----:B------:R-:W-:-:S04]  /*3040*/  @!P2 SHF.R.S32.HI R222, RZ, 0x1f, R240 ;  /* 0x0000001fffdea819 */ /* 0x000fc800000114f0 */
[----:B------:R-:W-:-:S04]  /*3050*/  @!P2 IADD3 R223, P3, PT, R225, R240, RZ ;  /* 0x000000f0e1dfa210 */ /* 0x000fc80007f7e0ff */
[----:B------:R-:W-:Y:S02]  /*3060*/  @!P2 LEA.HI.X.SX32 R224, R225, R222, 0x1, P3 ;  /* 0x000000dee1e0a211 */ /* 0x000fe400018f0eff */
[----:B----4-:R-:W-:-:S04]  /*3070*/  @!P2 LEA R222, P3, R223, R164, 0x2 ;  /* 0x000000a4dfdea211 */ /* 0x010fc800078610ff */
        /* <DEDUP_REMOVED lines=15> */
.L_x_2051:
[----:B------:R-:W-:Y:S05]  /*3170*/  BSYNC.RECONVERGENT B2 ;  /* 0x0000000000027941 */ /* 0x000fea0003800200 */
.L_x_2050:
[----:B------:R-:W-:Y:S01]  /*3180*/  BSSY.RECONVERGENT B2, `(.L_x_2052) ;  /* 0x000001d000027945 */ /* 0x000fe20003800200 */
[----:B------:R-:W-:-:S03]  /*3190*/  IMAD.IADD R228, R14, 0x1, R157 ;  /* 0x000000010ee47824 */ /* 0x000fc600078e029d */
[----:B------:R-:W-:Y:S05]  /*31a0*/  @P1 BRA `(.L_x_2053) ;  /* 0x0000000000681947 */ /* 0x000fea0003800000 */
[----:B------:R-:W-:-:S05]  /*31b0*/  IMAD R240, R157, 0x10, R233 ;  /* 0x000000109df07824 */ /* 0x000fca00078e02e9 */
[----:B------:R-:W-:-:S13]  /*31c0*/  ISETP.GE.AND P2, PT, R240, R15, PT ;  /* 0x0000000ff000720c */ /* 0x000fda0003f46270 */
[----:B------:R-:W4:Y:S01]  /*31d0*/  @!P2 S2R R222, SR_TID.X ;  /* 0x0000000000dea919 */ /* 0x000f220000002100 */
[----:B------:R-:W0:Y:S01]  /*31e0*/  @!P2 LDC.64 R166, c[0x0][0x3b8] ;  /* 0x0000ee00ffa6ab82 */ /* 0x000e220000000a00 */
[----:B----4-:R-:W-:-:S05]  /*31f0*/  @!P2 IMAD.SHL.U32 R222, R222, 0x2, RZ ;  /* 0x00000002dedea824 */ /* 0x010fca00078e00ff */
[----:B------:R-:W-:-:S05]  /*3200*/  @!P2 LOP3.LUT R222, R222, 0x2, RZ, 0xc0, !PT ;  /* 0x00000002dedea812 */ /* 0x000fca00078ec0ff */
[----:B0123--:R-:W-:Y:S01]  /*3210*/  @!P2 IMAD R225, R4, R157, R222 ;  /* 0x0000009d04e1a224 */ /* 0x00ffe200078e02de */
[----:B------:R-:W-:-:S04]  /*3220*/  @!P2 SHF.R.S32.HI R222, RZ, 0x1f, R240 ;  /* 0x0000001fffdea819 */ /* 0x000fc800000114f0 */
[----:B------:R-:W-:-:S04]  /*3230*/  @!P2 IADD3 R223, P3, PT, R225, R240, RZ ;  /* 0x000000f0e1dfa210 */ /* 0x000fc80007f7e0ff */
[----:B------:R-:W-:Y:S02]  /*3240*/  @!P2 LEA.HI.X.SX32 R224, R225, R222, 0x1, P3 ;  /* 0x000000dee1e0a211 */ /* 0x000fe400018f0eff */
[----:B------:R-:W-:-:S04]  /*3250*/  @!P2 LEA R222, P3, R223, R166, 0x2 ;  /* 0x000000a6dfdea211 */ /* 0x000fc800078610ff */
        /* <DEDUP_REMOVED lines=15> */
.L_x_2053:
[----:B------:R-:W-:Y:S05]  /*3350*/  BSYNC.RECONVERGENT B2 ;  /* 0x0000000000027941 */ /* 0x000fea0003800200 */
.L_x_2052:
[----:B------:R-:W-:Y:S04]  /*3360*/  BSSY.RECONVERGENT B2, `(.L_x_2054) ;  /* 0x000001b000027945 */ /* 0x000fe80003800200 */
[----:B------:R-:W-:Y:S05]  /*3370*/  @P1 BRA `(.L_x_2055) ;  /* 0x0000000000641947 */ /* 0x000fea0003800000 */
[----:B------:R-:W-:-:S05]  /*3380*/  IMAD.SHL.U32 R230, R230, 0x4, RZ ;  /* 0x00000004e6e67824 */ /* 0x000fca00078e00ff */
[----:B------:R-:W-:-:S13]  /*3390*/  ISETP.GE.AND P2, PT, R230, R15, PT ;  /* 0x0000000fe600720c */ /* 0x000fda0003f46270 */
[----:B------:R-:W0:Y:S01]  /*33a0*/  @!P2 S2R R222, SR_TID.X ;  /* 0x0000000000dea919 */ /* 0x000e220000002100 */
[----:B------:R-:W1:Y:S01]  /*33b0*/  @!P2 LDC.64 R168, c[0x0][0x3b8] ;  /* 0x0000ee00ffa8ab82 */ /* 0x000e620000000a00 */
[----:B0-----:R-:W-:-:S05]  /*33c0*/  @!P2 IMAD.SHL.U32 R222, R222, 0x2, RZ ;  /* 0x00000002dedea824 */ /* 0x001fca00078e00ff */
[----:B------:R-:W-:-:S05]  /*33d0*/  @!P2 LOP3.LUT R222, R222, 0x2, RZ, 0xc0, !PT ;  /* 0x00000002dedea812 */ /* 0x000fca00078ec0ff */
[----:B-1234-:R-:W-:Y:S01]  /*33e0*/  @!P2 IMAD R225, R4, R157, R222 ;  /* 0x0000009d04e1a224 */ /* 0x01efe200078e02de */
[----:B------:R-:W-:-:S04]  /*33f0*/  @!P2 SHF.R.S32.HI R222, RZ, 0x1f, R230 ;  /* 0x0000001fffdea819 */ /* 0x000fc800000114e6 */
[----:B------:R-:W-:-:S04]  /*3400*/  @!P2 IADD3 R223, P3, PT, R225, R230, RZ ;  /* 0x000000e6e1dfa210 */ /* 0x000fc80007f7e0ff */
[----:B------:R-:W-:Y:S02]  /*3410*/  @!P2 LEA.HI.X.SX32 R224, R225, R222, 0x1, P3 ;  /* 0x000000dee1e0a211 */ /* 0x000fe400018f0eff */
[----:B------:R-:W-:-:S04]  /*3420*/  @!P2 LEA R222, P3, R223, R168, 0x2 ;  /* 0x000000a8dfdea211 */ /* 0x000fc800078610ff */
        /* <DEDUP_REMOVED lines=14> */
.L_x_2055:
[----:B------:R-:W-:Y:S05]  /*3510*/  BSYNC.RECONVERGENT B2 ;  /* 0x0000000000027941 */ /* 0x000fea0003800200 */
.L_x_2054:
[----:B------:R-:W-:Y:S01]  /*3520*/  BSSY.RECONVERGENT B2, `(.L_x_2056) ;  /* 0x000001c000027945 */ /* 0x000fe20003800200 */
[----:B------:R-:W-:-:S03]  /*3530*/  IMAD.IADD R230, R228, 0x1, R157 ;  /* 0x00000001e4e67824 */ /* 0x000fc600078e029d */
        /* <DEDUP_REMOVED lines=26> */
.L_x_2057:
[----:B------:R-:W-:Y:S05]  /*36e0*/  BSYNC.RECONVERGENT B2 ;  /* 0x0000000000027941 */ /* 0x000fea0003800200 */
.L_x_2056:
        /* <DEDUP_REMOVED lines=28> */
.L_x_2059:
[----:B------:R-:W-:Y:S05]  /*38b0*/  BSYNC.RECONVERGENT B2 ;  /* 0x0000000000027941 */ /* 0x000fea0003800200 */
.L_x_2058:
[----:B------:R-:W-:Y:S01]  /*38c0*/  BSSY.RECONVERGENT B2, `(.L_x_2060) ;  /* 0x000001d000027945 */ /* 0x000fe20003800200 */
[----:B------:R-:W-:-:S03]  /*38d0*/  IMAD.IADD R232, R231, 0x1, R157 ;  /* 0x00000001e7e87824 */ /* 0x000fc600078e029d */
[----:B------:R-:W-:Y:S05]  /*38e0*/  @P1 BRA `(.L_x_2061) ;  /* 0x0000000000681947 */ /* 0x000fea0003800000 */
[----:B------:R-:W-:-:S05]  /*38f0*/  IMAD R240, R157, 0x20, R233 ;  /* 0x000000209df07824 */ /* 0x000fca00078e02e9 */
        /* <DEDUP_REMOVED lines=25> */
.L_x_2061:
[----:B------:R-:W-:Y:S05]  /*3a90*/  BSYNC.RECONVERGENT B2 ;  /* 0x0000000000027941 */ /* 0x000fea0003800200 */
.L_x_2060:
        /* <DEDUP_REMOVED lines=28> */
.L_x_2063:
[----:B------:R-:W-:Y:S05]  /*3c60*/  BSYNC.RECONVERGENT B2 ;  /* 0x0000000000027941 */ /* 0x000fea0003800200 */
.L_x_2062:
        /* <DEDUP_REMOVED lines=28> */
.L_x_2065:
[----:B------:R-:W-:Y:S05]  /*3e30*/  BSYNC.RECONVERGENT B2 ;  /* 0x0000000000027941 */ /* 0x000fea0003800200 */
.L_x_2064:
        /* <DEDUP_REMOVED lines=28> */
.L_x_2067:
[----:B------:R-:W-:Y:S05]  /*4000*/  BSYNC.RECONVERGENT B2 ;  /* 0x0000000000027941 */ /* 0x000fea0003800200 */
.L_x_2066:
        /* <DEDUP_REMOVED lines=28> */
.L_x_2069:
[----:B------:R-:W-:Y:S05]  /*41d0*/  BSYNC.RECONVERGENT B2 ;  /* 0x0000000000027941 */ /* 0x000fea0003800200 */
.L_x_2068:
        /* <DEDUP_REMOVED lines=28> */
.L_x_2071:
[----:B------:R-:W-:Y:S05]  /*43a0*/  BSYNC.RECONVERGENT B2 ;  /* 0x0000000000027941 */ /* 0x000fea0003800200 */
.L_x_2070:
        /* <DEDUP_REMOVED lines=28> */
.L_x_2073:
[----:B------:R-:W-:Y:S05]  /*4570*/  BSYNC.RECONVERGENT B2 ;  /* 0x0000000000027941 */ /* 0x000fea0003800200 */
.L_x_2072:
        /* <DEDUP_REMOVED lines=28> */
.L_x_2075:
[----:B------:R-:W-:Y:S05]  /*4740*/  BSYNC.RECONVERGENT B2 ;  /* 0x0000000000027941 */ /* 0x000fea0003800200 */
.L_x_2074:
[----:B------:R-:W-:Y:S04]  /*4750*/  BSSY.RECONVERGENT B2, `(.L_x_2076) ;  /* 0x000001a000027945 */ /* 0x000fe80003800200 */
[----:B------:R-:W-:Y:S05]  /*4760*/  @P1 BRA `(.L_x_2077) ;  /* 0x0000000000601947 */ /* 0x000fea0003800000 */
[----:B------:R-:W-:-:S13]  /*4770*/  ISETP.GE.AND P2, PT, R13, R15, PT ;  /* 0x0000000f0d00720c */ /* 0x000fda0003f46270 */
[----:B------:R-:W0:Y:S01]  /*4780*/  @!P2 S2R R156, SR_TID.X ;  /* 0x00000000009ca919 */ /* 0x000e220000002100 */
[----:B------:R-:W0:Y:S08]  /*4790*/  @!P2 LDC.64 R190, c[0x0][0x3b8] ;  /* 0x0000ee00ffbeab82 */ /* 0x000e300000000a00 */
[----:B01234-:R-:W0:Y:S01]  /*47a0*/  @!P2 LDC.64 R224, c[0x0][0x3b8] ;  /* 0x0000ee00ffe0ab82 */ /* 0x01fe220000000a00 */
[----:B------:R-:W-:-:S05]  /*47b0*/  @!P2 IMAD.SHL.U32 R156, R156, 0x2, RZ ;  /* 0x000000029c9ca824 */ /* 0x000fca00078e00ff */
[----:B------:R-:W-:-:S05]  /*47c0*/  @!P2 LOP3.LUT R156, R156, 0x2, RZ, 0xc0, !PT ;  /* 0x000000029c9ca812 */ /* 0x000fca00078ec0ff */
[----:B------:R-:W-:Y:S01]  /*47d0*/  @!P2 IMAD R222, R4, R157, R156 ;  /* 0x0000009d04dea224 */ /* 0x000fe200078e029c */
        /* <DEDUP_REMOVED lines=17> */
.L_x_2077:
[----:B------:R-:W-:Y:S05]  /*48f0*/  BSYNC.RECONVERGENT B2 ;  /* 0x0000000000027941 */ /* 0x000fea0003800200 */
.L_x_2076:
        /* <DEDUP_REMOVED lines=27> */
.L_x_2079:
[----:B------:R-:W-:Y:S05]  /*4ab0*/  BSYNC.RECONVERGENT B2 ;  /* 0x0000000000027941 */ /* 0x000fea0003800200 */
.L_x_2078:
[----:B------:R-:W-:Y:S04]  /*4ac0*/  BSSY.RECONVERGENT B2, `(.L_x_2080) ;  /* 0x000001b000027945 */ /* 0x000fe80003800200 */
[----:B------:R-:W-:Y:S05]  /*4ad0*/  @P1 BRA `(.L_x_2081) ;  /* 0x0000000000641947 */ /* 0x000fea0003800000 */
[----:B------:R-:W-:-:S05]  /*4ae0*/  IMAD.SHL.U32 R156, R12, 0x4, RZ ;  /* 0x000000040c9c7824 */ /* 0x000fca00078e00ff */
[----:B------:R-:W-:-:S13]  /*4af0*/  ISETP.GE.AND P2, PT, R156, R15, PT ;  /* 0x0000000f9c00720c */ /* 0x000fda0003f46270 */
[----:B------:R-:W0:Y:S01]  /*4b00*/  @!P2 S2R R11, SR_TID.X ;  /* 0x00000000000ba919 */ /* 0x000e220000002100 */
[----:B------:R-:W1:Y:S08]  /*4b10*/  @!P2 LDC.64 R194, c[0x0][0x3b8] ;  /* 0x0000ee00ffc2ab82 */ /* 0x000e700000000a00 */
[----:B------:R-:W2:Y:S01]  /*4b20*/  @!P2 LDC.64 R222, c[0x0][0x3b8] ;  /* 0x0000ee00ffdeab82 */ /* 0x000ea20000000a00 */
[----:B0-----:R-:W-:-:S05]  /*4b30*/  @!P2 IMAD.SHL.U32 R11, R11, 0x2, RZ ;  /* 0x000000020b0ba824 */ /* 0x001fca00078e00ff */
[----:B------:R-:W-:-:S05]  /*4b40*/  @!P2 LOP3.LUT R11, R11, 0x2, RZ, 0xc0, !PT ;  /* 0x000000020b0ba812 */ /* 0x000fca00078ec0ff */
[----:B------:R-:W-:Y:S01]  /*4b50*/  @!P2 IMAD R13, R4, R157, R11 ;  /* 0x0000009d040da224 */ /* 0x000fe200078e020b */
[----:B------:R-:W-:-:S04]  /*4b60*/  @!P2 SHF.R.S32.HI R11, RZ, 0x1f, R156 ;  /* 0x0000001fff0ba819 */ /* 0x000fc8000001149c */
[----:B------:R-:W-:-:S04]  /*4b70*/  @!P2 IADD3 R12, P3, PT, R13, R156, RZ ;  /* 0x0000009c0d0ca210 */ /* 0x000fc80007f7e0ff */
[----:B------:R-:W-:Y:S02]  /*4b80*/  @!P2 LEA.HI.X.SX32 R11, R13, R11, 0x1, P3 ;  /* 0x0000000b0d0ba211 */ /* 0x000fe400018f0eff */
[----:B-1----:R-:W-:-:S04]  /*4b90*/  @!P2 LEA R194, P3, R12, R194, 0x2 ;  /* 0x000000c20cc2a211 */ /* 0x002fc800078610ff */
[----:B------:R-:W-:Y:S02]  /*4ba0*/  @!P2 LEA.HI.X R195, R12, R195, R11, 0x2, P3 ;  /* 0x000000c30cc3a211 */ /* 0x000fe400018f140b */
[----:B------:R-:W-:-:S06]  /*4bb0*/  CS2R R12, SRZ ;  /* 0x00000000000c7805 */ /* 0x000fcc000001ff00 */
[----:B------:R-:W3:Y:S04]  /*4bc0*/  @!P2 LDG.E.64 R12, desc[UR36][R194.64] ;  /* 0x00000024c20ca981 */ /* 0x000ee8000c1e1b00 */
[----:B------:R-:W4:Y:S01]  /*4bd0*/  LDG.E.64 R194, desc[UR36][R238.64+0x120] ;  /* 0x00012024eec27981 */ /* 0x000f22000c1e1b00 */
[----:B------:R-:W-:-:S04]  /*4be0*/  @!P2 IADD3 R11, P3, PT, R7, R156, RZ ;  /* 0x0000009c070ba210 */ /* 0x000fc80007f7e0ff */
[----:B------:R-:W-:Y:S02]  /*4bf0*/  @!P2 LEA.HI.X.SX32 R156, R156, R26, 0x1, P3 ;  /* 0x0000001a9c9ca211 */ /* 0x000fe400018f0eff */
[----:B--2---:R-:W-:-:S04]  /*4c00*/  @!P2 LEA R222, P3, R11, R222, 0x2 ;  /* 0x000000de0bdea211 */ /* 0x004fc800078610ff */
[----:B------:R-:W-:Y:S01]  /*4c10*/  @!P2 LEA.HI.X R223, R11, R223, R156, 0x2, P3 ;  /* 0x000000df0bdfa211 */ /* 0x000fe200018f149c */
[----:B---3--:R-:W-:Y:S01]  /*4c20*/  FADD.FTZ R11, R54, R12 ;  /* 0x0000000c360b7221 */ /* 0x008fe20000010000 */
[----:B------:R-:W-:-:S03]  /*4c30*/  FADD.FTZ R12, R55, R13 ;  /* 0x0000000d370c7221 */ /* 0x000fc60000010000 */
[----:B----4-:R-:W-:Y:S01]  /*4c40*/  FMUL.FTZ R194, R11, R194 ;  /* 0x000000c20bc27220 */ /* 0x010fe20000410000 */
[----:B------:R-:W-:-:S05]  /*4c50*/  FMUL.FTZ R195, R12, R195 ;  /* 0x000000c30cc37220 */ /* 0x000fca0000410000 */
[----:B------:R0:W-:Y:S02]  /*4c60*/  @!P2 STG.E.64 desc[UR36][R222.64], R194 ;  /* 0x000000c2de00a986 */ /* 0x0001e4000c101b24 */
.L_x_2081:
[----:B------:R-:W-:Y:S05]  /*4c70*/  BSYNC.RECONVERGENT B2 ;  /* 0x0000000000027941 */ /* 0x000fea0003800200 */
.L_x_2080:
[----:B------:R-:W-:Y:S04]  /*4c80*/  BSSY.RECONVERGENT B2, `(.L_x_2082) ;  /* 0x000001b000027945 */ /* 0x000fe80003800200 */
[----:B------:R-:W-:Y:S05]  /*4c90*/  @P1 BRA `(.L_x_2083) ;  /* 0x0000000000641947 */ /* 0x000fea0003800000 */
[----:B------:R-:W-:-:S05]  /*4ca0*/  IMAD.SHL.U32 R14, R14, 0x4, RZ ;  /* 0x000000040e0e7824 */ /* 0x000fca00078e00ff */
[----:B------:R-:W-:-:S13]  /*4cb0*/  ISETP.GE.AND P2, PT, R14, R15, PT ;  /* 0x0000000f0e00720c */ /* 0x000fda0003f46270 */
[----:B------:R-:W1:Y:S01]  /*4cc0*/  @!P2 S2R R11, SR_TID.X ;  /* 0x00000000000ba919 */ /* 0x000e620000002100 */
[----:B------:R-:W2:Y:S08]  /*4cd0*/  @!P2 LDC.64 R196, c[0x0][0x3b8] ;  /* 0x0000ee00ffc4ab82 */ /* 0x000eb00000000a00 */
[----:B0-----:R-:W0:Y:S01]  /*4ce0*/  @!P2 LDC.64 R222, c[0x0][0x3b8] ;  /* 0x0000ee00ffdeab82 */ /* 0x001e220000000a00 */
[----:B-1----:R-:W-:-:S05]  /*4cf0*/  @!P2 IMAD.SHL.U32 R11, R11, 0x2, RZ ;  /* 0x000000020b0ba824 */ /* 0x002fca00078e00ff */
[----:B------:R-:W-:-:S05]  /*4d00*/  @!P2 LOP3.LUT R11, R11, 0x2, RZ, 0xc0, !PT ;  /* 0x000000020b0ba812 */ /* 0x000fca00078ec0ff */
[----:B------:R-:W-:Y:S01]  /*4d10*/  @!P2 IMAD R13, R4, R157, R11 ;  /* 0x0000009d040da224 */ /* 0x000fe200078e020b */
[----:B------:R-:W-:-:S04]  /*4d20*/  @!P2 SHF.R.S32.HI R11, RZ, 0x1f, R14 ;  /* 0x0000001fff0ba819 */ /* 0x000fc8000001140e */
[----:B------:R-:W-:-:S04]  /*4d30*/  @!P2 IADD3 R12, P3, PT, R13, R14, RZ ;  /* 0x0000000e0d0ca210 */ /* 0x000fc80007f7e0ff */
[----:B------:R-:W-:Y:S02]  /*4d40*/  @!P2 LEA.HI.X.SX32 R11, R13, R11, 0x1, P3 ;  /* 0x0000000b0d0ba211 */ /* 0x000fe400018f0eff */
[----:B--2---:R-:W-:-:S04]  /*4d50*/  @!P2 LEA R196, P3, R12, R196, 0x2 ;  /* 0x000000c40cc4a211 */ /* 0x004fc800078610ff */
        /* <DEDUP_REMOVED lines=13> */
.L_x_2083:
[----:B------:R-:W-:Y:S05]  /*4e30*/  BSYNC.RECONVERGENT B2 ;  /* 0x0000000000027941 */ /* 0x000fea0003800200 */
.L_x_2082:
        /* <DEDUP_REMOVED lines=27> */
.L_x_2085:
[----:B------:R-:W-:Y:S05]  /*4ff0*/  BSYNC.RECONVERGENT B2 ;  /* 0x0000000000027941 */ /* 0x000fea0003800200 */
.L_x_2084:
        /* <DEDUP_REMOVED lines=27> */
.L_x_2087:
[----:B------:R-:W-:Y:S05]  /*51b0*/  BSYNC.RECONVERGENT B2 ;  /* 0x0000000000027941 */ /* 0x000fea0003800200 */
.L_x_2086:
        /* <DEDUP_REMOVED lines=27> */
.L_x_2089:
[----:B------:R-:W-:Y:S05]  /*5370*/  BSYNC.RECONVERGENT B2 ;  /* 0x0000000000027941 */ /* 0x000fea0003800200 */
.L_x_2088:
        /* <DEDUP_REMOVED lines=27> */
.L_x_2091:
[----:B------:R-:W-:Y:S05]  /*5530*/  BSYNC.RECONVERGENT B2 ;  /* 0x0000000000027941 */ /* 0x000fea0003800200 */
.L_x_2090:
        /* <DEDUP_REMOVED lines=27> */
.L_x_2093:
[----:B------:R-:W-:Y:S05]  /*56f0*/  BSYNC.RECONVERGENT B2 ;  /* 0x0000000000027941 */ /* 0x000fea0003800200 */
.L_x_2092:
        /* <DEDUP_REMOVED lines=27> */
.L_x_2095:
[----:B------:R-:W-:Y:S05]  /*58b0*/  BSYNC.RECONVERGENT B2 ;  /* 0x0000000000027941 */ /* 0x000fea0003800200 */
.L_x_2094:
        /* <DEDUP_REMOVED lines=27> */
.L_x_2097:
[----:B------:R-:W-:Y:S05]  /*5a70*/  BSYNC.RECONVERGENT B2 ;  /* 0x0000000000027941 */ /* 0x000fea0003800200 */
.L_x_2096:
        /* <DEDUP_REMOVED lines=13> */
[----:B--234-:R-:W-:-:S04]  /*5b50*/  @!P2 LEA R224, P3, R12, R212, 0x2 ;  /* 0x000000d40ce0a211 */ /* 0x01cfc800078610ff */
[----:B------:R-:W-:Y:S02]  /*5b60*/  @!P2 LEA.HI.X R225, R12, R213, R11, 0x2, P3 ;  /* 0x000000d50ce1a211 */ /* 0x000fe400018f140b */
[----:B------:R-:W-:Y:S01]  /*5b70*/  CS2R R12, SRZ ;  /* 0x00000000000c7805 */ /* 0x000fe2000001ff00 */
[----:B------:R-:W2:Y:S05]  /*5b80*/  LDG.E.64 R212, desc[UR36][R238.64+0x1b0] ;  /* 0x0001b024eed47981 */ /* 0x000eaa000c1e1b00 */
[----:B------:R-:W3:Y:S01]  /*5b90*/  @!P2 LDG.E.64 R12, desc[UR36][R224.64] ;  /* 0x00000024e00ca981 */ /* 0x000ee2000c1e1b00 */
[----:B------:R-:W-:-:S04]  /*5ba0*/  @!P2 IADD3 R14, P3, PT, R7, R236, RZ ;  /* 0x000000ec070ea210 */ /* 0x000fc80007f7e0ff */
[----:B------:R-:W-:Y:S02]  /*5bb0*/  @!P2 LEA.HI.X.SX32 R236, R236, R26, 0x1, P3 ;  /* 0x0000001aececa211 */ /* 0x000fe400018f0eff */
[----:B0-----:R-:W-:-:S04]  /*5bc0*/  @!P2 LEA R222, P3, R14, R222, 0x2 ;  /* 0x000000de0edea211 */ /* 0x001fc800078610ff */
[----:B------:R-:W-:Y:S01]  /*5bd0*/  @!P2 LEA.HI.X R223, R14, R223, R236, 0x2, P3 ;  /* 0x000000df0edfa211 */ /* 0x000fe200018f14ec */
[----:B---3--:R-:W-:Y:S01]  /*5be0*/  FADD.FTZ R11, R36, R12 ;  /* 0x0000000c240b7221 */ /* 0x008fe20000010000 */
[----:B------:R-:W-:-:S03]  /*5bf0*/  FADD.FTZ R12, R37, R13 ;  /* 0x0000000d250c7221 */ /* 0x000fc60000010000 */
[----:B--2---:R-:W-:Y:S01]  /*5c00*/  FMUL.FTZ R212, R11, R212 ;  /* 0x000000d40bd47220 */ /* 0x004fe20000410000 */
[----:B------:R-:W-:-:S05]  /*5c10*/  FMUL.FTZ R213, R12, R213 ;  /* 0x000000d50cd57220 */ /* 0x000fca0000410000 */
[----:B------:R0:W-:Y:S02]  /*5c20*/  @!P2 STG.E.64 desc[UR36][R222.64], R212 ;  /* 0x000000d4de00a986 */ /* 0x0001e4000c101b24 */
.L_x_2099:
[----:B------:R-:W-:Y:S05]  /*5c30*/  BSYNC.RECONVERGENT B2 ;  /* 0x0000000000027941 */ /* 0x000fea0003800200 */
.L_x_2098:
[----:B------:R-:W-:Y:S04]  /*5c40*/  BSSY.RECONVERGENT B2, `(.L_x_2100) ;  /* 0x000001b000027945 */ /* 0x000fe80003800200 */
[----:B------:R-:W-:Y:S05]  /*5c50*/  @P1 BRA `(.L_x_2101) ;  /* 0x0000000000641947 */ /* 0x000fea0003800000 */
[----:B------:R-:W-:Y:S01]  /*5c60*/  IMAD.SHL.U32 R14, R229, 0x4, RZ ;  /* 0x00000004e50e7824 */ /* 0x000fe200078e00ff */
[----:B0-----:R-:W-:-:S04]  /*5c70*/  CS2R R222, SRZ ;  /* 0x0000000000de7805 */ /* 0x001fc8000001ff00 */
[----:B------:R-:W-:-:S13]  /*5c80*/  ISETP.GE.AND P2, PT, R14, R15, PT ;  /* 0x0000000f0e00720c */ /* 0x000fda0003f46270 */
[----:B------:R-:W0:Y:S01]  /*5c90*/  @!P2 S2R R11, SR_TID.X ;  /* 0x00000000000ba919 */ /* 0x000e220000002100 */
[----:B------:R-:W1:Y:S01]  /*5ca0*/  @!P2 LDC.64 R12, c[0x0][0x3b8] ;  /* 0x0000ee00ff0cab82 */ /* 0x000e620000000a00 */
[----:B0-----:R-:W-:-:S05]  /*5cb0*/  @!P2 IMAD.SHL.U32 R11, R11, 0x2, RZ ;  /* 0x000000020b0ba824 */ /* 0x001fca00078e00ff */
[----:B------:R-:W-:-:S05]  /*5cc0*/  @!P2 LOP3.LUT R11, R11, 0x2, RZ, 0xc0, !PT ;  /* 0x000000020b0ba812 */ /* 0x000fca00078ec0ff */
[----:B------:R-:W-:Y:S01]  /*5cd0*/  @!P2 IMAD R214, R4, R157, R11 ;  /* 0x0000009d04d6a224 */ /* 0x000fe200078e020b */
[----:B------:R-:W-:-:S04]  /*5ce0*/  @!P2 SHF.R.S32.HI R11, RZ, 0x1f, R14 ;  /* 0x0000001fff0ba819 */ /* 0x000fc8000001140e */
[----:B------:R-:W-:-:S04]  /*5cf0*/  @!P2 IADD3 R156, P3, PT, R214, R14, RZ ;  /* 0x0000000ed69ca210 */ /* 0x000fc80007f7e0ff */
[----:B------:R-:W-:Y:S02]  /*5d00*/  @!P2 LEA.HI.X.SX32 R11, R214, R11, 0x1, P3 ;  /* 0x0000000bd60ba211 */ /* 0x000fe400018f0eff */
[C---:B-1234-:R-:W-:Y:S01]  /*5d10*/  @!P2 LEA R224, P3, R156.reuse, R12, 0x2 ;  /* 0x0000000c9ce0a211 */ /* 0x05efe200078610ff */
[----:B------:R-:W2:Y:S03]  /*5d20*/  LDG.E.64 R214, desc[UR36][R238.64+0x1c0] ;  /* 0x0001c024eed67981 */ /* 0x000ea6000c1e1b00 */
[----:B------:R-:W-:Y:S02]  /*5d30*/  @!P2 LEA.HI.X R225, R156, R13, R11, 0x2, P3 ;  /* 0x0000000d9ce1a211 */ /* 0x000fe400018f140b */
[----:B------:R-:W0:Y:S03]  /*5d40*/  @!P2 LDC.64 R12, c[0x0][0x3b8] ;  /* 0x0000ee00ff0cab82 */ /* 0x000e260000000a00 */
        /* <DEDUP_REMOVED lines=10> */
.L_x_2101:
[----:B------:R-:W-:Y:S05]  /*5df0*/  BSYNC.RECONVERGENT B2 ;  /* 0x0000000000027941 */ /* 0x000fea0003800200 */
.L_x_2100:
[----:B------:R-:W-:Y:S04]  /*5e00*/  BSSY.RECONVERGENT B2, `(.L_x_2102) ;  /* 0x000001b000027945 */ /* 0x000fe80003800200 */
[----:B------:R-:W-:Y:S05]  /*5e10*/  @P1 BRA `(.L_x_2103) ;  /* 0x0000000000641947 */ /* 0x000fea0003800000 */
[----:B------:R-:W-:Y:S01]  /*5e20*/  IMAD.SHL.U32 R14, R227, 0x4, RZ ;  /* 0x00000004e30e7824 */ /* 0x000fe200078e00ff */
[----:B0-----:R-:W2:Y:S04]  /*5e30*/  LDG.E.64 R222, desc[UR36][R238.64+0x1d0] ;  /* 0x0001d024eede7981 */ /* 0x001ea8000c1e1b00 */
        /* <DEDUP_REMOVED lines=9> */
[----:B------:R-:W-:Y:S02]  /*5ed0*/  CS2R R216, SRZ ;  /* 0x0000000000d87805 */ /* 0x000fe4000001ff00 */
[----:B-1234-:R-:W-:-:S04]  /*5ee0*/  @!P2 LEA R224, P3, R156, R12, 0x2 ;  /* 0x0000000c9ce0a211 */ /* 0x01efc800078610ff */
[----:B------:R-:W-:Y:S02]  /*5ef0*/  @!P2 LEA.HI.X R225, R156, R13, R11, 0x2, P3 ;  /* 0x0000000d9ce1a211 */ /* 0x000fe400018f140b */
[----:B------:R-:W0:Y:S03]  /*5f00*/  @!P2 LDC.64 R12, c[0x0][0x3b8] ;  /* 0x0000ee00ff0cab82 */ /* 0x000e260000000a00 */
[----:B------:R-:W2:Y:S01]  /*5f10*/  @!P2 LDG.E.64 R216, desc[UR36][R224.64] ;  /* 0x00000024e0d8a981 */ /* 0x000ea2000c1e1b00 */
[----:B------:R-:W-:-:S04]  /*5f20*/  @!P2 IADD3 R156, P3, PT, R7, R14, RZ ;  /* 0x0000000e079ca210 */ /* 0x000fc80007f7e0ff */
[----:B------:R-:W-:Y:S02]  /*5f30*/  @!P2 LEA.HI.X.SX32 R227, R14, R26, 0x1, P3 ;  /* 0x0000001a0ee3a211 */ /* 0x000fe400018f0eff */
[----:B0-----:R-:W-:-:S04]  /*5f40*/  @!P2 LEA R12, P3, R156, R12, 0x2 ;  /* 0x0000000c9c0ca211 */ /* 0x001fc800078610ff */
[----:B------:R-:W-:Y:S01]  /*5f50*/  @!P2 LEA.HI.X R13, R156, R13, R227, 0x2, P3 ;  /* 0x0000000d9c0da211 */ /* 0x000fe200018f14e3 */
[----:B--2---:R-:W-:Y:S01]  /*5f60*/  FADD.FTZ R11, R32, R216 ;  /* 0x000000d8200b7221 */ /* 0x004fe20000010000 */
[----:B------:R-:W-:-:S03]  /*5f70*/  FADD.FTZ R14, R33, R217 ;  /* 0x000000d9210e7221 */ /* 0x000fc60000010000 */
[----:B------:R-:W-:Y:S01]  /*5f80*/  FMUL.FTZ R216, R11, R222 ;  /* 0x000000de0bd87220 */ /* 0x000fe20000410000 */
[----:B------:R-:W-:-:S05]  /*5f90*/  FMUL.FTZ R217, R14, R223 ;  /* 0x000000df0ed97220 */ /* 0x000fca0000410000 */
[----:B------:R0:W-:Y:S02]  /*5fa0*/  @!P2 STG.E.64 desc[UR36][R12.64], R216 ;  /* 0x000000d80c00a986 */ /* 0x0001e4000c101b24 */
.L_x_2103:
[----:B------:R-:W-:Y:S05]  /*5fb0*/  BSYNC.RECONVERGENT B2 ;  /* 0x0000000000027941 */ /* 0x000fea0003800200 */
.L_x_2102:
        /* <DEDUP_REMOVED lines=27> */
.L_x_2105:
[----:B------:R-:W-:Y:S05]  /*6170*/  BSYNC.RECONVERGENT B2 ;  /* 0x0000000000027941 */ /* 0x000fea0003800200 */
.L_x_2104:
[----:B------:R-:W-:Y:S05]  /*6180*/  @P1 BRA `(.L_x_2106) ;  /* 0x0000005400ec1947 */ /* 0x000fea0003800000 */
[----:B------:R-:W-:Y:S01]  /*6190*/  IMAD.IADD R226, R226, 0x1, R157 ;  /* 0x00000001e2e27824 */ /* 0x000fe200078e029d */
[----:B------:R-:W2:Y:S03]  /*61a0*/  LDG.E.64 R220, desc[UR36][R238.64+0x1f0] ;  /* 0x0001f024eedc7981 */ /* 0x000ea6000c1e1b00 */
[----:B------:R-:W-:-:S05]  /*61b0*/  IMAD.SHL.U32 R226, R226, 0x4, RZ ;  /* 0x00000004e2e27824 */ /* 0x000fca00078e00ff */
[----:B------:R-:W-:-:S13]  /*61c0*/  ISETP.GE.AND P2, PT, R226, R15, PT ;  /* 0x0000000fe200720c */ /* 0x000fda0003f46270 */
[----:B------:R-:W1:Y:S01]  /*61d0*/  @!P2 S2R R11, SR_TID.X ;  /* 0x00000000000ba919 */ /* 0x000e620000002100 */
[----:B------:R-:W3:Y:S01]  /*61e0*/  @!P2 LDC.64 R14, c[0x0][0x3b8] ;  /* 0x0000ee00ff0eab82 */ /* 0x000ee20000000a00 */
[----:B-1----:R-:W-:-:S05]  /*61f0*/  @!P2 IMAD.SHL.U32 R11, R11, 0x2, RZ ;  /* 0x000000020b0ba824 */ /* 0x002fca00078e00ff */
[----:B------:R-:W-:-:S05]  /*6200*/  @!P2 LOP3.LUT R11, R11, 0x2, RZ, 0xc0, !PT ;  /* 0x000000020b0ba812 */ /* 0x000fca00078ec0ff */
[----:B0-----:R-:W-:Y:S01]  /*6210*/  @!P2 IMAD R13, R4, R157, R11 ;  /* 0x0000009d040da224 */ /* 0x001fe200078e020b */
[----:B------:R-:W-:-:S04]  /*6220*/  @!P2 SHF.R.S32.HI R11, RZ, 0x1f, R226 ;  /* 0x0000001fff0ba819 */ /* 0x000fc800000114e2 */
[----:B------:R-:W-:-:S04]  /*6230*/  @!P2 IADD3 R12, P3, PT, R13, R226, RZ ;  /* 0x000000e20d0ca210 */ /* 0x000fc80007f7e0ff */
[----:B------:R-:W-:Y:S02]  /*6240*/  @!P2 LEA.HI.X.SX32 R11, R13, R11, 0x1, P3 ;  /* 0x0000000b0d0ba211 */ /* 0x000fe400018f0eff */
[----:B---3--:R-:W-:-:S04]  /*6250*/  @!P2 LEA R14, P3, R12, R14, 0x2 ;  /* 0x0000000e0c0ea211 */ /* 0x008fc800078610ff */
[----:B------:R-:W-:Y:S02]  /*6260*/  @!P2 LEA.HI.X R15, R12, R15, R11, 0x2, P3 ;  /* 0x0000000f0c0fa211 */ /* 0x000fe400018f140b */
[----:B------:R-:W-:-:S06]  /*6270*/  CS2R R12, SRZ ;  /* 0x00000000000c7805 */ /* 0x000fcc000001ff00 */
[----:B------:R-:W3:Y:S02]  /*6280*/  @!P2 LDG.E.64 R12, desc[UR36][R14.64] ;  /* 0x000000240e0ca981 */ /* 0x000ee4000c1e1b00 */
[----:B---3--:R-:W-:Y:S01]  /*6290*/  FADD.FTZ R11, R28, R12 ;  /* 0x0000000c1c0b7221 */ /* 0x008fe20000010000 */
[----:B------:R-:W-:-:S03]  /*62a0*/  FADD.FTZ R12, R29, R13 ;  /* 0x0000000d1d0c7221 */ /* 0x000fc60000010000 */
[----:B--2---:R-:W-:Y:S01]  /*62b0*/  FMUL.FTZ R220, R11, R220 ;  /* 0x000000dc0bdc7220 */ /* 0x004fe20000410000 */
[----:B------:R-:W-:Y:S01]  /*62c0*/  FMUL.FTZ R221, R12, R221 ;  /* 0x000000dd0cdd7220 */ /* 0x000fe20000410000 */
[----:B------:R-:W-:Y:S06]  /*62d0*/  @P2 BRA `(.L_x_2106) ;  /* 0x0000005400982947 */ /* 0x000fec0003800000 */
[----:B------:R-:W-:-:S04]  /*62e0*/  IADD3 R11, P2, PT, R7, R226, RZ ;  /* 0x000000e2070b7210 */ /* 0x000fc80007f5e0ff */
[----:B------:R-:W-:Y:S02]  /*62f0*/  LEA.HI.X.SX32 R14, R226, R26, 0x1, P2 ;  /* 0x0000001ae20e7211 */ /* 0x000fe400010f0eff */
[----:B------:R-:W-:-:S04]  /*6300*/  LEA R12, P2, R11, UR14, 0x2 ;  /* 0x0000000e0b0c7c11 */ /* 0x000fc8000f8410ff */
[----:B------:R-:W-:-:S05]  /*6310*/  LEA.HI.X R13, R11, UR15, R14, 0x2, P2 ;  /* 0x0000000f0b0d7c11 */ /* 0x000fca00090f140e */
[----:B------:R0:W-:Y:S01]  /*6320*/  STG.E.64 desc[UR36][R12.64], R220 ;  /* 0x000000dc0c007986 */ /* 0x0001e2000c101b24 */
[----:B------:R-:W-:Y:S05]  /*6330*/  BRA `(.L_x_2106) ;  /* 0x0000005400807947 */ /* 0x000fea0003800000 */
.L_x_2043:
[C---:B------:R-:W-:Y:S01]  /*6340*/  IMAD.IADD R225, R14.reuse, 0x1, R157 ;  /* 0x000000010ee17824 */ /* 0x040fe200078e029d */
[----:B------:R-:W-:Y:S01]  /*6350*/  ISETP.GE.AND P1, PT, R27, R17, PT ;  /* 0x000000111b00720c */ /* 0x000fe20003f26270 */
[----:B------:R-:W-:Y:S01]  /*6360*/  IMAD.SHL.U32 R230, R14, 0x4, RZ ;  /* 0x000000040ee67824 */ /* 0x000fe200078e00ff */
[----:B------:R-:W-:Y:S01]  /*6370*/  BSSY.RECONVERGENT B2, `(.L_x_2107) ;  /* 0x0000025000027945 */ /* 0x000fe20003800200 */
[C---:B------:R-:W-:Y:S02]  /*6380*/  IMAD R227, R157.reuse, 0x4, R225 ;  /* 0x000000049de37824 */ /* 0x040fe400078e02e1 */
[----:B------:R-:W-:Y:S02]  /*6390*/  IMAD R13, R157, 0x40, R230 ;  /* 0x000000409d0d7824 */ /* 0x000fe400078e02e6 */
        /* <DEDUP_REMOVED lines=24> */
[----:B------:R-:W-:-:S06]  /*6520*/  CS2R R158, SRZ ;  /* 0x00000000009e7805 */ /* 0x000fcc000001ff00 */
[----:B------:R0:W2:Y:S01]  /*6530*/  @!P2 LDG.E.64 R158, desc[UR36][R222.64] ;  /* 0x00000024de9ea981 */ /* 0x0000a2000c1e1b00 */
[----:B------:R-:W-:-:S05]  /*6540*/  @!P2 IADD3 R235, P3, PT, R7, R230, RZ ;  /* 0x000000e607eba210 */ /* 0x000fca0007f7e0ff */
[----:B------:R-:W-:Y:S01]  /*6550*/  @!P2 IMAD.X R236, RZ, RZ, R26, P3 ;  /* 0x000000ffffeca224 */ /* 0x000fe200018e061a */
[----:B0-----:R-:W0:Y:S02]  /*6560*/  @!P2 LDC.64 R222, c[0x0][0x3b8] ;  /* 0x0000ee00ffdeab82 */ /* 0x001e240000000a00 */
[----:B0-----:R-:W-:-:S04]  /*6570*/  @!P2 LEA R222, P5, R235, R222, 0x2 ;  /* 0x000000deebdea211 */ /* 0x001fc800078a10ff */
[----:B------:R-:W-:Y:S01]  /*6580*/  @!P2 LEA.HI.X R223, R235, R223, R236, 0x2, P5 ;  /* 0x000000dfebdfa211 */ /* 0x000fe200028f14ec */
[----:B--2---:R-:W-:Y:S01]  /*6590*/  FADD.FTZ R158, R90, R158 ;  /* 0x0000009e5a9e7221 */ /* 0x004fe20000010000 */
[----:B------:R-:W-:-:S05]  /*65a0*/  FADD.FTZ R159, R91, R159 ;  /* 0x0000009f5b9f7221 */ /* 0x000fca0000010000 */
[----:B------:R0:W-:Y:S02]  /*65b0*/  @!P2 STG.E.64 desc[UR36][R222.64], R158 ;  /* 0x0000009ede00a986 */ /* 0x0001e4000c101b24 */
.L_x_2108:
[----:B------:R-:W-:Y:S05]  /*65c0*/  BSYNC.RECONVERGENT B2 ;  /* 0x0000000000027941 */ /* 0x000fea0003800200 */
.L_x_2107:
[----:B------:R-:W-:Y:S04]  /*65d0*/  BSSY.RECONVERGENT B2, `(.L_x_2109) ;  /* 0x0000018000027945 */ /* 0x000fe80003800200 */
[----:B------:R-:W-:Y:S05]  /*65e0*/  @P1 BRA `(.L_x_2110) ;  /* 0x0000000000581947 */ /* 0x000fea0003800000 */
[----:B------:R-:W-:-:S05]  /*65f0*/  IMAD.SHL.U32 R236, R225, 0x4, RZ ;  /* 0x00000004e1ec7824 */ /* 0x000fca00078e00ff */
[----:B------:R-:W-:-:S13]  /*6600*/  ISETP.GE.AND P2, PT, R236, R15, PT ;  /* 0x0000000fec00720c */ /* 0x000fda0003f46270 */
[----:B0-----:R-:W0:Y:S01]  /*6610*/  @!P2 S2R R222, SR_TID.X ;  /* 0x0000000000dea919 */ /* 0x001e220000002100 */
[----:B------:R-:W1:Y:S01]  /*6620*/  @!P2 LDC.64 R160, c[0x0][0x3b8] ;  /* 0x0000ee00ffa0ab82 */ /* 0x000e620000000a00 */
        /* <DEDUP_REMOVED lines=9> */
[----:B------:R0:W2:Y:S01]  /*66c0*/  @!P2 LDG.E.64 R160, desc[UR36][R222.64] ;  /* 0x00000024dea0a981 */ /* 0x0000a2000c1e1b00 */
[----:B------:R-:W-:-:S04]  /*66d0*/  @!P2 IADD3 R235, P3, PT, R7, R236, RZ ;  /* 0x000000ec07eba210 */ /* 0x000fc80007f7e0ff */
[----:B------:R-:W-:Y:S01]  /*66e0*/  @!P2 LEA.HI.X.SX32 R236, R236, R26, 0x1, P3 ;  /* 0x0000001aececa211 */ /* 0x000fe200018f0eff */
[----:B0-----:R-:W0:Y:S02]  /*66f0*/  @!P2 LDC.64 R222, c[0x0][0x3b8] ;  /* 0x0000ee00ffdeab82 */ /* 0x001e240000000a00 */
[----:B0-----:R-:W-:-:S04]  /*6700*/  @!P2 LEA R222, P3, R235, R222, 0x2 ;  /* 0x000000deebdea211 */ /* 0x001fc800078610ff */
[----:B------:R-:W-:Y:S01]  /*6710*/  @!P2 LEA.HI.X R223, R235, R223, R236, 0x2, P3 ;  /* 0x000000dfebdfa211 */ /* 0x000fe200018f14ec */
[----:B--2---:R-:W-:Y:S01]  /*6720*/  FADD.FTZ R160, R88, R160 ;  /* 0x000000a058a07221 */ /* 0x004fe20000010000 */
[----:B------:R-:W-:-:S05]  /*6730*/  FADD.FTZ R161, R89, R161 ;  /* 0x000000a159a17221 */ /* 0x000fca0000010000 */
[----:B------:R1:W-:Y:S02]  /*6740*/  @!P2 STG.E.64 desc[UR36][R222.64], R160 ;  /* 0x000000a0de00a986 */ /* 0x0003e4000c101b24 */
.L_x_2110:
[----:B------:R-:W-:Y:S05]  /*6750*/  BSYNC.RECONVERGENT B2 ;  /* 0x0000000000027941 */ /* 0x000fea0003800200 */
.L_x_2109:
[----:B------:R-:W-:Y:S04]  /*6760*/  BSSY.RECONVERGENT B2, `(.L_x_2111) ;  /* 0x0000019000027945 */ /* 0x000fe80003800200 */
[----:B------:R-:W-:Y:S05]  /*6770*/  @P1 BRA `(.L_x_2112) ;  /* 0x00000000005c1947 */ /* 0x000fea0003800000 */
[----:B------:R-:W-:-:S05]  /*6780*/  IMAD R240, R157, 0x8, R230 ;  /* 0x000000089df07824 */ /* 0x000fca00078e02e6 */
[----:B------:R-:W-:-:S13]  /*6790*/  ISETP.GE.AND P2, PT, R240, R15, PT ;  /* 0x0000000ff000720c */ /* 0x000fda0003f46270 */
[----:B01----:R-:W0:Y:S01]  /*67a0*/  @!P2 S2R R222, SR_TID.X ;  /* 0x0000000000dea919 */ /* 0x003e220000002100 */
        /* <DEDUP_REMOVED lines=11> */
[----:B------:R-:W-:-:S13]  /*6860*/  ISETP.GE.AND P2, PT, R240, R15, PT ;  /* 0x0000000ff000720c */ /* 0x000fda0003f46270 */
[----:B0-----:R-:W0:Y:S01]  /*6870*/  @!P2 LDC.64 R222, c[0x0][0x3b8] ;  /* 0x0000ee00ffdeab82 */ /* 0x001e220000000a00 */
[----:B------:R-:W-:-:S04]  /*6880*/  @!P2 IADD3 R235, P3, PT, R7, R240, RZ ;  /* 0x000000f007eba210 */ /* 0x000fc80007f7e0ff */
[----:B------:R-:W-:Y:S02]  /*6890*/  @!P2 LEA.HI.X.SX32 R236, R240, R26, 0x1, P3 ;  /* 0x0000001af0eca211 */ /* 0x000fe400018f0eff */
[----:B0-----:R-:W-:-:S04]  /*68a0*/  @!P2 LEA R222, P3, R235, R222, 0x2 ;  /* 0x000000deebdea211 */ /* 0x001fc800078610ff */
[----:B------:R-:W-:Y:S01]  /*68b0*/  @!P2 LEA.HI.X R223, R235, R223, R236, 0x2, P3 ;  /* 0x000000dfebdfa211 */ /* 0x000fe200018f14ec */
[----:B--2---:R-:W-:Y:S01]  /*68c0*/  FADD.FTZ R162, R86, R162 ;  /* 0x000000a256a27221 */ /* 0x004fe20000010000 */
[----:B------:R-:W-:-:S05]  /*68d0*/  FADD.FTZ R163, R87, R163 ;  /* 0x000000a357a37221 */ /* 0x000fca0000010000 */
[----:B------:R2:W-:Y:S02]  /*68e0*/  @!P2 STG.E.64 desc[UR36][R222.64], R162 ;  /* 0x000000a2de00a986 */ /* 0x0005e4000c101b24 */
.L_x_2112:
[----:B------:R-:W-:Y:S05]  /*68f0*/  BSYNC.RECONVERGENT B2 ;  /* 0x0000000000027941 */ /* 0x000fea0003800200 */
.L_x_2111:
[----:B------:R-:W-:Y:S04]  /*6900*/  BSSY.RECONVERGENT B2, `(.L_x_2113) ;  /* 0x000001a000027945 */ /* 0x000fe80003800200 */
[----:B------:R-:W-:Y:S05]  /*6910*/  @P1 BRA `(.L_x_2114) ;  /* 0x0000000000601947 */ /* 0x000fea0003800000 */
[----:B------:R-:W-:-:S04]  /*6920*/  IMAD R225, R157, 0x2, R225 ;  /* 0x000000029de17824 */ /* 0x000fc800078e02e1 */
[----:B------:R-:W-:-:S05]  /*6930*/  IMAD.SHL.U32 R240, R225, 0x4, RZ ;  /* 0x00000004e1f07824 */ /* 0x000fca00078e00ff */
[----:B------:R-:W-:-:S13]  /*6940*/  ISETP.GE.AND P2, PT, R240, R15, PT ;  /* 0x0000000ff000720c */ /* 0x000fda0003f46270 */
[----:B012---:R-:W0:Y:S01]  /*6950*/  @!P2 S2R R222, SR_TID.X ;  /* 0x0000000000dea919 */ /* 0x007e220000002100 */
        /* <DEDUP_REMOVED lines=20> */
.L_x_2114:
[----:B------:R-:W-:Y:S05]  /*6aa0*/  BSYNC.RECONVERGENT B2 ;  /* 0x0000000000027941 */ /* 0x000fea0003800200 */
.L_x_2113:
[----:B------:R-:W-:Y:S01]  /*6ab0*/  BSSY.RECONVERGENT B2, `(.L_x_2115) ;  /* 0x000001a000027945 */ /* 0x000fe20003800200 */
[----:B------:R-:W-:-:S03]  /*6ac0*/  IMAD.IADD R225, R14, 0x1, R157 ;  /* 0x000000010ee17824 */ /* 0x000fc600078e029d */
[----:B------:R-:W-:Y:S05]  /*6ad0*/  @P1 BRA `(.L_x_2116) ;  /* 0x00000000005c1947 */ /* 0x000fea0003800000 */
[----:B------:R-:W-:-:S05]  /*6ae0*/  IMAD R240, R157, 0x10, R230 ;  /* 0x000000109df07824 */ /* 0x000fca00078e02e6 */
[----:B------:R-:W-:-:S13]  /*6af0*/  ISETP.GE.AND P2, PT, R240, R15, PT ;  /* 0x0000000ff000720c */ /* 0x000fda0003f46270 */
[----:B0123--:R-:W0:Y:S01]  /*6b00*/  @!P2 S2R R222, SR_TID.X ;  /* 0x0000000000dea919 */ /* 0x00fe220000002100 */
        /* <DEDUP_REMOVED lines=20> */
.L_x_2116:
[----:B------:R-:W-:Y:S05]  /*6c50*/  BSYNC.RECONVERGENT B2 ;  /* 0x0000000000027941 */ /* 0x000fea0003800200 */
.L_x_2115:
[----:B------:R-:W-:Y:S04]  /*6c60*/  BSSY.RECONVERGENT B2, `(.L_x_2117) ;  /* 0x0000018000027945 */ /* 0x000fe80003800200 */
[----:B------:R-:W-:Y:S05]  /*6c70*/  @P1 BRA `(.L_x_2118) ;  /* 0x0000000000581947 */ /* 0x000fea0003800000 */
[----:B------:R-:W-:-:S05]  /*6c80*/  IMAD.SHL.U32 R236, R227, 0x4, RZ ;  /* 0x00000004e3ec7824 */ /* 0x000fca00078e00ff */
[----:B------:R-:W-:-:S13]  /*6c90*/  ISETP.GE.AND P2, PT, R236, R15, PT ;  /* 0x0000000fec00720c */ /* 0x000fda0003f46270 */
[----:B01234-:R-:W0:Y:S01]  /*6ca0*/  @!P2 S2R R222, SR_TID.X ;  /* 0x0000000000dea919 */ /* 0x01fe220000002100 */
        /* <DEDUP_REMOVED lines=19> */
.L_x_2118:
[----:B------:R-:W-:Y:S05]  /*6de0*/  BSYNC.RECONVERGENT B2 ;  /* 0x0000000000027941 */ /* 0x000fea0003800200 */
.L_x_2117:
[----:B------:R-:W-:Y:S01]  /*6df0*/  BSSY.RECONVERGENT B2, `(.L_x_2119) ;  /* 0x0000019000027945 */ /* 0x000fe20003800200 */
[----:B------:R-:W-:-:S03]  /*6e00*/  IMAD.IADD R227, R225, 0x1, R157 ;  /* 0x00000001e1e37824 */ /* 0x000fc600078e029d */
        /* <DEDUP_REMOVED lines=23> */
.L_x_2120:
[----:B------:R-:W-:Y:S05]  /*6f80*/  BSYNC.RECONVERGENT B2 ;  /* 0x0000000000027941 */ /* 0x000fea0003800200 */
.L_x_2119:
        /* <DEDUP_REMOVED lines=25> */
.L_x_2122:
[----:B------:R-:W-:Y:S05]  /*7120*/  BSYNC.RECONVERGENT B2 ;  /* 0x0000000000027941 */ /* 0x000fea0003800200 */
.L_x_2121:
[----:B------:R-:W-:Y:S01]  /*7130*/  BSSY.RECONVERGENT B2, `(.L_x_2123) ;  /* 0x000001a000027945 */ /* 0x000fe20003800200 */
[----:B------:R-:W-:-:S03]  /*7140*/  IMAD.IADD R229, R228, 0x1, R157 ;  /* 0x00000001e4e57824 */ /* 0x000fc600078e029d */
[----:B------:R-:W-:Y:S05]  /*7150*/  @P1 BRA `(.L_x_2124) ;  /* 0x00000000005c1947 */ /* 0x000fea0003800000 */
[----:B------:R-:W-:-:S05]  /*7160*/  IMAD R236, R157, 0x20, R230 ;  /* 0x000000209dec7824 */ /* 0x000fca00078e02e6 */
        /* <DEDUP_REMOVED lines=22> */
.L_x_2124:
[----:B------:R-:W-:Y:S05]  /*72d0*/  BSYNC.RECONVERGENT B2 ;  /* 0x0000000000027941 */ /* 0x000fea0003800200 */
.L_x_2123:
        /* <DEDUP_REMOVED lines=25> */
.L_x_2126:
[----:B------:R-:W-:Y:S05]  /*7470*/  BSYNC.RECONVERGENT B2 ;  /* 0x0000000000027941 */ /* 0x000fea0003800200 */
.L_x_2125:
        /* <DEDUP_REMOVED lines=25> */
.L_x_2128:
[----:B------:R-:W-:Y:S05]  /*7610*/  BSYNC.RECONVERGENT B2 ;  /* 0x0000000000027941 */ /* 0x000fea0003800200 */
.L_x_2127:
        /* <DEDUP_REMOVED lines=25> */
.L_x_2130:
[----:B------:R-:W-:Y:S05]  /*77b0*/  BSYNC.RECONVERGENT B2 ;  /* 0x0000000000027941 */ /* 0x000fea0003800200 */
.L_x_2129:
        /* <DEDUP_REMOVED lines=25> */
.L_x_2132:
[----:B------:R-:W-:Y:S05]  /*7950*/  BSYNC.RECONVERGENT B2 ;  /* 0x0000000000027941 */ /* 0x000fea0003800200 */
.L_x_2131:
        /* <DEDUP_REMOVED lines=25> */
.L_x_2134:
[----:B------:R-:W-:Y:S05]  /*7af0*/  BSYNC.RECONVERGENT B2 ;  /* 0x0000000000027941 */ /* 0x000fea0003800200 */
.L_x_2133:
        /* <DEDUP_REMOVED lines=25> */
.L_x_2136:
[----:B------:R-:W-:Y:S05]  /*7c90*/  BSYNC.RECONVERGENT B2 ;  /* 0x0000000000027941 */ /* 0x000fea0003800200 */
.L_x_2135:
        /* <DEDUP_REMOVED lines=25> */
.L_x_2138:
[----:B------:R-:W-:Y:S05]  /*7e30*/  BSYNC.RECONVERGENT B2 ;  /* 0x0000000000027941 */ /* 0x000fea0003800200 */
.L_x_2137:
[----:B------:R-:W-:Y:S04]  /*7e40*/  BSSY.RECONVERGENT B2, `(.L_x_2139) ;  /* 0x0000017000027945 */ /* 0x000fe80003800200 */
[----:B------:R-:W-:Y:S05]  /*7e50*/  @P1 BRA `(.L_x_2140) ;  /* 0x0000000000541947 */ /* 0x000fea0003800000 */
        /* <DEDUP_REMOVED lines=21> */
.L_x_2140:
[----:B------:R-:W-:Y:S05]  /*7fb0*/  BSYNC.RECONVERGENT B2 ;  /* 0x0000000000027941 */ /* 0x000fea0003800200 */
.L_x_2139:
        /* <DEDUP_REMOVED lines=12> */
[----:B-1234-:R-:W-:-:S04]  /*8080*/  @!P2 LEA R222, P3, R13, R192, 0x2 ;  /* 0x000000c00ddea211 */ /* 0x01efc800078610ff */
        /* <DEDUP_REMOVED lines=11> */
.L_x_2142:
[----:B------:R-:W-:Y:S05]  /*8140*/  BSYNC.RECONVERGENT B2 ;  /* 0x0000000000027941 */ /* 0x000fea0003800200 */
.L_x_2141:
        /* <DEDUP_REMOVED lines=24> */
.L_x_2144:
[----:B------:R-:W-:Y:S05]  /*82d0*/  BSYNC.RECONVERGENT B2 ;  /* 0x0000000000027941 */ /* 0x000fea0003800200 */
.L_x_2143:
[----:B------:R-:W-:Y:S04]  /*82e0*/  BSSY.RECONVERGENT B2, `(.L_x_2145) ;  /* 0x0000018000027945 */ /* 0x000fe80003800200 */
[----:B------:R-:W-:Y:S05]  /*82f0*/  @P1 BRA `(.L_x_2146) ;  /* 0x0000000000581947 */ /* 0x000fea0003800000 */
[----:B------:R-:W-:-:S05]  /*8300*/  IMAD.SHL.U32 R14, R14, 0x4, RZ ;  /* 0x000000040e0e7824 */ /* 0x000fca00078e00ff */
[----:B------:R-:W-:-:S13]  /*8310*/  ISETP.GE.AND P2, PT, R14, R15, PT ;  /* 0x0000000f0e00720c */ /* 0x000fda0003f46270 */
[----:B------:R-:W1:Y:S01]  /*8320*/  @!P2 S2R R11, SR_TID.X ;  /* 0x00000000000ba919 */ /* 0x000e620000002100 */
[----:B0-----:R-:W0:Y:S01]  /*8330*/  @!P2 LDC.64 R12, c[0x0][0x3b8] ;  /* 0x0000ee00ff0cab82 */ /* 0x001e220000000a00 */
[----:B-1----:R-:W-:-:S05]  /*8340*/  @!P2 IMAD.SHL.U32 R11, R11, 0x2, RZ ;  /* 0x000000020b0ba824 */ /* 0x002fca00078e00ff */
[----:B------:R-:W-:-:S05]  /*8350*/  @!P2 LOP3.LUT R11, R11, 0x2, RZ, 0xc0, !PT ;  /* 0x000000020b0ba812 */ /* 0x000fca00078ec0ff */
[----:B------:R-:W-:Y:S01]  /*8360*/  @!P2 IMAD R196, R4, R157, R11 ;  /* 0x0000009d04c4a224 */ /* 0x000fe200078e020b */
[----:B------:R-:W-:-:S04]  /*8370*/  @!P2 SHF.R.S32.HI R11, RZ, 0x1f, R14 ;  /* 0x0000001fff0ba819 */ /* 0x000fc8000001140e */
[----:B------:R-:W-:-:S04]  /*8380*/  @!P2 IADD3 R156, P3, PT, R196, R14, RZ ;  /* 0x0000000ec49ca210 */ /* 0x000fc80007f7e0ff */
[----:B------:R-:W-:Y:S02]  /*8390*/  @!P2 LEA.HI.X.SX32 R11, R196, R11, 0x1, P3 ;  /* 0x0000000bc40ba211 */ /* 0x000fe400018f0eff */
[----:B------:R-:W-:Y:S02]  /*83a0*/  CS2R R196, SRZ ;  /* 0x0000000000c47805 */ /* 0x000fe4000001ff00 */
[----:B0-----:R-:W-:-:S04]  /*83b0*/  @!P2 LEA R12, P3, R156, R12, 0x2 ;  /* 0x0000000c9c0ca211 */ /* 0x001fc800078610ff */
[----:B------:R-:W-:-:S05]  /*83c0*/  @!P2 LEA.HI.X R13, R156, R13, R11, 0x2, P3 ;  /* 0x0000000d9c0da211 */ /* 0x000fca00018f140b */
        /* <DEDUP_REMOVED lines=9> */
.L_x_2146:
[----:B------:R-:W-:Y:S05]  /*8460*/  BSYNC.RECONVERGENT B2 ;  /* 0x0000000000027941 */ /* 0x000fea0003800200 */
.L_x_2145:
        /* <DEDUP_REMOVED lines=24> */
.L_x_2148:
[----:B------:R-:W-:Y:S05]  /*85f0*/  BSYNC.RECONVERGENT B2 ;  /* 0x0000000000027941 */ /* 0x000fea0003800200 */
.L_x_2147:
        /* <DEDUP_REMOVED lines=24> */
.L_x_2150:
[----:B------:R-:W-:Y:S05]  /*8780*/  BSYNC.RECONVERGENT B2 ;  /* 0x0000000000027941 */ /* 0x000fea0003800200 */
.L_x_2149:
[----:B------:R-:W-:Y:S04]  /*8790*/  BSSY.RECONVERGENT B2, `(.L_x_2151) ;  /* 0x0000018000027945 */ /* 0x000fe80003800200 */
[----:B------:R-:W-:Y:S05]  /*87a0*/  @P1 BRA `(.L_x_2152) ;  /* 0x0000000000581947 */ /* 0x000fea0003800000 */
[----:B------:R-:W-:Y:S01]  /*87b0*/  IMAD.SHL.U32 R228, R228, 0x4, RZ ;  /* 0x00000004e4e47824 */ /* 0x000fe200078e00ff */
[----:B------:R-:W-:-:S04]  /*87c0*/  CS2R R202, SRZ ;  /* 0x0000000000ca7805 */ /* 0x000fc8000001ff00 */
        /* <DEDUP_REMOVED lines=20> */
.L_x_2152:
[----:B------:R-:W-:Y:S05]  /*8910*/  BSYNC.RECONVERGENT B2 ;  /* 0x0000000000027941 */ /* 0x000fea0003800200 */
.L_x_2151:
        /* <DEDUP_REMOVED lines=24> */
.L_x_2154:
[----:B------:R-:W-:Y:S05]  /*8aa0*/  BSYNC.RECONVERGENT B2 ;  /* 0x0000000000027941 */ /* 0x000fea0003800200 */
.L_x_2153:
        /* <DEDUP_REMOVED lines=24> */
.L_x_2156:
[----:B------:R-:W-:Y:S05]  /*8c30*/  BSYNC.RECONVERGENT B2 ;  /* 0x0000000000027941 */ /* 0x000fea0003800200 */
.L_x_2155:
        /* <DEDUP_REMOVED lines=24> */
.L_x_2158:
[----:B------:R-:W-:Y:S05]  /*8dc0*/  BSYNC.RECONVERGENT B2 ;  /* 0x0000000000027941 */ /* 0x000fea0003800200 */
.L_x_2157:
        /* <DEDUP_REMOVED lines=24> */
.L_x_2160:
[----:B------:R-:W-:Y:S05]  /*8f50*/  BSYNC.RECONVERGENT B2 ;  /* 0x0000000000027941 */ /* 0x000fea0003800200 */
.L_x_2159:
        /* <DEDUP_REMOVED lines=24> */
.L_x_2162:
[----:B------:R-:W-:Y:S05]  /*90e0*/  BSYNC.RECONVERGENT B2 ;  /* 0x0000000000027941 */ /* 0x000fea0003800200 */
.L_x_2161:
[----:B------:R-:W-:Y:S04]  /*90f0*/  BSSY.RECONVERGENT B2, `(.L_x_2163) ;  /* 0x0000018000027945 */ /* 0x000fe80003800200 */
[----:B------:R-:W-:Y:S05]  /*9100*/  @P1 BRA `(.L_x_2164) ;  /* 0x0000000000581947 */ /* 0x000fea0003800000 */
[----:B------:R-:W-:Y:S01]  /*9110*/  IMAD.SHL.U32 R234, R234, 0x4, RZ ;  /* 0x00000004eaea7824 */ /* 0x000fe200078e00ff */
[----:B------:R-:W-:-:S04]  /*9120*/  CS2R R214, SRZ ;  /* 0x0000000000d67805 */ /* 0x000fc8000001ff00 */
[----:B------:R-:W-:-:S13]  /*9130*/  ISETP.GE.AND P2, PT, R234, R15, PT ;  /* 0x0000000fea00720c */ /* 0x000fda0003f46270 */
[----:B------:R-:W1:Y:S01]  /*9140*/  @!P2 S2R R11, SR_TID.X ;  /* 0x00000000000ba919 */ /* 0x000e620000002100 */
[----:B0-----:R-:W2:Y:S01]  /*9150*/  @!P2 LDC.64 R12, c[0x0][0x3b8] ;  /* 0x0000ee00ff0cab82 */ /* 0x001ea20000000a00 */
        /* <DEDUP_REMOVED lines=15> */
[----:B------:R-:W-:-:S05]  /*9250*/  FADD.FTZ R215, R35, R215 ;  /* 0x000000d723d77221 */ /* 0x000fca0000010000 */
[----:B------:R0:W-:Y:S02]  /*9260*/  @!P2 STG.E.64 desc[UR36][R12.64], R214 ;  /* 0x000000d60c00a986 */ /* 0x0001e4000c101b24 */
.L_x_2164:
[----:B------:R-:W-:Y:S05]  /*9270*/  BSYNC.RECONVERGENT B2 ;  /* 0x0000000000027941 */ /* 0x000fea0003800200 */
.L_x_2163:
        /* <DEDUP_REMOVED lines=24> */
.L_x_2166:
[----:B------:R-:W-:Y:S05]  /*9400*/  BSYNC.RECONVERGENT B2 ;  /* 0x0000000000027941 */ /* 0x000fea0003800200 */
.L_x_2165:
[----:B------:R-:W-:Y:S04]  /*9410*/  BSSY.RECONVERGENT B2, `(.L_x_2167) ;  /* 0x0000018000027945 */ /* 0x000fe80003800200 */
[----:B------:R-:W-:Y:S05]  /*9420*/  @P1 BRA `(.L_x_2168) ;  /* 0x0000000000581947 */ /* 0x000fea0003800000 */
[----:B------:R-:W-:-:S05]  /*9430*/  IMAD.SHL.U32 R14, R224, 0x4, RZ ;  /* 0x00000004e00e7824 */ /* 0x000fca00078e00ff */
        /* <DEDUP_REMOVED lines=9> */
[----:B------:R-:W-:Y:S02]  /*94d0*/  CS2R R218, SRZ ;  /* 0x0000000000da7805 */ /* 0x000fe4000001ff00 */
        /* <DEDUP_REMOVED lines=11> */
.L_x_2168:
[----:B------:R-:W-:Y:S05]  /*9590*/  BSYNC.RECONVERGENT B2 ;  /* 0x0000000000027941 */ /* 0x000fea0003800200 */
.L_x_2167:
[----:B------:R-:W-:Y:S05]  /*95a0*/  @P1 BRA `(.L_x_2106) ;  /* 0x0000002000e41947 */ /* 0x000fea0003800000 */
[----:B------:R-:W-:Y:S01]  /*95b0*/  IMAD.IADD R224, R224, 0x1, R157 ;  /* 0x00000001e0e07824 */ /* 0x000fe200078e029d */
[----:B------:R-:W-:Y:S01]  /*95c0*/  BSSY.RECONVERGENT B2, `(.L_x_2169) ;  /* 0x000000f000027945 */ /* 0x000fe20003800200 */
[----:B0-----:R-:W-:Y:S02]  /*95d0*/  CS2R R12, SRZ ;  /* 0x00000000000c7805 */ /* 0x001fe4000001ff00 */
[----:B------:R-:W-:-:S05]  /*95e0*/  IMAD.SHL.U32 R224, R224, 0x4, RZ ;  /* 0x00000004e0e07824 */ /* 0x000fca00078e00ff */
[----:B------:R-:W-:-:S13]  /*95f0*/  ISETP.GE.AND P2, PT, R224, R15, PT ;  /* 0x0000000fe000720c */ /* 0x000fda0003f46270 */
[----:B------:R-:W-:Y:S05]  /*9600*/  @P2 BRA `(.L_x_2170) ;  /* 0x0000000000282947 */ /* 0x000fea0003800000 */
[----:B------:R-:W0:Y:S02]  /*9610*/  S2R R11, SR_TID.X ;  /* 0x00000000000b7919 */ /* 0x000e240000002100 */
[----:B0-----:R-:W-:-:S05]  /*9620*/  IMAD.SHL.U32 R11, R11, 0x2, RZ ;  /* 0x000000020b0b7824 */ /* 0x001fca00078e00ff */
[----:B------:R-:W-:-:S05]  /*9630*/  LOP3.LUT R11, R11, 0x2, RZ, 0xc0, !PT ;  /* 0x000000020b0b7812 */ /* 0x000fca00078ec0ff */
[----:B------:R-:W-:Y:S01]  /*9640*/  IMAD R14, R4, R157, R11 ;  /* 0x0000009d040e7224 */ /* 0x000fe200078e020b */
[----:B------:R-:W-:-:S04]  /*9650*/  SHF.R.S32.HI R11, RZ, 0x1f, R224 ;  /* 0x0000001fff0b7819 */ /* 0x000fc800000114e0 */
[----:B------:R-:W-:-:S04]  /*9660*/  IADD3 R13, P3, PT, R14, R224, RZ ;  /* 0x000000e00e0d7210 */ /* 0x000fc80007f7e0ff */
[----:B------:R-:W-:Y:S02]  /*9670*/  LEA.HI.X.SX32 R14, R14, R11, 0x1, P3 ;  /* 0x0000000b0e0e7211 */ /* 0x000fe400018f0eff */
[----:B------:R-:W-:-:S04]  /*9680*/  LEA R12, P3, R13, UR14, 0x2 ;  /* 0x0000000e0d0c7c11 */ /* 0x000fc8000f8610ff */
[----:B------:R-:W-:-:S06]  /*9690*/  LEA.HI.X R13, R13, UR15, R14, 0x2, P3 ;  /* 0x0000000f0d0d7c11 */ /* 0x000fcc00098f140e */
[----:B------:R-:W5:Y:S03]  /*96a0*/  LDG.E.64 R12, desc[UR36][R12.64] ;  /* 0x000000240c0c7981 */ /* 0x000f66000c1e1b00 */
.L_x_2170:
[----:B------:R-:W-:Y:S05]  /*96b0*/  BSYNC.RECONVERGENT B2 ;  /* 0x0000000000027941 */ /* 0x000fea0003800200 */
.L_x_2169:
[----:B-----5:R-:W-:Y:S01]  /*96c0*/  FADD.FTZ R220, R28, R12 ;  /* 0x0000000c1cdc7221 */ /* 0x020fe20000010000 */
[----:B------:R-:W-:Y:S01]  /*96d0*/  FADD.FTZ R221, R29, R13 ;  /* 0x0000000d1ddd7221 */ /* 0x000fe20000010000 */
[----:B------:R-:W-:Y:S06]  /*96e0*/  @P2 BRA `(.L_x_2106) ;  /* 0x0000002000942947 */ /* 0x000fec0003800000 */
[----:B------:R-:W-:-:S04]  /*96f0*/  IADD3 R11, P2, PT, R7, R224, RZ ;  /* 0x000000e0070b7210 */ /* 0x000fc80007f5e0ff */
[----:B------:R-:W-:Y:S02]  /*9700*/  LEA.HI.X.SX32 R14, R224, R26, 0x1, P2 ;  /* 0x0000001ae00e7211 */ /* 0x000fe400010f0eff */
[----:B------:R-:W-:-:S04]  /*9710*/  LEA R12, P2, R11, UR14, 0x2 ;  /* 0x0000000e0b0c7c11 */ /* 0x000fc8000f8410ff */
[----:B------:R-:W-:-:S05]  /*9720*/  LEA.HI.X R13, R11, UR15, R14, 0x2, P2 ;  /* 0x0000000f0b0d7c11 */ /* 0x000fca00090f140e */
[----:B------:R0:W-:Y:S01]  /*9730*/  STG.E.64 desc[UR36][R12.64], R220 ;  /* 0x000000dc0c007986 */ /* 0x0001e2000c101b24 */
[----:B------:R-:W-:Y:S05]  /*9740*/  BRA `(.L_x_2106) ;  /* 0x00000020007c7947 */ /* 0x000fea0003800000 */
.L_x_2042:
[----:B------:R-:W-:Y:S02]  /*9750*/  IMAD.SHL.U32 R156, R14, 0x4, RZ ;  /* 0x000000040e9c7824 */ /* 0x000fe400078e00ff */
[C---:B------:R-:W-:Y:S02]  /*9760*/  IMAD R11, R157.reuse, 0x50, RZ ;  /* 0x000000509d0b7824 */ /* 0x040fe400078e02ff */
[C-C-:B------:R-:W-:Y:S02]  /*9770*/  IMAD R224, R157.reuse, 0x8, R156.reuse ;  /* 0x000000089de07824 */ /* 0x140fe400078e029c */
[C-C-:B------:R-:W-:Y:S02]  /*9780*/  IMAD R226, R157.reuse, 0x10, R156.reuse ;  /* 0x000000109de27824 */ /* 0x140fe400078e029c */
[----:B------:R-:W-:Y:S01]  /*9790*/  IMAD R228, R157, 0x20, R156 ;  /* 0x000000209de47824 */ /* 0x000fe200078e029c */
[-C--:B------:R-:W-:Y:S02]  /*97a0*/  ISETP.GE.AND P1, PT, R224, R11.reuse, PT ;  /* 0x0000000be000720c */ /* 0x080fe40003f26270 */
[----:B------:R-:W-:-:S02]  /*97b0*/  ISETP.GE.AND P3, PT, R226, R11, PT ;  /* 0x0000000be200720c */ /* 0x000fc40003f66270 */
[CC--:B------:R-:W-:Y:S02]  /*97c0*/  ISETP.GE.OR P1, PT, R27.reuse, R17.reuse, P1 ;  /* 0x000000111b00720c */ /* 0x0c0fe40000f26670 */
[----:B------:R-:W-:Y:S02]  /*97d0*/  ISETP.GE.OR P3, PT, R27, R17, P3 ;  /* 0x000000111b00720c */ /* 0x000fe40001f66670 */
[----:B------:R-:W-:-:S04]  /*97e0*/  ISETP.GE.AND P2, PT, R228, R11, PT ;  /* 0x0000000be400720c */ /* 0x000fc80003f46270 */
[----:B------:R-:W-:-:S05]  /*97f0*/  ISETP.GE.OR P2, PT, R27, R17, P2 ;  /* 0x000000111b00720c */ /* 0x000fca0001746670 */
[----:B------:R-:W0:Y:S01]  /*9800*/  @!P1 S2R R12, SR_TID.X ;  /* 0x00000000000c9919 */ /* 0x000e220000002100 */
[----:B------:R-:W1:Y:S01]  /*9810*/  @!P1 LDC.64 R222, c[0x0][0x3b8] ;  /* 0x0000ee00ffde9b82 */ /* 0x000e620000000a00 */
[----:B------:R-:W-:Y:S01]  /*9820*/  @!P1 SHF.R.S32.HI R15, RZ, 0x1f, R224 ;  /* 0x0000001fff0f9819 */ /* 0x000fe200000114e0 */
[----:B------:R-:W2:Y:S05]  /*9830*/  @!P3 S2R R227, SR_TID.X ;  /* 0x0000000000e3b919 */ /* 0x000eaa0000002100 */
[----:B------:R-:W3:Y:S01]  /*9840*/  @!P2 S2R R229, SR_TID.X ;  /* 0x0000000000e5a919 */ /* 0x000ee20000002100 */
[----:B0-----:R-:W-:Y:S02]  /*9850*/  @!P1 IMAD.SHL.U32 R12, R12, 0x2, RZ ;  /* 0x000000020c0c9824 */ /* 0x001fe400078e00ff */
[----:B--2---:R-:W-:-:S03]  /*9860*/  @!P3 IMAD.SHL.U32 R227, R227, 0x2, RZ ;  /* 0x00000002e3e3b824 */ /* 0x004fc600078e00ff */
[----:B------:R-:W-:Y:S02]  /*9870*/  @!P1 LOP3.LUT R12, R12, 0x2, RZ, 0xc0, !PT ;  /* 0x000000020c0c9812 */ /* 0x000fe400078ec0ff */
[----:B------:R-:W-:-:S03]  /*9880*/  @!P3 LOP3.LUT R227, R227, 0x2, RZ, 0xc0, !PT ;  /* 0x00000002e3e3b812 */ /* 0x000fc600078ec0ff */
[CC--:B------:R-:W-:Y:S02]  /*9890*/  @!P1 IMAD R225, R4.reuse, R157.reuse, R12 ;  /* 0x0000009d04e19224 */ /* 0x0c0fe400078e020c */
[----:B------:R-:W0:Y:S01]  /*98a0*/  @!P3 LDC.64 R12, c[0x0][0x3b8] ;  /* 0x0000ee00ff0cbb82 */ /* 0x000e220000000a00 */
[----:B------:R-:W-:Y:S02]  /*98b0*/  @!P3 IMAD R227, R4, R157, R227 ;  /* 0x0000009d04e3b224 */ /* 0x000fe400078e02e3 */
[----:B------:R-:W-:-:S04]  /*98c0*/  @!P1 IADD3 R224, P5, PT, R225, R224, RZ ;  /* 0x000000e0e1e09210 */ /* 0x000fc80007fbe0ff */
[----:B------:R-:W-:Y:S02]  /*98d0*/  @!P1 LEA.HI.X.SX32 R15, R225, R15, 0x1, P5 ;  /* 0x0000000fe10f9211 */ /* 0x000fe400028f0eff */
[----:B-1----:R-:W-:-:S04]  /*98e0*/  @!P1 LEA R222, P5, R224, R222, 0x2 ;  /* 0x000000dee0de9211 */ /* 0x002fc800078a10ff */
[----:B------:R-:W-:Y:S02]  /*98f0*/  @!P1 LEA.HI.X R223, R224, R223, R15, 0x2, P5 ;  /* 0x000000dfe0df9211 */ /* 0x000fe400028f140f */
[----:B------:R-:W-:-:S04]  /*9900*/  ISETP.GE.AND P5, PT, R27, R17, PT ;  /* 0x000000111b00720c */ /* 0x000fc80003fa6270 */
[----:B------:R-:W-:Y:S02]  /*9910*/  FSEL R163, R163, RZ, P5 ;  /* 0x000000ffa3a37208 */ /* 0x000fe40002800000 */
[----:B------:R-:W-:Y:S02]  /*9920*/  FSEL R162, R162, RZ, P5 ;  /* 0x000000ffa2a27208 */ /* 0x000fe40002800000 */
[----:B------:R-:W-:-:S04]  /*9930*/  @!P3 SHF.R.S32.HI R15, RZ, 0x1f, R226 ;  /* 0x0000001fff0fb819 */ /* 0x000fc800000114e2 */
[----:B------:R1:W5:Y:S01]  /*9940*/  @!P1 LDG.E.64 R162, desc[UR36][R222.64] ;  /* 0x00000024dea29981 */ /* 0x000362000c1e1b00 */
[----:B------:R-:W-:Y:S01]  /*9950*/  @!P3 IADD3 R224, P1, PT, R227, R226, RZ ;  /* 0x000000e2e3e0b210 */ /* 0x000fe20007f3e0ff */
[----:B---3--:R-:W-:Y:S01]  /*9960*/  @!P2 IMAD.SHL.U32 R229, R229, 0x2, RZ ;  /* 0x00000002e5e5a824 */ /* 0x008fe200078e00ff */
[----:B------:R-:W-:Y:S02]  /*9970*/  FSEL R167, R167, RZ, P5 ;  /* 0x000000ffa7a77208 */ /* 0x000fe40002800000 */
[----:B------:R-:W-:Y:S02]  /*9980*/  @!P3 LEA.HI.X.SX32 R15, R227, R15, 0x1, P1 ;  /* 0x0000000fe30fb211 */ /* 0x000fe400008f0eff */
[C---:B0-----:R-:W-:Y:S02]  /*9990*/  @!P3 LEA R12, P1, R224.reuse, R12, 0x2 ;  /* 0x0000000ce00cb211 */ /* 0x041fe400078210ff */
[----:B------:R-:W-:Y:S02]  /*99a0*/  @!P2 LOP3.LUT R229, R229, 0x2, RZ, 0xc0, !PT ;  /* 0x00000002e5e5a812 */ /* 0x000fe400078ec0ff */
[----:B------:R-:W-:-:S02]  /*99b0*/  @!P3 LEA.HI.X R13, R224, R13, R15, 0x2, P1 ;  /* 0x0000000de00db211 */ /* 0x000fc400008f140f */
[----:B------:R-:W-:Y:S01]  /*99c0*/  ISETP.GE.AND P1, PT, R156, R11, PT ;  /* 0x0000000b9c00720c */ /* 0x000fe20003f26270 */
[----:B------:R-:W0:Y:S01]  /*99d0*/  @!P2 LDC.64 R224, c[0x0][0x3b8] ;  /* 0x0000ee00ffe0ab82 */ /* 0x000e220000000a00 */
[----:B------:R-:W-:Y:S01]  /*99e0*/  FSEL R166, R166, RZ, P5 ;  /* 0x000000ffa6a67208 */ /* 0x000fe20002800000 */
[----:B------:R-:W-:Y:S01]  /*99f0*/  @!P2 IMAD R229, R4, R157, R229 ;  /* 0x0000009d04e5a224 */ /* 0x000fe200078e02e5 */
[----:B------:R-:W-:Y:S02]  /*9a00*/  ISETP.GE.OR P1, PT, R27, R17, P1 ;  /* 0x000000111b00720c */ /* 0x000fe40000f26670 */
[----:B------:R-:W-:Y:S02]  /*9a10*/  @!P2 SHF.R.S32.HI R15, RZ, 0x1f, R228 ;  /* 0x0000001fff0fa819 */ /* 0x000fe400000114e4 */
[----:B------:R2:W5:Y:S09]  /*9a20*/  @!P3 LDG.E.64 R166, desc[UR36][R12.64] ;  /* 0x000000240ca6b981 */ /* 0x000572000c1e1b00 */
[----:B------:R-:W3:Y:S01]  /*9a30*/  @!P1 S2R R227, SR_TID.X ;  /* 0x0000000000e39919 */ /* 0x000ee20000002100 */
[----:B-1----:R-:W-:Y:S01]  /*9a40*/  @!P2 IADD3 R222, P3, PT, R229, R228, RZ ;  /* 0x000000e4e5dea210 */ /* 0x002fe20007f7e0ff */
[----:B------:R-:W-:-:S03]  /*9a50*/  IMAD R226, R157, 0x40, R156 ;  /* 0x000000409de27824 */ /* 0x000fc600078e029c */
[----:B------:R-:W-:Y:S02]  /*9a60*/  @!P2 LEA.HI.X.SX32 R15, R229, R15, 0x1, P3 ;  /* 0x0000000fe50fa211 */ /* 0x000fe400018f0eff */
[----:B0-----:R-:W-:-:S04]  /*9a70*/  @!P2 LEA R224, P3, R222, R224, 0x2 ;  /* 0x000000e0dee0a211 */ /* 0x001fc800078610ff */
[----:B------:R-:W-:Y:S02]  /*9a80*/  @!P2 LEA.HI.X R225, R222, R225, R15, 0x2, P3 ;  /* 0x000000e1dee1a211 */ /* 0x000fe400018f140f */
[----:B------:R-:W-:Y:S01]  /*9a90*/  ISETP.GE.AND P3, PT, R226, R11, PT ;  /* 0x0000000be200720c */ /* 0x000fe20003f66270 */
[----:B------:R-:W0:Y:S03]  /*9aa0*/  @!P1 LDC.64 R222, c[0x0][0x3b8] ;  /* 0x0000ee00ffde9b82 */ /* 0x000e260000000a00 */
[----:B------:R-:W-:Y:S02]  /*9ab0*/  ISETP.GE.OR P3, PT, R27, R17, P3 ;  /* 0x000000111b00720c */ /* 0x000fe40001f66670 */
[----:B------:R-:W-:Y:S02]  /*9ac0*/  FSEL R175, R175, RZ, P5 ;  /* 0x000000ffafaf7208 */ /* 0x000fe40002800000 */
[----:B------:R-:W-:Y:S01]  /*9ad0*/  FSEL R174, R174, RZ, P5 ;  /* 0x000000ffaeae7208 */ /* 0x000fe20002800000 */
[----:B---3--:R-:W-:-:S08]  /*9ae0*/  @!P1 IMAD.SHL.U32 R227, R227, 0x2, RZ ;  /* 0x00000002e3e39824 */ /* 0x008fd000078e00ff */
[----:B------:R-:W1:Y:S01]  /*9af0*/  @!P3 S2R R15, SR_TID.X ;  /* 0x00000000000fb919 */ /* 0x000e620000002100 */
[----:B------:R-:W-:Y:S01]  /*9b00*/  @!P1 LOP3.LUT R227, R227, 0x2, RZ, 0xc0, !PT ;  /* 0x00000002e3e39812 */ /* 0x000fe200078ec0ff */
[----:B------:R3:W5:Y:S04]  /*9b10*/  @!P2 LDG.E.64 R174, desc[UR36][R224.64] ;  /* 0x00000024e0aea981 */ /* 0x000768000c1e1b00 */
[----:B------:R-:W-:Y:S02]  /*9b20*/  @!P1 IMAD R227, R4, R157, R227 ;  /* 0x0000009d04e39224 */ /* 0x000fe400078e02e3 */
[----:B------:R-:W-:-:S03]  /*9b30*/  IMAD.IADD R228, R14, 0x1, R157 ;  /* 0x000000010ee47824 */ /* 0x000fc600078e029d */
[----:B--2---:R-:W-:Y:S01]  /*9b40*/  @!P1 IADD3 R12, P2, PT, R227, R156, RZ ;  /* 0x0000009ce30c9210 */ /* 0x004fe20007f5e0ff */
[----:B------:R-:W-:-:S03]  /*9b50*/  IMAD.SHL.U32 R156, R228, 0x4, RZ ;  /* 0x00000004e49c7824 */ /* 0x000fc600078e00ff */
[----:B------:R-:W-:Y:S02]  /*9b60*/  @!P1 LEA.HI.X.SX32 R13, R227, RZ, 0x1, P2 ;  /* 0x000000ffe30d9211 */ /* 0x000fe400010f0eff */
[----:B0-----:R-:W-:-:S04]  /*9b70*/  @!P1 LEA R222, P2, R12, R222, 0x2 ;  /* 0x000000de0cde9211 */ /* 0x001fc800078410ff */
[----:B------:R-:W-:Y:S02]  /*9b80*/  @!P1 LEA.HI.X R223, R12, R223, R13, 0x2, P2 ;  /* 0x000000df0cdf9211 */ /* 0x000fe400010f140d */
[----:B------:R-:W-:Y:S01]  /*9b90*/  ISETP.GE.AND P2, PT, R156, R11, PT ;  /* 0x0000000b9c00720c */ /* 0x000fe20003f46270 */
[----:B------:R-:W0:Y:S03]  /*9ba0*/  @!P3 LDC.64 R12, c[0x0][0x3b8] ;  /* 0x0000ee00ff0cbb82 */ /* 0x000e260000000a00 */
[----:B------:R-:W-:Y:S01]  /*9bb0*/  ISETP.GE.OR P2, PT, R27, R17, P2 ;  /* 0x000000111b00720c */ /* 0x000fe20001746670 */
[----:B-1----:R-:W-:-:S12]  /*9bc0*/  @!P3 IMAD.SHL.U32 R15, R15, 0x2, RZ ;  /* 0x000000020f0fb824 */ /* 0x002fd800078e00ff */
[----:B------:R-:W1:Y:S01]  /*9bd0*/  @!P2 S2R R227, SR_TID.X ;  /* 0x0000000000e3a919 */ /* 0x000e620000002100 */
[----:B------:R-:W-:Y:S02]  /*9be0*/  @!P3 LOP3.LUT R15, R15, 0x2, RZ, 0xc0, !PT ;  /* 0x000000020f0fb812 */ /* 0x000fe400078ec0ff */
[----:B------:R-:W-:Y:S02]  /*9bf0*/  FSEL R159, R159, RZ, P5 ;  /* 0x000000ff9f9f7208 */ /* 0x000fe40002800000 */
[----:B------:R-:W-:Y:S01]  /*9c00*/  FSEL R158, R158, RZ, P5 ;  /* 0x000000ff9e9e7208 */ /* 0x000fe20002800000 */
[----:B---3--:R-:W-:Y:S01]  /*9c10*/  @!P3 IMAD R225, R4, R157, R15 ;  /* 0x0000009d04e1b224 */ /* 0x008fe200078e020f */
[----:B------:R-:W-:Y:S01]  /*9c20*/  @!P3 SHF.R.S32.HI R14, RZ, 0x1f, R226 ;  /* 0x0000001fff0eb819 */ /* 0x000fe200000114e2 */
[----:B------:R-:W-:-:S03]  /*9c30*/  IMAD R15, R157, 0x2, R228 ;  /* 0x000000029d0f7824 */ /* 0x000fc600078e02e4 */
[----:B------:R2:W5:Y:S01]  /*9c40*/  @!P1 LDG.E.64 R158, desc[UR36][R222.64] ;  /* 0x00000024de9e9981 */ /* 0x000562000c1e1b00 */
[----:B------:R-:W-:Y:S01]  /*9c50*/  @!P3 IADD3 R224, P1, PT, R225, R226, RZ ;  /* 0x000000e2e1e0b210 */ /* 0x000fe20007f3e0ff */
[----:B------:R-:W-:-:S03]  /*9c60*/  IMAD.SHL.U32 R226, R15, 0x4, RZ ;  /* 0x000000040fe27824 */ /* 0x000fc600078e00ff */
[----:B------:R-:W-:Y:S02]  /*9c70*/  @!P3 LEA.HI.X.SX32 R225, R225, R14, 0x1, P1 ;  /* 0x0000000ee1e1b211 */ /* 0x000fe400008f0eff */
[----:B0-----:R-:W-:-:S04]  /*9c80*/  @!P3 LEA R14, P1, R224, R12, 0x2 ;  /* 0x0000000ce00eb211 */ /* 0x001fc800078210ff */
[----:B------:R-:W-:Y:S02]  /*9c90*/  @!P3 LEA.HI.X R15, R224, R13, R225, 0x2, P1 ;  /* 0x0000000de00fb211 */ /* 0x000fe400008f14e1 */
[----:B------:R-:W-:Y:S01]  /*9ca0*/  ISETP.GE.AND P1, PT, R226, R11, PT ;  /* 0x0000000be200720c */ /* 0x000fe20003f26270 */
[----:B------:R-:W0:Y:S03]  /*9cb0*/  @!P2 LDC.64 R12, c[0x0][0x3b8] ;  /* 0x0000ee00ff0cab82 */ /* 0x000e260000000a00 */
[----:B------:R-:W-:Y:S01]  /*9cc0*/  ISETP.GE.OR P1, PT, R27, R17, P1 ;  /* 0x000000111b00720c */ /* 0x000fe20000f26670 */
[----:B-1----:R-:W-:Y:S01]  /*9cd0*/  @!P2 IMAD.SHL.U32 R227, R227, 0x2, RZ ;  /* 0x00000002e3e3a824 */ /* 0x002fe200078e00ff */
[----:B------:R-:W-:-:S04]  /*9ce0*/  FSEL R191, R191, RZ, P5 ;  /* 0x000000ffbfbf7208 */ /* 0x000fc80002800000 */
[----:B------:R-:W-:Y:S02]  /*9cf0*/  @!P2 LOP3.LUT R227, R227, 0x2, RZ, 0xc0, !PT ;  /* 0x00000002e3e3a812 */ /* 0x000fe400078ec0ff */
[----:B------:R-:W-:-:S03]  /*9d00*/  FSEL R190, R190, RZ, P5 ;  /* 0x000000ffbebe7208 */ /* 0x000fc60002800000 */
[----:B------:R-:W-:Y:S02]  /*9d10*/  @!P2 IMAD R227, R4, R157, R227 ;  /* 0x0000009d04e3a224 */ /* 0x000fe400078e02e3 */
[----:B------:R-:W1:Y:S01]  /*9d20*/  @!P1 S2R R225, SR_TID.X ;  /* 0x0000000000e19919 */ /* 0x000e620000002100 */
[----:B--2---:R-:W-:Y:S01]  /*9d30*/  @!P2 SHF.R.S32.HI R222, RZ, 0x1f, R156 ;  /* 0x0000001fffdea819 */ /* 0x004fe2000001149c */
[----:B------:R-:W-:Y:S01]  /*9d40*/  IMAD R228, R157, 0x4, R228 ;  /* 0x000000049de47824 */ /* 0x000fe200078e02e4 */
[----:B------:R2:W5:Y:S01]  /*9d50*/  @!P3 LDG.E.64 R190, desc[UR36][R14.64] ;  /* 0x000000240ebeb981 */ /* 0x000562000c1e1b00 */
[C---:B------:R-:W-:Y:S02]  /*9d60*/  @!P2 IADD3 R223, P3, PT, R227.reuse, R156, RZ ;  /* 0x0000009ce3dfa210 */ /* 0x040fe40007f7e0ff */
[----:B------:R-:W-:Y:S02]  /*9d70*/  IMAD.SHL.U32 R156, R228, 0x4, RZ ;  /* 0x00000004e49c7824 */ /* 0x000fe400078e00ff */
[----:B------:R-:W-:-:S02]  /*9d80*/  @!P2 LEA.HI.X.SX32 R224, R227, R222, 0x1, P3 ;  /* 0x000000dee3e0a211 */ /* 0x000fc400018f0eff */
[----:B0-----:R-:W-:-:S04]  /*9d90*/  @!P2 LEA R222, P3, R223, R12, 0x2 ;  /* 0x0000000cdfdea211 */ /* 0x001fc800078610ff */
[----:B------:R-:W-:Y:S02]  /*9da0*/  @!P2 LEA.HI.X R223, R223, R13, R224, 0x2, P3 ;  /* 0x0000000ddfdfa211 */ /* 0x000fe400018f14e0 */
[----:B------:R-:W-:Y:S01]  /*9db0*/  ISETP.GE.AND P3, PT, R156, R11, PT ;  /* 0x0000000b9c00720c */ /* 0x000fe20003f66270 */
[----:B------:R-:W0:Y:S03]  /*9dc0*/  @!P1 LDC.64 R12, c[0x0][0x3b8] ;  /* 0x0000ee00ff0c9b82 */ /* 0x000e260000000a00 */
[----:B------:R-:W-:Y:S02]  /*9dd0*/  ISETP.GE.OR P3, PT, R27, R17, P3 ;  /* 0x000000111b00720c */ /* 0x000fe40001f66670 */
[----:B------:R-:W-:-:S11]  /*9de0*/  FSEL R161, R161, RZ, P5 ;  /* 0x000000ffa1a17208 */ /* 0x000fd60002800000 */
[----:B------:R-:W3:Y:S01]  /*9df0*/  @!P3 S2R R227, SR_TID.X ;  /* 0x0000000000e3b919 */ /* 0x000ee20000002100 */
[----:B-1----:R-:W-:Y:S01]  /*9e00*/  @!P1 IMAD.SHL.U32 R225, R225, 0x2, RZ ;  /* 0x00000002e1e19824 */ /* 0x002fe200078e00ff */
[----:B------:R-:W-:-:S04]  /*9e10*/  FSEL R160, R160, RZ, P5 ;  /* 0x000000ffa0a07208 */ /* 0x000fc80002800000 */
[----:B------:R-:W-:Y:S02]  /*9e20*/  @!P1 LOP3.LUT R225, R225, 0x2, RZ, 0xc0, !PT ;  /* 0x00000002e1e19812 */ /* 0x000fe400078ec0ff */
[----:B------:R1:W5:Y:S03]  /*9e30*/  @!P2 LDG.E.64 R160, desc[UR36][R222.64] ;  /* 0x00000024dea0a981 */ /* 0x000366000c1e1b00 */
[----:B------:R-:W-:Y:S01]  /*9e40*/  @!P1 IMAD R225, R4, R157, R225 ;  /* 0x0000009d04e19224 */ /* 0x000fe200078e02e1 */
[----:B--2---:R-:W-:Y:S01]  /*9e50*/  @!P1 SHF.R.S32.HI R14, RZ, 0x1f, R226 ;  /* 0x0000001fff0e9819 */ /* 0x004fe200000114e2 */
[----:B------:R-:W-:-:S03]  /*9e60*/  IMAD.IADD R228, R228, 0x1, R157 ;  /* 0x00000001e4e47824 */ /* 0x000fc600078e029d */
        /* <DEDUP_REMOVED lines=8> */
[----:B---3--:R-:W-:Y:S01]  /*9ef0*/  @!P3 IMAD.SHL.U32 R227, R227, 0x2, RZ ;  /* 0x00000002e3e3b824 */ /* 0x008fe200078e00ff */
[----:B------:R-:W-:-:S04]  /*9f00*/  FSEL R165, R165, RZ, P5 ;  /* 0x000000ffa5a57208 */ /* 0x000fc80002800000 */
[----:B------:R-:W-:Y:S02]  /*9f10*/  @!P3 LOP3.LUT R227, R227, 0x2, RZ, 0xc0, !PT ;  /* 0x00000002e3e3b812 */ /* 0x000fe400078ec0ff */
[----:B------:R-:W-:-:S03]  /*9f20*/  FSEL R164, R164, RZ, P5 ;  /* 0x000000ffa4a47208 */ /* 0x000fc60002800000 */
[----:B------:R-:W-:Y:S02]  /*9f30*/  @!P3 IMAD R227, R4, R157, R227 ;  /* 0x0000009d04e3b224 */ /* 0x000fe400078e02e3 */
[----:B------:R-:W2:Y:S01]  /*9f40*/  @!P2 S2R R225, SR_TID.X ;  /* 0x0000000000e1a919 */ /* 0x000ea20000002100 */
[----:B-1----:R-:W-:Y:S01]  /*9f50*/  @!P3 SHF.R.S32.HI R222, RZ, 0x1f, R156 ;  /* 0x0000001fffdeb819 */ /* 0x002fe2000001149c */
[----:B------:R-:W-:Y:S01]  /*9f60*/  IMAD.IADD R228, R228, 0x1, R157 ;  /* 0x00000001e4e47824 */ /* 0x000fe200078e029d */
        /* <DEDUP_REMOVED lines=11> */
[----:B--2---:R-:W-:Y:S01]  /*a020*/  @!P2 IMAD.SHL.U32 R225, R225, 0x2, RZ ;  /* 0x00000002e1e1a824 */ /* 0x004fe200078e00ff */
[----:B------:R-:W-:-:S04]  /*a030*/  FSEL R168, R168, RZ, P5 ;  /* 0x000000ffa8a87208 */ /* 0x000fc80002800000 */
[----:B------:R-:W-:Y:S02]  /*a040*/  @!P2 LOP3.LUT R225, R225, 0x2, RZ, 0xc0, !PT ;  /* 0x00000002e1e1a812 */ /* 0x000fe400078ec0ff */
[----:B------:R2:W5:Y:S03]  /*a050*/  @!P3 LDG.E.64 R168, desc[UR36][R14.64] ;  /* 0x000000240ea8b981 */ /* 0x000566000c1e1b00 */
[----:B------:R-:W-:Y:S01]  /*a060*/  @!P2 IMAD R225, R4, R157, R225 ;  /* 0x0000009d04e1a224 */ /* 0x000fe200078e02e1 */
[----:B-1----:R-:W-:Y:S01]  /*a070*/  @!P2 SHF.R.S32.HI R12, RZ, 0x1f, R224 ;  /* 0x0000001fff0ca819 */ /* 0x002fe200000114e0 */
[----:B------:R-:W-:-:S03]  /*a080*/  IMAD R228, R157, 0x2, R228 ;  /* 0x000000029de47824 */ /* 0x000fc600078e02e4 */
        /* <DEDUP_REMOVED lines=13> */
[----:B------:R-:W1:Y:S01]  /*a160*/  @!P3 S2R R227, SR_TID.X ;  /* 0x0000000000e3b919 */ /* 0x000e620000002100 */
[----:B--2---:R-:W-:Y:S01]  /*a170*/  @!P1 SHF.R.S32.HI R14, RZ, 0x1f, R156 ;  /* 0x0000001fff0e9819 */ /* 0x004fe2000001149c */
        /* <DEDUP_REMOVED lines=283> */
[----:B--2---:R-:W2:Y:S01]  /*b330*/  @!P1 S2R R13, SR_TID.X ;  /* 0x00000000000d9919 */ /* 0x004ea20000002100 */
[----:B-1----:R-:W-:Y:S01]  /*b340*/  @!P2 IMAD.SHL.U32 R225, R225, 0x2, RZ ;  /* 0x00000002e1e1a824 */ /* 0x002fe200078e00ff */
[----:B------:R-:W-:-:S04]  /*b350*/  FSEL R208, R208, RZ, P5 ;  /* 0x000000ffd0d07208 */ /* 0x000fc80002800000 */
[----:B------:R-:W-:Y:S02]  /*b360*/  @!P2 LOP3.LUT R225, R225, 0x2, RZ, 0xc0, !PT ;  /* 0x00000002e1e1a812 */ /* 0x000fe400078ec0ff */
[----:B------:R1:W5:Y:S03]  /*b370*/  @!P3 LDG.E.64 R208, desc[UR36][R14.64] ;  /* 0x000000240ed0b981 */ /* 0x000366000c1e1b00 */
[----:B------:R-:W-:Y:S01]  /*b380*/  @!P2 IMAD R225, R4, R157, R225 ;  /* 0x0000009d04e1a224 */ /* 0x000fe200078e02e1 */
[----:B------:R-:W-:-:S04]  /*b390*/  @!P2 SHF.R.S32.HI R12, RZ, 0x1f, R224 ;  /* 0x0000001fff0ca819 */ /* 0x000fc800000114e0 */
[----:B------:R-:W-:-:S04]  /*b3a0*/  @!P2 IADD3 R224, P3, PT, R225, R224, RZ ;  /* 0x000000e0e1e0a210 */ /* 0x000fc80007f7e0ff */
[----:B------:R-:W-:Y:S02]  /*b3b0*/  @!P2 LEA.HI.X.SX32 R12, R225, R12, 0x1, P3 ;  /* 0x0000000ce10ca211 */ /* 0x000fe400018f0eff */
[----:B0-----:R-:W-:Y:S01]  /*b3c0*/  @!P2 LEA R222, P3, R224, R222, 0x2 ;  /* 0x000000dee0dea211 */ /* 0x001fe200078610ff */
[----:B------:R-:W-:Y:S01]  /*b3d0*/  IMAD.IADD R228, R228, 0x1, R157 ;  /* 0x00000001e4e47824 */ /* 0x000fe200078e029d */
[----:B------:R-:W-:Y:S02]  /*b3e0*/  FSEL R211, R211, RZ, P5 ;  /* 0x000000ffd3d37208 */ /* 0x000fe40002800000 */
[----:B------:R-:W-:Y:S02]  /*b3f0*/  @!P2 LEA.HI.X R223, R224, R223, R12, 0x2, P3 ;  /* 0x000000dfe0dfa211 */ /* 0x000fe400018f140c */
[----:B------:R-:W0:Y:S01]  /*b400*/  @!P1 LDC.64 R224, c[0x0][0x3b8] ;  /* 0x0000ee00ffe09b82 */ /* 0x000e220000000a00 */
[----:B------:R-:W-:Y:S01]  /*b410*/  FSEL R210, R210, RZ, P5 ;  /* 0x000000ffd2d27208 */ /* 0x000fe20002800000 */
[----:B-1----:R-:W-:-:S02]  /*b420*/  IMAD.SHL.U32 R14, R228, 0x4, RZ ;  /* 0x00000004e40e7824 */ /* 0x002fc400078e00ff */
[----:B--2---:R-:W-:-:S03]  /*b430*/  @!P1 IMAD.SHL.U32 R13, R13, 0x2, RZ ;  /* 0x000000020d0d9824 */ /* 0x004fc600078e00ff */
[----:B------:R1:W5:Y:S01]  /*b440*/  @!P2 LDG.E.64 R210, desc[UR36][R222.64] ;  /* 0x00000024ded2a981 */ /* 0x000362000c1e1b00 */
[----:B------:R-:W-:Y:S01]  /*b450*/  ISETP.GE.AND P2, PT, R14, R11, PT ;  /* 0x0000000b0e00720c */ /* 0x000fe20003f46270 */
[----:B------:R-:W-:Y:S01]  /*b460*/  IMAD.IADD R228, R228, 0x1, R157 ;  /* 0x00000001e4e47824 */ /* 0x000fe200078e029d */
[----:B------:R-:W-:Y:S02]  /*b470*/  @!P1 LOP3.LUT R13, R13, 0x2, RZ, 0xc0, !PT ;  /* 0x000000020d0d9812 */ /* 0x000fe400078ec0ff */
[----:B------:R-:W-:Y:S01]  /*b480*/  ISETP.GE.OR P2, PT, R27, R17, P2 ;  /* 0x000000111b00720c */ /* 0x000fe20001746670 */
[----:B------:R-:W-:Y:S02]  /*b490*/  IMAD.SHL.U32 R226, R228, 0x4, RZ ;  /* 0x00000004e4e27824 */ /* 0x000fe400078e00ff */
[----:B------:R-:W-:Y:S01]  /*b4a0*/  @!P1 IMAD R15, R4, R157, R13 ;  /* 0x0000009d040f9224 */ /* 0x000fe200078e020d */
[----:B------:R-:W-:Y:S02]  /*b4b0*/  FSEL R213, R213, RZ, P5 ;  /* 0x000000ffd5d57208 */ /* 0x000fe40002800000 */
[----:B------:R-:W-:-:S02]  /*b4c0*/  FSEL R212, R212, RZ, P5 ;  /* 0x000000ffd4d47208 */ /* 0x000fc40002800000 */
[----:B------:R-:W-:Y:S02]  /*b4d0*/  FSEL R215, R215, RZ, P5 ;  /* 0x000000ffd7d77208 */ /* 0x000fe40002800000 */
[----:B------:R-:W-:Y:S02]  /*b4e0*/  FSEL R214, R214, RZ, P5 ;  /* 0x000000ffd6d67208 */ /* 0x000fe40002800000 */
[----:B------:R-:W-:Y:S01]  /*b4f0*/  FSEL R217, R217, RZ, P5 ;  /* 0x000000ffd9d97208 */ /* 0x000fe20002800000 */
[----:B-1----:R-:W1:Y:S01]  /*b500*/  @!P2 LDC.64 R222, c[0x0][0x3b8] ;  /* 0x0000ee00ffdeab82 */ /* 0x002e620000000a00 */
[----:B------:R-:W-:Y:S02]  /*b510*/  FSEL R216, R216, RZ, P5 ;  /* 0x000000ffd8d87208 */ /* 0x000fe40002800000 */
[----:B------:R-:W-:Y:S02]  /*b520*/  FSEL R219, R219, RZ, P5 ;  /* 0x000000ffdbdb7208 */ /* 0x000fe40002800000 */
[----:B------:R-:W-:-:S02]  /*b530*/  FSEL R218, R218, RZ, P5 ;  /* 0x000000ffdada7208 */ /* 0x000fc40002800000 */
[----:B------:R-:W-:Y:S02]  /*b540*/  ISETP.GE.AND P3, PT, R226, R11, PT ;  /* 0x0000000be200720c */ /* 0x000fe40003f66270 */
[----:B------:R-:W-:Y:S02]  /*b550*/  @!P1 SHF.R.S32.HI R12, RZ, 0x1f, R156 ;  /* 0x0000001fff0c9819 */ /* 0x000fe4000001149c */
[----:B------:R-:W-:Y:S01]  /*b560*/  @!P1 IADD3 R13, P5, PT, R15, R156, RZ ;  /* 0x0000009c0f0d9210 */ /* 0x000fe20007fbe0ff */
[----:B------:R-:W-:Y:S01]  /*b570*/  IMAD.IADD R156, R228, 0x1, R157 ;  /* 0x00000001e49c7824 */ /* 0x000fe200078e029d */
[----:B------:R-:W-:Y:S02]  /*b580*/  ISETP.GE.OR P3, PT, R27, R17, P3 ;  /* 0x000000111b00720c */ /* 0x000fe40001f66670 */
[----:B------:R-:W-:Y:S01]  /*b590*/  @!P1 LEA.HI.X.SX32 R12, R15, R12, 0x1, P5 ;  /* 0x0000000c0f0c9211 */ /* 0x000fe200028f0eff */
[----:B------:R-:W-:Y:S01]  /*b5a0*/  IMAD.SHL.U32 R228, R156, 0x4, RZ ;  /* 0x000000049ce47824 */ /* 0x000fe200078e00ff */
[C---:B0-----:R-:W-:Y:S01]  /*b5b0*/  @!P1 LEA R224, P5, R13.reuse, R224, 0x2 ;  /* 0x000000e00de09211 */ /* 0x041fe200078a10ff */
[----:B------:R-:W0:Y:S03]  /*b5c0*/  @!P2 S2R R15, SR_TID.X ;  /* 0x00000000000fa919 */ /* 0x000e260000002100 */
[----:B------:R-:W-:-:S02]  /*b5d0*/  @!P1 LEA.HI.X R225, R13, R225, R12, 0x2, P5 ;  /* 0x000000e10de19211 */ /* 0x000fc400028f140c */
[----:B------:R-:W-:-:S03]  /*b5e0*/  ISETP.GE.AND P5, PT, R228, R11, PT ;  /* 0x0000000be400720c */ /* 0x000fc60003fa6270 */
[----:B------:R-:W2:Y:S01]  /*b5f0*/  @!P3 S2R R227, SR_TID.X ;  /* 0x0000000000e3b919 */ /* 0x000ea20000002100 */
[----:B------:R-:W-:Y:S01]  /*b600*/  ISETP.GE.OR P5, PT, R27, R17, P5 ;  /* 0x000000111b00720c */ /* 0x000fe20002fa6670 */
[----:B------:R-:W3:Y:S01]  /*b610*/  @!P3 LDC.64 R12, c[0x0][0x3b8] ;  /* 0x0000ee00ff0cbb82 */ /* 0x000ee20000000a00 */
[----:B------:R4:W5:Y:S11]  /*b620*/  @!P1 LDG.E.64 R212, desc[UR36][R224.64] ;  /* 0x00000024e0d49981 */ /* 0x000976000c1e1b00 */
[----:B------:R-:W4:Y:S01]  /*b630*/  @!P5 S2R R232, SR_TID.X ;  /* 0x0000000000e8d919 */ /* 0x000f220000002100 */
[----:B0-----:R-:W-:-:S05]  /*b640*/  @!P2 IMAD.SHL.U32 R15, R15, 0x2, RZ ;  /* 0x000000020f0fa824 */ /* 0x001fca00078e00ff */
[----:B------:R-:W-:-:S05]  /*b650*/  @!P2 LOP3.LUT R15, R15, 0x2, RZ, 0xc0, !PT ;  /* 0x000000020f0fa812 */ /* 0x000fca00078ec0ff */
[----:B------:R-:W-:Y:S02]  /*b660*/  @!P2 IMAD R230, R4, R157, R15 ;  /* 0x0000009d04e6a224 */ /* 0x000fe400078e020f */
[----:B--2---:R-:W-:Y:S01]  /*b670*/  @!P3 IMAD.SHL.U32 R15, R227, 0x2, RZ ;  /* 0x00000002e30fb824 */ /* 0x004fe200078e00ff */
[----:B------:R-:W-:Y:S02]  /*b680*/  @!P2 SHF.R.S32.HI R227, RZ, 0x1f, R14 ;  /* 0x0000001fffe3a819 */ /* 0x000fe4000001140e */
[C---:B------:R-:W-:Y:S02]  /*b690*/  @!P2 IADD3 R229, P1, PT, R230.reuse, R14, RZ ;  /* 0x0000000ee6e5a210 */ /* 0x040fe40007f3e0ff */
[----:B------:R-:W-:Y:S02]  /*b6a0*/  @!P3 LOP3.LUT R231, R15, 0x2, RZ, 0xc0, !PT ;  /* 0x000000020fe7b812 */ /* 0x000fe400078ec0ff */
[----:B------:R-:W0:Y:S01]  /*b6b0*/  @!P5 LDC.64 R14, c[0x0][0x3b8] ;  /* 0x0000ee00ff0edb82 */ /* 0x000e220000000a00 */
[----:B------:R-:W-:-:S02]  /*b6c0*/  @!P2 LEA.HI.X.SX32 R230, R230, R227, 0x1, P1 ;  /* 0x000000e3e6e6a211 */ /* 0x000fc400008f0eff */
[C---:B-1----:R-:W-:Y:S01]  /*b6d0*/  @!P2 LEA R222, P1, R229.reuse, R222, 0x2 ;  /* 0x000000dee5dea211 */ /* 0x042fe200078210ff */
[----:B------:R-:W-:Y:S02]  /*b6e0*/  @!P3 IMAD R231, R4, R157, R231 ;  /* 0x0000009d04e7b224 */ /* 0x000fe400078e02e7 */
[----:B----4-:R-:W-:Y:S01]  /*b6f0*/  @!P5 IMAD.SHL.U32 R232, R232, 0x2, RZ ;  /* 0x00000002e8e8d824 */ /* 0x010fe200078e00ff */
[----:B------:R-:W-:Y:S02]  /*b700*/  @!P2 LEA.HI.X R223, R229, R223, R230, 0x2, P1 ;  /* 0x000000dfe5dfa211 */ /* 0x000fe400008f14e6 */
[----:B------:R-:W-:Y:S02]  /*b710*/  @!P3 SHF.R.S32.HI R227, RZ, 0x1f, R226 ;  /* 0x0000001fffe3b819 */ /* 0x000fe400000114e2 */
[----:B------:R-:W-:Y:S01]  /*b720*/  @!P3 IADD3 R226, P1, PT, R231, R226, RZ ;  /* 0x000000e2e7e2b210 */ /* 0x000fe20007f3e0ff */
[----:B------:R1:W5:Y:S01]  /*b730*/  @!P2 LDG.E.64 R214, desc[UR36][R222.64] ;  /* 0x00000024ded6a981 */ /* 0x000362000c1e1b00 */
[----:B------:R-:W-:-:S02]  /*b740*/  @!P5 LOP3.LUT R232, R232, 0x2, RZ, 0xc0, !PT ;  /* 0x00000002e8e8d812 */ /* 0x000fc400078ec0ff */
[----:B------:R-:W-:Y:S02]  /*b750*/  @!P3 LEA.HI.X.SX32 R227, R231, R227, 0x1, P1 ;  /* 0x000000e3e7e3b211 */ /* 0x000fe400008f0eff */
[----:B---3--:R-:W-:Y:S01]  /*b760*/  @!P3 LEA R12, P1, R226, R12, 0x2 ;  /* 0x0000000ce20cb211 */ /* 0x008fe200078210ff */
[----:B------:R-:W-:Y:S01]  /*b770*/  @!P5 IMAD R225, R4, R157, R232 ;  /* 0x0000009d04e1d224 */ /* 0x000fe200078e02e8 */
[----:B------:R-:W-:Y:S02]  /*b780*/  @!P5 SHF.R.S32.HI R224, RZ, 0x1f, R228 ;  /* 0x0000001fffe0d819 */ /* 0x000fe400000114e4 */
[----:B------:R-:W-:Y:S02]  /*b790*/  @!P3 LEA.HI.X R13, R226, R13, R227, 0x2, P1 ;  /* 0x0000000de20db211 */ /* 0x000fe400008f14e3 */
[----:B------:R-:W-:-:S03]  /*b7a0*/  @!P5 IADD3 R228, P1, PT, R225, R228, RZ ;  /* 0x000000e4e1e4d210 */ /* 0x000fc60007f3e0ff */
[----:B------:R1:W5:Y:S01]  /*b7b0*/  @!P3 LDG.E.64 R216, desc[UR36][R12.64] ;  /* 0x000000240cd8b981 */ /* 0x000362000c1e1b00 */
[----:B------:R-:W-:Y:S02]  /*b7c0*/  @!P5 LEA.HI.X.SX32 R224, R225, R224, 0x1, P1 ;  /* 0x000000e0e1e0d211 */ /* 0x000fe400008f0eff */
[----:B0-----:R-:W-:-:S04]  /*b7d0*/  @!P5 LEA R14, P1, R228, R14, 0x2 ;  /* 0x0000000ee40ed211 */ /* 0x001fc800078210ff */
[----:B------:R-:W-:-:S05]  /*b7e0*/  @!P5 LEA.HI.X R15, R228, R15, R224, 0x2, P1 ;  /* 0x0000000fe40fd211 */ /* 0x000fca00008f14e0 */
[----:B------:R1:W5:Y:S01]  /*b7f0*/  @!P5 LDG.E.64 R218, desc[UR36][R14.64] ;  /* 0x000000240edad981 */ /* 0x000362000c1e1b00 */
[----:B------:R-:W-:-:S13]  /*b800*/  ISETP.GE.AND P1, PT, R27, R17, PT ;  /* 0x000000111b00720c */ /* 0x000fda0003f26270 */
[----:B-1----:R-:W-:Y:S05]  /*b810*/  @P1 BRA `(.L_x_2106) ;  /* 0x0000000000481947 */ /* 0x002fea0003800000 */
[----:B------:R-:W-:Y:S01]  /*b820*/  IMAD.IADD R156, R156, 0x1, R157 ;  /* 0x000000019c9c7824 */ /* 0x000fe200078e029d */
[----:B------:R-:W-:Y:S01]  /*b830*/  UMOV UR4, URZ ;  /* 0x000000ff00047c82 */ /* 0x000fe20008000000 */
[----:B------:R-:W-:Y:S01]  /*b840*/  UMOV UR5, URZ ;  /* 0x000000ff00057c82 */ /* 0x000fe20008000000 */
[----:B------:R-:W-:Y:S02]  /*b850*/  IMAD.U32 R221, RZ, RZ, UR4 ;  /* 0x00000004ffdd7e24 */ /* 0x000fe4000f8e00ff */
[----:B------:R-:W-:Y:S02]  /*b860*/  IMAD.SHL.U32 R156, R156, 0x4, RZ ;  /* 0x000000049c9c7824 */ /* 0x000fe400078e00ff */
[----:B------:R-:W-:-:S03]  /*b870*/  IMAD.U32 R220, RZ, RZ, UR5 ;  /* 0x00000005ffdc7e24 */ /* 0x000fc6000f8e00ff */
        /* <DEDUP_REMOVED lines=12> */
.L_x_2106:
[----:B------:R-:W-:Y:S05]  /*b940*/  BSYNC.RECONVERGENT B0 ;  /* 0x0000000000007941 */ /* 0x000fea0003800200 */
.L_x_2041:
[----:B-----5:R-:W-:Y:S01]  /*b950*/  FMUL.FTZ R11, R152, R160 ;  /* 0x000000a0980b7220 */ /* 0x020fe20000410000 */
[----:B0-----:R-:W-:Y:S01]  /*b960*/  FMUL.FTZ R12, R153, R161 ;  /* 0x000000a1990c7220 */ /* 0x001fe20000410000 */
[----:B-1234-:R-:W0:Y:S01]  /*b970*/  S2R R223, SR_TID.X ;  /* 0x0000000000df7919 */ /* 0x01ee220000002100 */
[----:B------:R-:W-:Y:S01]  /*b980*/  UMOV UR4, 0xffffffff ;  /* 0xffffffff00047882 */ /* 0x000fe20000000000 */
        /* <DEDUP_REMOVED lines=15> */
[----:B------:R-:W-:Y:S01]  /*ba80*/  FFMA.FTZ R12, R139, R175, R12 ;  /* 0x000000af8b0c7223 */ /* 0x000fe2000001000c */
[----:B0-----:R-:W-:Y:S02]  /*ba90*/  LOP3.LUT R156, R223, 0x1, RZ, 0xc0, !PT ;  /* 0x00000001df9c7812 */ /* 0x001fe400078ec0ff */
        /* <DEDUP_REMOVED lines=48> */
[----:B------:R0:W1:Y:S02]  /*bda0*/  SHFL.BFLY PT, R14, R13, 0x1, 0x1f ;  /* 0x0c201f000d0e7f89 */ /* 0x00006400000e0000 */
.L_x_2250:
[----:B------:R-:W-:Y:S01]  /*bdb0*/  ISETP.EQ.U32.OR P1, PT, R156, 0x1, P1 ;  /* 0x000000019c00780c */ /* 0x000fe20000f22470 */
        /* <DEDUP_REMOVED lines=9> */
[----:B0-----:R-:W1:Y:S08]  /*be50*/  @P1 LDC.64 R12, c[0x0][0x448] ;  /* 0x00011200ff0c1b82 */ /* 0x001e700000000a00 */
[----:B------:R-:W0:Y:S01]  /*be60*/  @P2 LDC.64 R14, c[0x0][0x438] ;  /* 0x00010e00ff0e2b82 */ /* 0x000e220000000a00 */
[----:B-1----:R-:W-:-:S04]  /*be70*/  @P1 IMAD.WIDE.U32 R12, R225, 0x4, R12 ;  /* 0x00000004e10c1825 */ /* 0x002fc800078e000c */
[----:B0-----:R-:W-:Y:S02]  /*be80*/  @P2 IMAD.WIDE R14, R9, 0x4, R14 ;  /* 0x00000004090e2825 */ /* 0x001fe400078e020e */
[----:B------:R-:W2:Y:S04]  /*be90*/  @P1 LDG.E R12, desc[UR36][R12.64] ;  /* 0x000000240c0c1981 */ /* 0x000ea8000c1e1900 */
[----:B------:R-:W3:Y:S01]  /*bea0*/  @P2 LDG.E R14, desc[UR36][R14.64] ;  /* 0x000000240e0e2981 */ /* 0x000ee2000c1e1900 */
[----:B------:R-:W-:-:S04]  /*beb0*/  @P1 ISETP.GE.AND P3, PT, R27, R25, PT ;  /* 0x000000191b00120c */ /* 0x000fc80003f66270 */
[----:B------:R-:W-:-:S04]  /*bec0*/  @P1 SEL R27, R18, RZ, !P3 ;  /* 0x000000ff121b1207 */ /* 0x000fc80005800000 */
[----:B------:R-:W-:-:S04]  /*bed0*/  @P1 IADD3 R27, PT, PT, R24, R27, -R16 ;  /* 0x0000001b181b1210 */ /* 0x000fc80007ffe810 */
[----:B------:R-:W-:Y:S01]  /*bee0*/  @P1 I2FP.F32.S32 R156, R27 ;  /* 0x0000001b009c1245 */ /* 0x000fe20000201400 */
[----:B---3--:R-:W-:-:S04]  /*bef0*/  @P2 FADD.FTZ R11, R11, R14 ;  /* 0x0000000e0b0b2221 */ /* 0x008fc80000010000 */
[----:B--2---:R-:W-:-:S05]  /*bf00*/  @P1 FFMA.FTZ R11, R156, R12, R11 ;  /* 0x0000000c9c0b1223 */ /* 0x004fca000001000b */
[----:B------:R1:W-:Y:S01]  /*bf10*/  STS [R21], R11 ;  /* 0x0000000b15007388 */ /* 0x0003e20000000800 */
[----:B------:R-:W-:-:S07]  /*bf20*/  @!P4 FMNMX.FTZ R0, R0, R11, !PT ;  /* 0x0000000b0000c209 */ /* 0x000fce0007810000 */
.L_x_2173:
[----:B------:R-:W-:Y:S05]  /*bf30*/  BSYNC.RECONVERGENT B0 ;  /* 0x0000000000007941 */ /* 0x000fea0003800200 */
.L_x_2172:
[----:B-1----:R-:W-:Y:S01]  /*bf40*/  VIADD R11, R24, 0x3f ;  /* 0x0000003f180b7836 */ /* 0x002fe20000000000 */
[----:B------:R-:W-:Y:S01]  /*bf50*/  IADD3 R8, P2, PT, R8, 0x40, RZ ;  /* 0x0000004008087810 */ /* 0x000fe20007f5e0ff */
[----:B------:R-:W-:Y:S02]  /*bf60*/  VIADD R24, R24, 0x40 ;  /* 0x0000004018187836 */ /* 0x000fe40000000000 */
[----:B------:R-:W-:Y:S01]  /*bf70*/  VIADD R21, R21, 0x100 ;  /* 0x0000010015157836 */ /* 0x000fe20000000000 */
[----:B------:R-:W-:Y:S01]  /*bf80*/  ISETP.GE.AND P1, PT, R11, R20, PT ;  /* 0x000000140b00720c */ /* 0x000fe20003f26270 */
[----:B------:R-:W-:Y:S02]  /*bf90*/  VIADD R9, R9, 0x40 ;  /* 0x0000004009097836 */ /* 0x000fe40000000000 */
[----:B------:R-:W-:-:S10]  /*bfa0*/  IMAD.X R10, RZ, RZ, R10, P2 ;  /* 0x000000ffff0a7224 */ /* 0x000fd400010e060a */
[----:B------:R-:W-:Y:S05]  /*bfb0*/  @!P1 BRA `(.L_x_2174) ;  /* 0xffffff6800049947 */ /* 0x000fea000383ffff */
.L_x_2040:
[----:B-1----:R-:W-:Y:S05]  /*bfc0*/  BSYNC B1 ;  /* 0x0000000000017941 */ /* 0x002fea0003800000 */
.L_x_2039:
        /* <DEDUP_REMOVED lines=8> */
[----:B------:R0:W1:Y:S02]  /*c050*/  SHFL.BFLY PT, R14, R6, 0x2, 0x1f ;  /* 0x0c401f00060e7f89 */ /* 0x00006400000e0000 */
.L_x_2256:
[----:B-----5:R-:W4:Y:S01]  /*c060*/  S2R R18, SR_CgaCtaId ;  /* 0x0000000000127919 */ /* 0x020f220000008800 */
[----:B------:R-:W-:Y:S01]  /*c070*/  LOP3.LUT P0, R7, R223, 0x1f, RZ, 0xc0, !PT ;  /* 0x0000001fdf077812 */ /* 0x000fe2000780c0ff */
[----:B------:R-:W-:Y:S05]  /*c080*/  WARPSYNC.ALL ;  /* 0x0000000000007948 */ /* 0x000fea0003800000 */
[----:B------:R-:W-:Y:S02]  /*c090*/  MOV R15, 0x400 ;  /* 0x00000400000f7802 */ /* 0x000fe40000000f00 */
[----:B-1----:R-:W-:Y:S02]  /*c0a0*/  FMNMX.FTZ R5, R6, R14, !PT ;  /* 0x0000000e06057209 */ /* 0x002fe40007810000 */
[----:B----4-:R-:W-:-:S04]  /*c0b0*/  LEA R8, R18, R15, 0x18 ;  /* 0x0000000f12087211 */ /* 0x010fc800078ec0ff */
[----:B---3--:R-:W-:-:S05]  /*c0c0*/  @!P0 LEA.HI R0, R223, R8, RZ, 0x1d ;  /* 0x00000008df008211 */ /* 0x008fca00078fe8ff */
[----:B------:R-:W-:Y:S01]  /*c0d0*/  @!P0 STS [R0], R5 ;  /* 0x0000000500008388 */ /* 0x000fe20000000800 */
[----:B------:R-:W-:Y:S01]  /*c0e0*/  BAR.SYNC.DEFER_BLOCKING 0x0 ;  /* 0x0000000000007b1d */ /* 0x000fe20000010000 */
[C---:B------:R-:W-:Y:S01]  /*c0f0*/  ISETP.GT.U32.AND P0, PT, R7.reuse, 0x3, PT ;  /* 0x000000030700780c */ /* 0x040fe20003f04070 */
[----:B------:R-:W-:Y:S02]  /*c100*/  IMAD.MOV.U32 R9, RZ, RZ, -0x800001 ;  /* 0xff7fffffff097424 */ /* 0x000fe400078e00ff */
[----:B0-----:R-:W-:Y:S02]  /*c110*/  IMAD R6, R7, 0x4, R8 ;  /* 0x0000000407067824 */ /* 0x001fe400078e0208 */
[----:B------:R-:W-:Y:S01]  /*c120*/  BSSY.RECONVERGENT B0, `(.L_x_2176) ;  /* 0x0000154000007945 */ /* 0x000fe20003800200 */
[----:B------:R-:W-:-:S07]  /*c130*/  IMAD.MOV.U32 R12, RZ, RZ, RZ ;  /* 0x000000ffff0c7224 */ /* 0x000fce00078e00ff */
[----:B------:R-:W0:Y:S04]  /*c140*/  @!P0 LDS R9, [R6] ;  /* 0x0000000006098984 */ /* 0x000e280000000800 */
[----:B0-----:R-:W0:Y:S02]  /*c150*/  SHFL.BFLY PT, R0, R9, 0x2, 0x1f ;  /* 0x0c401f0009007f89 */ /* 0x001e2400000e0000 */
[----:B0-----:R-:W-:Y:S01]  /*c160*/  FMNMX.FTZ R10, R0, R9, !PT ;  /* 0x00000009000a7209 */ /* 0x001fe20007810000 */
[----:B------:R-:W-:-:S04]  /*c170*/  IMAD.SHL.U32 R0, R223, 0x4, RZ ;  /* 0x00000004df007824 */ /* 0x000fc800078e00ff */
        /* <DEDUP_REMOVED lines=13> */
[----:B------:R-:W-:-:S03]  /*c250*/  IMAD.MOV.U32 R12, RZ, RZ, RZ ;  /* 0x000000ffff0c7224 */ /* 0x000fc600078e00ff */
[----:B------:R-:W-:-:S04]  /*c260*/  IADD3 R10, PT, PT, -R22, R9, R10 ;  /* 0x00000009160a7210 */ /* 0x000fc80007ffe10a */
[C---:B------:R-:W-:Y:S02]  /*c270*/  LOP3.LUT R9, R10.reuse, 0x180, RZ, 0xc0, !PT ;  /* 0x000001800a097812 */ /* 0x040fe400078ec0ff */
[----:B------:R-:W-:Y:S02]  /*c280*/  ISETP.GE.U32.AND P1, PT, R10, 0x180, PT ;  /* 0x000001800a00780c */ /* 0x000fe40003f26070 */
[----:B------:R-:W-:Y:S01]  /*c290*/  ISETP.NE.AND P0, PT, R9, 0x180, PT ;  /* 0x000001800900780c */ /* 0x000fe20003f05270 */
[----:B------:R-:W-:-:S12]  /*c2a0*/  IMAD.MOV.U32 R9, RZ, RZ, R5 ;  /* 0x000000ffff097224 */ /* 0x000fd800078e0005 */
[----:B------:R-:W-:Y:S05]  /*c2b0*/  @!P0 BRA `(.L_x_2180) ;  /* 0x00000000004c8947 */ /* 0x000fea0003800000 */
[----:B------:R-:W-:Y:S01]  /*c2c0*/  VIADD R11, R15, 0x420 ;  /* 0x000004200f0b7836 */ /* 0x000fe20000000000 */
[----:B------:R-:W-:Y:S01]  /*c2d0*/  LEA.HI R9, R10, 0x1, RZ, 0x19 ;  /* 0x000000010a097811 */ /* 0x000fe200078fc8ff */
[----:B------:R-:W-:-:S03]  /*c2e0*/  IMAD.MOV.U32 R12, RZ, RZ, RZ ;  /* 0x000000ffff0c7224 */ /* 0x000fc600078e00ff */
[----:B------:R-:W-:Y:S02]  /*c2f0*/  LEA R11, R18, R11, 0x18 ;  /* 0x0000000b120b7211 */ /* 0x000fe400078ec0ff */
[----:B------:R-:W-:Y:S01]  /*c300*/  LOP3.LUT R10, R9, 0x3, RZ, 0xc0, !PT ;  /* 0x00000003090a7812 */ /* 0x000fe200078ec0ff */
[----:B------:R-:W-:Y:S02]  /*c310*/  IMAD.MOV.U32 R9, RZ, RZ, R5 ;  /* 0x000000ffff097224 */ /* 0x000fe400078e0005 */
[----:B------:R-:W-:Y:S02]  /*c320*/  IMAD.IADD R11, R0, 0x1, R11 ;  /* 0x00000001000b7824 */ /* 0x000fe400078e020b */
[----:B------:R-:W-:-:S07]  /*c330*/  IMAD.MOV R10, RZ, RZ, -R10 ;  /* 0x000000ffff0a7224 */ /* 0x000fce00078e0a0a */
.L_x_2181:
        /* <DEDUP_REMOVED lines=11> */
.L_x_2180:
[----:B------:R-:W-:Y:S05]  /*c3f0*/  BSYNC.RECONVERGENT B1 ;  /* 0x0000000000017941 */ /* 0x000fea0003800200 */
.L_x_2179:
[----:B------:R-:W-:Y:S05]  /*c400*/  @!P1 BRA `(.L_x_2177) ;  /* 0x0000001000949947 */ /* 0x000fea0003800000 */
[----:B------:R-:W-:Y:S01]  /*c410*/  IMAD.IADD R11, R16, 0x1, -R9 ;  /* 0x00000001100b7824 */ /* 0x000fe200078e0a09 */
[----:B------:R-:W-:Y:S01]  /*c420*/  BSSY.RECONVERGENT B1, `(.L_x_2182) ;  /* 0x000006f000017945 */ /* 0x000fe20003800200 */
[----:B------:R-:W-:Y:S01]  /*c430*/  VIADD R15, R15, 0x420 ;  /* 0x000004200f0f7836 */ /* 0x000fe20000000000 */
[----:B------:R-:W-:Y:S01]  /*c440*/  PLOP3.LUT P0, PT, PT, PT, PT, 0x80, 0x8 ;  /* 0x000000000008781c */ /* 0x000fe20003f0f070 */
[----:B------:R-:W-:Y:S01]  /*c450*/  IMAD.SHL.U32 R10, R22, 0x4, RZ ;  /* 0x00000004160a7824 */ /* 0x000fe200078e00ff */
[----:B------:R-:W-:Y:S02]  /*c460*/  ISETP.GT.AND P1, PT, R11, 0x600, PT ;  /* 0x000006000b00780c */ /* 0x000fe40003f24270 */
[----:B------:R-:W-:Y:S01]  /*c470*/  LEA R15, R18, R15, 0x18 ;  /* 0x0000000f120f7211 */ /* 0x000fe200078ec0ff */
[----:B------:R-:W-:-:S05]  /*c480*/  IMAD R10, R9, 0x4, -R10 ;  /* 0x00000004090a7824 */ /* 0x000fca00078e0a0a */
[----:B------:R-:W-:-:S05]  /*c490*/  IADD3 R10, PT, PT, R10, 0x400, R15 ;  /* 0x000004000a0a7810 */ /* 0x000fca0007ffe00f */
[----:B------:R-:W-:Y:S05]  /*c4a0*/  @!P1 BRA `(.L_x_2183) ;  /* 0x0000000400989947 */ /* 0x000fea0003800000 */
[----:B------:R-:W-:Y:S01]  /*c4b0*/  PLOP3.LUT P0, PT, PT, PT, PT, 0x8, 0x80 ;  /* 0x000000000080781c */ /* 0x000fe20003f0e170 */
[----:B------:R-:W-:-:S12]  /*c4c0*/  VIADD R40, R16, 0xfffffa00 ;  /* 0xfffffa0010287836 */ /* 0x000fd80000000000 */
.L_x_2184:
[----:B------:R-:W1:Y:S01]  /*c4d0*/  LDS R11, [R10+-0x400] ;  /* 0xfffc00000a0b7984 */ /* 0x000e620000000800 */
[----:B------:R-:W-:-:S03]  /*c4e0*/  VIADD R9, R9, 0x800 ;  /* 0x0000080009097836 */ /* 0x000fc60000000000 */
[----:B------:R-:W0:Y:S02]  /*c4f0*/  LDS R13, [R10+-0x200] ;  /* 0xfffe00000a0d7984 */ /* 0x000e240000000800 */
[----:B------:R-:W-:Y:S02]  /*c500*/  ISETP.GE.AND P1, PT, R9, R40, PT ;  /* 0x000000280900720c */ /* 0x000fe40003f26270 */
[----:B------:R-:W3:Y:S04]  /*c510*/  LDS R14, [R10] ;  /* 0x000000000a0e7984 */ /* 0x000ee80000000800 */
[----:B------:R-:W4:Y:S04]  /*c520*/  LDS R15, [R10+0x200] ;  /* 0x000200000a0f7984 */ /* 0x000f280000000800 */
[----:B------:R-:W5:Y:S04]  /*c530*/  LDS R20, [R10+0x400] ;  /* 0x000400000a147984 */ /* 0x000f680000000800 */
[----:B------:R-:W5:Y:S04]  /*c540*/  LDS R24, [R10+0x600] ;  /* 0x000600000a187984 */ /* 0x000f680000000800 */
[----:B------:R-:W5:Y:S04]  /*c550*/  LDS R26, [R10+0x800] ;  /* 0x000800000a1a7984 */ /* 0x000f680000000800 */
[----:B--2---:R-:W2:Y:S04]  /*c560*/  LDS R28, [R10+0xa00] ;  /* 0x000a00000a1c7984 */ /* 0x004ea80000000800 */
[----:B------:R-:W2:Y:S04]  /*c570*/  LDS R30, [R10+0xc00] ;  /* 0x000c00000a1e7984 */ /* 0x000ea80000000800 */
[----:B------:R-:W2:Y:S01]  /*c580*/  LDS R32, [R10+0xe00] ;  /* 0x000e00000a207984 */ /* 0x000ea20000000800 */
[----:B-1----:R-:W-:-:S03]  /*c590*/  FADD.FTZ R11, -R49, R11 ;  /* 0x0000000b310b7221 */ /* 0x002fc60000010100 */
[----:B------:R-:W1:Y:S01]  /*c5a0*/  LDS R34, [R10+0x1000] ;  /* 0x001000000a227984 */ /* 0x000e620000000800 */
[----:B------:R-:W-:Y:S01]  /*c5b0*/  FMUL.FTZ R11, R11, 1.4426950216293334961 ;  /* 0x3fb8aa3b0b0b7820 */ /* 0x000fe20000410000 */
[C---:B0-----:R-:W-:Y:S02]  /*c5c0*/  FADD.FTZ R13, -R49.reuse, R13 ;  /* 0x0000000d310d7221 */ /* 0x041fe40000010100 */
[----:B------:R-:W0:Y:S01]  /*c5d0*/  LDS R36, [R10+0x1200] ;  /* 0x001200000a247984 */ /* 0x000e220000000800 */
[----:B---3--:R-:W-:Y:S01]  /*c5e0*/  FADD.FTZ R14, -R49, R14 ;  /* 0x0000000e310e7221 */ /* 0x008fe20000010100 */
[----:B------:R-:W-:Y:S01]  /*c5f0*/  FMUL.FTZ R13, R13, 1.4426950216293334961 ;  /* 0x3fb8aa3b0d0d7820 */ /* 0x000fe20000410000 */
[----:B------:R-:W3:Y:S01]  /*c600*/  MUFU.EX2 R11, R11 ;  /* 0x0000000b000b7308 */ /* 0x000ee20000000800 */
[----:B------:R-:W0:Y:S01]  /*c610*/  LDS R38, [R10+0x1400] ;  /* 0x001400000a267984 */ /* 0x000e220000000800 */
[----:B------:R-:W-:Y:S01]  /*c620*/  FMUL.FTZ R14, R14, 1.4426950216293334961 ;  /* 0x3fb8aa3b0e0e7820 */ /* 0x000fe20000410000 */
[C---:B----4-:R-:W-:Y:S01]  /*c630*/  FADD.FTZ R18, -R49.reuse, R15 ;  /* 0x0000000f31127221 */ /* 0x050fe20000010100 */
[----:B-----5:R-:W-:-:S03]  /*c640*/  FADD.FTZ R20, -R49, R20 ;  /* 0x0000001431147221 */ /* 0x020fc60000010100 */
[----:B------:R-:W-:Y:S01]  /*c650*/  FMUL.FTZ R18, R18, 1.4426950216293334961 ;  /* 0x3fb8aa3b12127820 */ /* 0x000fe20000410000 */
[----:B------:R4:W5:Y:S01]  /*c660*/  MUFU.EX2 R15, R14 ;  /* 0x0000000e000f7308 */ /* 0x0009620000000800 */
[----:B------:R-:W-:Y:S01]  /*c670*/  FMUL.FTZ R20, R20, 1.4426950216293334961 ;  /* 0x3fb8aa3b14147820 */ /* 0x000fe20000410000 */
[C---:B------:R-:W-:Y:S01]  /*c680*/  FADD.FTZ R24, -R49.reuse, R24 ;  /* 0x0000001831187221 */ /* 0x040fe20000010100 */
[----:B------:R-:W-:-:S03]  /*c690*/  FADD.FTZ R26, -R49, R26 ;  /* 0x0000001a311a7221 */ /* 0x000fc60000010100 */
[----:B------:R-:W-:Y:S02]  /*c6a0*/  FMUL.FTZ R24, R24, 1.4426950216293334961 ;  /* 0x3fb8aa3b18187820 */ /* 0x000fe40000410000 */
[----:B------:R-:W1:Y:S01]  /*c6b0*/  MUFU.EX2 R13, R13 ;  /* 0x0000000d000d7308 */ /* 0x000e620000000800 */
[----:B----4-:R-:W4:Y:S01]  /*c6c0*/  LDS R14, [R10+0x1600] ;  /* 0x001600000a0e7984 */ /* 0x010f220000000800 */
[----:B---3--:R-:W-:Y:S01]  /*c6d0*/  FADD.FTZ R12, R11, R12 ;  /* 0x0000000c0b0c7221 */ /* 0x008fe20000010000 */
[----:B------:R-:W-:Y:S01]  /*c6e0*/  FMUL.FTZ R26, R26, 1.4426950216293334961 ;  /* 0x3fb8aa3b1a1a7820 */ /* 0x000fe20000410000 */
[C---:B--2---:R-:W-:Y:S01]  /*c6f0*/  FADD.FTZ R28, -R49.reuse, R28 ;  /* 0x0000001c311c7221 */ /* 0x044fe20000010100 */
[----:B------:R-:W-:Y:S01]  /*c700*/  STS [R10+-0x400], R11 ;  /* 0xfffc000b0a007388 */ /* 0x000fe20000000800 */
[C---:B------:R-:W-:Y:S02]  /*c710*/  FADD.FTZ R30, -R49.reuse, R30 ;  /* 0x0000001e311e7221 */ /* 0x040fe40000010100 */
[----:B------:R2:W3:Y:S01]  /*c720*/  MUFU.EX2 R21, R18 ;  /* 0x0000001200157308 */ /* 0x0004e20000000800 */
[----:B------:R-:W-:Y:S01]  /*c730*/  FMUL.FTZ R28, R28, 1.4426950216293334961 ;  /* 0x3fb8aa3b1c1c7820 */ /* 0x000fe20000410000 */
[----:B------:R-:W-:Y:S01]  /*c740*/  FMUL.FTZ R30, R30, 1.4426950216293334961 ;  /* 0x3fb8aa3b1e1e7820 */ /* 0x000fe20000410000 */
[C---:B------:R-:W-:Y:S01]  /*c750*/  FADD.FTZ R32, -R49.reuse, R32 ;  /* 0x0000002031207221 */ /* 0x040fe20000010100 */
[----:B-----5:R-:W-:Y:S03]  /*c760*/  STS [R10], R15 ;  /* 0x0000000f0a007388 */ /* 0x020fe60000000800 */
[----:B------:R-:W-:Y:S01]  /*c770*/  FMUL.FTZ R32, R32, 1.4426950216293334961 ;  /* 0x3fb8aa3b20207820 */ /* 0x000fe20000410000 */
[----:B------:R5:W3:Y:S01]  /*c780*/  MUFU.EX2 R25, R20 ;  /* 0x0000001400197308 */ /* 0x000ae20000000800 */
[----:B--2---:R-:W2:Y:S01]  /*c790*/  LDS R18, [R10+0x1800] ;  /* 0x001800000a127984 */ /* 0x004ea20000000800 */
[----:B-1----:R-:W-:Y:S01]  /*c7a0*/  FADD.FTZ R12, R12, R13 ;  /* 0x0000000d0c0c7221 */ /* 0x002fe20000010000 */
[C---:B------:R-:W-:Y:S01]  /*c7b0*/  FADD.FTZ R34, -R49.reuse, R34 ;  /* 0x0000002231227221 */ /* 0x040fe20000010100 */
[C---:B0-----:R-:W-:Y:S01]  /*c7c0*/  FADD.FTZ R36, -R49.reuse, R36 ;  /* 0x0000002431247221 */ /* 0x041fe20000010100 */
[----:B------:R-:W-:Y:S01]  /*c7d0*/  STS [R10+-0x200], R13 ;  /* 0xfffe000d0a007388 */ /* 0x000fe20000000800 */
[----:B------:R-:W-:Y:S01]  /*c7e0*/  FADD.FTZ R12, R12, R15 ;  /* 0x0000000f0c0c7221 */ /* 0x000fe20000010000 */
[----:B------:R-:W-:Y:S01]  /*c7f0*/  FMUL.FTZ R34, R34, 1.4426950216293334961 ;  /* 0x3fb8aa3b22227820 */ /* 0x000fe20000410000 */
[----:B------:R-:W0:Y:S01]  /*c800*/  MUFU.EX2 R27, R24 ;  /* 0x00000018001b7308 */ /* 0x000e220000000800 */
[----:B-----5:R-:W1:Y:S01]  /*c810*/  LDS R20, [R10+0x1a00] ;  /* 0x001a00000a147984 */ /* 0x020e620000000800 */
[----:B---3--:R-:W-:Y:S01]  /*c820*/  FADD.FTZ R12, R12, R21 ;  /* 0x000000150c0c7221 */ /* 0x008fe20000010000 */
[----:B------:R-:W-:Y:S01]  /*c830*/  FMUL.FTZ R36, R36, 1.4426950216293334961 ;  /* 0x3fb8aa3b24247820 */ /* 0x000fe20000410000 */
[C---:B------:R-:W-:Y:S01]  /*c840*/  FADD.FTZ R38, -R49.reuse, R38 ;  /* 0x0000002631267221 */ /* 0x040fe20000010100 */
[----:B------:R-:W-:Y:S03]  /*c850*/  STS [R10+0x200], R21 ;  /* 0x000200150a007388 */ /* 0x000fe60000000800 */
[----:B------:R-:W3:Y:S01]  /*c860*/  MUFU.EX2 R29, R26 ;  /* 0x0000001a001d7308 */ /* 0x000ee20000000800 */
[----:B------:R-:W-:Y:S01]  /*c870*/  FADD.FTZ R12, R12, R25 ;  /* 0x000000190c0c7221 */ /* 0x000fe20000010000 */
[----:B------:R-:W-:Y:S01]  /*c880*/  FMUL.FTZ R38, R38, 1.4426950216293334961 ;  /* 0x3fb8aa3b26267820 */ /* 0x000fe20000410000 */
[----:B------:R-:W-:Y:S05]  /*c890*/  STS [R10+0x400], R25 ;  /* 0x000400190a007388 */ /* 0x000fea0000000800 */
[----:B------:R-:W5:Y:S01]  /*c8a0*/  MUFU.EX2 R31, R28 ;  /* 0x0000001c001f7308 */ /* 0x000f620000000800 */
[----:B0-----:R-:W-:Y:S01]  /*c8b0*/  FADD.FTZ R12, R12, R27 ;  /* 0x0000001b0c0c7221 */ /* 0x001fe20000010000 */
[----:B----4-:R-:W-:Y:S01]  /*c8c0*/  FADD.FTZ R14, -R49, R14 ;  /* 0x0000000e310e7221 */ /* 0x010fe20000010100 */
[----:B------:R-:W-:Y:S03]  /*c8d0*/  STS [R10+0x600], R27 ;  /* 0x0006001b0a007388 */ /* 0x000fe60000000800 */
[----:B------:R-:W-:-:S02]  /*c8e0*/  FMUL.FTZ R14, R14, 1.4426950216293334961 ;  /* 0x3fb8aa3b0e0e7820 */ /* 0x000fc40000410000 */
[----:B------:R-:W0:Y:S01]  /*c8f0*/  MUFU.EX2 R33, R30 ;  /* 0x0000001e00217308 */ /* 0x000e220000000800 */
[----:B---3--:R-:W-:Y:S01]  /*c900*/  FADD.FTZ R12, R12, R29 ;  /* 0x0000001d0c0c7221 */ /* 0x008fe20000010000 */
[----:B------:R-:W-:Y:S06]  /*c910*/  STS [R10+0x800], R29 ;  /* 0x0008001d0a007388 */ /* 0x000fec0000000800 */
[----:B------:R-:W3:Y:S01]  /*c920*/  MUFU.EX2 R35, R32 ;  /* 0x0000002000237308 */ /* 0x000ee20000000800 */
[----:B-----5:R-:W-:Y:S01]  /*c930*/  FADD.FTZ R12, R12, R31 ;  /* 0x0000001f0c0c7221 */ /* 0x020fe20000010000 */
[----:B--2---:R-:W-:Y:S01]  /*c940*/  FADD.FTZ R18, -R49, R18 ;  /* 0x0000001231127221 */ /* 0x004fe20000010100 */
[----:B------:R-:W-:Y:S03]  /*c950*/  STS [R10+0xa00], R31 ;  /* 0x000a001f0a007388 */ /* 0x000fe60000000800 */
[----:B------:R-:W-:-:S02]  /*c960*/  FMUL.FTZ R18, R18, 1.4426950216293334961 ;  /* 0x3fb8aa3b12127820 */ /* 0x000fc40000410000 */
[----:B------:R-:W2:Y:S01]  /*c970*/  MUFU.EX2 R37, R34 ;  /* 0x0000002200257308 */ /* 0x000ea20000000800 */
[----:B0-----:R-:W-:Y:S01]  /*c980*/  FADD.FTZ R12, R12, R33 ;  /* 0x000000210c0c7221 */ /* 0x001fe20000010000 */
[----:B-1----:R-:W-:Y:S01]  /*c990*/  FADD.FTZ R20, -R49, R20 ;  /* 0x0000001431147221 */ /* 0x002fe20000010100 */
[----:B------:R-:W-:Y:S03]  /*c9a0*/  STS [R10+0xc00], R33 ;  /* 0x000c00210a007388 */ /* 0x000fe60000000800 */
[----:B------:R-:W-:Y:S02]  /*c9b0*/  FMUL.FTZ R20, R20, 1.4426950216293334961 ;  /* 0x3fb8aa3b14147820 */ /* 0x000fe40000410000 */
        /* <DEDUP_REMOVED lines=21> */
.L_x_2183:
[----:B------:R-:W-:Y:S05]  /*cb10*/  BSYNC.RECONVERGENT B1 ;  /* 0x0000000000017941 */ /* 0x000fea0003800200 */
.L_x_2182:
[----:B------:R-:W-:Y:S01]  /*cb20*/  IMAD.IADD R11, R16, 0x1, -R9 ;  /* 0x00000001100b7824 */ /* 0x000fe200078e0a09 */
[----:B------:R-:W-:Y:S04]  /*cb30*/  BSSY.RECONVERGENT B1, `(.L_x_2185) ;  /* 0x0000036000017945 */ /* 0x000fe80003800200 */
        /* <DEDUP_REMOVED lines=10> */
[----:B------:R-:W5:Y:S04]  /*cbe0*/  LDS R26, [R10+0x800] ;  /* 0x000800000a1a7984 */ /* 0x000f680000000800 */
[----:B--2---:R-:W2:Y:S01]  /*cbf0*/  LDS R28, [R10+0xa00] ;  /* 0x000a00000a1c7984 */ /* 0x004ea20000000800 */
        /* <DEDUP_REMOVED lines=13> */
[----:B------:R-:W-:-:S03]  /*ccd0*/  FADD.FTZ R26, -R49, R26 ;  /* 0x0000001a311a7221 */ /* 0x000fc60000010100 */
[----:B------:R-:W-:Y:S02]  /*cce0*/  FMUL.FTZ R24, R24, 1.4426950216293334961 ;  /* 0x3fb8aa3b18187820 */ /* 0x000fe40000410000 */
[----:B------:R-:W3:Y:S01]  /*ccf0*/  MUFU.EX2 R15, R14 ;  /* 0x0000000e000f7308 */ /* 0x000ee20000000800 */
[----:B0-----:R-:W-:Y:S01]  /*cd00*/  FADD.FTZ R12, R12, R11 ;  /* 0x0000000b0c0c7221 */ /* 0x001fe20000010000 */
[----:B--2---:R-:W-:Y:S01]  /*cd10*/  FADD.FTZ R28, -R49, R28 ;  /* 0x0000001c311c7221 */ /* 0x004fe20000010100 */
[----:B------:R-:W-:Y:S01]  /*cd20*/  FMUL.FTZ R26, R26, 1.4426950216293334961 ;  /* 0x3fb8aa3b1a1a7820 */ /* 0x000fe20000410000 */
[----:B------:R-:W-:Y:S02]  /*cd30*/  STS [R10+-0x400], R11 ;  /* 0xfffc000b0a007388 */ /* 0x000fe40000000800 */
[----:B------:R-:W-:Y:S02]  /*cd40*/  FMUL.FTZ R28, R28, 1.4426950216293334961 ;  /* 0x3fb8aa3b1c1c7820 */ /* 0x000fe40000410000 */
[----:B------:R-:W0:Y:S01]  /*cd50*/  MUFU.EX2 R21, R18 ;  /* 0x0000001200157308 */ /* 0x000e220000000800 */
[----:B-1----:R-:W-:Y:S01]  /*cd60*/  FADD.FTZ R12, R12, R13 ;  /* 0x0000000d0c0c7221 */ /* 0x002fe20000010000 */
        /* <DEDUP_REMOVED lines=18> */
.L_x_2186:
[----:B------:R-:W-:Y:S05]  /*ce90*/  BSYNC.RECONVERGENT B1 ;  /* 0x0000000000017941 */ /* 0x000fea0003800200 */
.L_x_2185:
[----:B------:R-:W-:-:S13]  /*cea0*/  ISETP.LT.OR P0, PT, R9, R16, P0 ;  /* 0x000000100900720c */ /* 0x000fda0000701670 */
        /* <DEDUP_REMOVED lines=18> */
[----:B------:R-:W4:Y:S01]  /*cfd0*/  MUFU.EX2 R15, R14 ;  /* 0x0000000e000f7308 */ /* 0x000f220000000800 */
[----:B-1----:R0:W-:Y:S01]  /*cfe0*/  STS [R10+-0x200], R11 ;  /* 0xfffe000b0a007388 */ /* 0x0021e20000000800 */
[----:B------:R-:W-:-:S03]  /*cff0*/  FADD.FTZ R12, R12, R11 ;  /* 0x0000000b0c0c7221 */ /* 0x000fc60000010000 */
[----:B---3--:R0:W-:Y:S01]  /*d000*/  STS [R10], R13 ;  /* 0x0000000d0a007388 */ /* 0x0081e20000000800 */
[----:B------:R-:W-:-:S03]  /*d010*/  FADD.FTZ R12, R12, R13 ;  /* 0x0000000d0c0c7221 */ /* 0x000fc60000010000 */
[----:B----4-:R0:W-:Y:S01]  /*d020*/  STS [R10+0x200], R15 ;  /* 0x0002000f0a007388 */ /* 0x0101e20000000800 */
[----:B------:R-:W-:Y:S01]  /*d030*/  FADD.FTZ R12, R12, R15 ;  /* 0x0000000f0c0c7221 */ /* 0x000fe20000010000 */
[----:B------:R-:W-:Y:S06]  /*d040*/  BRA `(.L_x_2177) ;  /* 0x0000000400847947 */ /* 0x000fec0003800000 */
.L_x_2178:
[----:B------:R-:W0:Y:S01]  /*d050*/  S2UR UR4, SR_CTAID.Y ;  /* 0x00000000000479c3 */ /* 0x000e220000002600 */
[----:B------:R-:W-:Y:S01]  /*d060*/  VIADDMNMX R9, R5, 0x80, R16, !PT ;  /* 0x0000008005097846 */ /* 0x000fe20007800110 */
[----:B------:R-:W-:Y:S01]  /*d070*/  BSSY.RECONVERGENT B1, `(.L_x_2187) ;  /* 0x0000026000017945 */ /* 0x000fe20003800200 */
[----:B------:R-:W-:-:S04]  /*d080*/  LOP3.LUT R12, RZ, R223, RZ, 0x33, !PT ;  /* 0x000000dfff0c7212 */ /* 0x000fc800078e33ff */
[----:B------:R-:W-:Y:S01]  /*d090*/  IADD3 R13, PT, PT, -R22, R9, R12 ;  /* 0x00000009160d7210 */ /* 0x000fe20007ffe10c */
[----:B------:R-:W-:-:S03]  /*d0a0*/  IMAD.MOV.U32 R12, RZ, RZ, RZ ;  /* 0x000000ffff0c7224 */ /* 0x000fc600078e00ff */
[C---:B------:R-:W-:Y:S02]  /*d0b0*/  LOP3.LUT R9, R13.reuse, 0x180, RZ, 0xc0, !PT ;  /* 0x000001800d097812 */ /* 0x040fe400078ec0ff */
[----:B------:R-:W-:Y:S02]  /*d0c0*/  ISETP.GE.U32.AND P0, PT, R13, 0x180, PT ;  /* 0x000001800d00780c */ /* 0x000fe40003f06070 */
[----:B------:R-:W-:Y:S01]  /*d0d0*/  ISETP.NE.AND P1, PT, R9, 0x180, PT ;  /* 0x000001800900780c */ /* 0x000fe20003f25270 */
[----:B------:R-:W-:Y:S02]  /*d0e0*/  IMAD.MOV.U32 R9, RZ, RZ, R5 ;  /* 0x000000ffff097224 */ /* 0x000fe400078e0005 */
[----:B0-----:R-:W-:-:S05]  /*d0f0*/  IMAD R24, R157, UR4, RZ ;  /* 0x000000049d187c24 */ /* 0x001fca000f8e02ff */
[----:B------:R-:W-:-:S05]  /*d100*/  SHF.R.S32.HI R26, RZ, 0x1f, R24 ;  /* 0x0000001fff1a7819 */ /* 0x000fca0000011418 */
[----:B------:R-:W-:Y:S05]  /*d110*/  @!P1 BRA `(.L_x_2188) ;  /* 0x00000000006c9947 */ /* 0x000fea0003800000 */
[----:B------:R-:W-:Y:S01]  /*d120*/  VIADD R15, R15, 0x420 ;  /* 0x000004200f0f7836 */ /* 0x000fe20000000000 */
[----:B------:R-:W-:Y:S01]  /*d130*/  LEA.HI R9, R13, 0x1, RZ, 0x19 ;  /* 0x000000010d097811 */ /* 0x000fe200078fc8ff */
[----:B------:R-:W-:Y:S01]  /*d140*/  IMAD.MOV.U32 R12, RZ, RZ, RZ ;  /* 0x000000ffff0c7224 */ /* 0x000fe200078e00ff */
[--C-:B------:R-:W-:Y:S02]  /*d150*/  IADD3 R20, P1, P2, R24, R10, R5.reuse ;  /* 0x0000000a18147210 */ /* 0x100fe40007a3e005 */
[----:B------:R-:W-:Y:S02]  /*d160*/  LEA R15, R18, R15, 0x18 ;  /* 0x0000000f120f7211 */ /* 0x000fe400078ec0ff */
[----:B------:R-:W-:Y:S01]  /*d170*/  LOP3.LUT R10, R9, 0x3, RZ, 0xc0, !PT ;  /* 0x00000003090a7812 */ /* 0x000fe200078ec0ff */
[----:B------:R-:W-:Y:S01]  /*d180*/  IMAD.MOV.U32 R9, RZ, RZ, R5 ;  /* 0x000000ffff097224 */ /* 0x000fe200078e0005 */
[----:B------:R-:W-:Y:S01]  /*d190*/  IADD3.X R11, PT, PT, R26, R11, RZ, P1, P2 ;  /* 0x0000000b1a0b7210 */ /* 0x000fe20000fe44ff */
[----:B------:R-:W-:-:S02]  /*d1a0*/  IMAD.IADD R13, R0, 0x1, R15 ;  /* 0x00000001000d7824 */ /* 0x000fc400078e020f */
[----:B------:R-:W-:-:S07]  /*d1b0*/  IMAD.MOV R14, RZ, RZ, -R10 ;  /* 0x000000ffff0e7224 */ /* 0x000fce00078e0a0a */
.L_x_2189:
[----:B------:R-:W-:-:S06]  /*d1c0*/  IMAD.MOV.U32 R10, RZ, RZ, R20 ;  /* 0x000000ffff0a7224 */ /* 0x000fcc00078e0014 */
[----:B------:R0:W3:Y:S01]  /*d1d0*/  LDG.E.U8 R10, desc[UR36][R10.64] ;  /* 0x000000240a0a7981 */ /* 0x0000e2000c1e1100 */
[----:B------:R-:W-:Y:S01]  /*d1e0*/  VIADD R14, R14, 0x1 ;  /* 0x000000010e0e7836 */ /* 0x000fe20000000000 */
[----:B------:R-:W-:Y:S01]  /*d1f0*/  IADD3 R20, P2, PT, R20, 0x80, RZ ;  /* 0x0000008014147810 */ /* 0x000fe20007f5e0ff */
[----:B------:R-:W-:-:S04]  /*d200*/  VIADD R9, R9, 0x80 ;  /* 0x0000008009097836 */ /* 0x000fc80000000000 */
        /* <DEDUP_REMOVED lines=12> */
.L_x_2188:
[----:B------:R-:W-:Y:S05]  /*d2d0*/  BSYNC.RECONVERGENT B1 ;  /* 0x0000000000017941 */ /* 0x000fea0003800200 */
.L_x_2187:
[----:B------:R-:W-:Y:S05]  /*d2e0*/  @!P0 BRA `(.L_x_2177) ;  /* 0x0000000000dc8947 */ /* 0x000fea0003800000 */
[----:B------:R-:W0:Y:S01]  /*d2f0*/  S2R R14, SR_CgaCtaId ;  /* 0x00000000000e7919 */ /* 0x000e220000008800 */
[----:B------:R-:W3:Y:S01]  /*d300*/  LDCU.64 UR4, c[0x0][0x420] ;  /* 0x00008400ff0477ac */ /* 0x000ee20008000a00 */
[----:B------:R-:W-:Y:S01]  /*d310*/  MOV R11, 0x400 ;  /* 0x00000400000b7802 */ /* 0x000fe20000000f00 */
[----:B------:R-:W-:-:S04]  /*d320*/  IMAD.SHL.U32 R10, R22, 0x4, RZ ;  /* 0x00000004160a7824 */ /* 0x000fc800078e00ff */
[----:B------:R-:W-:Y:S02]  /*d330*/  VIADD R11, R11, 0x420 ;  /* 0x000004200b0b7836 */ /* 0x000fe40000000000 */
[----:B------:R-:W-:Y:S01]  /*d340*/  IMAD R10, R9, 0x4, -R10 ;  /* 0x00000004090a7824 */ /* 0x000fe200078e0a0a */
[----:B---3--:R-:W-:-:S04]  /*d350*/  IADD3 R15, P0, P1, R24, UR4, R9 ;  /* 0x00000004180f7c10 */ /* 0x008fc8000f91e009 */
[----:B------:R-:W-:Y:S02]  /*d360*/  IADD3 R15, P2, PT, R15, 0x100, RZ ;  /* 0x000001000f0f7810 */ /* 0x000fe40007f5e0ff */
[----:B0-----:R-:W-:Y:S02]  /*d370*/  LEA R13, R14, R11, 0x18 ;  /* 0x0000000b0e0d7211 */ /* 0x001fe400078ec0ff */
[----:B------:R-:W-:Y:S02]  /*d380*/  IADD3.X R11, PT, PT, R26, UR5, RZ, P0, P1 ;  /* 0x000000051a0b7c10 */ /* 0x000fe400087e24ff */
[----:B------:R-:W-:-:S03]  /*d390*/  IADD3 R13, PT, PT, R10, 0x400, R13 ;  /* 0x000004000a0d7810 */ /* 0x000fc60007ffe00d */
[----:B------:R-:W-:-:S07]  /*d3a0*/  IMAD.X R11, RZ, RZ, R11, P2 ;  /* 0x000000ffff0b7224 */ /* 0x000fce00010e060b */
.L_x_2190:
[----:B------:R-:W-:-:S05]  /*d3b0*/  IMAD.MOV.U32 R10, RZ, RZ, R15 ;  /* 0x000000ffff0a7224 */ /* 0x000fca00078e000f */
[----:B------:R-:W3:Y:S04]  /*d3c0*/  LDG.E.U8 R18, desc[UR36][R10.64+-0x100] ;  /* 0xffff00240a127981 */ /* 0x000ee8000c1e1100 */
[----:B------:R-:W4:Y:S04]  /*d3d0*/  LDG.E.U8 R14, desc[UR36][R10.64+-0x80] ;  /* 0xffff80240a0e7981 */ /* 0x000f28000c1e1100 */
[----:B------:R-:W5:Y:S04]  /*d3e0*/  LDG.E.U8 R15, desc[UR36][R10.64] ;  /* 0x000000240a0f7981 */ /* 0x000f68000c1e1100 */
[----:B------:R-:W2:Y:S01]  /*d3f0*/  LDG.E.U8 R20, desc[UR36][R10.64+0x80] ;  /* 0x000080240a147981 */ /* 0x000ea2000c1e1100 */
[----:B------:R-:W-:-:S02]  /*d400*/  IMAD.MOV.U32 R24, RZ, RZ, RZ ;  /* 0x000000ffff187224 */ /* 0x000fc400078e00ff */
[----:B------:R-:W-:Y:S02]  /*d410*/  IMAD.MOV.U32 R26, RZ, RZ, RZ ;  /* 0x000000ffff1a7224 */ /* 0x000fe400078e00ff */
[----:B------:R-:W-:Y:S01]  /*d420*/  VIADD R9, R9, 0x200 ;  /* 0x0000020009097836 */ /* 0x000fe20000000000 */
[----:B---3--:R-:W-:Y:S02]  /*d430*/  ISETP.NE.AND P0, PT, R18, RZ, PT ;  /* 0x000000ff1200720c */ /* 0x008fe40003f05270 */
[----:B----4-:R-:W-:Y:S02]  /*d440*/  ISETP.NE.AND P1, PT, R14, RZ, PT ;  /* 0x000000ff0e00720c */ /* 0x010fe40003f25270 */
[----:B-----5:R-:W-:Y:S02]  /*d450*/  ISETP.NE.AND P2, PT, R15, RZ, PT ;  /* 0x000000ff0f00720c */ /* 0x020fe40003f45270 */
[----:B--2---:R-:W-:-:S07]  /*d460*/  ISETP.NE.AND P3, PT, R20, RZ, PT ;  /* 0x000000ff1400720c */ /* 0x004fce0003f65270 */
        /* <DEDUP_REMOVED lines=11> */
[----:B--2---:R-:W-:Y:S01]  /*d520*/  @!P2 FADD.FTZ R21, -R49, R21 ;  /* 0x000000153115a221 */ /* 0x004fe20000010100 */
[----:B------:R-:W-:Y:S01]  /*d530*/  ISETP.GE.AND P0, PT, R9, R16, PT ;  /* 0x000000100900720c */ /* 0x000fe20003f06270 */
[----:B---3--:R-:W-:Y:S02]  /*d540*/  @!P3 FADD.FTZ R25, -R49, R25 ;  /* 0x000000193119b221 */ /* 0x008fe40000010100 */
[----:B------:R-:W-:-:S02]  /*d550*/  @!P2 FMUL.FTZ R21, R21, 1.4426950216293334961 ;  /* 0x3fb8aa3b1515a820 */ /* 0x000fc40000410000 */
[----:B------:R-:W1:Y:S01]  /*d560*/  @!P1 MUFU.EX2 R18, R20 ;  /* 0x0000001400129308 */ /* 0x000e620000000800 */
[----:B------:R-:W-:-:S07]  /*d570*/  @!P3 FMUL.FTZ R25, R25, 1.4426950216293334961 ;  /* 0x3fb8aa3b1919b820 */ /* 0x000fce0000410000 */
[----:B------:R1:W2:Y:S01]  /*d580*/  @!P2 MUFU.EX2 R24, R21 ;  /* 0x000000150018a308 */ /* 0x0002a20000000800 */
        /* <DEDUP_REMOVED lines=13> */
.L_x_2177:
[----:B------:R-:W-:Y:S05]  /*d660*/  BSYNC.RECONVERGENT B0 ;  /* 0x0000000000007941 */ /* 0x000fea0003800200 */
.L_x_2176:
[----:B0-----:R-:W0:Y:S01]  /*d670*/  SHFL.BFLY PT, R9, R12, 0x10, 0x1f ;  /* 0x0e001f000c097f89 */ /* 0x001e2200000e0000 */
[C---:B------:R-:W-:Y:S01]  /*d680*/  ISETP.NE.AND P0, PT, R7.reuse, RZ, PT ;  /* 0x000000ff0700720c */ /* 0x040fe20003f05270 */
[----:B------:R-:W3:Y:S01]  /*d690*/  LDCU.U8 UR6, c[0x0][0x48c] ;  /* 0x00009180ff0677ac */ /* 0x000ee20008000000 */
[----:B------:R-:W-:Y:S01]  /*d6a0*/  SHF.R.U32.HI R13, RZ, 0x5, R223 ;  /* 0x00000005ff0d7819 */ /* 0x000fe200000116df */
[----:B------:R-:W4:Y:S01]  /*d6b0*/  S2R R21, SR_CTAID.X ;  /* 0x0000000000157919 */ /* 0x000f220000002500 */
[----:B------:R-:W-:-:S09]  /*d6c0*/  ISETP.GT.U32.AND P1, PT, R7, 0x3, PT ;  /* 0x000000030700780c */ /* 0x000fd20003f24070 */
[----:B------:R-:W-:Y:S01]  /*d6d0*/  @!P0 IMAD R8, R13, 0x4, R8 ;  /* 0x000000040d088824 */ /* 0x000fe200078e0208 */
[----:B---3--:R-:W-:Y:S01]  /*d6e0*/  UISETP.NE.AND UP0, UPT, UR6, URZ, UPT ;  /* 0x000000ff0600728c */ /* 0x008fe2000bf05270 */
[----:B0-----:R-:W-:-:S05]  /*d6f0*/  FADD.FTZ R9, R9, R12 ;  /* 0x0000000c09097221 */ /* 0x001fca0000010000 */
        /* <DEDUP_REMOVED lines=10> */
[----:B------:R-:W-:-:S05]  /*d7a0*/  ISETP.GE.AND P0, PT, R5, R16, PT ;  /* 0x000000100500720c */ /* 0x000fca0003f06270 */
[----:B------:R-:W0:Y:S04]  /*d7b0*/  @!P1 LDS R15, [R6+0x10] ;  /* 0x00001000060f9984 */ /* 0x000e280000000800 */
[----:B0-----:R-:W0:Y:S02]  /*d7c0*/  SHFL.BFLY PT, R10, R15, 0x2, 0x1f ;  /* 0x0c401f000f0a7f89 */ /* 0x001e2400000e0000 */
[----:B0-----:R-:W-:-:S05]  /*d7d0*/  FADD.FTZ R10, R10, R15 ;  /* 0x0000000f0a0a7221 */ /* 0x001fca0000010000 */
[----:B------:R-:W0:Y:S02]  /*d7e0*/  SHFL.BFLY PT, R7, R10, 0x1, 0x1f ;  /* 0x0c201f000a077f89 */ /* 0x000e2400000e0000 */
[----:B0-----:R-:W-:Y:S01]  /*d7f0*/  FADD.FTZ R9, R10, R7 ;  /* 0x000000070a097221 */ /* 0x001fe20000010000 */
[----:B------:R-:W-:-:S05]  /*d800*/  CS2R R6, SRZ ;  /* 0x0000000000067805 */ /* 0x000fca000001ff00 */
[----:B------:R-:W0:Y:S02]  /*d810*/  SHFL.IDX PT, R9, R9, RZ, 0x1f ;  /* 0x00001fff09097589 */ /* 0x000e2400000e0000 */
[----:B0-----:R-:W-:-:S04]  /*d820*/  FADD.FTZ R11, R9, 9.9999999747524270788e-07 ;  /* 0x358637bd090b7421 */ /* 0x001fc80000010000 */
[----:B------:R0:W3:Y:S01]  /*d830*/  MUFU.RCP R39, R11 ;  /* 0x0000000b00277308 */ /* 0x0000e20000001000 */
[----:B----4-:R-:W-:Y:S05]  /*d840*/  BRA.U !UP0, `(.L_x_2191) ;  /* 0x0000000108247547 */ /* 0x010fea000b800000 */
[----:B------:R-:W4:Y:S01]  /*d850*/  S2R R8, SR_CTAID.Y ;  /* 0x0000000000087919 */ /* 0x000f220000002600 */
[----:B------:R-:W4:Y:S08]  /*d860*/  LDC R7, c[0x0][0x3f8] ;  /* 0x0000fe00ff077b82 */ /* 0x000f300000000800 */
[----:B------:R-:W5:Y:S08]  /*d870*/  LDC R6, c[0x0][0x488] ;  /* 0x00012200ff067b82 */ /* 0x000f700000000800 */
[----:B------:R-:W5:Y:S08]  /*d880*/  LDC R9, c[0x0][0x40c] ;  /* 0x00010300ff097b82 */ /* 0x000f700000000800 */
[----:B0-----:R-:W0:Y:S01]  /*d890*/  LDC R11, c[0x0][0x3f4] ;  /* 0x0000fd00ff0b7b82 */ /* 0x001e220000000800 */
[----:B----4-:R-:W-:-:S04]  /*d8a0*/  IMAD R7, R8, R7, R21 ;  /* 0x0000000708077224 */ /* 0x010fc800078e0215 */
[----:B-----5:R-:W-:-:S04]  /*d8b0*/  IMAD R6, R7, R6, R9 ;  /* 0x0000000607067224 */ /* 0x020fc800078e0209 */
[----:B0-----:R-:W-:-:S05]  /*d8c0*/  IMAD R6, R6, R11, RZ ;  /* 0x0000000b06067224 */ /* 0x001fca00078e02ff */
[----:B------:R-:W-:-:S07]  /*d8d0*/  SHF.R.S32.HI R7, RZ, 0x1f, R6 ;  /* 0x0000001fff077819 */ /* 0x000fce0000011406 */
.L_x_2191:
        /* <DEDUP_REMOVED lines=12> */
[----:B------:R-:W4:Y:S01]  /*d9a0*/  S2UR UR5, SR_CgaCtaId ;  /* 0x00000000000579c3 */ /* 0x000f220000008800 */
        /* <DEDUP_REMOVED lines=8> */
[----:B----4-:R-:W-:-:S06]  /*da30*/  ULEA UR4, UR5, UR4, 0x18 ;  /* 0x0000000405047291 */ /* 0x010fcc000f8ec0ff */
[----:B------:R-:W-:-:S07]  /*da40*/  VIADD R6, R0, UR4 ;  /* 0x0000000400067c36 */ /* 0x000fce0008000000 */
.L_x_2197:
[----:B------:R-:W3:Y:S01]  /*da50*/  LDS R8, [R6] ;  /* 0x0000000006087984 */ /* 0x000ee20000000800 */
[----:B------:R-:W-:-:S05]  /*da60*/  VIADD R7, R7, 0x1 ;  /* 0x0000000107077836 */ /* 0x000fca0000000000 */
[----:B------:R-:W-:Y:S01]  /*da70*/  ISETP.NE.AND P0, PT, R7, RZ, PT ;  /* 0x000000ff0700720c */ /* 0x000fe20003f05270 */
[----:B---3--:R-:W-:-:S05]  /*da80*/  FMUL.FTZ R9, R8, R39 ;  /* 0x0000002708097220 */ /* 0x008fca0000410000 */
[----:B------:R3:W-:Y:S02]  /*da90*/  STS [R6], R9 ;  /* 0x0000000906007388 */ /* 0x0007e40000000800 */
[----:B---3--:R-:W-:-:S05]  /*daa0*/  VIADD R6, R6, 0x200 ;  /* 0x0000020006067836 */ /* 0x008fca0000000000 */
[----:B------:R-:W-:Y:S05]  /*dab0*/  @P0 BRA `(.L_x_2197) ;  /* 0xfffffffc00e40947 */ /* 0x000fea000383ffff */
.L_x_2196:
[----:B------:R-:W-:Y:S05]  /*dac0*/  BSYNC.RECONVERGENT B1 ;  /* 0x0000000000017941 */ /* 0x000fea0003800200 */
.L_x_2195:
[----:B------:R-:W-:Y:S05]  /*dad0*/  @!P1 BRA `(.L_x_2193) ;  /* 0x0000001000d09947 */ /* 0x000fea0003800000 */
[----:B------:R-:W4:Y:S01]  /*dae0*/  S2R R8, SR_CgaCtaId ;  /* 0x0000000000087919 */ /* 0x000f220000008800 */
[----:B------:R-:W-:Y:S01]  /*daf0*/  IMAD.IADD R6, R16, 0x1, -R5 ;  /* 0x0000000110067824 */ /* 0x000fe200078e0a05 */
[----:B------:R-:W-:Y:S01]  /*db00*/  MOV R7, 0x400 ;  /* 0x0000040000077802 */ /* 0x000fe20000000f00 */
[----:B------:R-:W-:Y:S01]  /*db10*/  BSSY.RECONVERGENT B1, `(.L_x_2198) ;  /* 0x000003f000017945 */ /* 0x000fe20003800200 */
[----:B------:R-:W-:Y:S02]  /*db20*/  PLOP3.LUT P0, PT, PT, PT, PT, 0x80, 0x8 ;  /* 0x000000000008781c */ /* 0x000fe40003f0f070 */
[----:B------:R-:W-:Y:S01]  /*db30*/  ISETP.GT.AND P1, PT, R6, 0x600, PT ;  /* 0x000006000600780c */ /* 0x000fe20003f24270 */
[----:B------:R-:W-:Y:S02]  /*db40*/  IMAD.SHL.U32 R6, R22, 0x4, RZ ;  /* 0x0000000416067824 */ /* 0x000fe400078e00ff */
[----:B------:R-:W-:Y:S02]  /*db50*/  VIADD R7, R7, 0x420 ;  /* 0x0000042007077836 */ /* 0x000fe40000000000 */
[----:B------:R-:W-:-:S03]  /*db60*/  IMAD R6, R5, 0x4, -R6 ;  /* 0x0000000405067824 */ /* 0x000fc600078e0a06 */
[----:B----4-:R-:W-:-:S04]  /*db70*/  LEA R7, R8, R7, 0x18 ;  /* 0x0000000708077211 */ /* 0x010fc800078ec0ff */
[----:B------:R-:W-:Y:S01]  /*db80*/  IADD3 R6, PT, PT, R6, 0x400, R7 ;  /* 0x0000040006067810 */ /* 0x000fe20007ffe007 */
[----:B------:R-:W-:Y:S06]  /*db90*/  @!P1 BRA `(.L_x_2199) ;  /* 0x0000000000d89947 */ /* 0x000fec0003800000 */
[----:B------:R-:W-:Y:S01]  /*dba0*/  PLOP3.LUT P0, PT, PT, PT, PT, 0x8, 0x80 ;  /* 0x000000000080781c */ /* 0x000fe20003f0e170 */
[----:B------:R-:W-:-:S12]  /*dbb0*/  VIADD R40, R16, 0xfffffa00 ;  /* 0xfffffa0010287836 */ /* 0x000fd80000000000 */
.L_x_2200:
[----:B------:R-:W3:Y:S01]  /*dbc0*/  LDS R7, [R6+-0x400] ;  /* 0xfffc000006077984 */ /* 0x000ee20000000800 */
[----:B------:R-:W-:-:S03]  /*dbd0*/  VIADD R5, R5, 0x800 ;  /* 0x0000080005057836 */ /* 0x000fc60000000000 */
[----:B------:R-:W4:Y:S02]  /*dbe0*/  LDS R8, [R6+-0x200] ;  /* 0xfffe000006087984 */ /* 0x000f240000000800 */
[----:B------:R-:W-:Y:S02]  /*dbf0*/  ISETP.GE.AND P1, PT, R5, R40, PT ;  /* 0x000000280500720c */ /* 0x000fe40003f26270 */
[----:B------:R-:W0:Y:S04]  /*dc00*/  LDS R10, [R6] ;  /* 0x00000000060a7984 */ /* 0x000e280000000800 */
[----:B------:R-:W5:Y:S04]  /*dc10*/  LDS R12, [R6+0x200] ;  /* 0x00020000060c7984 */ /* 0x000f680000000800 */
[----:B------:R-:W1:Y:S04]  /*dc20*/  LDS R14, [R6+0x400] ;  /* 0x00040000060e7984 */ /* 0x000e680000000800 */
[----:B------:R-:W1:Y:S04]  /*dc30*/  LDS R18, [R6+0x600] ;  /* 0x0006000006127984 */ /* 0x000e680000000800 */
[----:B------:R-:W-:Y:S04]  /*dc40*/  LDS R20, [R6+0x800] ;  /* 0x0008000006147984 */ /* 0x000fe80000000800 */
[----:B------:R-:W1:Y:S04]  /*dc50*/  LDS R24, [R6+0xa00] ;  /* 0x000a000006187984 */ /* 0x000e680000000800 */
[----:B------:R-:W1:Y:S04]  /*dc60*/  LDS R26, [R6+0xc00] ;  /* 0x000c0000061a7984 */ /* 0x000e680000000800 */
[----:B--2---:R-:W2:Y:S04]  /*dc70*/  LDS R28, [R6+0xe00] ;  /* 0x000e0000061c7984 */ /* 0x004ea80000000800 */
[----:B------:R-:W2:Y:S01]  /*dc80*/  LDS R30, [R6+0x1000] ;  /* 0x00100000061e7984 */ /* 0x000ea20000000800 */
[----:B---3--:R-:W-:-:S03]  /*dc90*/  FMUL.FTZ R7, R39, R7 ;  /* 0x0000000727077220 */ /* 0x008fc60000410000 */
[----:B------:R-:W3:Y:S01]  /*dca0*/  LDS R32, [R6+0x1200] ;  /* 0x0012000006207984 */ /* 0x000ee20000000800 */
[----:B----4-:R-:W-:-:S03]  /*dcb0*/  FMUL.FTZ R9, R39, R8 ;  /* 0x0000000827097220 */ /* 0x010fc60000410000 */
[----:B------:R-:W4:Y:S01]  /*dcc0*/  LDS R34, [R6+0x1400] ;  /* 0x0014000006227984 */ /* 0x000f220000000800 */
[----:B0-----:R-:W-:-:S03]  /*dcd0*/  FMUL.FTZ R11, R39, R10 ;  /* 0x0000000a270b7220 */ /* 0x001fc60000410000 */
[----:B------:R-:W0:Y:S01]  /*dce0*/  LDS R36, [R6+0x1600] ;  /* 0x0016000006247984 */ /* 0x000e220000000800 */
[----:B-----5:R-:W-:-:S03]  /*dcf0*/  FMUL.FTZ R15, R39, R12 ;  /* 0x0000000c270f7220 */ /* 0x020fc60000410000 */
[----:B------:R-:W5:Y:S01]  /*dd00*/  LDS R37, [R6+0x1800] ;  /* 0x0018000006257984 */ /* 0x000f620000000800 */
[----:B-1----:R-:W-:-:S03]  /*dd10*/  FMUL.FTZ R25, R39, R14 ;  /* 0x0000000e27197220 */ /* 0x002fc60000410000 */
[----:B------:R-:W1:Y:S01]  /*dd20*/  LDS R38, [R6+0x1a00] ;  /* 0x001a000006267984 */ /* 0x000e620000000800 */
[----:B------:R-:W-:-:S03]  /*dd30*/  FMUL.FTZ R27, R39, R18 ;  /* 0x00000012271b7220 */ /* 0x000fc60000410000 */
[----:B------:R2:W-:Y:S04]  /*dd40*/  STS [R6+-0x400], R7 ;  /* 0xfffc000706007388 */ /* 0x0005e80000000800 */
[----:B------:R3:W-:Y:S01]  /*dd50*/  STS [R6+-0x200], R9 ;  /* 0xfffe000906007388 */ /* 0x0007e20000000800 */
[----:B------:R-:W-:-:S03]  /*dd60*/  FMUL.FTZ R29, R39, R24 ;  /* 0x00000018271d7220 */ /* 0x000fc60000410000 */
[----:B------:R4:W-:Y:S01]  /*dd70*/  STS [R6], R11 ;  /* 0x0000000b06007388 */ /* 0x0009e20000000800 */
[C---:B------:R-:W-:Y:S01]  /*dd80*/  FMUL.FTZ R31, R39.reuse, R26 ;  /* 0x0000001a271f7220 */ /* 0x040fe20000410000 */
[C---:B--2---:R-:W-:Y:S02]  /*dd90*/  FMUL.FTZ R7, R39.reuse, R20 ;  /* 0x0000001427077220 */ /* 0x044fe40000410000 */
[----:B------:R0:W-:Y:S01]  /*dda0*/  STS [R6+0x200], R15 ;  /* 0x0002000f06007388 */ /* 0x0001e20000000800 */
[----:B------:R-:W-:-:S03]  /*ddb0*/  FMUL.FTZ R33, R39, R28 ;  /* 0x0000001c27217220 */ /* 0x000fc60000410000 */
[----:B------:R1:W-:Y:S01]  /*ddc0*/  STS [R6+0x400], R25 ;  /* 0x0004001906007388 */ /* 0x0003e20000000800 */
[C---:B------:R-:W-:Y:S01]  /*ddd0*/  FMUL.FTZ R35, R39.reuse, R30 ;  /* 0x0000001e27237220 */ /* 0x040fe20000410000 */
[C---:B---3--:R-:W-:Y:S02]  /*dde0*/  FMUL.FTZ R9, R39.reuse, R32 ;  /* 0x0000002027097220 */ /* 0x048fe40000410000 */
[----:B------:R-:W-:Y:S01]  /*ddf0*/  STS [R6+0x600], R27 ;  /* 0x0006001b06007388 */ /* 0x000fe20000000800 */
[----:B----4-:R-:W-:-:S03]  /*de00*/  FMUL.FTZ R11, R39, R34 ;  /* 0x00000022270b7220 */ /* 0x010fc60000410000 */
[----:B------:R-:W-:Y:S01]  /*de10*/  STS [R6+0x800], R7 ;  /* 0x0008000706007388 */ /* 0x000fe20000000800 */
[----:B0-----:R-:W-:-:S03]  /*de20*/  FMUL.FTZ R15, R39, R36 ;  /* 0x00000024270f7220 */ /* 0x001fc60000410000 */
[----:B------:R-:W-:Y:S01]  /*de30*/  STS [R6+0xa00], R29 ;  /* 0x000a001d06007388 */ /* 0x000fe20000000800 */
[----:B-----5:R-:W-:-:S03]  /*de40*/  FMUL.FTZ R37, R39, R37 ;  /* 0x0000002527257220 */ /* 0x020fc60000410000 */
        /* <DEDUP_REMOVED lines=11> */
.L_x_2199:
[----:B------:R-:W-:Y:S05]  /*df00*/  BSYNC.RECONVERGENT B1 ;  /* 0x0000000000017941 */ /* 0x000fea0003800200 */
.L_x_2198:
[----:B------:R-:W-:Y:S01]  /*df10*/  IMAD.IADD R7, R16, 0x1, -R5 ;  /* 0x0000000110077824 */ /* 0x000fe200078e0a05 */
[----:B------:R-:W-:Y:S04]  /*df20*/  BSSY.RECONVERGENT B1, `(.L_x_2201) ;  /* 0x000001e000017945 */ /* 0x000fe80003800200 */
[----:B------:R-:W-:-:S13]  /*df30*/  ISETP.GT.AND P1, PT, R7, 0x200, PT ;  /* 0x000002000700780c */ /* 0x000fda0003f24270 */
[----:B------:R-:W-:Y:S05]  /*df40*/  @!P1 BRA `(.L_x_2202) ;  /* 0x00000000006c9947 */ /* 0x000fea0003800000 */
[----:B------:R-:W3:Y:S01]  /*df50*/  LDS R7, [R6+-0x400] ;  /* 0xfffc000006077984 */ /* 0x000ee20000000800 */
[----:B------:R-:W-:Y:S01]  /*df60*/  PLOP3.LUT P0, PT, PT, PT, PT, 0x8, 0x80 ;  /* 0x000000000080781c */ /* 0x000fe20003f0e170 */
[----:B------:R-:W-:Y:S02]  /*df70*/  VIADD R5, R5, 0x400 ;  /* 0x0000040005057836 */ /* 0x000fe40000000000 */
[----:B------:R-:W4:Y:S04]  /*df80*/  LDS R8, [R6+-0x200] ;  /* 0xfffe000006087984 */ /* 0x000f280000000800 */
[----:B------:R-:W0:Y:S04]  /*df90*/  LDS R10, [R6] ;  /* 0x00000000060a7984 */ /* 0x000e280000000800 */
[----:B------:R-:W5:Y:S04]  /*dfa0*/  LDS R12, [R6+0x200] ;  /* 0x00020000060c7984 */ /* 0x000f680000000800 */
[----:B------:R-:W1:Y:S04]  /*dfb0*/  LDS R14, [R6+0x400] ;  /* 0x00040000060e7984 */ /* 0x000e680000000800 */
[----:B------:R-:W2:Y:S04]  /*dfc0*/  LDS R18, [R6+0x600] ;  /* 0x0006000006127984 */ /* 0x000ea80000000800 */
[----:B------:R-:W2:Y:S04]  /*dfd0*/  LDS R20, [R6+0x800] ;  /* 0x0008000006147984 */ /* 0x000ea80000000800 */
[----:B------:R-:W2:Y:S01]  /*dfe0*/  LDS R24, [R6+0xa00] ;  /* 0x000a000006187984 */ /* 0x000ea20000000800 */
[C---:B---3--:R-:W-:Y:S01]  /*dff0*/  FMUL.FTZ R7, R39.reuse, R7 ;  /* 0x0000000727077220 */ /* 0x048fe20000410000 */
[----:B----4-:R-:W-:-:S04]  /*e000*/  FMUL.FTZ R9, R39, R8 ;  /* 0x0000000827097220 */ /* 0x010fc80000410000 */
[----:B------:R-:W-:Y:S01]  /*e010*/  STS [R6+-0x400], R7 ;  /* 0xfffc000706007388 */ /* 0x000fe20000000800 */
[----:B0-----:R-:W-:-:S03]  /*e020*/  FMUL.FTZ R11, R39, R10 ;  /* 0x0000000a270b7220 */ /* 0x001fc60000410000 */
[----:B------:R-:W-:Y:S01]  /*e030*/  STS [R6+-0x200], R9 ;  /* 0xfffe000906007388 */ /* 0x000fe20000000800 */
[----:B-----5:R-:W-:-:S03]  /*e040*/  FMUL.FTZ R15, R39, R12 ;  /* 0x0000000c270f7220 */ /* 0x020fc60000410000 */
[----:B------:R-:W-:Y:S01]  /*e050*/  STS [R6], R11 ;  /* 0x0000000b06007388 */ /* 0x000fe20000000800 */
[----:B-1----:R-:W-:-:S03]  /*e060*/  FMUL.FTZ R25, R39, R14 ;  /* 0x0000000e27197220 */ /* 0x002fc60000410000 */
[----:B------:R-:W-:Y:S01]  /*e070*/  STS [R6+0x200], R15 ;  /* 0x0002000f06007388 */ /* 0x000fe20000000800 */
[----:B--2---:R-:W-:-:S03]  /*e080*/  FMUL.FTZ R27, R39, R18 ;  /* 0x00000012271b7220 */ /* 0x004fc60000410000 */
[----:B------:R-:W-:Y:S01]  /*e090*/  STS [R6+0x400], R25 ;  /* 0x0004001906007388 */ /* 0x000fe20000000800 */
[----:B------:R-:W-:-:S03]  /*e0a0*/  FMUL.FTZ R29, R39, R20 ;  /* 0x00000014271d7220 */ /* 0x000fc60000410000 */
[----:B------:R-:W-:Y:S01]  /*e0b0*/  STS [R6+0x600], R27 ;  /* 0x0006001b06007388 */ /* 0x000fe20000000800 */
[----:B------:R-:W-:-:S03]  /*e0c0*/  FMUL.FTZ R31, R39, R24 ;  /* 0x00000018271f7220 */ /* 0x000fc60000410000 */
[----:B------:R-:W-:Y:S04]  /*e0d0*/  STS [R6+0x800], R29 ;  /* 0x0008001d06007388 */ /* 0x000fe80000000800 */
[----:B------:R0:W-:Y:S02]  /*e0e0*/  STS [R6+0xa00], R31 ;  /* 0x000a001f06007388 */ /* 0x0001e40000000800 */
[----:B0-----:R-:W-:-:S07]  /*e0f0*/  VIADD R6, R6, 0x1000 ;  /* 0x0000100006067836 */ /* 0x001fce0000000000 */
.L_x_2202:
[----:B------:R-:W-:Y:S05]  /*e100*/  BSYNC.RECONVERGENT B1 ;  /* 0x0000000000017941 */ /* 0x000fea0003800200 */
.L_x_2201:
[----:B------:R-:W-:-:S13]  /*e110*/  ISETP.LT.OR P0, PT, R5, R16, P0 ;  /* 0x000000100500720c */ /* 0x000fda0000701670 */
[----:B------:R-:W-:Y:S05]  /*e120*/  @!P0 BRA `(.L_x_2193) ;  /* 0x0000000c003c8947 */ /* 0x000fea0003800000 */
[----:B------:R-:W3:Y:S04]  /*e130*/  LDS R5, [R6+-0x400] ;  /* 0xfffc000006057984 */ /* 0x000ee80000000800 */
[----:B------:R-:W4:Y:S04]  /*e140*/  LDS R7, [R6+-0x200] ;  /* 0xfffe000006077984 */ /* 0x000f280000000800 */
[----:B------:R-:W5:Y:S04]  /*e150*/  LDS R8, [R6] ;  /* 0x0000000006087984 */ /* 0x000f680000000800 */
[----:B------:R-:W0:Y:S01]  /*e160*/  LDS R10, [R6+0x200] ;  /* 0x00020000060a7984 */ /* 0x000e220000000800 */
[-C--:B---3--:R-:W-:Y:S01]  /*e170*/  FMUL.FTZ R5, R5, R39.reuse ;  /* 0x0000002705057220 */ /* 0x088fe20000410000 */
[----:B----4-:R-:W-:-:S04]  /*e180*/  FMUL.FTZ R7, R7, R39 ;  /* 0x0000002707077220 */ /* 0x010fc80000410000 */
[----:B------:R4:W-:Y:S01]  /*e190*/  STS [R6+-0x400], R5 ;  /* 0xfffc000506007388 */ /* 0x0009e20000000800 */
[----:B-----5:R-:W-:-:S03]  /*e1a0*/  FMUL.FTZ R9, R8, R39 ;  /* 0x0000002708097220 */ /* 0x020fc60000410000 */
[----:B------:R4:W-:Y:S01]  /*e1b0*/  STS [R6+-0x200], R7 ;  /* 0xfffe000706007388 */ /* 0x0009e20000000800 */
[----:B0-----:R-:W-:-:S03]  /*e1c0*/  FMUL.FTZ R11, R10, R39 ;  /* 0x000000270a0b7220 */ /* 0x001fc60000410000 */
[----:B------:R4:W-:Y:S04]  /*e1d0*/  STS [R6], R9 ;  /* 0x0000000906007388 */ /* 0x0009e80000000800 */
[----:B------:R4:W-:Y:S01]  /*e1e0*/  STS [R6+0x200], R11 ;  /* 0x0002000b06007388 */ /* 0x0009e20000000800 */
[----:B------:R-:W-:Y:S05]  /*e1f0*/  BRA `(.L_x_2193) ;  /* 0x0000000c00087947 */ /* 0x000fea0003800000 */
.L_x_2194:
        /* <DEDUP_REMOVED lines=9> */
[----:B------:R-:W5:Y:S01]  /*e290*/  LDCU.64 UR8, c[0x0][0x480] ;  /* 0x00009000ff0877ac */ /* 0x000f620008000a00 */
[----:B------:R-:W-:Y:S02]  /*e2a0*/  LEA.HI R8, R8, 0x1, RZ, 0x19 ;  /* 0x0000000108087811 */ /* 0x000fe400078fc8ff */
[----:B------:R-:W-:Y:S01]  /*e2b0*/  IADD3 R25, P0, PT, R5, R6, RZ ;  /* 0x0000000605197210 */ /* 0x000fe20007f1e0ff */
[----:B------:R-:W-:Y:S02]  /*e2c0*/  UMOV UR4, 0x400 ;  /* 0x0000040000047882 */ /* 0x000fe40000000000 */
[C---:B------:R-:W-:Y:S01]  /*e2d0*/  IMAD.SHL.U32 R9, R8.reuse, 0x80, RZ ;  /* 0x0000008008097824 */ /* 0x040fe200078e00ff */
[----:B------:R-:W-:Y:S01]  /*e2e0*/  UIADD3 UR4, UPT, UPT, UR4, 0x420, URZ ;  /* 0x0000042004047890 */ /* 0x000fe2000fffe0ff */
[----:B------:R-:W-:Y:S01]  /*e2f0*/  IMAD.X R14, RZ, RZ, R7, P0 ;  /* 0x000000ffff0e7224 */ /* 0x000fe200000e0607 */
[----:B------:R-:W-:-:S02]  /*e300*/  LOP3.LUT R8, R8, 0x3, RZ, 0xc0, !PT ;  /* 0x0000000308087812 */ /* 0x000fc400078ec0ff */
[----:B------:R-:W-:-:S03]  /*e310*/  LOP3.LUT R10, R9, 0x180, RZ, 0xc0, !PT ;  /* 0x00000180090a7812 */ /* 0x000fc600078ec0ff */
[----:B0-----:R-:W-:Y:S02]  /*e320*/  IMAD.MOV R11, RZ, RZ, -R8 ;  /* 0x000000ffff0b7224 */ /* 0x001fe400078e0a08 */
[----:B------:R-:W-:Y:S01]  /*e330*/  IMAD.IADD R5, R5, 0x1, R10 ;  /* 0x0000000105057824 */ /* 0x000fe200078e020a */
[----:B-----5:R-:W-:-:S04]  /*e340*/  LEA R12, P0, R25, UR8, 0x2 ;  /* 0x00000008190c7c11 */ /* 0x020fc8000f8010ff */
[----:B------:R-:W-:Y:S01]  /*e350*/  LEA.HI.X R25, R25, UR9, R14, 0x2, P0 ;  /* 0x0000000919197c11 */ /* 0x000fe200080f140e */
[----:B----4-:R-:W-:-:S06]  /*e360*/  ULEA UR4, UR5, UR4, 0x18 ;  /* 0x0000000405047291 */ /* 0x010fcc000f8ec0ff */
[----:B------:R-:W-:-:S07]  /*e370*/  VIADD R10, R0, UR4 ;  /* 0x00000004000a7c36 */ /* 0x000fce0008000000 */
.L_x_2205:
[----:B----4-:R-:W3:Y:S01]  /*e380*/  LDS R8, [R10] ;  /* 0x000000000a087984 */ /* 0x010ee20000000800 */
[----:B------:R-:W-:Y:S02]  /*e390*/  IMAD.MOV.U32 R9, RZ, RZ, R25 ;  /* 0x000000ffff097224 */ /* 0x000fe400078e0019 */
[----:B------:R-:W-:-:S05]  /*e3a0*/  VIADD R11, R11, 0x1 ;  /* 0x000000010b0b7836 */ /* 0x000fca0000000000 */
[----:B------:R-:W-:Y:S01]  /*e3b0*/  ISETP.NE.AND P0, PT, R11, RZ, PT ;  /* 0x000000ff0b00720c */ /* 0x000fe20003f05270 */
[----:B---3--:R-:W-:Y:S01]  /*e3c0*/  FMUL.FTZ R15, R8, R39 ;  /* 0x00000027080f7220 */ /* 0x008fe20000410000 */
[----:B------:R-:W-:Y:S01]  /*e3d0*/  IMAD.MOV.U32 R8, RZ, RZ, R12 ;  /* 0x000000ffff087224 */ /* 0x000fe200078e000c */
[----:B------:R-:W-:-:S03]  /*e3e0*/  IADD3 R12, P2, PT, R12, 0x200, RZ ;  /* 0x000002000c0c7810 */ /* 0x000fc60007f5e0ff */
[----:B------:R0:W-:Y:S02]  /*e3f0*/  STS [R10], R15 ;  /* 0x0000000f0a007388 */ /* 0x0001e40000000800 */
[----:B------:R-:W-:Y:S02]  /*e400*/  IMAD.X R25, RZ, RZ, R25, P2 ;  /* 0x000000ffff197224 */ /* 0x000fe400010e0619 */
[----:B------:R4:W-:Y:S01]  /*e410*/  STG.E desc[UR36][R8.64], R15 ;  /* 0x0000000f08007986 */ /* 0x0009e2000c101924 */
[----:B0-----:R-:W-:Y:S02]  /*e420*/  VIADD R10, R10, 0x200 ;  /* 0x000002000a0a7836 */ /* 0x001fe40000000000 */
[----:B------:R-:W-:Y:S05]  /*e430*/  @P0 BRA `(.L_x_2205) ;  /* 0xfffffffc00d00947 */ /* 0x000fea000383ffff */
.L_x_2204:
[----:B------:R-:W-:Y:S05]  /*e440*/  BSYNC.RECONVERGENT B1 ;  /* 0x0000000000017941 */ /* 0x000fea0003800200 */
.L_x_2203:
[----:B------:R-:W-:Y:S05]  /*e450*/  @!P1 BRA `(.L_x_2193) ;  /* 0x0000000800709947 */ /* 0x000fea0003800000 */
[----:B------:R-:W5:Y:S01]  /*e460*/  S2R R10, SR_CgaCtaId ;  /* 0x00000000000a7919 */ /* 0x000f620000008800 */
[----:B------:R-:W0:Y:S01]  /*e470*/  LDCU.64 UR4, c[0x0][0x480] ;  /* 0x00009000ff0477ac */ /* 0x000e220008000a00 */
[----:B----4-:R-:W-:Y:S01]  /*e480*/  IADD3 R8, P0, PT, R5, R6, RZ ;  /* 0x0000000605087210 */ /* 0x010fe20007f1e0ff */
[----:B------:R-:W-:Y:S01]  /*e490*/  IMAD.IADD R12, R16, 0x1, -R5 ;  /* 0x00000001100c7824 */ /* 0x000fe200078e0a05 */
[----:B------:R-:W-:Y:S01]  /*e4a0*/  MOV R6, 0x400 ;  /* 0x0000040000067802 */ /* 0x000fe20000000f00 */
[----:B------:R-:W-:Y:S02]  /*e4b0*/  BSSY.RECONVERGENT B1, `(.L_x_2206) ;  /* 0x0000058000017945 */ /* 0x000fe40003800200 */
[----:B------:R-:W-:Y:S01]  /*e4c0*/  IMAD.X R7, RZ, RZ, R7, P0 ;  /* 0x000000ffff077224 */ /* 0x000fe200000e0607 */
[----:B------:R-:W-:Y:S02]  /*e4d0*/  ISETP.GT.AND P1, PT, R12, 0x600, PT ;  /* 0x000006000c00780c */ /* 0x000fe40003f24270 */
[----:B0-----:R-:W-:-:S04]  /*e4e0*/  LEA R9, P0, R8, UR4, 0x2 ;  /* 0x0000000408097c11 */ /* 0x001fc8000f8010ff */
[----:B------:R-:W-:Y:S01]  /*e4f0*/  LEA.HI.X R11, R8, UR5, R7, 0x2, P0 ;  /* 0x00000005080b7c11 */ /* 0x000fe200080f1407 */
[----:B------:R-:W-:Y:S01]  /*e500*/  VIADD R7, R6, 0x420 ;  /* 0x0000042006077836 */ /* 0x000fe20000000000 */
[----:B------:R-:W-:Y:S01]  /*e510*/  IADD3 R6, P0, PT, R9, 0x400, RZ ;  /* 0x0000040009067810 */ /* 0x000fe20007f1e0ff */
[----:B------:R-:W-:-:S04]  /*e520*/  IMAD.SHL.U32 R8, R22, 0x4, RZ ;  /* 0x0000000416087824 */ /* 0x000fc800078e00ff */
[----:B------:R-:W-:Y:S01]  /*e530*/  IMAD R8, R5, 0x4, -R8 ;  /* 0x0000000405087824 */ /* 0x000fe200078e0a08 */
[----:B-----5:R-:W-:Y:S01]  /*e540*/  LEA R9, R10, R7, 0x18 ;  /* 0x000000070a097211 */ /* 0x020fe200078ec0ff */
[----:B------:R-:W-:Y:S01]  /*e550*/  IMAD.X R7, RZ, RZ, R11, P0 ;  /* 0x000000ffff077224 */ /* 0x000fe200000e060b */
[----:B------:R-:W-:Y:S02]  /*e560*/  PLOP3.LUT P0, PT, PT, PT, PT, 0x80, 0x8 ;  /* 0x000000000008781c */ /* 0x000fe40003f0f070 */
[----:B------:R-:W-:Y:S01]  /*e570*/  IADD3 R8, PT, PT, R8, 0x400, R9 ;  /* 0x0000040008087810 */ /* 0x000fe20007ffe009 */
[----:B------:R-:W-:Y:S10]  /*e580*/  @!P1 BRA `(.L_x_2207) ;  /* 0x0000000400289947 */ /* 0x000ff40003800000 */
[----:B------:R-:W-:Y:S01]  /*e590*/  PLOP3.LUT P0, PT, PT, PT, PT, 0x8, 0x80 ;  /* 0x000000000080781c */ /* 0x000fe20003f0e170 */
[----:B------:R-:W-:-:S12]  /*e5a0*/  VIADD R38, R16, 0xfffffa00 ;  /* 0xfffffa0010267836 */ /* 0x000fd80000000000 */
.L_x_2208:
[----:B------:R-:W3:Y:S01]  /*e5b0*/  LDS R9, [R8+-0x400] ;  /* 0xfffc000008097984 */ /* 0x000ee20000000800 */
[----:B------:R-:W-:-:S03]  /*e5c0*/  VIADD R5, R5, 0x800 ;  /* 0x0000080005057836 */ /* 0x000fc60000000000 */
[----:B------:R-:W0:Y:S02]  /*e5d0*/  LDS R10, [R8+-0x200] ;  /* 0xfffe0000080a7984 */ /* 0x000e240000000800 */
[----:B------:R-:W-:Y:S02]  /*e5e0*/  ISETP.GE.AND P2, PT, R5, R38, PT ;  /* 0x000000260500720c */ /* 0x000fe40003f46270 */
[----:B------:R-:W4:Y:S04]  /*e5f0*/  LDS R12, [R8] ;  /* 0x00000000080c7984 */ /* 0x000f280000000800 */
[----:B------:R-:W5:Y:S04]  /*e600*/  LDS R14, [R8+0x200] ;  /* 0x00020000080e7984 */ /* 0x000f680000000800 */
[----:B------:R-:W1:Y:S04]  /*e610*/  LDS R18, [R8+0x400] ;  /* 0x0004000008127984 */ /* 0x000e680000000800 */
[----:B------:R-:W-:Y:S04]  /*e620*/  LDS R26, [R8+0xa00] ;  /* 0x000a0000081a7984 */ /* 0x000fe80000000800 */
[----:B--2---:R-:W-:Y:S04]  /*e630*/  LDS R28, [R8+0xc00] ;  /* 0x000c0000081c7984 */ /* 0x004fe80000000800 */
[----:B------:R-:W2:Y:S04]  /*e640*/  LDS R20, [R8+0x600] ;  /* 0x0006000008147984 */ /* 0x000ea80000000800 */
[----:B------:R-:W2:Y:S04]  /*e650*/  LDS R24, [R8+0x800] ;  /* 0x0008000008187984 */ /* 0x000ea80000000800 */
[----:B------:R-:W-:Y:S04]  /*e660*/  LDS R30, [R8+0xe00] ;  /* 0x000e0000081e7984 */ /* 0x000fe80000000800 */
[----:B------:R-:W-:Y:S01]  /*e670*/  LDS R32, [R8+0x1000] ;  /* 0x0010000008207984 */ /* 0x000fe20000000800 */
[----:B---3--:R-:W-:-:S03]  /*e680*/  FMUL.FTZ R9, R39, R9 ;  /* 0x0000000927097220 */ /* 0x008fc60000410000 */
[----:B------:R-:W3:Y:S01]  /*e690*/  LDS R33, [R8+0x1200] ;  /* 0x0012000008217984 */ /* 0x000ee20000000800 */
[C---:B0-----:R-:W-:Y:S01]  /*e6a0*/  FMUL.FTZ R11, R39.reuse, R10 ;  /* 0x0000000a270b7220 */ /* 0x041fe20000410000 */
[----:B------:R-:W-:Y:S02]  /*e6b0*/  IADD3 R10, P1, PT, R6, 0x2000, RZ ;  /* 0x00002000060a7810 */ /* 0x000fe40007f3e0ff */
[----:B------:R-:W-:Y:S01]  /*e6c0*/  LDS R34, [R8+0x1400] ;  /* 0x0014000008227984 */ /* 0x000fe20000000800 */
[----:B----4-:R-:W-:-:S03]  /*e6d0*/  FMUL.FTZ R15, R39, R12 ;  /* 0x0000000c270f7220 */ /* 0x010fc60000410000 */
[----:B------:R-:W0:Y:S01]  /*e6e0*/  LDS R35, [R8+0x1600] ;  /* 0x0016000008237984 */ /* 0x000e220000000800 */
[----:B-----5:R-:W-:-:S03]  /*e6f0*/  FMUL.FTZ R25, R39, R14 ;  /* 0x0000000e27197220 */ /* 0x020fc60000410000 */
[----:B------:R-:W-:Y:S01]  /*e700*/  LDS R36, [R8+0x1800] ;  /* 0x0018000008247984 */ /* 0x000fe20000000800 */
[----:B-1----:R-:W-:-:S03]  /*e710*/  FMUL.FTZ R27, R39, R18 ;  /* 0x00000012271b7220 */ /* 0x002fc60000410000 */
[----:B------:R-:W1:Y:S04]  /*e720*/  LDS R37, [R8+0x1a00] ;  /* 0x001a000008257984 */ /* 0x000e680000000800 */
[----:B------:R-:W-:Y:S04]  /*e730*/  STG.E desc[UR36][R6.64+-0x400], R9 ;  /* 0xfffc000906007986 */ /* 0x000fe8000c101924 */
[----:B------:R4:W-:Y:S01]  /*e740*/  STS [R8+-0x400], R9 ;  /* 0xfffc000908007388 */ /* 0x0009e20000000800 */
[----:B--2---:R-:W-:-:S03]  /*e750*/  FMUL.FTZ R29, R39, R20 ;  /* 0x00000014271d7220 */ /* 0x004fc60000410000 */
[----:B------:R-:W-:Y:S01]  /*e760*/  STG.E desc[UR36][R6.64+-0x200], R11 ;  /* 0xfffe000b06007986 */ /* 0x000fe2000c101924 */
[----:B------:R-:W-:-:S03]  /*e770*/  FMUL.FTZ R31, R39, R24 ;  /* 0x00000018271f7220 */ /* 0x000fc60000410000 */
[----:B------:R2:W-:Y:S01]  /*e780*/  STS [R8+-0x200], R11 ;  /* 0xfffe000b08007388 */ /* 0x0005e20000000800 */
[----:B----4-:R-:W-:-:S03]  /*e790*/  FMUL.FTZ R9, R39, R26 ;  /* 0x0000001a27097220 */ /* 0x010fc60000410000 */
[----:B------:R-:W-:Y:S04]  /*e7a0*/  STG.E desc[UR36][R6.64], R15 ;  /* 0x0000000f06007986 */ /* 0x000fe8000c101924 */
[----:B------:R4:W-:Y:S01]  /*e7b0*/  STS [R8], R15 ;  /* 0x0000000f08007388 */ /* 0x0009e20000000800 */
[C---:B---3--:R-:W-:Y:S01]  /*e7c0*/  FMUL.FTZ R33, R39.reuse, R33 ;  /* 0x0000002127217220 */ /* 0x048fe20000410000 */
[C---:B--2---:R-:W-:Y:S02]  /*e7d0*/  FMUL.FTZ R11, R39.reuse, R28 ;  /* 0x0000001c270b7220 */ /* 0x044fe40000410000 */
[----:B------:R-:W-:Y:S04]  /*e7e0*/  STG.E desc[UR36][R6.64+0x200], R25 ;  /* 0x0002001906007986 */ /* 0x000fe8000c101924 */
[----:B------:R2:W-:Y:S01]  /*e7f0*/  STS [R8+0x200], R25 ;  /* 0x0002001908007388 */ /* 0x0005e20000000800 */
[C---:B0-----:R-:W-:Y:S01]  /*e800*/  FMUL.FTZ R35, R39.reuse, R35 ;  /* 0x0000002327237220 */ /* 0x041fe20000410000 */
[----:B----4-:R-:W-:-:S02]  /*e810*/  FMUL.FTZ R15, R39, R30 ;  /* 0x0000001e270f7220 */ /* 0x010fc40000410000 */
[----:B------:R-:W-:Y:S04]  /*e820*/  STG.E desc[UR36][R6.64+0x400], R27 ;  /* 0x0004001b06007986 */ /* 0x000fe8000c101924 */
[----:B------:R0:W-:Y:S01]  /*e830*/  STS [R8+0x400], R27 ;  /* 0x0004001b08007388 */ /* 0x0001e20000000800 */
[C---:B-1----:R-:W-:Y:S01]  /*e840*/  FMUL.FTZ R37, R39.reuse, R37 ;  /* 0x0000002527257220 */ /* 0x042fe20000410000 */
[C---:B--2---:R-:W-:Y:S02]  /*e850*/  FMUL.FTZ R25, R39.reuse, R32 ;  /* 0x0000002027197220 */ /* 0x044fe40000410000 */
[----:B------:R-:W-:Y:S04]  /*e860*/  STG.E desc[UR36][R6.64+0xa00], R9 ;  /* 0x000a000906007986 */ /* 0x000fe8000c101924 */
[----:B------:R1:W-:Y:S01]  /*e870*/  STS [R8+0xa00], R9 ;  /* 0x000a000908007388 */ /* 0x0003e20000000800 */
[----:B0-----:R-:W-:-:S03]  /*e880*/  FMUL.FTZ R27, R39, R34 ;  /* 0x00000022271b7220 */ /* 0x001fc60000410000 */
[----:B------:R-:W-:Y:S04]  /*e890*/  STG.E desc[UR36][R6.64+0xc00], R11 ;  /* 0x000c000b06007986 */ /* 0x000fe8000c101924 */
[----:B------:R0:W-:Y:S01]  /*e8a0*/  STS [R8+0xc00], R11 ;  /* 0x000c000b08007388 */ /* 0x0001e20000000800 */
[----:B-1----:R-:W-:-:S03]  /*e8b0*/  FMUL.FTZ R9, R39, R36 ;  /* 0x0000002427097220 */ /* 0x002fc60000410000 */
[----:B------:R-:W-:Y:S04]  /*e8c0*/  STG.E desc[UR36][R6.64+0x600], R29 ;  /* 0x0006001d06007986 */ /* 0x000fe8000c101924 */
[----:B------:R-:W-:Y:S01]  /*e8d0*/  STS [R8+0x600], R29 ;  /* 0x0006001d08007388 */ /* 0x000fe20000000800 */
[----:B0-----:R-:W-:-:S03]  /*e8e0*/  IMAD.X R11, RZ, RZ, R7, P1 ;  /* 0x000000ffff0b7224 */ /* 0x001fc600008e0607 */
        /* <DEDUP_REMOVED lines=20> */
.L_x_2207:
[----:B------:R-:W-:Y:S05]  /*ea30*/  BSYNC.RECONVERGENT B1 ;  /* 0x0000000000017941 */ /* 0x000fea0003800200 */
.L_x_2206:
[----:B------:R-:W-:Y:S01]  /*ea40*/  IMAD.IADD R9, R16, 0x1, -R5 ;  /* 0x0000000110097824 */ /* 0x000fe200078e0a05 */
[----:B------:R-:W-:Y:S04]  /*ea50*/  BSSY.RECONVERGENT B1, `(.L_x_2209) ;  /* 0x000002a000017945 */ /* 0x000fe80003800200 */
[----:B------:R-:W-:-:S13]  /*ea60*/  ISETP.GT.AND P1, PT, R9, 0x200, PT ;  /* 0x000002000900780c */ /* 0x000fda0003f24270 */
[----:B------:R-:W-:Y:S05]  /*ea70*/  @!P1 BRA `(.L_x_2210) ;  /* 0x00000000009c9947 */ /* 0x000fea0003800000 */
[----:B------:R-:W3:Y:S01]  /*ea80*/  LDS R9, [R8+-0x400] ;  /* 0xfffc000008097984 */ /* 0x000ee20000000800 */
[----:B------:R-:W-:Y:S01]  /*ea90*/  PLOP3.LUT P0, PT, PT, PT, PT, 0x8, 0x80 ;  /* 0x000000000080781c */ /* 0x000fe20003f0e170 */
[----:B------:R-:W-:Y:S02]  /*eaa0*/  VIADD R5, R5, 0x400 ;  /* 0x0000040005057836 */ /* 0x000fe40000000000 */
[----:B------:R-:W0:Y:S04]  /*eab0*/  LDS R10, [R8+-0x200] ;  /* 0xfffe0000080a7984 */ /* 0x000e280000000800 */
[----:B------:R-:W4:Y:S04]  /*eac0*/  LDS R12, [R8] ;  /* 0x00000000080c7984 */ /* 0x000f280000000800 */
[----:B------:R-:W5:Y:S04]  /*ead0*/  LDS R14, [R8+0x200] ;  /* 0x00020000080e7984 */ /* 0x000f680000000800 */
[----:B------:R-:W1:Y:S04]  /*eae0*/  LDS R18, [R8+0x400] ;  /* 0x0004000008127984 */ /* 0x000e680000000800 */
[----:B------:R-:W2:Y:S04]  /*eaf0*/  LDS R20, [R8+0x600] ;  /* 0x0006000008147984 */ /* 0x000ea80000000800 */
[----:B------:R-:W2:Y:S04]  /*eb00*/  LDS R24, [R8+0x800] ;  /* 0x0008000008187984 */ /* 0x000ea80000000800 */
[----:B------:R-:W2:Y:S01]  /*eb10*/  LDS R26, [R8+0xa00] ;  /* 0x000a0000081a7984 */ /* 0x000ea20000000800 */
[C---:B---3--:R-:W-:Y:S01]  /*eb20*/  FMUL.FTZ R9, R39.reuse, R9 ;  /* 0x0000000927097220 */ /* 0x048fe20000410000 */
[----:B0-----:R-:W-:Y:S01]  /*eb30*/  FMUL.FTZ R11, R39, R10 ;  /* 0x0000000a270b7220 */ /* 0x001fe20000410000 */
[----:B------:R-:W-:-:S03]  /*eb40*/  IADD3 R10, P1, PT, R6, 0x1000, RZ ;  /* 0x00001000060a7810 */ /* 0x000fc60007f3e0ff */
[----:B------:R-:W-:Y:S01]  /*eb50*/  STG.E desc[UR36][R6.64+-0x400], R9 ;  /* 0xfffc000906007986 */ /* 0x000fe2000c101924 */
[----:B----4-:R-:W-:-:S03]  /*eb60*/  FMUL.FTZ R15, R39, R12 ;  /* 0x0000000c270f7220 */ /* 0x010fc60000410000 */
[----:B------:R0:W-:Y:S01]  /*eb70*/  STS [R8+-0x400], R9 ;  /* 0xfffc000908007388 */ /* 0x0001e20000000800 */
[----:B-----5:R-:W-:-:S03]  /*eb80*/  FMUL.FTZ R25, R39, R14 ;  /* 0x0000000e27197220 */ /* 0x020fc60000410000 */
[----:B------:R-:W-:Y:S01]  /*eb90*/  STG.E desc[UR36][R6.64+-0x200], R11 ;  /* 0xfffe000b06007986 */ /* 0x000fe2000c101924 */
[----:B-1----:R-:W-:-:S03]  /*eba0*/  FMUL.FTZ R27, R39, R18 ;  /* 0x00000012271b7220 */ /* 0x002fc60000410000 */
[----:B------:R1:W-:Y:S01]  /*ebb0*/  STS [R8+-0x200], R11 ;  /* 0xfffe000b08007388 */ /* 0x0003e20000000800 */
[----:B--2---:R-:W-:-:S03]  /*ebc0*/  FMUL.FTZ R29, R39, R20 ;  /* 0x00000014271d7220 */ /* 0x004fc60000410000 */
        /* <DEDUP_REMOVED lines=18> */
.L_x_2210:
[----:B------:R-:W-:Y:S05]  /*ecf0*/  BSYNC.RECONVERGENT B1 ;  /* 0x0000000000017941 */ /* 0x000fea0003800200 */
.L_x_2209:
[----:B------:R-:W-:-:S13]  /*ed00*/  ISETP.LT.OR P0, PT, R5, R16, P0 ;  /* 0x000000100500720c */ /* 0x000fda0000701670 */
[----:B------:R-:W-:Y:S05]  /*ed10*/  @!P0 BRA `(.L_x_2193) ;  /* 0x0000000000408947 */ /* 0x000fea0003800000 */
[----:B------:R-:W3:Y:S04]  /*ed20*/  LDS R5, [R8+-0x400] ;  /* 0xfffc000008057984 */ /* 0x000ee80000000800 */
[----:B------:R-:W0:Y:S04]  /*ed30*/  LDS R9, [R8+-0x200] ;  /* 0xfffe000008097984 */ /* 0x000e280000000800 */
[----:B------:R-:W4:Y:S04]  /*ed40*/  LDS R10, [R8] ;  /* 0x00000000080a7984 */ /* 0x000f280000000800 */
[----:B------:R-:W5:Y:S01]  /*ed50*/  LDS R12, [R8+0x200] ;  /* 0x00020000080c7984 */ /* 0x000f620000000800 */
[-C--:B---3--:R-:W-:Y:S01]  /*ed60*/  FMUL.FTZ R5, R5, R39.reuse ;  /* 0x0000002705057220 */ /* 0x088fe20000410000 */
[----:B0-----:R-:W-:-:S04]  /*ed70*/  FMUL.FTZ R9, R9, R39 ;  /* 0x0000002709097220 */ /* 0x001fc80000410000 */
[----:B------:R0:W-:Y:S01]  /*ed80*/  STG.E desc[UR36][R6.64+-0x400], R5 ;  /* 0xfffc000506007986 */ /* 0x0001e2000c101924 */
[----:B----4-:R-:W-:-:S03]  /*ed90*/  FMUL.FTZ R11, R10, R39 ;  /* 0x000000270a0b7220 */ /* 0x010fc60000410000 */
[----:B------:R0:W-:Y:S01]  /*eda0*/  STS [R8+-0x400], R5 ;  /* 0xfffc000508007388 */ /* 0x0001e20000000800 */
[----:B-----5:R-:W-:-:S03]  /*edb0*/  FMUL.FTZ R15, R12, R39 ;  /* 0x000000270c0f7220 */ /* 0x020fc60000410000 */
[----:B------:R0:W-:Y:S04]  /*edc0*/  STG.E desc[UR36][R6.64+-0x200], R9 ;  /* 0xfffe000906007986 */ /* 0x0001e8000c101924 */
[----:B------:R0:W-:Y:S04]  /*edd0*/  STS [R8+-0x200], R9 ;  /* 0xfffe000908007388 */ /* 0x0001e80000000800 */
[----:B------:R0:W-:Y:S04]  /*ede0*/  STG.E desc[UR36][R6.64], R11 ;  /* 0x0000000b06007986 */ /* 0x0001e8000c101924 */
[----:B------:R0:W-:Y:S04]  /*edf0*/  STS [R8], R11 ;  /* 0x0000000b08007388 */ /* 0x0001e80000000800 */
[----:B------:R0:W-:Y:S04]  /*ee00*/  STG.E desc[UR36][R6.64+0x200], R15 ;  /* 0x0002000f06007986 */ /* 0x0001e8000c101924 */
[----:B------:R0:W-:Y:S02]  /*ee10*/  STS [R8+0x200], R15 ;  /* 0x0002000f08007388 */ /* 0x0001e40000000800 */
.L_x_2193:
[----:B------:R-:W-:Y:S05]  /*ee20*/  BSYNC.RECONVERGENT B0 ;  /* 0x0000000000007941 */ /* 0x000fea0003800200 */
.L_x_2192:
[----:B0---4-:R-:W-:Y:S01]  /*ee30*/  SHF.R.S32.HI R6, RZ, 0x1f, R17 ;  /* 0x0000001fff067819 */ /* 0x011fe20000011411 */
[----:B------:R-:W0:Y:S01]  /*ee40*/  LDCU UR9, c[0x0][0x40c] ;  /* 0x00008180ff0977ac */ /* 0x000e220008000800 */
[----:B------:R-:W4:Y:S01]  /*ee50*/  S2UR UR5, SR_CTAID.Y ;  /* 0x00000000000579c3 */ /* 0x000f220000002600 */
[----:B------:R-:W-:Y:S01]  /*ee60*/  LOP3.LUT R0, R0, 0x7c, RZ, 0xc0, !PT ;  /* 0x0000007c00007812 */ /* 0x000fe200078ec0ff */
[----:B------:R-:W-:Y:S01]  /*ee70*/  IMAD.SHL.U32 R18, R223, 0x10, RZ ;  /* 0x00000010df127824 */ /* 0x000fe200078e00ff */
[----:B------:R-:W-:Y:S01]  /*ee80*/  LEA.HI R6, R6, R17, RZ, 0x2 ;  /* 0x0000001106067211 */ /* 0x000fe200078f10ff */
[----:B------:R-:W5:Y:S01]  /*ee90*/  LDCU UR8, c[0x0][0x3f4] ;  /* 0x00007e80ff0877ac */ /* 0x000f620008000800 */
[----:B------:R-:W-:Y:S01]  /*eea0*/  BSSY.RECONVERGENT B0, `(.L_x_2211) ;  /* 0x000001d000007945 */ /* 0x000fe20003800200 */
[----:B------:R-:W-:Y:S02]  /*eeb0*/  CS2R R10, SRZ ;  /* 0x00000000000a7805 */ /* 0x000fe4000001ff00 */
[----:B------:R-:W-:Y:S01]  /*eec0*/  LOP3.LUT R6, R6, 0xfffffffc, RZ, 0xc0, !PT ;  /* 0xfffffffc06067812 */ /* 0x000fe200078ec0ff */
[----:B--2---:R-:W4:Y:S01]  /*eed0*/  LDC R28, c[0x0][0x3f8] ;  /* 0x0000fe00ff1c7b82 */ /* 0x004f220000000800 */
[----:B------:R-:W-:Y:S01]  /*eee0*/  UMOV UR10, 0x400 ;  /* 0x00000400000a7882 */ /* 0x000fe20000000000 */
[----:B------:R-:W-:Y:S01]  /*eef0*/  CS2R R8, SRZ ;  /* 0x0000000000087805 */ /* 0x000fe2000001ff00 */
[----:B------:R-:W-:Y:S01]  /*ef00*/  UIADD3 UR4, UPT, UPT, UR10, 0x220, URZ ;  /* 0x000002200a047890 */ /* 0x000fe2000fffe0ff */
[----:B------:R-:W-:Y:S01]  /*ef10*/  IMAD.IADD R12, R17, 0x1, -R6 ;  /* 0x00000001110c7824 */ /* 0x000fe200078e0a06 */
[----:B------:R-:W-:-:S03]  /*ef20*/  LOP3.LUT R18, R18, 0x1f0, RZ, 0xc0, !PT ;  /* 0x000001f012127812 */ /* 0x000fc600078ec0ff */
[----:B------:R-:W2:Y:S01]  /*ef30*/  S2UR UR11, SR_CgaCtaId ;  /* 0x00000000000b79c3 */ /* 0x000ea20000008800 */
[----:B------:R-:W-:-:S04]  /*ef40*/  ISETP.NE.AND P0, PT, R13, R12, PT ;  /* 0x0000000c0d00720c */ /* 0x000fc80003f05270 */
[----:B0-----:R-:W-:Y:S01]  /*ef50*/  ISETP.NE.OR P0, PT, RZ, UR9, P0 ;  /* 0x00000009ff007c0c */ /* 0x001fe20008705670 */
[----:B-----5:R-:W-:-:S03]  /*ef60*/  IMAD R33, R4, UR8, R0 ;  /* 0x0000000804217c24 */ /* 0x020fc6000f8e0200 */
[----:B------:R-:W-:Y:S01]  /*ef70*/  ISETP.GT.U32.OR P0, PT, R0, 0x4f, P0 ;  /* 0x0000004f0000780c */ /* 0x000fe20000704470 */
[----:B----4-:R-:W-:-:S04]  /*ef80*/  IMAD R27, R28, UR5, R21 ;  /* 0x000000051c1b7c24 */ /* 0x010fc8000f8e0215 */
[----:B------:R-:W-:Y:S01]  /*ef90*/  IMAD R27, R27, 0x50, RZ ;  /* 0x000000501b1b7824 */ /* 0x000fe200078e02ff */
[----:B--2---:R-:W-:-:S03]  /*efa0*/  ULEA UR4, UR11, UR4, 0x18 ;  /* 0x000000040b047291 */ /* 0x004fc6000f8ec0ff */
        /* <DEDUP_REMOVED lines=11> */
.L_x_2213:
[----:B-----5:R0:W-:Y:S02]  /*f060*/  STS.128 [R18+UR4], R8 ;  /* 0x0000000812007988 */ /* 0x0201e40008000c04 */
.L_x_2212:
[----:B------:R-:W-:Y:S05]  /*f070*/  BSYNC.RECONVERGENT B0 ;  /* 0x0000000000007941 */ /* 0x000fea0003800200 */
.L_x_2211:
[----:B------:R-:W-:Y:S01]  /*f080*/  BAR.SYNC.DEFER_BLOCKING 0x0 ;  /* 0x0000000000007b1d */ /* 0x000fe20000010000 */
[----:B------:R-:W-:Y:S02]  /*f090*/  ISETP.GT.U32.AND P0, PT, R0, 0x4f, PT ;  /* 0x0000004f0000780c */ /* 0x000fe40003f04070 */
[----:B------:R-:W-:Y:S02]  /*f0a0*/  CS2R R6, SRZ ;  /* 0x0000000000067805 */ /* 0x000fe4000001ff00 */
[----:B------:R-:W-:Y:S01]  /*f0b0*/  CS2R R4, SRZ ;  /* 0x0000000000047805 */ /* 0x000fe2000001ff00 */
[----:B------:R-:W2:Y:S01]  /*f0c0*/  LDCU UR12, c[0x0][0x40c] ;  /* 0x00008180ff0c77ac */ /* 0x000ea20008000800 */
[----:B------:R-:W-:Y:S07]  /*f0d0*/  BSSY.RECONVERGENT B0, `(.L_x_2214) ;  /* 0x0000199000007945 */ /* 0x000fee0003800200 */
[----:B------:R-:W-:Y:S05]  /*f0e0*/  @P0 BRA `(.L_x_2215) ;  /* 0x00000018005c0947 */ /* 0x000fea0003800000 */
[----:B------:R-:W4:Y:S01]  /*f0f0*/  LDC.64 R24, c[0x0][0x3c0] ;  /* 0x0000f000ff187b82 */ /* 0x000f220000000a00 */
[----:B------:R-:W-:Y:S01]  /*f100*/  IMAD.IADD R37, R13, 0x1, R22 ;  /* 0x000000010d257824 */ /* 0x000fe200078e0216 */
[----:B------:R-:W-:Y:S01]  /*f110*/  VIMNMX R20, PT, PT, R17, UR8, PT ;  /* 0x0000000811147c48 */ /* 0x000fe2000bfe0100 */
[----:B------:R-:W-:Y:S01]  /*f120*/  BSSY.RECONVERGENT B1, `(.L_x_2216) ;  /* 0x00000ae000017945 */ /* 0x000fe20003800200 */
[----:B------:R-:W-:Y:S02]  /*f130*/  IMAD.MOV.U32 R7, RZ, RZ, RZ ;  /* 0x000000ffff077224 */ /* 0x000fe400078e00ff */
[----:B------:R-:W-:Y:S01]  /*f140*/  ISETP.GE.AND P0, PT, R37, R20, PT ;  /* 0x000000142500720c */ /* 0x000fe20003f06270 */
[----:B----4-:R-:W-:-:S04]  /*f150*/  IMAD.WIDE R14, R31, 0x4, R24 ;  /* 0x000000041f0e7825 */ /* 0x010fc800078e0218 */
[----:B------:R-:W-:-:S08]  /*f160*/  IMAD.WIDE R24, R33, 0x4, R24 ;  /* 0x0000000421187825 */ /* 0x000fd000078e0218 */
[----:B------:R-:W-:Y:S05]  /*f170*/  @P0 BRA `(.L_x_2217) ;  /* 0x0000000800a00947 */ /* 0x000fea0003800000 */
[----:B------:R-:W-:Y:S01]  /*f180*/  VIADDMNMX R6, R37, 0x4, R20, !PT ;  /* 0x0000000425067846 */ /* 0x000fe20007800114 */
[----:B------:R-:W4:Y:S01]  /*f190*/  LDC.64 R4, c[0x0][0x458] ;  /* 0x00011600ff047b82 */ /* 0x000f220000000a00 */
[----:B------:R-:W-:Y:S01]  /*f1a0*/  LOP3.LUT R7, RZ, R22, RZ, 0x33, !PT ;  /* 0x00000016ff077212 */ /* 0x000fe200078e33ff */
[----:B------:R-:W-:Y:S01]  /*f1b0*/  IMAD R35, R2, R28, R21 ;  /* 0x0000001c02237224 */ /* 0x000fe200078e0215 */
[----:B------:R-:W-:Y:S01]  /*f1c0*/  BSSY.RECONVERGENT B2, `(.L_x_2218) ;  /* 0x000003c000027945 */ /* 0x000fe20003800200 */
[----:B---3--:R-:W-:Y:S01]  /*f1d0*/  IMAD.MOV.U32 R39, RZ, RZ, R37 ;  /* 0x000000ffff277224 */ /* 0x008fe200078e0025 */
[----:B------:R-:W-:Y:S01]  /*f1e0*/  IADD3 R26, PT, PT, -R13, R6, R7 ;  /* 0x000000060d1a7210 */ /* 0x000fe20007ffe107 */
[----:B------:R-:W-:-:S03]  /*f1f0*/  IMAD R35, R35, 0x50, R0 ;  /* 0x0000005023237824 */ /* 0x000fc600078e0200 */
[----:B------:R-:W-:-:S04]  /*f200*/  LOP3.LUT R6, R26, 0xc, RZ, 0xc0, !PT ;  /* 0x0000000c1a067812 */ /* 0x000fc800078ec0ff */
[----:B------:R-:W-:Y:S02]  /*f210*/  ISETP.NE.AND P0, PT, R6, 0xc, PT ;  /* 0x0000000c0600780c */ /* 0x000fe40003f05270 */
[----:B------:R-:W-:Y:S01]  /*f220*/  CS2R R6, SRZ ;  /* 0x0000000000067805 */ /* 0x000fe2000001ff00 */
[----:B----4-:R-:W-:Y:S01]  /*f230*/  IMAD.WIDE R34, R35, 0x4, R4 ;  /* 0x0000000423227825 */ /* 0x010fe200078e0204 */
[----:B------:R-:W-:-:S09]  /*f240*/  CS2R R4, SRZ ;  /* 0x0000000000047805 */ /* 0x000fd2000001ff00 */
[----:B------:R-:W-:Y:S05]  /*f250*/  @!P0 BRA `(.L_x_2219) ;  /* 0x0000000000c88947 */ /* 0x000fea0003800000 */
[----:B------:R-:W3:Y:S01]  /*f260*/  LDCU.64 UR6, c[0x0][0x3c0] ;  /* 0x00007800ff0677ac */ /* 0x000ee20008000a00 */
        /* <DEDUP_REMOVED lines=8> */
[----:B---3--:R-:W-:Y:S02]  /*f2f0*/  IADD3 R36, P0, PT, R30, UR6, RZ ;  /* 0x000000061e247c10 */ /* 0x008fe4000ff1e0ff */
[----:B------:R-:W-:Y:S02]  /*f300*/  IADD3 R32, P1, PT, R28, UR6, RZ ;  /* 0x000000061c207c10 */ /* 0x000fe4000ff3e0ff */
[----:B------:R-:W-:Y:S01]  /*f310*/  LOP3.LUT R28, R4, 0x3, RZ, 0xc0, !PT ;  /* 0x00000003041c7812 */ /* 0x000fe200078ec0ff */
[----:B------:R-:W-:Y:S01]  /*f320*/  IMAD.MOV.U32 R4, RZ, RZ, RZ ;  /* 0x000000ffff047224 */ /* 0x000fe200078e00ff */
[----:B------:R-:W-:Y:S02]  /*f330*/  IADD3.X R55, PT, PT, R31, UR7, RZ, P0, !PT ;  /* 0x000000071f377c10 */ /* 0x000fe400087fe4ff */
[----:B------:R-:W-:Y:S01]  /*f340*/  IADD3.X R53, PT, PT, R29, UR7, RZ, P1, !PT ;  /* 0x000000071d357c10 */ /* 0x000fe20008ffe4ff */
[----:B------:R-:W-:Y:S01]  /*f350*/  IMAD.MOV R31, RZ, RZ, -R28 ;  /* 0x000000ffff1f7224 */ /* 0x000fe200078e0a1c */
[----:B------:R-:W-:-:S07]  /*f360*/  LEA R30, R13, UR5, 0x2 ;  /* 0x000000050d1e7c11 */ /* 0x000fce000f8e10ff */
.L_x_2221:
[----:B---3--:R-:W-:Y:S01]  /*f370*/  IMAD.MOV.U32 R28, RZ, RZ, R32 ;  /* 0x000000ffff1c7224 */ /* 0x008fe200078e0020 */
[----:B------:R3:W4:Y:S01]  /*f380*/  LDS R33, [R30] ;  /* 0x000000001e217984 */ /* 0x0007220000000800 */
[----:B------:R-:W-:-:S05]  /*f390*/  IMAD.MOV.U32 R29, RZ, RZ, R53 ;  /* 0x000000ffff1d7224 */ /* 0x000fca00078e0035 */
[----:B------:R3:W5:Y:S01]  /*f3a0*/  LDG.E.128 R40, desc[UR36][R28.64] ;  /* 0x000000241c287981 */ /* 0x000762000c1e1d00 */
[----:B------:R-:W-:Y:S01]  /*f3b0*/  UISETP.NE.AND UP0, UPT, UR9, URZ, UPT ;  /* 0x000000ff0900728c */ /* 0x000fe2000bf05270 */
[----:B------:R-:W-:-:S08]  /*f3c0*/  VIADD R31, R31, 0x1 ;  /* 0x000000011f1f7836 */ /* 0x000fd00000000000 */
[----:B---3--:R-:W-:Y:S05]  /*f3d0*/  BRA.U UP0, `(.L_x_2220) ;  /* 0x0000000100387547 */ /* 0x008fea000b800000 */
[----:B------:R-:W-:Y:S01]  /*f3e0*/  ISETP.NE.AND P0, PT, R23, RZ, PT ;  /* 0x000000ff1700720c */ /* 0x000fe20003f05270 */
[----:B------:R-:W3:-:S12]  /*f3f0*/  LDS.128 R44, [R18+UR4] ;  /* 0x00000004122c7984 */ /* 0x000ed80008000c00 */
[----:B-1----:R-:W2:Y:S01]  /*f400*/  @P0 LDG.E.128 R48, desc[UR36][R34.64] ;  /* 0x0000002422300981 */ /* 0x002ea2000c1e1d00 */
[----:B------:R-:W-:Y:S02]  /*f410*/  IMAD.MOV.U32 R28, RZ, RZ, R36 ;  /* 0x000000ffff1c7224 */ /* 0x000fe400078e0024 */
[----:B------:R-:W-:Y:S02]  /*f420*/  IMAD.MOV.U32 R29, RZ, RZ, R55 ;  /* 0x000000ffff1d7224 */ /* 0x000fe400078e0037 */
[----:B---3-5:R-:W-:Y:S01]  /*f430*/  FADD.FTZ R40, R40, R44 ;  /* 0x0000002c28287221 */ /* 0x028fe20000010000 */
        /* <DEDUP_REMOVED lines=8> */
.L_x_2220:
[----:B------:R-:W-:Y:S01]  /*f4c0*/  ISETP.NE.AND P0, PT, R31, RZ, PT ;  /* 0x000000ff1f00720c */ /* 0x000fe20003f05270 */
[C---:B----45:R-:W-:Y:S01]  /*f4d0*/  FFMA.FTZ R4, R33.reuse, R40, R4 ;  /* 0x0000002821047223 */ /* 0x070fe20000010004 */
[----:B------:R-:W-:Y:S01]  /*f4e0*/  IADD3 R32, P2, PT, R32, 0x500, RZ ;  /* 0x0000050020207810 */ /* 0x000fe20007f5e0ff */
[C---:B------:R-:W-:Y:S01]  /*f4f0*/  FFMA.FTZ R5, R33.reuse, R41, R5 ;  /* 0x0000002921057223 */ /* 0x040fe20000010005 */
[----:B------:R-:W-:Y:S01]  /*f500*/  IADD3 R36, P1, PT, R36, 0x500, RZ ;  /* 0x0000050024247810 */ /* 0x000fe20007f3e0ff */
[C---:B------:R-:W-:Y:S01]  /*f510*/  FFMA.FTZ R6, R33.reuse, R42, R6 ;  /* 0x0000002a21067223 */ /* 0x040fe20000010006 */
[----:B------:R-:W-:Y:S01]  /*f520*/  FFMA.FTZ R7, R33, R43, R7 ;  /* 0x0000002b21077223 */ /* 0x000fe20000010007 */
[----:B------:R-:W-:Y:S02]  /*f530*/  VIADD R39, R39, 0x4 ;  /* 0x0000000427277836 */ /* 0x000fe40000000000 */
[----:B------:R-:W-:Y:S02]  /*f540*/  VIADD R30, R30, 0x10 ;  /* 0x000000101e1e7836 */ /* 0x000fe40000000000 */
[----:B------:R-:W-:-:S02]  /*f550*/  IMAD.X R53, RZ, RZ, R53, P2 ;  /* 0x000000ffff357224 */ /* 0x000fc400010e0635 */
[----:B------:R-:W-:Y:S01]  /*f560*/  IMAD.X R55, RZ, RZ, R55, P1 ;  /* 0x000000ffff377224 */ /* 0x000fe200008e0637 */
[----:B------:R-:W-:Y:S06]  /*f570*/  @P0 BRA `(.L_x_2221) ;  /* 0xfffffffc007c0947 */ /* 0x000fec000383ffff */
.L_x_2219:
[----:B--2---:R-:W-:Y:S05]  /*f580*/  BSYNC.RECONVERGENT B2 ;  /* 0x0000000000027941 */ /* 0x004fea0003800200 */
.L_x_2218:
[----:B------:R-:W-:-:S13]  /*f590*/  ISETP.GE.U32.AND P0, PT, R26, 0xc, PT ;  /* 0x0000000c1a00780c */ /* 0x000fda0003f06070 */
[----:B------:R-:W-:Y:S05]  /*f5a0*/  @!P0 BRA `(.L_x_2217) ;  /* 0x0000000400948947 */ /* 0x000fea0003800000 */
[----:B------:R-:W2:Y:S02]  /*f5b0*/  LDCU UR5, c[0x0][0x40c] ;  /* 0x00008180ff0577ac */ /* 0x000ea40008000800 */
[----:B--2---:R-:W-:-:S06]  /*f5c0*/  UISETP.NE.AND UP0, UPT, UR5, URZ, UPT ;  /* 0x000000ff0500728c */ /* 0x004fcc000bf05270 */
[----:B------:R-:W-:-:S13]  /*f5d0*/  PLOP3.LUT P1, PT, PT, PT, UP0, 0x80, 0x8 ;  /* 0x000000000008781c */ /* 0x000fda0003f2f008 */
.L_x_2227:
[----:B------:R-:W-:Y:S01]  /*f5e0*/  IMAD R33, R39, 0x50, RZ ;  /* 0x0000005027217824 */ /* 0x000fe200078e02ff */
[----:B------:R-:W-:-:S03]  /*f5f0*/  ISETP.NE.AND P0, PT, R23, RZ, PT ;  /* 0x000000ff1700720c */ /* 0x000fc60003f05270 */
[----:B---3--:R-:W-:-:S05]  /*f600*/  IMAD.WIDE.U32 R28, R33, 0x4, R24 ;  /* 0x00000004211c7825 */ /* 0x008fca00078e0018 */
[----:B------:R2:W5:Y:S01]  /*f610*/  LDG.E.128 R40, desc[UR36][R28.64] ;  /* 0x000000241c287981 */ /* 0x000562000c1e1d00 */
[----:B------:R-:W-:Y:S04]  /*f620*/  BSSY.RECONVERGENT B2, `(.L_x_2222) ;  /* 0x000000e000027945 */ /* 0x000fe80003800200 */
[----:B------:R-:W-:Y:S05]  /*f630*/  @P1 BRA `(.L_x_2223) ;  /* 0x0000000000301947 */ /* 0x000fea0003800000 */
[----:B------:R-:W3:Y:S04]  /*f640*/  @P0 LDG.E.128 R44, desc[UR36][R34.64] ;  /* 0x00000024222c0981 */ /* 0x000ee8000c1e1d00 */
[----:B--2---:R-:W2:Y:S02]  /*f650*/  LDS.128 R28, [R18+UR4] ;  /* 0x00000004121c7984 */ /* 0x004ea40008000c00 */
[----:B--2--5:R-:W-:Y:S01]  /*f660*/  FADD.FTZ R40, R40, R28 ;  /* 0x0000001c28287221 */ /* 0x024fe20000010000 */
[----:B------:R-:W-:Y:S01]  /*f670*/  FADD.FTZ R41, R41, R29 ;  /* 0x0000001d29297221 */ /* 0x000fe20000010000 */
[----:B------:R-:W-:Y:S01]  /*f680*/  FADD.FTZ R42, R42, R30 ;  /* 0x0000001e2a2a7221 */ /* 0x000fe20000010000 */
[----:B------:R-:W-:Y:S01]  /*f690*/  FADD.FTZ R43, R43, R31 ;  /* 0x0000001f2b2b7221 */ /* 0x000fe20000010000 */
[----:B------:R-:W-:-:S04]  /*f6a0*/  IMAD.WIDE.U32 R28, R33, 0x4, R14 ;  /* 0x00000004211c7825 */ /* 0x000fc800078e000e */
[----:B---3--:R-:W-:Y:S01]  /*f6b0*/  @P0 FMUL.FTZ R40, R40, R44 ;  /* 0x0000002c28280220 */ /* 0x008fe20000410000 */
[----:B------:R-:W-:Y:S01]  /*f6c0*/  @P0 FMUL.FTZ R41, R41, R45 ;  /* 0x0000002d29290220 */ /* 0x000fe20000410000 */
[----:B------:R-:W-:Y:S01]  /*f6d0*/  @P0 FMUL.FTZ R42, R42, R46 ;  /* 0x0000002e2a2a0220 */ /* 0x000fe20000410000 */
[----:B------:R-:W-:-:S05]  /*f6e0*/  @P0 FMUL.FTZ R43, R43, R47 ;  /* 0x0000002f2b2b0220 */ /* 0x000fca0000410000 */
[----:B------:R3:W-:Y:S02]  /*f6f0*/  STG.E.128 desc[UR36][R28.64], R40 ;  /* 0x000000281c007986 */ /* 0x0007e4000c101d24 */
.L_x_2223:
[----:B------:R-:W-:Y:S05]  /*f700*/  BSYNC.RECONVERGENT B2 ;  /* 0x0000000000027941 */ /* 0x000fea0003800200 */
.L_x_2222:
[----:B------:R-:W-:Y:S01]  /*f710*/  VIADD R53, R33, 0x140 ;  /* 0x0000014021357836 */ /* 0x000fe20000000000 */
[----:B------:R-:W4:Y:S01]  /*f720*/  S2UR UR6, SR_CgaCtaId ;  /* 0x00000000000679c3 */ /* 0x000f220000008800 */
[----:B------:R-:W-:Y:S01]  /*f730*/  UISETP.NE.AND UP0, UPT, UR12, URZ, UPT ;  /* 0x000000ff0c00728c */ /* 0x000fe2000bf05270 */
[----:B------:R-:W-:Y:S01]  /*f740*/  IMAD.IADD R26, R39, 0x1, -R22 ;  /* 0x00000001271a7824 */ /* 0x000fe200078e0a16 */
[----:B------:R-:W-:Y:S01]  /*f750*/  UMOV UR5, 0x400 ;  /* 0x0000040000057882 */ /* 0x000fe20000000000 */
[----:B--23--:R-:W-:Y:S01]  /*f760*/  IMAD.WIDE.U32 R28, R53, 0x4, R24 ;  /* 0x00000004351c7825 */ /* 0x00cfe200078e0018 */
[----:B------:R-:W-:Y:S02]  /*f770*/  UIADD3 UR5, UPT, UPT, UR5, 0x420, URZ ;  /* 0x0000042005057890 */ /* 0x000fe4000fffe0ff */
[----:B------:R-:W-:Y:S01]  /*f780*/  PLOP3.LUT P1, PT, PT, PT, UP0, 0x80, 0x8 ;  /* 0x000000000008781c */ /* 0x000fe20003f2f008 */
[C---:B------:R-:W-:Y:S01]  /*f790*/  VIADD R55, R33.reuse, 0x280 ;  /* 0x0000028021377836 */ /* 0x040fe20000000000 */
[----:B------:R2:W5:Y:S01]  /*f7a0*/  LDG.E.128 R44, desc[UR36][R28.64] ;  /* 0x000000241c2c7981 */ /* 0x000562000c1e1d00 */
[----:B------:R-:W-:-:S02]  /*f7b0*/  VIADD R57, R33, 0x3c0 ;  /* 0x000003c021397836 */ /* 0x000fc40000000000 */
[----:B------:R-:W-:-:S04]  /*f7c0*/  IMAD.WIDE.U32 R30, R55, 0x4, R24 ;  /* 0x00000004371e7825 */ /* 0x000fc800078e0018 */
[----:B------:R-:W-:Y:S01]  /*f7d0*/  IMAD.WIDE.U32 R32, R57, 0x4, R24 ;  /* 0x0000000439207825 */ /* 0x000fe200078e0018 */
[----:B----4-:R-:W-:-:S06]  /*f7e0*/  ULEA UR5, UR6, UR5, 0x18 ;  /* 0x0000000506057291 */ /* 0x010fcc000f8ec0ff */
[----:B------:R-:W-:Y:S01]  /*f7f0*/  LEA R36, R26, UR5, 0x2 ;  /* 0x000000051a247c11 */ /* 0x000fe2000f8e10ff */
[----:B--2---:R-:W-:Y:S06]  /*f800*/  @P1 BRA `(.L_x_2224) ;  /* 0x0000000000301947 */ /* 0x004fec0003800000 */
[----:B-1----:R-:W2:Y:S01]  /*f810*/  @P0 LDG.E.128 R48, desc[UR36][R34.64] ;  /* 0x0000002422300981 */ /* 0x002ea2000c1e1d00 */
[----:B------:R-:W-:-:S03]  /*f820*/  IMAD.WIDE.U32 R28, R53, 0x4, R14 ;  /* 0x00000004351c7825 */ /* 0x000fc600078e000e */
[----:B------:R-:W1:Y:S02]  /*f830*/  LDS.128 R60, [R18+UR4] ;  /* 0x00000004123c7984 */ /* 0x000e640008000c00 */
        /* <DEDUP_REMOVED lines=9> */
.L_x_2224:
[----:B-1----:R1:W5:Y:S01]  /*f8d0*/  LDG.E.128 R48, desc[UR36][R30.64] ;  /* 0x000000241e307981 */ /* 0x002362000c1e1d00 */
[----:B------:R-:W-:Y:S05]  /*f8e0*/  @P1 BRA `(.L_x_2225) ;  /* 0x0000000000301947 */ /* 0x000fea0003800000 */
[----:B-12---:R-:W2:Y:S04]  /*f8f0*/  @P0 LDG.E.128 R28, desc[UR36][R34.64] ;  /* 0x00000024221c0981 */ /* 0x006ea8000c1e1d00 */
        /* <DEDUP_REMOVED lines=11> */
.L_x_2225:
[----:B------:R4:W5:Y:S04]  /*f9b0*/  LDG.E.128 R52, desc[UR36][R32.64] ;  /* 0x0000002420347981 */ /* 0x000968000c1e1d00 */
[----:B--23--:R-:W1:Y:S04]  /*f9c0*/  LDS R29, [R36] ;  /* 0x00000000241d7984 */ /* 0x00ce680000000800 */
[----:B------:R-:W2:Y:S04]  /*f9d0*/  LDS R26, [R36+0x10] ;  /* 0x00001000241a7984 */ /* 0x000ea80000000800 */
[----:B------:R-:W3:Y:S01]  /*f9e0*/  LDS R28, [R36+0x20] ;  /* 0x00002000241c7984 */ /* 0x000ee20000000800 */
[C---:B-1---5:R-:W-:Y:S01]  /*f9f0*/  FFMA.FTZ R31, R29.reuse, R40, R4 ;  /* 0x000000281d1f7223 */ /* 0x062fe20000010004 */
[C---:B------:R-:W-:Y:S01]  /*fa00*/  FFMA.FTZ R4, R29.reuse, R41, R5 ;  /* 0x000000291d047223 */ /* 0x040fe20000010005 */
[C---:B------:R-:W-:Y:S01]  /*fa10*/  FFMA.FTZ R5, R29.reuse, R42, R6 ;  /* 0x0000002a1d057223 */ /* 0x040fe20000010006 */
[----:B------:R-:W-:Y:S01]  /*fa20*/  FFMA.FTZ R6, R29, R43, R7 ;  /* 0x0000002b1d067223 */ /* 0x000fe20000010007 */
[C---:B--2---:R-:W-:Y:S01]  /*fa30*/  FFMA.FTZ R31, R26.reuse, R44, R31 ;  /* 0x0000002c1a1f7223 */ /* 0x044fe2000001001f */
[C---:B------:R-:W-:Y:S01]  /*fa40*/  FFMA.FTZ R4, R26.reuse, R45, R4 ;  /* 0x0000002d1a047223 */ /* 0x040fe20000010004 */
[C---:B------:R-:W-:Y:S01]  /*fa50*/  FFMA.FTZ R5, R26.reuse, R46, R5 ;  /* 0x0000002e1a057223 */ /* 0x040fe20000010005 */
[----:B------:R-:W-:Y:S01]  /*fa60*/  FFMA.FTZ R6, R26, R47, R6 ;  /* 0x0000002f1a067223 */ /* 0x000fe20000010006 */
[C---:B---3--:R-:W-:Y:S01]  /*fa70*/  FFMA.FTZ R48, R28.reuse, R48, R31 ;  /* 0x000000301c307223 */ /* 0x048fe2000001001f */
[C---:B------:R-:W-:Y:S01]  /*fa80*/  FFMA.FTZ R26, R28.reuse, R49, R4 ;  /* 0x000000311c1a7223 */ /* 0x040fe20000010004 */
[C---:B------:R-:W-:Y:S01]  /*fa90*/  FFMA.FTZ R29, R28.reuse, R50, R5 ;  /* 0x000000321c1d7223 */ /* 0x040fe20000010005 */
[----:B------:R-:W-:Y:S01]  /*faa0*/  FFMA.FTZ R28, R28, R51, R6 ;  /* 0x000000331c1c7223 */ /* 0x000fe20000010006 */
[----:B----4-:R-:W-:Y:S06]  /*fab0*/  @P1 BRA `(.L_x_2226) ;  /* 0x0000000000301947 */ /* 0x010fec0003800000 */
[----:B------:R-:W2:Y:S04]  /*fac0*/  @P0 LDG.E.128 R4, desc[UR36][R34.64] ;  /* 0x0000002422040981 */ /* 0x000ea8000c1e1d00 */
[----:B------:R-:W1:Y:S02]  /*fad0*/  LDS.128 R40, [R18+UR4] ;  /* 0x0000000412287984 */ /* 0x000e640008000c00 */
[----:B-1----:R-:W-:Y:S01]  /*fae0*/  FADD.FTZ R52, R40, R52 ;  /* 0x0000003428347221 */ /* 0x002fe20000010000 */
        /* <DEDUP_REMOVED lines=9> */
.L_x_2226:
        /* <DEDUP_REMOVED lines=8> */
.L_x_2217:
[----:B--2---:R-:W-:Y:S05]  /*fc00*/  BSYNC.RECONVERGENT B1 ;  /* 0x0000000000017941 */ /* 0x004fea0003800200 */
.L_x_2216:
[----:B------:R-:W-:Y:S01]  /*fc10*/  ISETP.GE.AND P0, PT, R37, R17, PT ;  /* 0x000000112500720c */ /* 0x000fe20003f06270 */
[----:B------:R-:W-:-:S12]  /*fc20*/  BSSY.RECONVERGENT B1, `(.L_x_2228) ;  /* 0x00000c1000017945 */ /* 0x000fd80003800200 */
[----:B------:R-:W-:Y:S05]  /*fc30*/  @P0 BRA `(.L_x_2229) ;  /* 0x0000000800fc0947 */ /* 0x000fea0003800000 */
[----:B------:R-:W-:Y:S01]  /*fc40*/  VIADD R20, R37, 0x4 ;  /* 0x0000000425147836 */ /* 0x000fe20000000000 */
[----:B------:R-:W2:Y:S01]  /*fc50*/  LDCU UR5, c[0x0][0x3f8] ;  /* 0x00007f00ff0577ac */ /* 0x000ea20008000800 */
[----:B---3--:R-:W3:Y:S01]  /*fc60*/  LDC.64 R28, c[0x0][0x458] ;  /* 0x00011600ff1c7b82 */ /* 0x008ee20000000a00 */
[----:B------:R-:W-:Y:S01]  /*fc70*/  LOP3.LUT R30, RZ, R22, RZ, 0x33, !PT ;  /* 0x00000016ff1e7212 */ /* 0x000fe200078e33ff */
[----:B------:R-:W-:Y:S01]  /*fc80*/  BSSY.RECONVERGENT B2, `(.L_x_2230) ;  /* 0x0000042000027945 */ /* 0x000fe20003800200 */
[----:B------:R-:W-:Y:S01]  /*fc90*/  VIMNMX R26, PT, PT, R17, R20, !PT ;  /* 0x00000014111a7248 */ /* 0x000fe20007fe0100 */
[----:B------:R-:W-:-:S03]  /*fca0*/  IMAD.MOV.U32 R32, RZ, RZ, R37 ;  /* 0x000000ffff207224 */ /* 0x000fc600078e0025 */
[----:B------:R-:W-:-:S04]  /*fcb0*/  IADD3 R26, PT, PT, -R13, R26, R30 ;  /* 0x0000001a0d1a7210 */ /* 0x000fc80007ffe11e */
[----:B------:R-:W-:Y:S01]  /*fcc0*/  LOP3.LUT P0, RZ, R26, 0x4, RZ, 0xc0, !PT ;  /* 0x000000041aff7812 */ /* 0x000fe2000780c0ff */
[----:B--2---:R-:W-:-:S04]  /*fcd0*/  IMAD R31, R2, UR5, R21 ;  /* 0x00000005021f7c24 */ /* 0x004fc8000f8e0215 */
[----:B------:R-:W-:-:S04]  /*fce0*/  IMAD R31, R31, 0x50, R0 ;  /* 0x000000501f1f7824 */ /* 0x000fc800078e0200 */
[----:B---3--:R-:W-:-:S04]  /*fcf0*/  IMAD.WIDE R30, R31, 0x4, R28 ;  /* 0x000000041f1e7825 */ /* 0x008fc800078e021c */
[----:B------:R-:W-:Y:S05]  /*fd00*/  @P0 BRA `(.L_x_2231) ;  /* 0x0000000000e40947 */ /* 0x000fea0003800000 */
        /* <DEDUP_REMOVED lines=40> */
[----:B------:R-:W3:Y:S01]  /*ff90*/  @P3 LDG.E.128 R40, desc[UR36][R30.64] ;  /* 0x000000241e283981 */ /* 0x000ee2000c1e1d00 */
[----:B------:R-:W-:-:S04]  /*ffa0*/  IMAD R29, R37, 0x50, RZ ;  /* 0x00000050251d7824 */ /* 0x000fc800078e02ff */
[----:B------:R-:W-:-:S04]  /*ffb0*/  IMAD.WIDE.U32 R28, R29, 0x4, R14 ;  /* 0x000000041d1c7825 */ /* 0x000fc800078e000e */
[----:B--2--5:R-:W-:Y:S01]  /*ffc0*/  FADD.FTZ R32, R32, R44 ;  /* 0x0000002c20207221 */ /* 0x024fe20000010000 */
[----:B------:R-:W-:Y:S01]  /*ffd0*/  FADD.FTZ R33, R33, R45 ;  /* 0x0000002d21217221 */ /* 0x000fe20000010000 */
[----:B------:R-:W-:Y:S01]  /*ffe0*/  FADD.FTZ R34, R34, R46 ;  /* 0x0000002e22227221 */ /* 0x000fe20000010000 */
[----:B------:R-:W-:Y:S01]  /*fff0*/  FADD.FTZ R35, R35, R47 ;  /* 0x0000002f23237221 */ /* 0x000fe20000010000 */
[----:B---3--:R-:W-:Y:S01]  /*10000*/  @P3 FMUL.FTZ R32, R32, R40 ;  /* 0x0000002820203220 */ /* 0x008fe20000410000 */
[----:B------:R-:W-:Y:S01]  /*10010*/  @P3 FMUL.FTZ R33, R33, R41 ;  /* 0x0000002921213220 */ /* 0x000fe20000410000 */
[----:B------:R-:W-:Y:S01]  /*10020*/  @P3 FMUL.FTZ R34, R34, R42 ;  /* 0x0000002a22223220 */ /* 0x000fe20000410000 */
[----:B------:R-:W-:-:S05]  /*10030*/  @P3 FMUL.FTZ R35, R35, R43 ;  /* 0x0000002b23233220 */ /* 0x000fca0000410000 */
[----:B------:R2:W-:Y:S02]  /*10040*/  STG.E.128 desc[UR36][R28.64], R32 ;  /* 0x000000201c007986 */ /* 0x0005e4000c101d24 */
.L_x_2232:
[C---:B----45:R-:W-:Y:S01]  /*10050*/  FFMA.FTZ R4, R39.reuse, R32, R4 ;  /* 0x0000002027047223 */ /* 0x070fe20000010004 */
[C---:B------:R-:W-:Y:S01]  /*10060*/  FFMA.FTZ R5, R39.reuse, R33, R5 ;  /* 0x0000002127057223 */ /* 0x040fe20000010005 */
[C---:B------:R-:W-:Y:S01]  /*10070*/  FFMA.FTZ R6, R39.reuse, R34, R6 ;  /* 0x0000002227067223 */ /* 0x040fe20000010006 */
[----:B------:R-:W-:Y:S01]  /*10080*/  FFMA.FTZ R7, R39, R35, R7 ;  /* 0x0000002327077223 */ /* 0x000fe20000010007 */
[----:B--2---:R-:W-:-:S07]  /*10090*/  IMAD.MOV.U32 R32, RZ, RZ, R20 ;  /* 0x000000ffff207224 */ /* 0x004fce00078e0014 */
.L_x_2231:
[----:B------:R-:W-:Y:S05]  /*100a0*/  BSYNC.RECONVERGENT B2 ;  /* 0x0000000000027941 */ /* 0x000fea0003800200 */
.L_x_2230:
[----:B------:R-:W-:-:S13]  /*100b0*/  ISETP.GE.U32.AND P0, PT, R26, 0x4, PT ;  /* 0x000000041a00780c */ /* 0x000fda0003f06070 */
[----:B------:R-:W-:Y:S05]  /*100c0*/  @!P0 BRA `(.L_x_2229) ;  /* 0x0000000400d88947 */ /* 0x000fea0003800000 */
[----:B------:R-:W2:Y:S01]  /*100d0*/  S2R R33, SR_CgaCtaId ;  /* 0x0000000000217919 */ /* 0x000ea20000008800 */
[----:B------:R-:W-:Y:S01]  /*100e0*/  MOV R20, 0x400 ;  /* 0x0000040000147802 */ /* 0x000fe20000000f00 */
[----:B------:R-:W-:-:S04]  /*100f0*/  IMAD.SHL.U32 R29, R22, 0x4, RZ ;  /* 0x00000004161d7824 */ /* 0x000fc800078e00ff */
[----:B------:R-:W-:Y:S02]  /*10100*/  VIADD R22, R20, 0x420 ;  /* 0x0000042014167836 */ /* 0x000fe40000000000 */
[----:B------:R-:W-:-:S03]  /*10110*/  IMAD R20, R32, 0x4, -R29 ;  /* 0x0000000420147824 */ /* 0x000fc600078e0a1d */
[----:B--2---:R-:W-:Y:S01]  /*10120*/  LEA R29, R33, R22, 0x18 ;  /* 0x00000016211d7211 */ /* 0x004fe200078ec0ff */
[C---:B------:R-:W-:Y:S02]  /*10130*/  VIADD R22, R32.reuse, 0x4 ;  /* 0x0000000420167836 */ /* 0x040fe40000000000 */
[----:B------:R-:W-:Y:S01]  /*10140*/  IMAD R33, R32, 0x50, RZ ;  /* 0x0000005020217824 */ /* 0x000fe200078e02ff */
[----:B------:R-:W-:-:S07]  /*10150*/  IADD3 R20, PT, PT, R20, 0x10, R29 ;  /* 0x0000001014147810 */ /* 0x000fce0007ffe01d */
.L_x_2239:
[----:B-1----:R-:W1:Y:S01]  /*10160*/  LDC R49, c[0x0][0x3f4] ;  /* 0x0000fd00ff317b82 */ /* 0x002e620000000800 */
[----:B------:R-:W-:Y:S01]  /*10170*/  VIADD R32, R22, 0xfffffffc ;  /* 0xfffffffc16207836 */ /* 0x000fe20000000000 */
[----:B------:R-:W-:Y:S04]  /*10180*/  BSSY.RECONVERGENT B2, `(.L_x_2233) ;  /* 0x0000031000027945 */ /* 0x000fe80003800200 */
[----:B-1----:R-:W-:-:S13]  /*10190*/  ISETP.GE.AND P0, PT, R32, R49, PT ;  /* 0x000000312000720c */ /* 0x002fda0003f06270 */
[----:B------:R-:W-:Y:S05]  /*101a0*/  @!P0 BRA `(.L_x_2234) ;  /* 0x0000000000b88947 */ /* 0x000fea0003800000 */
[----:B------:R-:W-:Y:S01]  /*101b0*/  IABS R35, R49 ;  /* 0x0000003100237213 */ /* 0x000fe20000000000 */
[----:B------:R-:W-:Y:S01]  /*101c0*/  IMAD.MOV.U32 R28, RZ, RZ, RZ ;  /* 0x000000ffff1c7224 */ /* 0x000fe200078e00ff */
[----:B------:R-:W-:Y:S01]  /*101d0*/  ISETP.GE.AND P1, PT, R32, RZ, PT ;  /* 0x000000ff2000720c */ /* 0x000fe20003f26270 */
[----:B------:R-:W1:Y:S01]  /*101e0*/  LDCU UR5, c[0x0][0x40c] ;  /* 0x00008180ff0577ac */ /* 0x000e620008000800 */
[----:B------:R-:W2:Y:S01]  /*101f0*/  I2F.RP R34, R35 ;  /* 0x0000002300227306 */ /* 0x000ea20000209400 */
[----:B------:R-:W-:-:S07]  /*10200*/  ISETP.NE.AND P2, PT, R49, RZ, PT ;  /* 0x000000ff3100720c */ /* 0x000fce0003f45270 */
[----:B--2---:R-:W2:Y:S02]  /*10210*/  MUFU.RCP R34, R34 ;  /* 0x0000002200227308 */ /* 0x004ea40000001000 */
[----:B--2---:R-:W-:-:S06]  /*10220*/  VIADD R36, R34, 0xffffffe ;  /* 0x0ffffffe22247836 */ /* 0x004fcc0000000000 */
[----:B------:R-:W2:Y:S02]  /*10230*/  F2I.FTZ.U32.TRUNC.NTZ R29, R36 ;  /* 0x00000024001d7305 */ /* 0x000ea4000021f000 */
[----:B--2---:R-:W-:-:S04]  /*10240*/  IMAD.MOV R26, RZ, RZ, -R29 ;  /* 0x000000ffff1a7224 */ /* 0x004fc800078e0a1d */
[----:B------:R-:W-:Y:S01]  /*10250*/  IMAD R37, R26, R35, RZ ;  /* 0x000000231a257224 */ /* 0x000fe200078e02ff */
[----:B------:R-:W-:-:S03]  /*10260*/  IABS R26, R32 ;  /* 0x00000020001a7213 */ /* 0x000fc60000000000 */
        /* <DEDUP_REMOVED lines=9> */
[----:B------:R2:W3:Y:S02]  /*10300*/  LDS R35, [R20+-0x10] ;  /* 0xfffff00014237984 */ /* 0x0004e40000000800 */
[----:B------:R-:W-:Y:S01]  /*10310*/  @!P1 IMAD.MOV R26, RZ, RZ, -R26 ;  /* 0x000000ffff1a9224 */ /* 0x000fe200078e0a1a */
[----:B------:R-:W-:-:S05]  /*10320*/  @!P2 LOP3.LUT R26, RZ, R49, RZ, 0x33, !PT ;  /* 0x00000031ff1aa212 */ /* 0x000fca00078e33ff */
[----:B------:R-:W-:-:S04]  /*10330*/  IMAD R29, R26, 0x50, RZ ;  /* 0x000000501a1d7824 */ /* 0x000fc800078e02ff */
[----:B------:R-:W-:-:S05]  /*10340*/  IMAD.WIDE.U32 R28, R29, 0x4, R24 ;  /* 0x000000041d1c7825 */ /* 0x000fca00078e0018 */
[----:B------:R2:W5:Y:S01]  /*10350*/  LDG.E.128 R36, desc[UR36][R28.64] ;  /* 0x000000241c247981 */ /* 0x000562000c1e1d00 */
[----:B-1----:R-:W-:-:S09]  /*10360*/  UISETP.NE.AND UP0, UPT, UR5, URZ, UPT ;  /* 0x000000ff0500728c */ /* 0x002fd2000bf05270 */
[----:B--2---:R-:W-:Y:S05]  /*10370*/  BRA.U UP0, `(.L_x_2235) ;  /* 0x0000000100347547 */ /* 0x004fea000b800000 */
[----:B------:R-:W-:Y:S01]  /*10380*/  ISETP.NE.AND P3, PT, R23, RZ, PT ;  /* 0x000000ff1700720c */ /* 0x000fe20003f65270 */
[----:B------:R-:W1:-:S12]  /*10390*/  LDS.128 R40, [R18+UR4] ;  /* 0x0000000412287984 */ /* 0x000e580008000c00 */
[----:B------:R-:W2:Y:S01]  /*103a0*/  @P3 LDG.E.128 R44, desc[UR36][R30.64] ;  /* 0x000000241e2c3981 */ /* 0x000ea2000c1e1d00 */
        /* <DEDUP_REMOVED lines=10> */
.L_x_2235:
[C---:B---3-5:R-:W-:Y:S01]  /*10450*/  FFMA.FTZ R4, R35.reuse, R36, R4 ;  /* 0x0000002423047223 */ /* 0x068fe20000010004 */
[C---:B------:R-:W-:Y:S01]  /*10460*/  FFMA.FTZ R5, R35.reuse, R37, R5 ;  /* 0x0000002523057223 */ /* 0x040fe20000010005 */
[C---:B------:R-:W-:Y:S01]  /*10470*/  FFMA.FTZ R6, R35.reuse, R38, R6 ;  /* 0x0000002623067223 */ /* 0x040fe20000010006 */
[----:B------:R-:W-:-:S07]  /*10480*/  FFMA.FTZ R7, R35, R39, R7 ;  /* 0x0000002723077223 */ /* 0x000fce0000010007 */
.L_x_2234:
[----:B------:R-:W-:Y:S05]  /*10490*/  BSYNC.RECONVERGENT B2 ;  /* 0x0000000000027941 */ /* 0x000fea0003800200 */
.L_x_2233:
[----:B------:R-:W-:Y:S01]  /*104a0*/  ISETP.GE.AND P0, PT, R22, R49, PT ;  /* 0x000000311600720c */ /* 0x000fe20003f06270 */
[----:B------:R-:W-:-:S12]  /*104b0*/  BSSY.RECONVERGENT B2, `(.L_x_2236) ;  /* 0x0000031000027945 */ /* 0x000fd80003800200 */
[----:B------:R-:W-:Y:S05]  /*104c0*/  @!P0 BRA `(.L_x_2237) ;  /* 0x0000000000bc8947 */ /* 0x000fea0003800000 */
[----:B------:R-:W-:Y:S01]  /*104d0*/  IABS R35, R49 ;  /* 0x0000003100237213 */ /* 0x000fe20000000000 */
[----:B-1----:R-:W-:Y:S01]  /*104e0*/  IMAD.MOV.U32 R28, RZ, RZ, RZ ;  /* 0x000000ffff1c7224 */ /* 0x002fe200078e00ff */
        /* <DEDUP_REMOVED lines=19> */
[----:B------:R2:W3:Y:S02]  /*10620*/  LDS R35, [R20] ;  /* 0x0000000014237984 */ /* 0x0004e40000000800 */
        /* <DEDUP_REMOVED lines=10> */
[----:B------:R-:W-:-:S04]  /*106d0*/  VIADD R29, R33, 0x140 ;  /* 0x00000140211d7836 */ /* 0x000fc80000000000 */
        /* <DEDUP_REMOVED lines=10> */
.L_x_2238:
[C---:B---3-5:R-:W-:Y:S01]  /*10780*/  FFMA.FTZ R4, R35.reuse, R36, R4 ;  /* 0x0000002423047223 */ /* 0x068fe20000010004 */
[C---:B------:R-:W-:Y:S01]  /*10790*/  FFMA.FTZ R5, R35.reuse, R37, R5 ;  /* 0x0000002523057223 */ /* 0x040fe20000010005 */
[C---:B------:R-:W-:Y:S01]  /*107a0*/  FFMA.FTZ R6, R35.reuse, R38, R6 ;  /* 0x0000002623067223 */ /* 0x040fe20000010006 */
[----:B------:R-:W-:-:S07]  /*107b0*/  FFMA.FTZ R7, R35, R39, R7 ;  /* 0x0000002723077223 */ /* 0x000fce0000010007 */
.L_x_2237:
[----:B------:R-:W-:Y:S05]  /*107c0*/  BSYNC.RECONVERGENT B2 ;  /* 0x0000000000027941 */ /* 0x000fea0003800200 */
.L_x_2236:
[C---:B------:R-:W-:Y:S02]  /*107d0*/  VIADD R26, R22.reuse, 0x4 ;  /* 0x00000004161a7836 */ /* 0x040fe40000000000 */
[----:B------:R-:W-:Y:S02]  /*107e0*/  VIADD R22, R22, 0x8 ;  /* 0x0000000816167836 */ /* 0x000fe40000000000 */
[----:B------:R-:W-:Y:S01]  /*107f0*/  VIADD R33, R33, 0x280 ;  /* 0x0000028021217836 */ /* 0x000fe20000000000 */
[----:B------:R-:W-:Y:S01]  /*10800*/  ISETP.GE.AND P0, PT, R26, R17, PT ;  /* 0x000000111a00720c */ /* 0x000fe20003f06270 */
[----:B------:R-:W-:-:S12]  /*10810*/  VIADD R20, R20, 0x20 ;  /* 0x0000002014147836 */ /* 0x000fd80000000000 */
[----:B------:R-:W-:Y:S05]  /*10820*/  @!P0 BRA `(.L_x_2239) ;  /* 0xfffffff8004c8947 */ /* 0x000fea000383ffff */
.L_x_2229:
[----:B------:R-:W-:Y:S05]  /*10830*/  BSYNC.RECONVERGENT B1 ;  /* 0x0000000000017941 */ /* 0x000fea0003800200 */
.L_x_2228:
[----:B------:R-:W-:-:S13]  /*10840*/  ISETP.NE.AND P0, PT, R13, R12, PT ;  /* 0x0000000c0d00720c */ /* 0x000fda0003f05270 */
[----:B------:R-:W-:Y:S05]  /*10850*/  @P0 BRA `(.L_x_2215) ;  /* 0x0000000000800947 */ /* 0x000fea0003800000 */
[----:B------:R-:W-:Y:S01]  /*10860*/  IMAD.MOV.U32 R17, RZ, RZ, 0x50 ;  /* 0x00000050ff117424 */ /* 0x000fe200078e00ff */
[----:B------:R-:W2:Y:S01]  /*10870*/  LDS R3, [R3+-0x4] ;  /* 0xfffffc0003037984 */ /* 0x000ea20000000800 */
[----:B------:R-:W4:Y:S02]  /*10880*/  LDCU UR5, c[0x0][0x40c] ;  /* 0x00008180ff0577ac */ /* 0x000f240008000800 */
[----:B------:R-:W-:-:S04]  /*10890*/  IMAD R17, R16, R17, -0x50 ;  /* 0xffffffb010117424 */ /* 0x000fc800078e0211 */
[----:B------:R-:W-:-:S05]  /*108a0*/  IMAD.WIDE R16, R17, 0x4, R14 ;  /* 0x0000000411107825 */ /* 0x000fca00078e020e */
[----:B-1-3--:R1:W5:Y:S01]  /*108b0*/  LDG.E.128 R28, desc[UR36][R16.64] ;  /* 0x00000024101c7981 */ /* 0x00a362000c1e1d00 */
[----:B----4-:R-:W-:-:S09]  /*108c0*/  UISETP.NE.AND UP0, UPT, UR5, URZ, UPT ;  /* 0x000000ff0500728c */ /* 0x010fd2000bf05270 */
[----:B-1----:R-:W-:Y:S05]  /*108d0*/  BRA.U UP0, `(.L_x_2240) ;  /* 0x0000000100507547 */ /* 0x002fea000b800000 */
[----:B------:R-:W1:Y:S02]  /*108e0*/  LDCU.64 UR6, c[0x0][0x460] ;  /* 0x00008c00ff0677ac */ /* 0x000e640008000a00 */
[----:B-1----:R-:W-:-:S04]  /*108f0*/  ISETP.NE.U32.AND P0, PT, RZ, UR6, PT ;  /* 0x00000006ff007c0c */ /* 0x002fc8000bf05070 */
[----:B------:R-:W-:-:S13]  /*10900*/  ISETP.NE.AND.EX P0, PT, RZ, UR7, PT, P0 ;  /* 0x00000007ff007c0c */ /* 0x000fda000bf05300 */
[----:B------:R-:W1:Y:S08]  /*10910*/  @P0 LDC R12, c[0x0][0x3f8] ;  /* 0x0000fe00ff0c0b82 */ /* 0x000e700000000800 */
[----:B------:R-:W3:Y:S01]  /*10920*/  @P0 LDC.64 R16, c[0x0][0x458] ;  /* 0x00011600ff100b82 */ /* 0x000ee20000000a00 */
[----:B-1----:R-:W-:-:S04]  /*10930*/  @P0 IMAD R21, R2, R12, R21 ;  /* 0x0000000c02150224 */ /* 0x002fc800078e0215 */
[----:B------:R-:W-:-:S04]  /*10940*/  @P0 IMAD R21, R21, 0x50, R0 ;  /* 0x0000005015150824 */ /* 0x000fc800078e0200 */
[----:B---3--:R-:W-:-:S05]  /*10950*/  @P0 IMAD.WIDE R16, R21, 0x4, R16 ;  /* 0x0000000415100825 */ /* 0x008fca00078e0210 */
[----:B------:R-:W3:Y:S01]  /*10960*/  @P0 LDG.E.128 R20, desc[UR36][R16.64] ;  /* 0x0000002410140981 */ /* 0x000ee2000c1e1d00 */
[----:B-----5:R-:W-:Y:S01]  /*10970*/  FADD.FTZ R28, R28, R8 ;  /* 0x000000081c1c7221 */ /* 0x020fe20000010000 */
[----:B------:R-:W-:Y:S02]  /*10980*/  IMAD R19, R19, 0x50, RZ ;  /* 0x0000005013137824 */ /* 0x000fe400078e02ff */
[----:B------:R-:W-:Y:S01]  /*10990*/  FADD.FTZ R29, R29, R9 ;  /* 0x000000091d1d7221 */ /* 0x000fe20000010000 */
[----:B------:R-:W-:Y:S01]  /*109a0*/  FADD.FTZ R30, R30, R10 ;  /* 0x0000000a1e1e7221 */ /* 0x000fe20000010000 */
[----:B------:R-:W-:Y:S01]  /*109b0*/  FADD.FTZ R31, R31, R11 ;  /* 0x0000000b1f1f7221 */ /* 0x000fe20000010000 */
[----:B------:R-:W-:-:S04]  /*109c0*/  IMAD.WIDE R14, R19, 0x4, R14 ;  /* 0x00000004130e7825 */ /* 0x000fc800078e020e */
[----:B---3--:R-:W-:Y:S01]  /*109d0*/  @P0 FMUL.FTZ R28, R28, R20 ;  /* 0x000000141c1c0220 */ /* 0x008fe20000410000 */
[----:B------:R-:W-:Y:S01]  /*109e0*/  @P0 FMUL.FTZ R29, R29, R21 ;  /* 0x000000151d1d0220 */ /* 0x000fe20000410000 */
[----:B------:R-:W-:Y:S01]  /*109f0*/  @P0 FMUL.FTZ R30, R30, R22 ;  /* 0x000000161e1e0220 */ /* 0x000fe20000410000 */
[----:B------:R-:W-:-:S05]  /*10a00*/  @P0 FMUL.FTZ R31, R31, R23 ;  /* 0x000000171f1f0220 */ /* 0x000fca0000410000 */
[----:B------:R1:W-:Y:S02]  /*10a10*/  STG.E.128 desc[UR36][R14.64], R28 ;  /* 0x0000001c0e007986 */ /* 0x0003e4000c101d24 */
.L_x_2240:
[C---:B--2--5:R-:W-:Y:S01]  /*10a20*/  FFMA.FTZ R4, R3.reuse, R28, R4 ;  /* 0x0000001c03047223 */ /* 0x064fe20000010004 */
[C---:B------:R-:W-:Y:S01]  /*10a30*/  FFMA.FTZ R5, R3.reuse, R29, R5 ;  /* 0x0000001d03057223 */ /* 0x040fe20000010005 */
[C---:B------:R-:W-:Y:S01]  /*10a40*/  FFMA.FTZ R6, R3.reuse, R30, R6 ;  /* 0x0000001e03067223 */ /* 0x040fe20000010006 */
[----:B------:R-:W-:-:S07]  /*10a50*/  FFMA.FTZ R7, R3, R31, R7 ;  /* 0x0000001f03077223 */ /* 0x000fce0000010007 */
.L_x_2215:
[----:B--2---:R-:W-:Y:S05]  /*10a60*/  BSYNC.RECONVERGENT B0 ;  /* 0x0000000000007941 */ /* 0x004fea0003800200 */
.L_x_2214:
[----:B------:R-:W-:Y:S01]  /*10a70*/  BAR.SYNC.DEFER_BLOCKING 0x0 ;  /* 0x0000000000007b1d */ /* 0x000fe20000010000 */
[----:B------:R-:W-:-:S13]  /*10a80*/  ISETP.GT.U32.AND P0, PT, R0, 0x4f, PT ;  /* 0x0000004f0000780c */ /* 0x000fda0003f04070 */
[----:B------:R-:W-:Y:S05]  /*10a90*/  @P0 EXIT ;  /* 0x000000000000094d */ /* 0x000fea0003800000 */
[----:B------:R-:W2:Y:S01]  /*10aa0*/  S2UR UR5, SR_CgaCtaId ;  /* 0x00000000000579c3 */ /* 0x000ea20000008800 */
        /* <DEDUP_REMOVED lines=8> */
[----:B--2---:R-:W-:-:S06]  /*10b30*/  ULEA UR4, UR5, UR4, 0x18 ;  /* 0x0000000405047291 */ /* 0x004fcc000f8ec0ff */
        /* <DEDUP_REMOVED lines=12> */
[----:B------:R0:W2:Y:S02]  /*10c00*/  @!P2 LDS.128 R8, [R13] ;  /* 0x000000000d08a984 */ /* 0x0000a40000000c00 */
[----:B------:R-:W-:Y:S06]  /*10c10*/  BAR.SYNC.DEFER_BLOCKING 0x0 ;  /* 0x0000000000007b1d */ /* 0x000fec0000010000 */
[----:B------:R-:W-:Y:S05]  /*10c20*/  @P2 EXIT ;  /* 0x000000000000294d */ /* 0x000fea0003800000 */
[----:B------:R-:W4:Y:S01]  /*10c30*/  LDCU UR4, c[0x0][0x478] ;  /* 0x00008f00ff0477ac */ /* 0x000f220008000800 */
[----:B0-2---:R-:W-:Y:S01]  /*10c40*/  @!P2 FADD.FTZ R4, R4, R8 ;  /* 0x000000080404a221 */ /* 0x005fe20000010000 */
[----:B------:R-:W-:Y:S01]  /*10c50*/  @!P2 FADD.FTZ R5, R5, R9 ;  /* 0x000000090505a221 */ /* 0x000fe20000010000 */
[----:B------:R-:W-:Y:S01]  /*10c60*/  @!P2 FADD.FTZ R6, R6, R10 ;  /* 0x0000000a0606a221 */ /* 0x000fe20000010000 */
[----:B------:R-:W-:Y:S01]  /*10c70*/  @!P2 FADD.FTZ R7, R7, R11 ;  /* 0x0000000b0707a221 */ /* 0x000fe20000010000 */
[----:B----4-:R-:W-:-:S09]  /*10c80*/  UISETP.NE.AND UP0, UPT, UR4, 0x2, UPT ;  /* 0x000000020400788c */ /* 0x010fd2000bf05270 */
[----:B------:R-:W-:Y:S05]  /*10c90*/  BRA.U UP0, `(.L_x_2241) ;  /* 0x00000001007c7547 */ /* 0x000fea000b800000 */
[----:B------:R-:W0:Y:S01]  /*10ca0*/  LDC.64 R2, c[0x0][0x470] ;  /* 0x00011c00ff027b82 */ /* 0x000e220000000a00 */
[----:B------:R-:W2:Y:S01]  /*10cb0*/  LDCU.64 UR4, c[0x0][0x380] ;  /* 0x00007000ff0477ac */ /* 0x000ea20008000a00 */
[----:B0-----:R-:W4:Y:S01]  /*10cc0*/  LDG.E R2, desc[UR36][R2.64] ;  /* 0x0000002402027981 */ /* 0x001f22000c1e1900 */
[----:B------:R-:W-:Y:S02]  /*10cd0*/  IMAD.IADD R27, R27, 0x1, R0 ;  /* 0x000000011b1b7824 */ /* 0x000fe400078e0200 */
        /* <DEDUP_REMOVED lines=11> */
[----:B------:R-:W-:-:S05]  /*10d90*/  IMAD.U32 R2, R2, 0x10000, RZ ;  /* 0x0001000002027824 */ /* 0x000fca00078e00ff */
[----:B------:R-:W-:Y:S02]  /*10da0*/  LOP3.LUT R6, R2, 0xff0000, RZ, 0xc0, !PT ;  /* 0x00ff000002067812 */ /* 0x000fe400078ec0ff */
[----:B0-----:R-:W-:Y:S02]  /*10db0*/  PRMT R3, R7, 0x8880, RZ ;  /* 0x0000888007037816 */ /* 0x001fe400000000ff */
[----:B------:R-:W-:Y:S02]  /*10dc0*/  PRMT R2, R8, 0x7710, RZ ;  /* 0x0000771008027816 */ /* 0x000fe400000000ff */
[----:B------:R-:W-:Y:S02]  /*10dd0*/  PRMT R3, R3, 0x7710, RZ ;  /* 0x0000771003037816 */ /* 0x000fe400000000ff */
[----:B----4-:R-:W-:Y:S02]  /*10de0*/  PRMT R5, R4, 0x8880, RZ ;  /* 0x0000888004057816 */ /* 0x010fe400000000ff */
[----:B------:R-:W-:Y:S01]  /*10df0*/  LOP3.LUT R4, R2, 0xff, RZ, 0xc0, !PT ;  /* 0x000000ff02047812 */ /* 0x000fe200078ec0ff */
[----:B------:R-:W-:Y:S01]  /*10e00*/  IMAD R3, R3, 0x1000000, R6 ;  /* 0x0100000003037824 */ /* 0x000fe200078e0206 */
[----:B------:R-:W-:-:S02]  /*10e10*/  PRMT R0, R5, 0x7710, RZ ;  /* 0x0000771005007816 */ /* 0x000fc400000000ff */
[C---:B--2---:R-:W-:Y:S01]  /*10e20*/  IADD3 R2, P0, PT, R27.reuse, UR4, RZ ;  /* 0x000000041b027c10 */ /* 0x044fe2000ff1e0ff */
[----:B------:R-:W-:Y:S01]  /*10e30*/  IMAD R4, R4, 0x100, R3 ;  /* 0x0000010004047824 */ /* 0x000fe200078e0203 */
[----:B------:R-:W-:Y:S02]  /*10e40*/  LOP3.LUT R5, R0, 0xff, RZ, 0xc0, !PT ;  /* 0x000000ff00057812 */ /* 0x000fe400078ec0ff */
[----:B------:R-:W-:-:S03]  /*10e50*/  LEA.HI.X.SX32 R3, R27, UR5, 0x1, P0 ;  /* 0x000000051b037c11 */ /* 0x000fc600080f0eff */
[----:B------:R-:W-:-:S05]  /*10e60*/  IMAD.IADD R5, R4, 0x1, R5 ;  /* 0x0000000104057824 */ /* 0x000fca00078e0205 */
[----:B------:R-:W-:Y:S01]  /*10e70*/  STG.E desc[UR36][R2.64], R5 ;  /* 0x0000000502007986 */ /* 0x000fe2000c101924 */
[----:B------:R-:W-:Y:S05]  /*10e80*/  EXIT ;  /* 0x000000000000794d */ /* 0x000fea0003800000 */
.L_x_2241:
[----:B------:R-:W0:Y:S01]  /*10e90*/  LDC.64 R2, c[0x0][0x380] ;  /* 0x0000e000ff027b82 */ /* 0x000e220000000a00 */
[----:B------:R-:W-:-:S04]  /*10ea0*/  IMAD.IADD R27, R27, 0x1, R0 ;  /* 0x000000011b1b7824 */ /* 0x000fc800078e0200 */
[----:B0-----:R-:W-:-:S05]  /*10eb0*/  IMAD.WIDE R2, R27, 0x4, R2 ;  /* 0x000000041b027825 */ /* 0x001fca00078e0202 */
[----:B------:R-:W-:Y:S01]  /*10ec0*/  STG.E.128 desc[UR36][R2.64], R4 ;  /* 0x0000000402007986 */ /* 0x000fe2000c101d24 */
[----:B------:R-:W-:Y:S05]  /*10ed0*/  EXIT ;  /* 0x000000000000794d */ /* 0x000fea0003800000 */
.L_x_2036:
[----:B------:R-:W-:Y:S02]  /*10ee0*/  IMAD.MOV.U32 R12, RZ, RZ, 0x10 ;  /* 0x00000010ff0c7424 */ /* 0x000fe400078e00ff */
[----:B------:R-:W-:Y:S02]  /*10ef0*/  IMAD.MOV.U32 R11, RZ, RZ, 0x1f ;  /* 0x0000001fff0b7424 */ /* 0x000fe400078e00ff */
[----:B------:R-:W-:-:S07]  /*10f00*/  IMAD.MOV.U32 R15, RZ, RZ, -0x1 ;  /* 0xffffffffff0f7424 */ /* 0x000fce00078e00ff */
[----:B0----5:R-:W-:Y:S05]  /*10f10*/  WARPSYNC.COLLECTIVE R15, `(.L_x_2242) ;  /* 0x000000000f087348 */ /* 0x021fea0003c00000 */
[----:B------:R1:W2:Y:S02]  /*10f20*/  SHFL.BFLY P6, R14, R13, R12, R11 ;  /* 0x0c00000c0d0e7389 */ /* 0x0002a400000c000b */
[----:B012--5:R-:W-:Y:S05]  /*10f30*/  ENDCOLLECTIVE ;  /* 0x000000000000791b */ /* 0x027fea0003800000 */
.L_x_2242:
[----:B------:R-:W-:Y:S02]  /*10f40*/  IMAD.MOV.U32 R12, RZ, RZ, 0x8 ;  /* 0x00000008ff0c7424 */ /* 0x000fe400078e00ff */
[----:B------:R-:W-:-:S04]  /*10f50*/  FADD.FTZ R4, R13, R14 ;  /* 0x0000000e0d047221 */ /* 0x000fc80000010000 */
[----:B------:R-:W-:-:S07]  /*10f60*/  IMAD.MOV.U32 R13, RZ, RZ, R4 ;  /* 0x000000ffff0d7224 */ /* 0x000fce00078e0004 */
[----:B------:R-:W-:Y:S05]  /*10f70*/  WARPSYNC.COLLECTIVE R15, `(.L_x_2243) ;  /* 0x000000000f087348 */ /* 0x000fea0003c00000 */
[----:B------:R0:W1:Y:S02]  /*10f80*/  SHFL.BFLY P6, R14, R13, R12, R11 ;  /* 0x0c00000c0d0e7389 */ /* 0x00006400000c000b */
[----:B01----:R-:W-:Y:S05]  /*10f90*/  ENDCOLLECTIVE ;  /* 0x000000000000791b */ /* 0x003fea0003800000 */
.L_x_2243:
[----:B------:R-:W-:Y:S02]  /*10fa0*/  IMAD.MOV.U32 R12, RZ, RZ, 0x4 ;  /* 0x00000004ff0c7424 */ /* 0x000fe400078e00ff */
[----:B------:R-:W-:-:S04]  /*10fb0*/  FADD.FTZ R5, R4, R14 ;  /* 0x0000000e04057221 */ /* 0x000fc80000010000 */
[----:B------:R-:W-:-:S07]  /*10fc0*/  IMAD.MOV.U32 R13, RZ, RZ, R5 ;  /* 0x000000ffff0d7224 */ /* 0x000fce00078e0005 */
[----:B------:R-:W-:Y:S05]  /*10fd0*/  WARPSYNC.COLLECTIVE R15, `(.L_x_2244) ;  /* 0x000000000f087348 */ /* 0x000fea0003c00000 */
[----:B------:R0:W1:Y:S02]  /*10fe0*/  SHFL.BFLY P6, R14, R13, R12, R11 ;  /* 0x0c00000c0d0e7389 */ /* 0x00006400000c000b */
[----:B01----:R-:W-:Y:S05]  /*10ff0*/  ENDCOLLECTIVE ;  /* 0x000000000000791b */ /* 0x003fea0003800000 */
.L_x_2244:
[----:B------:R-:W-:Y:S02]  /*11000*/  IMAD.MOV.U32 R12, RZ, RZ, 0x2 ;  /* 0x00000002ff0c7424 */ /* 0x000fe400078e00ff */
[----:B------:R-:W-:-:S04]  /*11010*/  FADD.FTZ R6, R5, R14 ;  /* 0x0000000e05067221 */ /* 0x000fc80000010000 */
[----:B------:R-:W-:-:S07]  /*11020*/  IMAD.MOV.U32 R13, RZ, RZ, R6 ;  /* 0x000000ffff0d7224 */ /* 0x000fce00078e0006 */
[----:B------:R-:W-:Y:S05]  /*11030*/  WARPSYNC.COLLECTIVE R15, `(.L_x_2245) ;  /* 0x000000000f087348 */ /* 0x000fea0003c00000 */
[----:B------:R0:W1:Y:S02]  /*11040*/  SHFL.BFLY P6, R14, R13, R12, R11 ;  /* 0x0c00000c0d0e7389 */ /* 0x00006400000c000b */
[----:B01----:R-:W-:Y:S05]  /*11050*/  ENDCOLLECTIVE ;  /* 0x000000000000791b */ /* 0x003fea0003800000 */
.L_x_2245:
[----:B------:R-:W-:Y:S02]  /*11060*/  IMAD.MOV.U32 R12, RZ, RZ, 0x1 ;  /* 0x00000001ff0c7424 */ /* 0x000fe400078e00ff */
[----:B------:R-:W-:-:S04]  /*11070*/  FADD.FTZ R7, R6, R14 ;  /* 0x0000000e06077221 */ /* 0x000fc80000010000 */
[----:B------:R-:W-:-:S07]  /*11080*/  IMAD.MOV.U32 R13, RZ, RZ, R7 ;  /* 0x000000ffff0d7224 */ /* 0x000fce00078e0007 */
[----:B------:R-:W-:Y:S05]  /*11090*/  WARPSYNC.COLLECTIVE R15, `(.L_x_2246) ;  /* 0x000000000f087348 */ /* 0x000fea0003c00000 */
[----:B------:R0:W1:Y:S02]  /*110a0*/  SHFL.BFLY P6, R14, R13, R12, R11 ;  /* 0x0c00000c0d0e7389 */ /* 0x00006400000c000b */
[----:B01----:R-:W-:Y:S05]  /*110b0*/  ENDCOLLECTIVE ;  /* 0x000000000000791b */ /* 0x003fea0003800000 */
.L_x_2246:
[----:B------:R-:W-:Y:S05]  /*110c0*/  BRA `(.L_x_2247) ;  /* 0xffffff0c00687947 */ /* 0x000fea000383ffff */
.L_x_2171:
[----:B------:R-:W-:Y:S01]  /*110d0*/  BSSY B0, `(.L_x_2248) ;  /* 0x0000007000007945 */ /* 0x000fe20003800000 */
[----:B------:R-:W-:Y:S02]  /*110e0*/  IMAD.MOV.U32 R12, RZ, RZ, 0x1 ;  /* 0x00000001ff0c7424 */ /* 0x000fe400078e00ff */
[----:B------:R-:W-:Y:S02]  /*110f0*/  IMAD.MOV.U32 R11, RZ, RZ, 0x1f ;  /* 0x0000001fff0b7424 */ /* 0x000fe400078e00ff */
[----:B------:R-:W-:-:S07]  /*11100*/  IMAD.MOV.U32 R15, RZ, RZ, -0x1 ;  /* 0xffffffffff0f7424 */ /* 0x000fce00078e00ff */
[----:B------:R-:W-:Y:S05]  /*11110*/  WARPSYNC.COLLECTIVE R15, `(.L_x_2249) ;  /* 0x000000000f087348 */ /* 0x000fea0003c00000 */
[----:B------:R0:W1:Y:S02]  /*11120*/  SHFL.BFLY P6, R14, R13, R12, R11 ;  /* 0x0c00000c0d0e7389 */ /* 0x00006400000c000b */
[----:B01----:R-:W-:Y:S05]  /*11130*/  ENDCOLLECTIVE ;  /* 0x000000000000791b */ /* 0x003fea0003800000 */
.L_x_2249:
[----:B------:R-:W-:Y:S05]  /*11140*/  BSYNC B0 ;  /* 0x0000000000007941 */ /* 0x000fea0003800000 */
.L_x_2248:
[----:B------:R-:W-:Y:S05]  /*11150*/  BRA `(.L_x_2250) ;  /* 0xffffffac00147947 */ /* 0x000fea000383ffff */
.L_x_2175:
[----:B------:R-:W-:Y:S01]  /*11160*/  BSSY B0, `(.L_x_2251) ;  /* 0x0000008000007945 */ /* 0x000fe20003800000 */
[----:B0-----:R-:W-:Y:S02]  /*11170*/  IMAD.MOV.U32 R13, RZ, RZ, R0 ;  /* 0x000000ffff0d7224 */ /* 0x001fe400078e0000 */
[----:B------:R-:W-:Y:S02]  /*11180*/  IMAD.MOV.U32 R12, RZ, RZ, 0x10 ;  /* 0x00000010ff0c7424 */ /* 0x000fe400078e00ff */
[----:B------:R-:W-:Y:S02]  /*11190*/  IMAD.MOV.U32 R11, RZ, RZ, 0x1f ;  /* 0x0000001fff0b7424 */ /* 0x000fe400078e00ff */
[----:B------:R-:W-:-:S07]  /*111a0*/  IMAD.MOV.U32 R15, RZ, RZ, -0x1 ;  /* 0xffffffffff0f7424 */ /* 0x000fce00078e00ff */
[----:B--23-5:R-:W-:Y:S05]  /*111b0*/  WARPSYNC.COLLECTIVE R15, `(.L_x_2252) ;  /* 0x000000000f087348 */ /* 0x02cfea0003c00000 */
[----:B------:R0:W1:Y:S02]  /*111c0*/  SHFL.BFLY P6, R14, R13, R12, R11 ;  /* 0x0c00000c0d0e7389 */ /* 0x00006400000c000b */
[----:B0123-5:R-:W-:Y:S05]  /*111d0*/  ENDCOLLECTIVE ;  /* 0x000000000000791b */ /* 0x02ffea0003800000 */
.L_x_2252:
[----:B------:R-:W-:Y:S05]  /*111e0*/  BSYNC B0 ;  /* 0x0000000000007941 */ /* 0x000fea0003800000 */
.L_x_2251:
[----:B------:R-:W-:Y:S01]  /*111f0*/  FMNMX.FTZ R13, R14, R0, !PT ;  /* 0x000000000e0d7209 */ /* 0x000fe20007810000 */
[----:B------:R-:W-:Y:S02]  /*11200*/  IMAD.MOV.U32 R12, RZ, RZ, 0x8 ;  /* 0x00000008ff0c7424 */ /* 0x000fe400078e00ff */
[----:B------:R-:W-:Y:S02]  /*11210*/  IMAD.MOV.U32 R11, RZ, RZ, 0x1f ;  /* 0x0000001fff0b7424 */ /* 0x000fe400078e00ff */
[----:B------:R-:W-:-:S07]  /*11220*/  IMAD.MOV.U32 R15, RZ, RZ, -0x1 ;  /* 0xffffffffff0f7424 */ /* 0x000fce00078e00ff */
[----:B------:R-:W-:Y:S05]  /*11230*/  WARPSYNC.COLLECTIVE R15, `(.L_x_2253) ;  /* 0x000000000f087348 */ /* 0x000fea0003c00000 */
[----:B------:R0:W1:Y:S02]  /*11240*/  SHFL.BFLY P6, R14, R13, R12, R11 ;  /* 0x0c00000c0d0e7389 */ /* 0x00006400000c000b */
[----:B01----:R-:W-:Y:S05]  /*11250*/  ENDCOLLECTIVE ;  /* 0x000000000000791b */ /* 0x003fea0003800000 */
.L_x_2253:
[----:B------:R-:W-:Y:S01]  /*11260*/  IMAD.MOV.U32 R12, RZ, RZ, 0x4 ;  /* 0x00000004ff0c7424 */ /* 0x000fe200078e00ff */
[----:B------:R-:W-:-:S05]  /*11270*/  FMNMX.FTZ R5, R13, R14, !PT ;  /* 0x0000000e0d057209 */ /* 0x000fca0007810000 */
[----:B------:R-:W-:-:S07]  /*11280*/  IMAD.MOV.U32 R13, RZ, RZ, R5 ;  /* 0x000000ffff0d7224 */ /* 0x000fce00078e0005 */
[----:B------:R-:W-:Y:S05]  /*11290*/  WARPSYNC.COLLECTIVE R15, `(.L_x_2254) ;  /* 0x000000000f087348 */ /* 0x000fea0003c00000 */
[----:B------:R0:W1:Y:S02]  /*112a0*/  SHFL.BFLY P6, R14, R13, R12, R11 ;  /* 0x0c00000c0d0e7389 */ /* 0x00006400000c000b */
[----:B01----:R-:W-:Y:S05]  /*112b0*/  ENDCOLLECTIVE ;  /* 0x000000000000791b */ /* 0x003fea0003800000 */
.L_x_2254:
[----:B------:R-:W-:Y:S01]  /*112c0*/  IMAD.MOV.U32 R12, RZ, RZ, 0x2 ;  /* 0x00000002ff0c7424 */ /* 0x000fe200078e00ff */
[----:B------:R-:W-:-:S05]  /*112d0*/  FMNMX.FTZ R6, R5, R14, !PT ;  /* 0x0000000e05067209 */ /* 0x000fca0007810000 */
[----:B------:R-:W-:-:S07]  /*112e0*/  IMAD.MOV.U32 R13, RZ, RZ, R6 ;  /* 0x000000ffff0d7224 */ /* 0x000fce00078e0006 */
[----:B------:R-:W-:Y:S05]  /*112f0*/  WARPSYNC.COLLECTIVE R15, `(.L_x_2255) ;  /* 0x000000000f087348 */ /* 0x000fea0003c00000 */
[----:B------:R0:W1:Y:S02]  /*11300*/  SHFL.BFLY P6, R14, R13, R12, R11 ;  /* 0x0c00000c0d0e7389 */ /* 0x00006400000c000b */
[----:B01----:R-:W-:Y:S05]  /*11310*/  ENDCOLLECTIVE ;  /* 0x000000000000791b */ /* 0x003fea0003800000 */
.L_x_2255:
[----:B------:R-:W-:Y:S05]  /*11320*/  BRA `(.L_x_2256) ;  /* 0xffffffac004c7947 */ /* 0x000fea000383ffff */
.L_x_2257:
        /* <DEDUP_REMOVED lines=13> */
.L_x_4063:


//--------------------- .text._ZN4mmha33masked_multihead_attention_kernelIfLi80ELi128ELi4ELi32ELi64ELb1ELb0EEEv26Multihead_attention_paramsIT_XT5_EE --------------------------
	.section	.text._ZN4mmha33masked_multihead_attention_kernelIfLi80ELi128ELi4ELi32ELi64ELb1ELb0EEEv26Multihead_attention_paramsIT_XT5_EE,"ax",@progbits
	.align	128
        .global         _ZN4mmha33masked_multihead_attention_kernelIfLi80ELi128ELi4ELi32ELi64ELb1ELb0EEEv26Multihead_attention_paramsIT_XT5_EE
        .type           _ZN4mmha33masked_multihead_attention_kernelIfLi80ELi128ELi4ELi32ELi64ELb1ELb0EEEv26Multihead_attention_paramsIT_XT5_EE,@function
        .size           _ZN4mmha33masked_multihead_attention_kernelIfLi80ELi128ELi4ELi32ELi64ELb1ELb0EEEv26Multihead_attention_paramsIT_XT5_EE,(.L_x_4064 - _ZN4mmha33masked_multihead_attention_kernelIfLi80ELi128ELi4ELi32ELi64ELb1ELb0EEEv26Multihead_attention_paramsIT_XT5_EE)
        .other          _ZN4mmha33masked_multihead_attention_kernelIfLi80ELi128ELi4ELi32ELi64ELb1ELb0EEEv26Multihead_attention_paramsIT_XT5_EE,@"STO_CUDA_ENTRY STV_DEFAULT"
_ZN4mmha33masked_multihead_attention_kernelIfLi80ELi128ELi4ELi32ELi64ELb1ELb0EEEv26Multihead_attention_paramsIT_XT5_EE:
.text._ZN4mmha33masked_multihead_attention_kernelIfLi80ELi128ELi4ELi32ELi64ELb1ELb0EEEv26Multihead_attention_paramsIT_XT5_EE:
        /* <DEDUP_REMOVED lines=14> */
.L_x_2258:
[----:B------:R-:W1:Y:S01]  /*00e0*/  LDCU.64 UR4, c[0x0][0x498] ;  /* 0x00009300ff0477ac */ /* 0x000e620008000a00 */
[----:B------:R-:W2:Y:S01]  /*00f0*/  S2R R6, SR_CTAID.Y ;  /* 0x0000000000067919 */ /* 0x000ea20000002600 */
[----:B------:R-:W3:Y:S01]  /*0100*/  LDCU UR8, c[0x0][0x3f0] ;  /* 0x00007e00ff0877ac */ /* 0x000ee20008000800 */
[----:B-1----:R-:W-:Y:S01]  /*0110*/  UIMAD.WIDE.U32 UR4, UR7, 0x4, UR4 ;  /* 0x00000004070478a5 */ /* 0x002fe2000f8e0004 */
[----:B---3--:R-:W-:-:S05]  /*0120*/  IMAD.U32 R0, RZ, RZ, UR8 ;  /* 0x00000008ff007e24 */ /* 0x008fca000f8e00ff */
[----:B------:R-:W-:Y:S02]  /*0130*/  IMAD.U32 R2, RZ, RZ, UR4 ;  /* 0x00000004ff027e24 */ /* 0x000fe4000f8e00ff */
[----:B------:R-:W-:Y:S01]  /*0140*/  IMAD.U32 R3, RZ, RZ, UR5 ;  /* 0x00000005ff037e24 */ /* 0x000fe2000f8e00ff */
[----:B------:R-:W-:-:S04]  /*0150*/  IABS R7, R0 ;  /* 0x0000000000077213 */ /* 0x000fc80000000000 */
[----:B------:R1:W3:Y:S01]  /*0160*/  LDG.E R11, desc[UR36][R2.64] ;  /* 0x00000024020b7981 */ /* 0x0002e2000c1e1900 */
[----:B------:R-:W4:Y:S08]  /*0170*/  I2F.RP R0, R7 ;  /* 0x0000000700007306 */ /* 0x000f300000209400 */
[----:B----4-:R-:W4:Y:S02]  /*0180*/  MUFU.RCP R0, R0 ;  /* 0x0000000000007308 */ /* 0x010f240000001000 */
[----:B----4-:R-:W-:-:S06]  /*0190*/  VIADD R4, R0, 0xffffffe ;  /* 0x0ffffffe00047836 */ /* 0x010fcc0000000000 */
[----:B------:R4:W0:Y:S01]  /*01a0*/  F2I.FTZ.U32.TRUNC.NTZ R5, R4 ;  /* 0x0000000400057305 */ /* 0x000822000021f000 */
[----:B--2---:R-:W-:Y:S01]  /*01b0*/  IABS R0, R6 ;  /* 0x0000000600007213 */ /* 0x004fe20000000000 */
[----:B----4-:R-:W-:Y:S02]  /*01c0*/  IMAD.MOV.U32 R4, RZ, RZ, RZ ;  /* 0x000000ffff047224 */ /* 0x010fe400078e00ff */
[----:B0-----:R-:W-:-:S04]  /*01d0*/  IMAD.MOV R8, RZ, RZ, -R5 ;  /* 0x000000ffff087224 */ /* 0x001fc800078e0a05 */
[----:B------:R-:W-:-:S04]  /*01e0*/  IMAD R9, R8, R7, RZ ;  /* 0x0000000708097224 */ /* 0x000fc800078e02ff */
[----:B------:R-:W-:-:S06]  /*01f0*/  IMAD.HI.U32 R5, R5, R9, R4 ;  /* 0x0000000905057227 */ /* 0x000fcc00078e0004 */
[----:B------:R-:W-:-:S05]  /*0200*/  IMAD.HI.U32 R5, R5, R0, RZ ;  /* 0x0000000005057227 */ /* 0x000fca00078e00ff */
[----:B------:R-:W-:-:S13]  /*0210*/  R2UR UR6, R5 ;  /* 0x00000000050672ca */ /* 0x000fda00000e0000 */
[----:B------:R-:W-:-:S04]  /*0220*/  IMAD R4, RZ, RZ, -UR6 ;  /* 0x80000006ff047e24 */ /* 0x000fc8000f8e02ff */
[C---:B-1----:R-:W-:Y:S02]  /*0230*/  IMAD R2, R7.reuse, R4, R0 ;  /* 0x0000000407027224 */ /* 0x042fe400078e0200 */
[----:B------:R-:W-:Y:S01]  /*0240*/  IMAD.U32 R3, RZ, RZ, UR6 ;  /* 0x00000006ff037e24 */ /* 0x000fe2000f8e00ff */
[----:B------:R-:W-:Y:S01]  /*0250*/  ULOP3.LUT UR4, UR7, UR8, URZ, 0x3c, !UPT ;  /* 0x0000000807047292 */ /* 0x000fe2000f8e3cff */
[----:B------:R-:W0:Y:S01]  /*0260*/  LDC.64 R4, c[0x0][0x460] ;  /* 0x00011800ff047b82 */ /* 0x000e220000000a00 */
[----:B------:R-:W-:Y:S01]  /*0270*/  ISETP.GT.U32.AND P0, PT, R7, R2, PT ;  /* 0x000000020700720c */ /* 0x000fe20003f04070 */
[----:B------:R-:W-:-:S06]  /*0280*/  UISETP.NE.AND UP0, UPT, UR8, URZ, UPT ;  /* 0x000000ff0800728c */ /* 0x000fcc000bf05270 */
[----:B------:R-:W1:Y:S06]  /*0290*/  LDC R0, c[0x0][0x40c] ;  /* 0x00010300ff007b82 */ /* 0x000e6c0000000800 */
[----:B------:R-:W-:Y:S02]  /*02a0*/  @!P0 VIADD R3, R3, 0x1 ;  /* 0x0000000103038836 */ /* 0x000fe40000000000 */
[----:B------:R-:W-:-:S03]  /*02b0*/  @!P0 IMAD.IADD R2, R2, 0x1, -R7 ;  /* 0x0000000102028824 */ /* 0x000fc600078e0a07 */
[----:B------:R-:W-:Y:S02]  /*02c0*/  @!P0 R2UR UR6, R3 ;  /* 0x00000000030682ca */ /* 0x000fe400000e0000 */
[----:B------:R-:W-:-:S11]  /*02d0*/  ISETP.GE.U32.AND P1, PT, R2, R7, PT ;  /* 0x000000070200720c */ /* 0x000fd60003f26070 */
[----:B------:R-:W-:-:S04]  /*02e0*/  IMAD.U32 R2, RZ, RZ, UR6 ;  /* 0x00000006ff027e24 */ /* 0x000fc8000f8e00ff */
[----:B------:R-:W-:Y:S01]  /*02f0*/  @P1 VIADD R2, R2, 0x1 ;  /* 0x0000000102021836 */ /* 0x000fe20000000000 */
[----:B------:R-:W-:-:S04]  /*0300*/  UISETP.GE.AND UP1, UPT, UR4, URZ, UPT ;  /* 0x000000ff0400728c */ /* 0x000fc8000bf26270 */
[----:B------:R-:W-:-:S13]  /*0310*/  @P1 R2UR UR6, R2 ;  /* 0x00000000020612ca */ /* 0x000fda00000e0000 */
[----:B------:R-:W-:Y:S01]  /*0320*/  UMOV UR41, UR6 ;  /* 0x0000000600297c82 */ /* 0x000fe20008000000 */
[----:B0-----:R-:W-:Y:S01]  /*0330*/  ISETP.NE.U32.AND P0, PT, R4, RZ, PT ;  /* 0x000000ff0400720c */ /* 0x001fe20003f05070 */
[----:B------:R-:W-:Y:S02]  /*0340*/  @!UP1 UIADD3 UR41, UPT, UPT, -UR41, URZ, URZ ;  /* 0x000000ff29299290 */ /* 0x000fe4000fffe1ff */
[----:B------:R-:W-:Y:S01]  /*0350*/  @!UP0 ULOP3.LUT UR41, URZ, UR8, URZ, 0x33, !UPT ;  /* 0x00000008ff298292 */ /* 0x000fe2000f8e33ff */
[----:B------:R-:W0:Y:S01]  /*0360*/  LDCU UR8, c[0x0][0x3f4] ;  /* 0x00007e80ff0877ac */ /* 0x000e220008000800 */
[----:B------:R-:W-:Y:S01]  /*0370*/  ISETP.NE.AND.EX P0, PT, R5, RZ, PT, P0 ;  /* 0x000000ff0500720c */ /* 0x000fe20003f05300 */
[----:B------:R-:W2:Y:S01]  /*0380*/  S2R R53, SR_TID.X ;  /* 0x0000000000357919 */ /* 0x000ea20000002100 */
[----:B------:R-:W4:Y:S01]  /*0390*/  S2UR UR46, SR_CTAID.X ;  /* 0x00000000002e79c3 */ /* 0x000f220000002500 */
[----:B------:R-:W4:Y:S01]  /*03a0*/  LDCU UR6, c[0x0][0x3f8] ;  /* 0x00007f00ff0677ac */ /* 0x000f220008000800 */
[----:B-1----:R-:W-:Y:S01]  /*03b0*/  ISETP.EQ.AND P4, PT, R0, RZ, P0 ;  /* 0x000000ff0000720c */ /* 0x002fe20000782270 */
[----:B0-----:R-:W-:-:S05]  /*03c0*/  IMAD.U32 R36, RZ, RZ, UR8 ;  /* 0x00000008ff247e24 */ /* 0x001fca000f8e00ff */
[----:B------:R-:W-:-:S04]  /*03d0*/  IABS R8, R36 ;  /* 0x0000002400087213 */ /* 0x000fc80000000000 */
[----:B------:R-:W0:Y:S03]  /*03e0*/  I2F.RP R3, R8 ;  /* 0x0000000800037306 */ /* 0x000e260000209400 */
[----:B------:R-:W-:-:S05]  /*03f0*/  VOTEU.ANY UP2, P4 ;  /* 0x0000000000ff7886 */ /* 0x000fca0002040100 */
[----:B------:R-:W1:Y:S01]  /*0400*/  @UP2 LDCU.64 UR4, c[0x0][0x460] ;  /* 0x00008c00ff0427ac */ /* 0x000e620008000a00 */
[----:B0-----:R-:W0:Y:S01]  /*0410*/  MUFU.RCP R3, R3 ;  /* 0x0000000300037308 */ /* 0x001e220000001000 */
[----:B------:R-:W-:Y:S01]  /*0420*/  PLOP3.LUT P0, PT, PT, PT, UP2, 0x80, 0x8 ;  /* 0x000000000008781c */ /* 0x000fe20003f0f028 */
[----:B-1----:R-:W-:Y:S01]  /*0430*/  @UP2 UIMAD.WIDE UR4, UR41, 0x4, UR4 ;  /* 0x00000004290428a5 */ /* 0x002fe2000f8e0204 */
[----:B0-----:R-:W-:-:S05]  /*0440*/  VIADD R6, R3, 0xffffffe ;  /* 0x0ffffffe03067836 */ /* 0x001fca0000000000 */
[----:B------:R0:W1:Y:S01]  /*0450*/  F2I.FTZ.U32.TRUNC.NTZ R7, R6 ;  /* 0x0000000600077305 */ /* 0x000062000021f000 */
[----:B------:R-:W-:-:S04]  /*0460*/  IMAD.U32 R4, RZ, RZ, UR4 ;  /* 0x00000004ff047e24 */ /* 0x000fc8000f8e00ff */
[----:B------:R-:W4:Y:S01]  /*0470*/  LDCU UR4, c[0x0][0x3e8] ;  /* 0x00007d00ff0477ac */ /* 0x000f220008000800 */
[----:B------:R-:W-:-:S05]  /*0480*/  IMAD.U32 R5, RZ, RZ, UR5 ;  /* 0x00000005ff057e24 */ /* 0x000fca000f8e00ff */
[----:B------:R1:W5:Y:S01]  /*0490*/  @P0 LDG.E R10, desc[UR36][R4.64] ;  /* 0x00000024040a0981 */ /* 0x000362000c1e1900 */
[----:B0-----:R-:W-:Y:S02]  /*04a0*/  IMAD.MOV.U32 R6, RZ, RZ, RZ ;  /* 0x000000ffff067224 */ /* 0x001fe400078e00ff */
[----:B-1----:R-:W-:-:S04]  /*04b0*/  IMAD.MOV R5, RZ, RZ, -R7 ;  /* 0x000000ffff057224 */ /* 0x002fc800078e0a07 */
[----:B------:R-:W-:-:S04]  /*04c0*/  IMAD R5, R5, R8, RZ ;  /* 0x0000000805057224 */ /* 0x000fc800078e02ff */
[----:B------:R-:W-:Y:S01]  /*04d0*/  IMAD.HI.U32 R7, R7, R5, R6 ;  /* 0x0000000507077227 */ /* 0x000fe200078e0006 */
[----:B---3--:R-:W-:-:S13]  /*04e0*/  R2UR UR44, R11 ;  /* 0x000000000b2c72ca */ /* 0x008fda00000e0000 */
        /* <DEDUP_REMOVED lines=11> */
[----:B--2---:R-:W-:Y:S01]  /*05a0*/  ISETP.GT.U32.AND P3, PT, R53, 0x13, PT ;  /* 0x000000133500780c */ /* 0x004fe20003f64070 */
[----:B------:R-:W-:Y:S02]  /*05b0*/  UP2UR UR43, UPR, URZ, 0x4 ;  /* 0x00000004ff2b7883 */ /* 0x000fe40008000000 */
[----:B------:R-:W-:-:S08]  /*05c0*/  UISETP.GE.AND UP2, UPT, UR45, URZ, UPT ;  /* 0x000000ff2d00728c */ /* 0x000fd0000bf46270 */
[----:B------:R-:W-:Y:S01]  /*05d0*/  @!P0 IADD3 R8, PT, PT, -R8, UR40, RZ ;  /* 0x0000002808088c10 */ /* 0x000fe2000fffe1ff */
[----:B------:R-:W-:-:S03]  /*05e0*/  UISETP.NE.AND UP0, UPT, UR8, URZ, UPT ;  /* 0x000000ff0800728c */ /* 0x000fc6000bf05270 */
[----:B------:R-:W-:Y:S01]  /*05f0*/  @!P0 R2UR UR40, R8 ;  /* 0x00000000082882ca */ /* 0x000fe200000e0000 */
[----:B------:R-:W-:Y:S02]  /*0600*/  UIMAD UR42, UR7, UR6, UR46 ;  /* 0x00000006072a72a4 */ /* 0x000fe4000f8e022e */
        /* <DEDUP_REMOVED lines=10> */
[----:B------:R-:W-:Y:S01]  /*06b0*/  CS2R R28, SRZ ;  /* 0x00000000001c7805 */ /* 0x000fe2000001ff00 */
[----:B------:R-:W-:Y:S01]  /*06c0*/  IMAD.SHL.U32 R22, R53, 0x4, RZ ;  /* 0x0000000435167824 */ /* 0x000fe200078e00ff */
        /* <DEDUP_REMOVED lines=21> */
.L_x_2260:
[----:B------:R-:W-:Y:S05]  /*0820*/  BSYNC.RECONVERGENT B0 ;  /* 0x0000000000007941 */ /* 0x000fea0003800200 */
.L_x_2259:
[----:B------:R-:W1:Y:S01]  /*0830*/  LDC.64 R4, c[0x0][0x418] ;  /* 0x00010600ff047b82 */ /* 0x000e620000000a00 */
[----:B------:R-:W2:Y:S01]  /*0840*/  LDCU.64 UR4, c[0x0][0x390] ;  /* 0x00007200ff0477ac */ /* 0x000ea20008000a00 */
[----:B------:R-:W3:Y:S01]  /*0850*/  S2R R17, SR_CTAID.X ;  /* 0x0000000000117919 */ /* 0x000ee20000002500 */
[----:B------:R-:W-:Y:S01]  /*0860*/  @!P3 IMAD R3, R53, R36, UR45 ;  /* 0x0000002d3503be24 */ /* 0x000fe2000f8e0224 */
[----:B------:R-:W4:Y:S03]  /*0870*/  LDCU.64 UR8, c[0x0][0x3a0] ;  /* 0x00007400ff0877ac */ /* 0x000f260008000a00 */
[----:B0-----:R-:W-:Y:S01]  /*0880*/  @!P3 IMAD.SHL.U32 R7, R3, 0x4, RZ ;  /* 0x000000040307b824 */ /* 0x001fe200078e00ff */
[----:B------:R-:W0:Y:S01]  /*0890*/  @!P3 LDC.64 R8, c[0x0][0x3b8] ;  /* 0x0000ee00ff08bb82 */ /* 0x000e220000000a00 */
[----:B------:R-:W-:Y:S01]  /*08a0*/  VOTEU.ANY UP0, P4 ;  /* 0x0000000000ff7886 */ /* 0x000fe20002000100 */
[----:B------:R-:W-:Y:S01]  /*08b0*/  PLOP3.LUT P4, PT, PT, PT, UP0, 0x80, 0x8 ;  /* 0x000000000008781c */ /* 0x000fe20003f8f008 */
[----:B------:R-:W-:Y:S01]  /*08c0*/  UIMAD UR42, UR42, 0x50, URZ ;  /* 0x000000502a2a78a4 */ /* 0x000fe2000f8e02ff */
[----:B------:R-:W-:-:S04]  /*08d0*/  PLOP3.LUT P1, PT, PT, PT, UP0, 0x40, 0x4 ;  /* 0x000000000004781c */ /* 0x000fc80003f2e808 */
[----:B------:R-:W-:Y:S02]  /*08e0*/  ISETP.GT.U32.OR P1, PT, R53, 0x1f, P1 ;  /* 0x0000001f3500780c */ /* 0x000fe40000f24470 */
[----:B--2---:R-:W-:Y:S02]  /*08f0*/  ISETP.NE.U32.AND P0, PT, RZ, UR4, PT ;  /* 0x00000004ff007c0c */ /* 0x004fe4000bf05070 */
[----:B----4-:R-:W-:Y:S02]  /*0900*/  ISETP.NE.U32.AND P2, PT, RZ, UR8, PT ;  /* 0x00000008ff007c0c */ /* 0x010fe4000bf45070 */
[----:B-1----:R-:W-:Y:S02]  /*0910*/  ISETP.NE.U32.AND P5, PT, R4, RZ, PT ;  /* 0x000000ff0400720c */ /* 0x002fe40003fa5070 */
[----:B------:R-:W-:Y:S02]  /*0920*/  R2UR UR4, R5 ;  /* 0x00000000050472ca */ /* 0x000fe400000e0000 */
[----:B------:R-:W-:-:S02]  /*0930*/  CS2R R4, SRZ ;  /* 0x0000000000047805 */ /* 0x000fc4000001ff00 */
[----:B------:R-:W-:Y:S01]  /*0940*/  ISETP.NE.AND.EX P2, PT, RZ, UR9, PT, P2 ;  /* 0x00000009ff007c0c */ /* 0x000fe2000bf45320 */
[----:B------:R-:W1:Y:S01]  /*0950*/  @!P1 LDC.64 R14, c[0x0][0x450] ;  /* 0x00011400ff0e9b82 */ /* 0x000e620000000a00 */
[----:B------:R-:W-:Y:S01]  /*0960*/  ISETP.NE.AND.EX P0, PT, RZ, UR5, PT, P0 ;  /* 0x00000005ff007c0c */ /* 0x000fe2000bf05300 */
[----:B------:R-:W-:Y:S01]  /*0970*/  VOTEU.ALL UP1, P1 ;  /* 0x0000000000ff7886 */ /* 0x000fe20000820000 */
[----:B------:R-:W-:Y:S01]  /*0980*/  ISETP.GT.U32.OR P2, PT, R53, 0x13, !P2 ;  /* 0x000000133500780c */ /* 0x000fe20005744470 */
[----:B---3--:R-:W-:Y:S01]  /*0990*/  IMAD R3, R17, 0x50, R22 ;  /* 0x0000005011037824 */ /* 0x008fe200078e0216 */
[----:B------:R-:W-:Y:S01]  /*09a0*/  ISETP.GT.U32.OR P0, PT, R53, 0x13, !P0 ;  /* 0x000000133500780c */ /* 0x000fe20004704470 */
[----:B------:R-:W-:Y:S01]  /*09b0*/  @!P3 IMAD R17, R36, UR42, R7 ;  /* 0x0000002a2411bc24 */ /* 0x000fe2000f8e0207 */
[----:B------:R-:W-:Y:S01]  /*09c0*/  ISETP.NE.OR P2, PT, R0, RZ, P2 ;  /* 0x000000ff0000720c */ /* 0x000fe20001745670 */
[----:B------:R-:W-:Y:S01]  /*09d0*/  VOTEU.ANY UP0, P5 ;  /* 0x0000000000ff7886 */ /* 0x000fe20002800100 */
[----:B-----5:R-:W-:Y:S01]  /*09e0*/  @P4 R2UR UR38, R10 ;  /* 0x000000000a2642ca */ /* 0x020fe200000e0000 */
[----:B------:R-:W-:Y:S01]  /*09f0*/  UISETP.NE.AND.EX UP0, UPT, UR4, URZ, UPT, UP0 ;  /* 0x000000ff0400728c */ /* 0x000fe2000bf05300 */
[----:B------:R-:W-:Y:S01]  /*0a00*/  CS2R R6, SRZ ;  /* 0x0000000000067805 */ /* 0x000fe2000001ff00 */
[----:B0-----:R-:W-:-:S06]  /*0a10*/  @!P3 IMAD.WIDE R8, R17, 0x4, R8 ;  /* 0x000000041108b825 */ /* 0x001fcc00078e0208 */
[----:B------:R-:W0:Y:S03]  /*0a20*/  @!P0 LDC.64 R10, c[0x0][0x390] ;  /* 0x0000e400ff0a8b82 */ /* 0x000e260000000a00 */
[----:B------:R-:W2:Y:S01]  /*0a30*/  @UP0 LDCU.64 UR4, c[0x0][0x418] ;  /* 0x00008300ff0407ac */ /* 0x000ea20008000a00 */
[----:B------:R-:W-:-:S04]  /*0a40*/  @!UP1 UIMAD UR6, UR38, UR6, URZ ;  /* 0x00000006260692a4 */ /* 0x000fc8000f8e02ff */
[----:B------:R-:W3:Y:S01]  /*0a50*/  @!P2 LDC.64 R12, c[0x0][0x3a0] ;  /* 0x0000e800ff0cab82 */ /* 0x000ee20000000a00 */
[----:B------:R-:W-:Y:S01]  /*0a60*/  PLOP3.LUT P4, PT, PT, PT, UP0, 0x80, 0x8 ;  /* 0x000000000008781c */ /* 0x000fe20003f8f008 */
[----:B------:R-:W-:Y:S01]  /*0a70*/  IMAD.U32 R16, RZ, RZ, UR6 ;  /* 0x00000006ff107e24 */ /* 0x000fe2000f8e00ff */
[----:B------:R-:W-:Y:S02]  /*0a80*/  CS2R R26, SRZ ;  /* 0x00000000001a7805 */ /* 0x000fe4000001ff00 */
[----:B------:R-:W-:Y:S02]  /*0a90*/  CS2R R24, SRZ ;  /* 0x0000000000187805 */ /* 0x000fe4000001ff00 */
[----:B------:R-:W-:Y:S01]  /*0aa0*/  CS2R R18, SRZ ;  /* 0x0000000000127805 */ /* 0x000fe2000001ff00 */
[----:B------:R-:W-:Y:S01]  /*0ab0*/  @!P1 IMAD R23, R16, 0x50, R3 ;  /* 0x0000005010179824 */ /* 0x000fe200078e0203 */
[----:B--2---:R-:W-:Y:S01]  /*0ac0*/  @UP0 UIMAD.WIDE.U32 UR4, UR7, 0x4, UR4 ;  /* 0x00000004070408a5 */ /* 0x004fe2000f8e0004 */
[----:B------:R-:W-:Y:S01]  /*0ad0*/  CS2R R16, SRZ ;  /* 0x0000000000107805 */ /* 0x000fe2000001ff00 */
[----:B------:R-:W2:Y:S01]  /*0ae0*/  @!P3 LDG.E.128 R24, desc[UR36][R8.64] ;  /* 0x000000240818b981 */ /* 0x000ea2000c1e1d00 */
[----:B0-----:R-:W-:-:S04]  /*0af0*/  @!P0 IMAD.WIDE.U32 R10, R3, 0x4, R10 ;  /* 0x00000004030a8825 */ /* 0x001fc800078e000a */
[----:B------:R-:W-:Y:S01]  /*0b00*/  IMAD.U32 R20, RZ, RZ, UR4 ;  /* 0x00000004ff147e24 */ /* 0x000fe2000f8e00ff */
[----:B------:R1:W4:Y:S01]  /*0b10*/  @!P0 LDG.E.128 R4, desc[UR36][R10.64] ;  /* 0x000000240a048981 */ /* 0x000322000c1e1d00 */
[----:B------:R-:W-:Y:S02]  /*0b20*/  IMAD.U32 R21, RZ, RZ, UR5 ;  /* 0x00000005ff157e24 */ /* 0x000fe4000f8e00ff */
[----:B---3--:R-:W-:Y:S01]  /*0b30*/  @!P2 IMAD.WIDE.U32 R12, R3, 0x4, R12 ;  /* 0x00000004030ca825 */ /* 0x008fe200078e000c */
[----:B------:R-:W0:Y:S01]  /*0b40*/  LDCU.U8 UR4, c[0x0][0x404] ;  /* 0x00008080ff0477ac */ /* 0x000e220008000000 */
[----:B------:R-:W3:Y:S01]  /*0b50*/  LDC R3, c[0x0][0x400] ;  /* 0x00010000ff037b82 */ /* 0x000ee20000000800 */
[----:B------:R-:W2:Y:S01]  /*0b60*/  @P4 LDG.E R20, desc[UR36][R20.64] ;  /* 0x0000002414144981 */ /* 0x000ea2000c1e1900 */
[----:B-1----:R-:W-:-:S03]  /*0b70*/  @!P1 IMAD.WIDE R10, R23, 0x4, R14 ;  /* 0x00000004170a9825 */ /* 0x002fc600078e020e */
[----:B------:R-:W2:Y:S04]  /*0b80*/  @!P2 LDG.E.128 R16, desc[UR36][R12.64] ;  /* 0x000000240c10a981 */ /* 0x000ea8000c1e1d00 */
[----:B------:R-:W2:Y:S01]  /*0b90*/  @!P1 LDG.E.128 R32, desc[UR36][R10.64] ;  /* 0x000000240a209981 */ /* 0x000ea2000c1e1d00 */
[----:B------:R-:W-:Y:S02]  /*0ba0*/  ISETP.NE.AND P2, PT, R0, RZ, PT ;  /* 0x000000ff0000720c */ /* 0x000fe40003f45270 */
[----:B0-----:R-:W-:Y:S01]  /*0bb0*/  ISETP.NE.AND P0, PT, RZ, UR4, PT ;  /* 0x00000004ff007c0c */ /* 0x001fe2000bf05270 */
[----:B------:R-:W-:-:S03]  /*0bc0*/  IMAD.MOV R14, RZ, RZ, -R36 ;  /* 0x000000ffff0e7224 */ /* 0x000fc600078e0a24 */
[----:B---3--:R-:W-:Y:S02]  /*0bd0*/  ISETP.LT.OR P0, PT, R3, 0x1, P0 ;  /* 0x000000010300780c */ /* 0x008fe40000701670 */
[----:B------:R-:W-:Y:S01]  /*0be0*/  VIADDMNMX R14, R14, UR44, RZ, !PT ;  /* 0x0000002c0e0e7c46 */ /* 0x000fe2000f8001ff */
[----:B------:R-:W-:Y:S01]  /*0bf0*/  UMOV UR39, URZ ;  /* 0x000000ff00277c82 */ /* 0x000fe20008000000 */
[----:B------:R-:W-:Y:S02]  /*0c00*/  BSSY.RECONVERGENT B6, `(.L_x_2261) ;  /* 0x000011f000067945 */ /* 0x000fe40003800200 */
[----:B------:R-:W-:Y:S01]  /*0c10*/  R2UR UR47, R14 ;  /* 0x000000000e2f72ca */ /* 0x000fe200000e0000 */
[----:B----4-:R-:W-:Y:S01]  /*0c20*/  FADD.FTZ R28, R4, R28 ;  /* 0x0000001c041c7221 */ /* 0x010fe20000010000 */
[----:B------:R-:W-:Y:S01]  /*0c30*/  FADD.FTZ R29, R5, R29 ;  /* 0x0000001d051d7221 */ /* 0x000fe20000010000 */
[----:B------:R-:W-:Y:S01]  /*0c40*/  FADD.FTZ R30, R6, R30 ;  /* 0x0000001e061e7221 */ /* 0x000fe20000010000 */
[----:B------:R-:W-:Y:S01]  /*0c50*/  FADD.FTZ R31, R7, R31 ;  /* 0x0000001f071f7221 */ /* 0x000fe20000010000 */
[----:B--2---:R-:W-:Y:S01]  /*0c60*/  @P4 R2UR UR39, R20 ;  /* 0x00000000142742ca */ /* 0x004fe200000e0000 */
        /* <DEDUP_REMOVED lines=52> */
.L_x_2263:
        /* <DEDUP_REMOVED lines=32> */
.L_x_2262:
        /* <DEDUP_REMOVED lines=10> */
[----:B0-----:R-:W-:-:S06]  /*1250*/  VIADD R4, R0, 0xffffffe ;  /* 0x0ffffffe00047836 */ /* 0x001fcc0000000000 */
[----:B------:R0:W1:Y:S02]  /*1260*/  F2I.FTZ.U32.TRUNC.NTZ R5, R4 ;  /* 0x0000000400057305 */ /* 0x000064000021f000 */
[----:B0-----:R-:W-:Y:S02]  /*1270*/  IMAD.MOV.U32 R4, RZ, RZ, RZ ;  /* 0x000000ffff047224 */ /* 0x001fe400078e00ff */
[----:B-1----:R-:W-:-:S04]  /*1280*/  IMAD.MOV R6, RZ, RZ, -R5 ;  /* 0x000000ffff067224 */ /* 0x002fc800078e0a05 */
[----:B------:R-:W-:Y:S02]  /*1290*/  IMAD R9, R6, R7, RZ ;  /* 0x0000000706097224 */ /* 0x000fe400078e02ff */
[----:B------:R-:W-:Y:S02]  /*12a0*/  IMAD.MOV.U32 R6, RZ, RZ, R8 ;  /* 0x000000ffff067224 */ /* 0x000fe400078e0008 */
[----:B------:R-:W-:-:S04]  /*12b0*/  IMAD.HI.U32 R5, R5, R9, R4 ;  /* 0x0000000905057227 */ /* 0x000fc800078e0004 */
[----:B------:R-:W-:Y:S02]  /*12c0*/  IMAD.MOV R9, RZ, RZ, -R10 ;  /* 0x000000ffff097224 */ /* 0x000fe400078e0a0a */
        /* <DEDUP_REMOVED lines=35> */
.L_x_2265:
        /* <DEDUP_REMOVED lines=15> */
.L_x_2266:
        /* <DEDUP_REMOVED lines=71> */
.L_x_2272:
[----:B------:R-:W-:Y:S05]  /*1a60*/  BSYNC.RECONVERGENT B2 ;  /* 0x0000000000027941 */ /* 0x000fea0003800200 */
.L_x_2271:
[----:B-1----:R0:W-:Y:S04]  /*1a70*/  STS [R35], R24 ;  /* 0x0000001823007388 */ /* 0x0021e80000000800 */
[----:B--2---:R0:W-:Y:S04]  /*1a80*/  STS [R35+0x4], R26 ;  /* 0x0000041a23007388 */ /* 0x0041e80000000800 */
[----:B---3--:R0:W-:Y:S04]  /*1a90*/  STS [R34], R25 ;  /* 0x0000001922007388 */ /* 0x0081e80000000800 */
[----:B----4-:R0:W-:Y:S01]  /*1aa0*/  STS [R34+0x4], R27 ;  /* 0x0000041b22007388 */ /* 0x0101e20000000800 */
[----:B------:R-:W-:Y:S05]  /*1ab0*/  BRA `(.L_x_2273) ;  /* 0x0000000000847947 */ /* 0x000fea0003800000 */
.L_x_2270:
        /* <DEDUP_REMOVED lines=33> */
.L_x_2273:
[----:B------:R-:W-:Y:S05]  /*1cd0*/  BSYNC.RECONVERGENT B1 ;  /* 0x0000000000017941 */ /* 0x000fea0003800200 */
.L_x_2269:
[----:B------:R1:W-:Y:S04]  /*1ce0*/  STS [R21], R28 ;  /* 0x0000001c15007388 */ /* 0x0003e80000000800 */
[----:B------:R1:W-:Y:S04]  /*1cf0*/  STS [R21+0x4], R30 ;  /* 0x0000041e15007388 */ /* 0x0003e80000000800 */
[----:B------:R1:W-:Y:S04]  /*1d00*/  STS [R20], R29 ;  /* 0x0000001d14007388 */ /* 0x0003e80000000800 */
[----:B------:R1:W-:Y:S02]  /*1d10*/  STS [R20+0x4], R31 ;  /* 0x0000041f14007388 */ /* 0x0003e40000000800 */
.L_x_2268:
[----:B------:R-:W-:Y:S05]  /*1d20*/  BSYNC.RECONVERGENT B0 ;  /* 0x0000000000007941 */ /* 0x000fea0003800200 */
.L_x_2267:
        /* <DEDUP_REMOVED lines=10> */
.L_x_2275:
[----:B------:R-:W-:Y:S05]  /*1dd0*/  BSYNC.RECONVERGENT B0 ;  /* 0x0000000000007941 */ /* 0x000fea0003800200 */
.L_x_2274:
[----:B------:R-:W-:Y:S06]  /*1de0*/  BAR.SYNC.DEFER_BLOCKING 0x0 ;  /* 0x0000000000007b1d */ /* 0x000fec0000010000 */
.L_x_2264:
[----:B------:R-:W-:Y:S05]  /*1df0*/  BSYNC.RECONVERGENT B6 ;  /* 0x0000000000067941 */ /* 0x000fea0003800200 */
.L_x_2261:
        /* <DEDUP_REMOVED lines=23> */
[----:B------:R-:W-:Y:S01]  /*1f70*/  @!P0 IMAD R7, R7, UR42, R0 ;  /* 0x0000002a07078c24 */ /* 0x000fe2000f8e0200 */
        /* <DEDUP_REMOVED lines=19> */
.L_x_2480:
        /* <DEDUP_REMOVED lines=18> */
[----:B--2---:R-:W-:-:S07]  /*21d0*/  FADD.FTZ R85, R85, R4 ;  /* 0x0000000455557221 */ /* 0x004fce0000010000 */
.L_x_2278:
[----:B------:R2:W-:Y:S02]  /*21e0*/  STS [UR6+-0x4], R85 ;  /* 0xfffffc55ff007988 */ /* 0x0005e40008000806 */
.L_x_2276:
        /* <DEDUP_REMOVED lines=40> */
[----:B-1----:R-:W-:Y:S05]  /*2470*/  BRA.U UP0, `(.L_x_2279) ;  /* 0x00000001008c7547 */ /* 0x002fea000b800000 */
[----:B------:R-:W-:-:S04]  /*2480*/  UIADD3 UR10, UPT, UPT, UR10, 0x210, URZ ;  /* 0x000002100a0a7890 */ /* 0x000fc8000fffe0ff */
[----:B------:R-:W-:-:S06]  /*2490*/  ULEA UR10, UR11, UR10, 0x18 ;  /* 0x0000000a0b0a7291 */ /* 0x000fcc000f8ec0ff */
[----:B------:R-:W-:-:S05]  /*24a0*/  LEA R11, R58, UR10, 0x2 ;  /* 0x0000000a3a0b7c11 */ /* 0x000fca000f8e10ff */
[----:B------:R1:W1:Y:S04]  /*24b0*/  LDS R21, [R11] ;  /* 0x000000000b157984 */ /* 0x0002680000000800 */
[----:B0--3--:R0:W3:Y:S04]  /*24c0*/  LDS R22, [R11+0x10] ;  /* 0x000010000b167984 */ /* 0x0090e80000000800 */
[----:B------:R0:W0:Y:S04]  /*24d0*/  LDS R23, [R11+0x20] ;  /* 0x000020000b177984 */ /* 0x0000280000000800 */
[----:B--2---:R2:W0:Y:S04]  /*24e0*/  LDS R24, [R11+0x30] ;  /* 0x000030000b187984 */ /* 0x0044280000000800 */
        /* <DEDUP_REMOVED lines=27> */
[----:B-1-34-:R2:W0:Y:S02]  /*26a0*/  LDS R52, [R11+0x1f0] ;  /* 0x0001f0000b347984 */ /* 0x01a4240000000800 */
.L_x_2279:
[----:B------:R-:W-:Y:S01]  /*26b0*/  UIADD3 UR4, UPT, UPT, UR45, 0x7, -UR47 ;  /* 0x000000072d047890 */ /* 0x000fe2000fffe82f */
[----:B------:R-:W-:Y:S01]  /*26c0*/  SHF.R.U32.HI R59, RZ, 0x2, R53 ;  /* 0x00000002ff3b7819 */ /* 0x000fe20000011635 */
[----:B------:R-:W1:Y:S01]  /*26d0*/  LDCU.64 UR8, c[0x0][0x3f0] ;  /* 0x00007e00ff0877ac */ /* 0x000e620008000a00 */
[----:B------:R-:W-:Y:S01]  /*26e0*/  BSSY B1, `(.L_x_2280) ;  /* 0x00008a2000017945 */ /* 0x000fe20003800000 */
[----:B------:R-:W-:Y:S01]  /*26f0*/  USHF.R.S32.HI UR5, URZ, 0x1f, UR4 ;  /* 0x0000001fff057899 */ /* 0x000fe20008011404 */
[----:B------:R-:W0:Y:S03]  /*2700*/  LDCU UR16, c[0x0][0x40c] ;  /* 0x00008180ff1077ac */ /* 0x000e260008000800 */
[----:B------:R-:W-:Y:S01]  /*2710*/  ULEA.HI UR5, UR5, UR4, URZ, 0x3 ;  /* 0x0000000405057291 */ /* 0x000fe2000f8f18ff */
[----:B------:R-:W0:Y:S03]  /*2720*/  LDCU UR22, c[0x0][0x3f4] ;  /* 0x00007e80ff1677ac */ /* 0x000e260008000800 */
[----:B------:R-:W-:-:S02]  /*2730*/  ULOP3.LUT UR5, UR5, 0xfffffff8, URZ, 0xc0, !UPT ;  /* 0xfffffff805057892 */ /* 0x000fc4000f8ec0ff */
[----:B-1----:R-:W-:Y:S01]  /*2740*/  UIMAD UR7, UR41, UR8, UR46 ;  /* 0x00000008290772a4 */ /* 0x002fe2000f8e022e */
[----:B------:R-:W-:Y:S01]  /*2750*/  IMAD.U32 R53, RZ, RZ, UR9 ;  /* 0x00000009ff357e24 */ /* 0x000fe2000f8e00ff */
[----:B------:R-:W1:Y:S02]  /*2760*/  LDCU UR17, c[0x0][0x410] ;  /* 0x00008200ff1177ac */ /* 0x000e640008000800 */
[----:B------:R-:W-:Y:S01]  /*2770*/  ISETP.GE.AND P0, PT, R59, UR5, PT ;  /* 0x000000053b007c0c */ /* 0x000fe2000bf06270 */
[----:B------:R-:W0:Y:S01]  /*2780*/  LDCU.64 UR18, c[0x0][0x3b8] ;  /* 0x00007700ff1277ac */ /* 0x000e220008000a00 */
[----:B------:R-:W0:Y:S01]  /*2790*/  LDCU.64 UR20, c[0x0][0x438] ;  /* 0x00008700ff1477ac */ /* 0x000e220008000a00 */
[----:B------:R-:W0:Y:S01]  /*27a0*/  LDCU.64 UR14, c[0x0][0x448] ;  /* 0x00008900ff0e77ac */ /* 0x000e220008000a00 */
[----:B------:R-:W-:-:S09]  /*27b0*/  UIMAD UR7, UR7, 0x50, URZ ;  /* 0x00000050070778a4 */ /* 0x000fd2000f8e02ff */
[----:B------:R-:W-:Y:S05]  /*27c0*/  @P0 BRA `(.L_x_2281) ;  /* 0x00000088004c0947 */ /* 0x000fea0003800000 */
[----:B------:R-:W-:Y:S01]  /*27d0*/  IABS R54, R53 ;  /* 0x0000003500367213 */ /* 0x000fe20000000000 */
[----:B------:R-:W5:Y:S01]  /*27e0*/  LDCU UR4, c[0x0][0x3f8] ;  /* 0x00007f00ff0477ac */ /* 0x000f620008000800 */
[----:B------:R-:W1:Y:S01]  /*27f0*/  S2UR UR13, SR_CTAID.Y ;  /* 0x00000000000d79c3 */ /* 0x000e620000002600 */
[C---:B------:R-:W-:Y:S01]  /*2800*/  VIADD R62, R59.reuse, UR47 ;  /* 0x0000002f3b3e7c36 */ /* 0x040fe20008000000 */
[----:B0-2---:R-:W0:Y:S01]  /*2810*/  I2F.RP R11, R54 ;  /* 0x00000036000b7306 */ /* 0x005e220000209400 */
[----:B------:R-:W2:Y:S01]  /*2820*/  LDCU UR9, c[0x0][0x440] ;  /* 0x00008800ff0977ac */ /* 0x000ea20008000800 */
[----:B------:R-:W-:Y:S01]  /*2830*/  IMAD.U32 R63, RZ, RZ, UR5 ;  /* 0x00000005ff3f7e24 */ /* 0x000fe2000f8e00ff */
[----:B------:R-:W-:Y:S01]  /*2840*/  LEA R59, R59, UR12, 0x2 ;  /* 0x0000000c3b3b7c11 */ /* 0x000fe2000f8e10ff */
[----:B------:R-:W-:Y:S01]  /*2850*/  IMAD R60, R53, 0x50, RZ ;  /* 0x00000050353c7824 */ /* 0x000fe200078e02ff */
[----:B------:R-:W3:Y:S01]  /*2860*/  LDCU.64 UR10, c[0x0][0x420] ;  /* 0x00008400ff0a77ac */ /* 0x000ee20008000a00 */
[----:B------:R-:W4:Y:S01]  /*2870*/  LDC.64 R120, c[0x0][0x450] ;  /* 0x00011400ff787b82 */ /* 0x000f220000000a00 */
[----:B------:R-:W-:Y:S01]  /*2880*/  VIADD R63, R63, UR47 ;  /* 0x0000002f3f3f7c36 */ /* 0x000fe20008000000 */
[----:B------:R-:W4:Y:S06]  /*2890*/  LDCU UR8, c[0x0][0x408] ;  /* 0x00008100ff0877ac */ /* 0x000f2c0008000800 */
[----:B------:R-:W4:Y:S01]  /*28a0*/  LDC R65, c[0x0][0x430] ;  /* 0x00010c00ff417b82 */ /* 0x000f220000000800 */
[----:B0-----:R-:W0:Y:S01]  /*28b0*/  MUFU.RCP R11, R11 ;  /* 0x0000000b000b7308 */ /* 0x001e220000001000 */
[----:B-----5:R-:W-:Y:S01]  /*28c0*/  UIMAD UR4, UR38, UR4, UR46 ;  /* 0x00000004260472a4 */ /* 0x020fe2000f8e022e */
[----:B--2---:R-:W-:-:S02]  /*28d0*/  IMAD.U32 R61, RZ, RZ, UR9 ;  /* 0x00000009ff3d7e24 */ /* 0x004fc4000f8e00ff */
[----:B-1----:R-:W-:Y:S01]  /*28e0*/  IMAD R15, R53, UR13, RZ ;  /* 0x0000000d350f7c24 */ /* 0x002fe2000f8e02ff */
[----:B---3--:R-:W-:-:S04]  /*28f0*/  ISETP.NE.U32.AND P0, PT, RZ, UR10, PT ;  /* 0x0000000aff007c0c */ /* 0x008fc8000bf05070 */
[----:B------:R-:W-:Y:S02]  /*2900*/  SHF.R.S32.HI R57, RZ, 0x1f, R15 ;  /* 0x0000001fff397819 */ /* 0x000fe4000001140f */
[----:B------:R-:W-:Y:S02]  /*2910*/  IADD3 R56, P1, P2, R15, UR10, R62 ;  /* 0x0000000a0f387c10 */ /* 0x000fe4000fa3e03e */
[----:B------:R-:W-:Y:S01]  /*2920*/  ISETP.NE.AND.EX P0, PT, RZ, UR11, PT, P0 ;  /* 0x0000000bff007c0c */ /* 0x000fe2000bf05300 */
[----:B0-----:R-:W-:Y:S01]  /*2930*/  VIADD R12, R11, 0xffffffe ;  /* 0x0ffffffe0b0c7836 */ /* 0x001fe20000000000 */
[----:B------:R-:W-:Y:S01]  /*2940*/  IADD3.X R57, PT, PT, R57, UR11, RZ, P1, P2 ;  /* 0x0000000b39397c10 */ /* 0x000fe20008fe44ff */
[----:B------:R-:W-:Y:S01]  /*2950*/  IMAD.U32 R11, RZ, RZ, UR4 ;  /* 0x00000004ff0b7e24 */ /* 0x000fe2000f8e00ff */
[----:B------:R-:W-:Y:S01]  /*2960*/  UIMAD UR4, UR46, UR9, UR45 ;  /* 0x000000092e0472a4 */ /* 0x000fe2000f8e022d */
[----:B------:R0:W1:Y:S02]  /*2970*/  F2I.FTZ.U32.TRUNC.NTZ R13, R12 ;  /* 0x0000000c000d7305 */ /* 0x000064000021f000 */
[----:B------:R-:W-:-:S02]  /*2980*/  IMAD R11, R11, 0x50, R58 ;  /* 0x000000500b0b7824 */ /* 0x000fc400078e023a */
[----:B------:R-:W-:Y:S02]  /*2990*/  IMAD R58, R53, UR42, R58 ;  /* 0x0000002a353a7c24 */ /* 0x000fe4000f8e023a */
[----:B------:R-:W-:Y:S02]  /*29a0*/  IMAD R61, R61, UR4, R62 ;  /* 0x000000043d3d7c24 */ /* 0x000fe4000f8e023e */
[----:B----4-:R-:W-:Y:S01]  /*29b0*/  IMAD.WIDE R120, R11, 0x4, R120 ;  /* 0x000000040b787825 */ /* 0x010fe200078e0278 */
[----:B------:R-:W-:-:S03]  /*29c0*/  SHF.R.S32.HI R64, RZ, 0x1f, R58 ;  /* 0x0000001fff407819 */ /* 0x000fc6000001143a */
[----:B0-----:R-:W-:Y:S02]  /*29d0*/  IMAD.MOV.U32 R12, RZ, RZ, RZ ;  /* 0x000000ffff0c7224 */ /* 0x001fe400078e00ff */
[----:B------:R-:W-:Y:S02]  /*29e0*/  VIADD R62, R62, 0x1 ;  /* 0x000000013e3e7836 */ /* 0x000fe40000000000 */
[----:B-1----:R-:W-:Y:S02]  /*29f0*/  IMAD.MOV R55, RZ, RZ, -R13 ;  /* 0x000000ffff377224 */ /* 0x002fe400078e0a0d */
[----:B------:R-:W-:Y:S02]  /*2a00*/  VIADD R65, R65, UR8 ;  /* 0x0000000841417c36 */ /* 0x000fe40008000000 */
[----:B------:R-:W-:-:S04]  /*2a10*/  IMAD R55, R55, R54, RZ ;  /* 0x0000003637377224 */ /* 0x000fc800078e02ff */
[----:B------:R-:W-:-:S07]  /*2a20*/  IMAD.HI.U32 R55, R13, R55, R12 ;  /* 0x000000370d377227 */ /* 0x000fce00078e000c */
.L_x_2403:
[----:B------:R-:W2:Y:S01]  /*2a30*/  @P0 LDG.E.U8 R14, desc[UR36][R56.64] ;  /* 0x00000024380e0981 */ /* 0x000ea2000c1e1100 */
[----:B------:R-:W-:Y:S01]  /*2a40*/  VIADD R66, R62, 0xffffffff ;  /* 0xffffffff3e427836 */ /* 0x000fe20000000000 */
[----:B------:R-:W-:Y:S01]  /*2a50*/  UISETP.NE.AND UP0, UPT, UR16, URZ, UPT ;  /* 0x000000ff1000728c */ /* 0x000fe2000bf05270 */
[----:B------:R-:W-:Y:S01]  /*2a60*/  IMAD.U32 R53, RZ, RZ, UR22 ;  /* 0x00000016ff357e24 */ /* 0x000fe2000f8e00ff */
[----:B------:R-:W-:Y:S02]  /*2a70*/  BSSY.RECONVERGENT B0, `(.L_x_2282) ;  /* 0x0000820000007945 */ /* 0x000fe40003800200 */
[----:B------:R-:W-:Y:S02]  /*2a80*/  IABS R12, R66 ;  /* 0x00000042000c7213 */ /* 0x000fe40000000000 */
[----:B0-----:R-:W-:Y:S02]  /*2a90*/  IABS R13, R53 ;  /* 0x00000035000d7213 */ /* 0x001fe40000000000 */
        /* <DEDUP_REMOVED lines=18> */
[----:B------:R-:W-:Y:S01]  /*2bc0*/  IMAD.IADD R116, R12, 0x1, R53 ;  /* 0x000000010c747824 */ /* 0x000fe200078e0235 */
[----:B------:R-:W-:Y:S01]  /*2bd0*/  ISETP.GE.AND P1, PT, R66, UR45, PT ;  /* 0x0000002d42007c0c */ /* 0x000fe2000bf26270 */
[----:B------:R-:W-:-:S09]  /*2be0*/  IMAD.SHL.U32 R12, R12, 0x4, RZ ;  /* 0x000000040c0c7824 */ /* 0x000fd200078e00ff */
[----:B------:R-:W-:Y:S05]  /*2bf0*/  @P2 BRA `(.L_x_2286) ;  /* 0x0000000000502947 */ /* 0x000fea0003800000 */
[----:B------:R-:W-:Y:S01]  /*2c00*/  ISETP.GE.AND P2, PT, R12, R60, PT ;  /* 0x0000003c0c00720c */ /* 0x000fe20003f46270 */
[----:B------:R-:W2:-:S12]  /*2c10*/  LDG.E R115, desc[UR36][R120.64] ;  /* 0x0000002478737981 */ /* 0x000e98000c1e1900 */
[----:B------:R-:W0:Y:S01]  /*2c20*/  @!P2 S2R R11, SR_TID.X ;  /* 0x00000000000ba919 */ /* 0x000e220000002100 */
[----:B------:R-:W1:Y:S01]  /*2c30*/  @!P2 LDC.64 R14, c[0x0][0x3b8] ;  /* 0x0000ee00ff0eab82 */ /* 0x000e620000000a00 */
[----:B0-----:R-:W-:-:S05]  /*2c40*/  @!P2 LOP3.LUT R118, R11, 0x3, RZ, 0xc0, !PT ;  /* 0x000000030b76a812 */ /* 0x001fca00078ec0ff */
[----:B------:R-:W-:-:S05]  /*2c50*/  @!P2 IMAD R11, R53, UR7, R118 ;  /* 0x00000007350bac24 */ /* 0x000fca000f8e0276 */
[----:B------:R-:W-:-:S04]  /*2c60*/  @!P2 IADD3 R13, P4, PT, R12, R11, RZ ;  /* 0x0000000b0c0da210 */ /* 0x000fc80007f9e0ff */
[----:B------:R-:W-:Y:S02]  /*2c70*/  @!P2 LEA.HI.X.SX32 R118, R11, RZ, 0x1, P4 ;  /* 0x000000ff0b76a211 */ /* 0x000fe400020f0eff */
[----:B-1----:R-:W-:-:S04]  /*2c80*/  @!P2 LEA R122, P4, R13, R14, 0x2 ;  /* 0x0000000e0d7aa211 */ /* 0x002fc800078810ff */
[----:B------:R-:W-:Y:S01]  /*2c90*/  @!P2 LEA.HI.X R123, R13, R15, R118, 0x2, P4 ;  /* 0x0000000f0d7ba211 */ /* 0x000fe200020f1476 */
[----:B------:R-:W-:Y:S01]  /*2ca0*/  IMAD.MOV.U32 R118, RZ, RZ, RZ ;  /* 0x000000ffff767224 */ /* 0x000fe200078e00ff */
[----:B------:R-:W0:Y:S05]  /*2cb0*/  @!P2 LDC.64 R14, c[0x0][0x3b8] ;  /* 0x0000ee00ff0eab82 */ /* 0x000e2a0000000a00 */
[----:B------:R-:W3:Y:S01]  /*2cc0*/  @!P2 LDG.E R118, desc[UR36][R122.64] ;  /* 0x000000247a76a981 */ /* 0x000ee2000c1e1900 */
[----:B------:R-:W-:-:S05]  /*2cd0*/  @!P2 IADD3 R11, P4, PT, R58, R12, RZ ;  /* 0x0000000c3a0ba210 */ /* 0x000fca0007f9e0ff */
[----:B------:R-:W-:Y:S01]  /*2ce0*/  @!P2 IMAD.X R124, RZ, RZ, R64, P4 ;  /* 0x000000ffff7ca224 */ /* 0x000fe200020e0640 */
[----:B0-----:R-:W-:-:S04]  /*2cf0*/  @!P2 LEA R14, P5, R11, R14, 0x2 ;  /* 0x0000000e0b0ea211 */ /* 0x001fc800078a10ff */
[----:B------:R-:W-:Y:S01]  /*2d00*/  @!P2 LEA.HI.X R15, R11, R15, R124, 0x2, P5 ;  /* 0x0000000f0b0fa211 */ /* 0x000fe200028f147c */
[----:B---3--:R-:W-:-:S04]  /*2d10*/  FADD.FTZ R118, R21, R118 ;  /* 0x0000007615767221 */ /* 0x008fc80000010000 */
[----:B--2---:R-:W-:-:S05]  /*2d20*/  FMUL.FTZ R115, R118, R115 ;  /* 0x0000007376737220 */ /* 0x004fca0000410000 */
[----:B------:R0:W-:Y:S02]  /*2d30*/  @!P2 STG.E desc[UR36][R14.64], R115 ;  /* 0x000000730e00a986 */ /* 0x0001e4000c101924 */
.L_x_2286:
[----:B------:R-:W-:Y:S05]  /*2d40*/  BSYNC.RECONVERGENT B2 ;  /* 0x0000000000027941 */ /* 0x000fea0003800200 */
.L_x_2285:
[----:B------:R-:W-:Y:S04]  /*2d50*/  BSSY.RECONVERGENT B2, `(.L_x_2287) ;  /* 0x000002f000027945 */ /* 0x000fe80003800200 */
[----:B------:R-:W-:Y:S05]  /*2d60*/  @P1 BRA `(.L_x_2288) ;  /* 0x0000000000b41947 */ /* 0x000fea0003800000 */
[----:B------:R-:W-:Y:S02]  /*2d70*/  IMAD.SHL.U32 R13, R116, 0x4, RZ ;  /* 0x00000004740d7824 */ /* 0x000fe400078e00ff */
[----:B------:R-:W-:-:S03]  /*2d80*/  IMAD.MOV.U32 R125, RZ, RZ, RZ ;  /* 0x000000ffff7d7224 */ /* 0x000fc600078e00ff */
[----:B------:R-:W-:-:S13]  /*2d90*/  ISETP.GE.AND P2, PT, R13, R60, PT ;  /* 0x0000003c0d00720c */ /* 0x000fda0003f46270 */
[----:B------:R-:W1:Y:S01]  /*2da0*/  @!P2 S2R R11, SR_TID.X ;  /* 0x00000000000ba919 */ /* 0x000e620000002100 */
[----:B0-----:R-:W0:Y:S01]  /*2db0*/  @!P2 LDC.64 R14, c[0x0][0x3b8] ;  /* 0x0000ee00ff0eab82 */ /* 0x001e220000000a00 */
[----:B-1----:R-:W-:Y:S02]  /*2dc0*/  @!P2 LOP3.LUT R114, R11, 0x3, RZ, 0xc0, !PT ;  /* 0x000000030b72a812 */ /* 0x002fe400078ec0ff */
[----:B------:R-:W-:-:S03]  /*2dd0*/  @!P2 SHF.R.S32.HI R11, RZ, 0x1f, R13 ;  /* 0x0000001fff0ba819 */ /* 0x000fc6000001140d */
[----:B------:R-:W-:-:S05]  /*2de0*/  @!P2 IMAD R118, R53, UR7, R114 ;  /* 0x000000073576ac24 */ /* 0x000fca000f8e0272 */
[----:B------:R-:W-:-:S04]  /*2df0*/  @!P2 IADD3 R114, P4, PT, R118, R13, RZ ;  /* 0x0000000d7672a210 */ /* 0x000fc80007f9e0ff */
[----:B------:R-:W-:Y:S02]  /*2e00*/  @!P2 LEA.HI.X.SX32 R11, R118, R11, 0x1, P4 ;  /* 0x0000000b760ba211 */ /* 0x000fe400020f0eff */
[----:B0-----:R-:W-:-:S04]  /*2e10*/  @!P2 LEA R122, P4, R114, R14, 0x2 ;  /* 0x0000000e727aa211 */ /* 0x001fc800078810ff */
[----:B------:R-:W-:Y:S02]  /*2e20*/  @!P2 LEA.HI.X R123, R114, R15, R11, 0x2, P4 ;  /* 0x0000000f727ba211 */ /* 0x000fe400020f140b */
[----:B------:R-:W2:Y:S01]  /*2e30*/  LDG.E R114, desc[UR36][R120.64+0x10] ;  /* 0x0000102478727981 */ /* 0x000ea2000c1e1900 */
[----:B------:R-:W0:Y:S03]  /*2e40*/  @!P2 LDC.64 R14, c[0x0][0x3b8] ;  /* 0x0000ee00ff0eab82 */ /* 0x000e260000000a00 */
[----:B------:R1:W3:Y:S01]  /*2e50*/  @!P2 LDG.E R125, desc[UR36][R122.64] ;  /* 0x000000247a7da981 */ /* 0x0002e2000c1e1900 */
[----:B------:R-:W-:-:S05]  /*2e60*/  IMAD R11, R53, 0x8, R12 ;  /* 0x00000008350b7824 */ /* 0x000fca00078e020c */
[----:B------:R-:W-:-:S13]  /*2e70*/  ISETP.GE.AND P4, PT, R11, R60, PT ;  /* 0x0000003c0b00720c */ /* 0x000fda0003f86270 */
[----:B-1----:R-:W1:Y:S01]  /*2e80*/  @!P4 S2R R122, SR_TID.X ;  /* 0x00000000007ac919 */ /* 0x002e620000002100 */
[----:B------:R-:W-:-:S04]  /*2e90*/  @!P2 IADD3 R119, P5, PT, R58, R13, RZ ;  /* 0x0000000d3a77a210 */ /* 0x000fc80007fbe0ff */
[----:B------:R-:W-:Y:S02]  /*2ea0*/  @!P2 LEA.HI.X.SX32 R124, R13, R64, 0x1, P5 ;  /* 0x000000400d7ca211 */ /* 0x000fe400028f0eff */
[----:B0-----:R-:W-:-:S04]  /*2eb0*/  @!P2 LEA R118, P5, R119, R14, 0x2 ;  /* 0x0000000e7776a211 */ /* 0x001fc800078a10ff */
[----:B------:R-:W-:Y:S02]  /*2ec0*/  @!P2 LEA.HI.X R119, R119, R15, R124, 0x2, P5 ;  /* 0x0000000f7777a211 */ /* 0x000fe400028f147c */
[----:B------:R-:W-:Y:S02]  /*2ed0*/  @!P4 SHF.R.S32.HI R124, RZ, 0x1f, R11 ;  /* 0x0000001fff7cc819 */ /* 0x000fe4000001140b */
[----:B-1----:R-:W-:-:S05]  /*2ee0*/  @!P4 LOP3.LUT R14, R122, 0x3, RZ, 0xc0, !PT ;  /* 0x000000037a0ec812 */ /* 0x002fca00078ec0ff */
[----:B------:R-:W-:-:S05]  /*2ef0*/  @!P4 IMAD R14, R53, UR7, R14 ;  /* 0x00000007350ecc24 */ /* 0x000fca000f8e020e */
[----:B------:R-:W-:-:S04]  /*2f00*/  @!P4 IADD3 R13, P5, PT, R14, R11, RZ ;  /* 0x0000000b0e0dc210 */ /* 0x000fc80007fbe0ff */
[----:B------:R-:W-:Y:S02]  /*2f10*/  @!P4 LEA.HI.X.SX32 R124, R14, R124, 0x1, P5 ;  /* 0x0000007c0e7cc211 */ /* 0x000fe400028f0eff */
[----:B------:R-:W0:Y:S02]  /*2f20*/  @!P4 LDC.64 R14, c[0x0][0x3b8] ;  /* 0x0000ee00ff0ecb82 */ /* 0x000e240000000a00 */
[----:B0-----:R-:W-:-:S04]  /*2f30*/  @!P4 LEA R122, P5, R13, R14, 0x2 ;  /* 0x0000000e0d7ac211 */ /* 0x001fc800078a10ff */
[----:B------:R-:W-:Y:S01]  /*2f40*/  @!P4 LEA.HI.X R123, R13, R15, R124, 0x2, P5 ;  /* 0x0000000f0d7bc211 */ /* 0x000fe200028f147c */
[----:B------:R-:W-:Y:S02]  /*2f50*/  IMAD.MOV.U32 R124, RZ, RZ, RZ ;  /* 0x000000ffff7c7224 */ /* 0x000fe400078e00ff */
[----:B---3--:R-:W-:-:S04]  /*2f60*/  FADD.FTZ R125, R22, R125 ;  /* 0x0000007d167d7221 */ /* 0x008fc80000010000 */
[----:B--2---:R-:W-:-:S05]  /*2f70*/  FMUL.FTZ R114, R125, R114 ;  /* 0x000000727d727220 */ /* 0x004fca0000410000 */
[----:B------:R0:W-:Y:S04]  /*2f80*/  @!P2 STG.E desc[UR36][R118.64], R114 ;  /* 0x000000727600a986 */ /* 0x0001e8000c101924 */
[----:B------:R-:W2:Y:S04]  /*2f90*/  @!P4 LDG.E R124, desc[UR36][R122.64] ;  /* 0x000000247a7cc981 */ /* 0x000ea8000c1e1900 */
[----:B------:R-:W0:Y:S01]  /*2fa0*/  LDG.E R13, desc[UR36][R120.64+0x20] ;  /* 0x00002024780d7981 */ /* 0x000e22000c1e1900 */
[----:B------:R-:W-:-:S13]  /*2fb0*/  ISETP.GE.AND P2, PT, R11, R60, PT ;  /* 0x0000003c0b00720c */ /* 0x000fda0003f46270 */
[----:B------:R-:W1:Y:S01]  /*2fc0*/  @!P2 LDC.64 R14, c[0x0][0x3b8] ;  /* 0x0000ee00ff0eab82 */ /* 0x000e620000000a00 */
[----:B------:R-:W-:-:S04]  /*2fd0*/  @!P2 IADD3 R125, P4, PT, R58, R11, RZ ;  /* 0x0000000b3a7da210 */ /* 0x000fc80007f9e0ff */
[----:B------:R-:W-:Y:S02]  /*2fe0*/  @!P2 LEA.HI.X.SX32 R11, R11, R64, 0x1, P4 ;  /* 0x000000400b0ba211 */ /* 0x000fe400020f0eff */
[----:B-1----:R-:W-:-:S04]  /*2ff0*/  @!P2 LEA R14, P4, R125, R14, 0x2 ;  /* 0x0000000e7d0ea211 */ /* 0x002fc800078810ff */
[----:B------:R-:W-:Y:S01]  /*3000*/  @!P2 LEA.HI.X R15, R125, R15, R11, 0x2, P4 ;  /* 0x0000000f7d0fa211 */ /* 0x000fe200020f140b */
[----:B--2---:R-:W-:-:S04]  /*3010*/  FADD.FTZ R124, R23, R124 ;  /* 0x0000007c177c7221 */ /* 0x004fc80000010000 */
[----:B0-----:R-:W-:-:S05]  /*3020*/  FMUL.FTZ R119, R124, R13 ;  /* 0x0000000d7c777220 */ /* 0x001fca0000410000 */
[----:B------:R1:W-:Y:S02]  /*3030*/  @!P2 STG.E desc[UR36][R14.64], R119 ;  /* 0x000000770e00a986 */ /* 0x0003e4000c101924 */
.L_x_2288:
[----:B------:R-:W-:Y:S05]  /*3040*/  BSYNC.RECONVERGENT B2 ;  /* 0x0000000000027941 */ /* 0x000fea0003800200 */
.L_x_2287:
[----:B------:R-:W-:Y:S04]  /*3050*/  BSSY.RECONVERGENT B2, `(.L_x_2289) ;  /* 0x0000032000027945 */ /* 0x000fe80003800200 */
[----:B------:R-:W-:Y:S05]  /*3060*/  @P1 BRA `(.L_x_2290) ;  /* 0x0000000000c01947 */ /* 0x000fea0003800000 */
[----:B------:R-:W-:-:S04]  /*3070*/  IMAD R11, R53, 0x2, R116 ;  /* 0x00000002350b7824 */ /* 0x000fc800078e0274 */
[----:B------:R-:W-:-:S05]  /*3080*/  IMAD.SHL.U32 R11, R11, 0x4, RZ ;  /* 0x000000040b0b7824 */ /* 0x000fca00078e00ff */
[----:B------:R-:W-:-:S13]  /*3090*/  ISETP.GE.AND P2, PT, R11, R60, PT ;  /* 0x0000003c0b00720c */ /* 0x000fda0003f46270 */
[----:B------:R-:W2:Y:S01]  /*30a0*/  @!P2 S2R R13, SR_TID.X ;  /* 0x00000000000da919 */ /* 0x000ea20000002100 */
[----:B01----:R-:W0:Y:S01]  /*30b0*/  @!P2 LDC.64 R14, c[0x0][0x3b8] ;  /* 0x0000ee00ff0eab82 */ /* 0x003e220000000a00 */
[----:B--2---:R-:W-:Y:S02]  /*30c0*/  @!P2 LOP3.LUT R110, R13, 0x3, RZ, 0xc0, !PT ;  /* 0x000000030d6ea812 */ /* 0x004fe400078ec0ff */
[----:B------:R-:W-:-:S03]  /*30d0*/  @!P2 SHF.R.S32.HI R13, RZ, 0x1f, R11 ;  /* 0x0000001fff0da819 */ /* 0x000fc6000001140b */
[----:B------:R-:W-:-:S05]  /*30e0*/  @!P2 IMAD R118, R53, UR7, R110 ;  /* 0x000000073576ac24 */ /* 0x000fca000f8e026e */
[----:B------:R-:W-:-:S04]  /*30f0*/  @!P2 IADD3 R110, P4, PT, R118, R11, RZ ;  /* 0x0000000b766ea210 */ /* 0x000fc80007f9e0ff */
[----:B------:R-:W-:Y:S02]  /*3100*/  @!P2 LEA.HI.X.SX32 R13, R118, R13, 0x1, P4 ;  /* 0x0000000d760da211 */ /* 0x000fe400020f0eff */
[----:B0-----:R-:W-:-:S04]  /*3110*/  @!P2 LEA R122, P4, R110, R14, 0x2 ;  /* 0x0000000e6e7aa211 */ /* 0x001fc800078810ff */
[----:B------:R-:W-:Y:S01]  /*3120*/  @!P2 LEA.HI.X R123, R110, R15, R13, 0x2, P4 ;  /* 0x0000000f6e7ba211 */ /* 0x000fe200020f140d */
[----:B------:R-:W-:Y:S01]  /*3130*/  IMAD.MOV.U32 R13, RZ, RZ, RZ ;  /* 0x000000ffff0d7224 */ /* 0x000fe200078e00ff */
[----:B------:R-:W2:Y:S05]  /*3140*/  LDG.E R110, desc[UR36][R120.64+0x30] ;  /* 0x00003024786e7981 */ /* 0x000eaa000c1e1900 */
[----:B------:R-:W3:Y:S01]  /*3150*/  @!P2 LDG.E R13, desc[UR36][R122.64] ;  /* 0x000000247a0da981 */ /* 0x000ee2000c1e1900 */
[----:B------:R-:W-:-:S13]  /*3160*/  ISETP.GE.AND P2, PT, R11, R60, PT ;  /* 0x0000003c0b00720c */ /* 0x000fda0003f46270 */
[----:B------:R-:W0:Y:S01]  /*3170*/  @!P2 LDC.64 R14, c[0x0][0x3b8] ;  /* 0x0000ee00ff0eab82 */ /* 0x000e220000000a00 */
[----:B------:R-:W-:-:S04]  /*3180*/  @!P2 IADD3 R118, P4, PT, R58, R11, RZ ;  /* 0x0000000b3a76a210 */ /* 0x000fc80007f9e0ff */
[----:B------:R-:W-:Y:S02]  /*3190*/  @!P2 LEA.HI.X.SX32 R11, R11, R64, 0x1, P4 ;  /* 0x000000400b0ba211 */ /* 0x000fe400020f0eff */
[----:B0-----:R-:W-:-:S04]  /*31a0*/  @!P2 LEA R14, P4, R118, R14, 0x2 ;  /* 0x0000000e760ea211 */ /* 0x001fc800078810ff */
[----:B------:R-:W-:Y:S01]  /*31b0*/  @!P2 LEA.HI.X R15, R118, R15, R11, 0x2, P4 ;  /* 0x0000000f760fa211 */ /* 0x000fe200020f140b */
[----:B---3--:R-:W-:-:S04]  /*31c0*/  FADD.FTZ R13, R24, R13 ;  /* 0x0000000d180d7221 */ /* 0x008fc80000010000 */
[----:B--2---:R-:W-:-:S05]  /*31d0*/  FMUL.FTZ R110, R13, R110 ;  /* 0x0000006e0d6e7220 */ /* 0x004fca0000410000 */
[----:B------:R2:W-:Y:S01]  /*31e0*/  @!P2 STG.E desc[UR36][R14.64], R110 ;  /* 0x0000006e0e00a986 */ /* 0x0005e2000c101924 */
[----:B------:R-:W-:Y:S05]  /*31f0*/  @P1 BRA `(.L_x_2290) ;  /* 0x00000000005c1947 */ /* 0x000fea0003800000 */
[----:B------:R-:W-:-:S05]  /*3200*/  IMAD R11, R53, 0x10, R12 ;  /* 0x00000010350b7824 */ /* 0x000fca00078e020c */
[----:B------:R-:W-:-:S13]  /*3210*/  ISETP.GE.AND P2, PT, R11, R60, PT ;  /* 0x0000003c0b00720c */ /* 0x000fda0003f46270 */
[----:B------:R-:W0:Y:S01]  /*3220*/  @!P2 S2R R13, SR_TID.X ;  /* 0x00000000000da919 */ /* 0x000e220000002100 */
[----:B--2---:R-:W1:Y:S01]  /*3230*/  @!P2 LDC.64 R14, c[0x0][0x3b8] ;  /* 0x0000ee00ff0eab82 */ /* 0x004e620000000a00 */
[----:B0-----:R-:W-:Y:S02]  /*3240*/  @!P2 LOP3.LUT R118, R13, 0x3, RZ, 0xc0, !PT ;  /* 0x000000030d76a812 */ /* 0x001fe400078ec0ff */
[----:B------:R-:W-:-:S03]  /*3250*/  @!P2 SHF.R.S32.HI R13, RZ, 0x1f, R11 ;  /* 0x0000001fff0da819 */ /* 0x000fc6000001140b */
[----:B------:R-:W-:-:S05]  /*3260*/  @!P2 IMAD R118, R53, UR7, R118 ;  /* 0x000000073576ac24 */ /* 0x000fca000f8e0276 */
[----:B------:R-:W-:-:S04]  /*3270*/  @!P2 IADD3 R113, P4, PT, R118, R11, RZ ;  /* 0x0000000b7671a210 */ /* 0x000fc80007f9e0ff */
[----:B------:R-:W-:Y:S02]  /*3280*/  @!P2 LEA.HI.X.SX32 R118, R118, R13, 0x1, P4 ;  /* 0x0000000d7676a211 */ /* 0x000fe400020f0eff */
[----:B-1----:R-:W-:-:S04]  /*3290*/  @!P2 LEA R122, P4, R113, R14, 0x2 ;  /* 0x0000000e717aa211 */ /* 0x002fc800078810ff */
        /* <DEDUP_REMOVED lines=12> */
[----:B------:R3:W-:Y:S02]  /*3360*/  @!P2 STG.E desc[UR36][R14.64], R113 ;  /* 0x000000710e00a986 */ /* 0x0007e4000c101924 */
.L_x_2290:
[----:B------:R-:W-:Y:S05]  /*3370*/  BSYNC.RECONVERGENT B2 ;  /* 0x0000000000027941 */ /* 0x000fea0003800200 */
.L_x_2289:
[----:B------:R-:W-:Y:S01]  /*3380*/  BSSY.RECONVERGENT B2, `(.L_x_2291) ;  /* 0x0000019000027945 */ /* 0x000fe20003800200 */
[----:B------:R-:W-:-:S03]  /*3390*/  IMAD R116, R53, 0x4, R116 ;  /* 0x0000000435747824 */ /* 0x000fc600078e0274 */
[----:B------:R-:W-:Y:S05]  /*33a0*/  @P1 BRA `(.L_x_2292) ;  /* 0x0000000000581947 */ /* 0x000fea0003800000 */
[----:B------:R-:W-:-:S05]  /*33b0*/  IMAD.SHL.U32 R11, R116, 0x4, RZ ;  /* 0x00000004740b7824 */ /* 0x000fca00078e00ff */
[----:B------:R-:W-:-:S13]  /*33c0*/  ISETP.GE.AND P2, PT, R11, R60, PT ;  /* 0x0000003c0b00720c */ /* 0x000fda0003f46270 */
[----:B------:R-:W4:Y:S01]  /*33d0*/  @!P2 S2R R13, SR_TID.X ;  /* 0x00000000000da919 */ /* 0x000f220000002100 */
[----:B0123--:R-:W0:Y:S01]  /*33e0*/  @!P2 LDC.64 R14, c[0x0][0x3b8] ;  /* 0x0000ee00ff0eab82 */ /* 0x00fe220000000a00 */
[----:B----4-:R-:W-:Y:S02]  /*33f0*/  @!P2 LOP3.LUT R108, R13, 0x3, RZ, 0xc0, !PT ;  /* 0x000000030d6ca812 */ /* 0x010fe400078ec0ff */
[----:B------:R-:W-:-:S03]  /*3400*/  @!P2 SHF.R.S32.HI R13, RZ, 0x1f, R11 ;  /* 0x0000001fff0da819 */ /* 0x000fc6000001140b */
[----:B------:R-:W-:-:S05]  /*3410*/  @!P2 IMAD R118, R53, UR7, R108 ;  /* 0x000000073576ac24 */ /* 0x000fca000f8e026c */
[----:B------:R-:W-:-:S04]  /*3420*/  @!P2 IADD3 R108, P4, PT, R118, R11, RZ ;  /* 0x0000000b766ca210 */ /* 0x000fc80007f9e0ff */
[----:B------:R-:W-:Y:S02]  /*3430*/  @!P2 LEA.HI.X.SX32 R13, R118, R13, 0x1, P4 ;  /* 0x0000000d760da211 */ /* 0x000fe400020f0eff */
[----:B0-----:R-:W-:-:S04]  /*3440*/  @!P2 LEA R122, P4, R108, R14, 0x2 ;  /* 0x0000000e6c7aa211 */ /* 0x001fc800078810ff */
[----:B------:R-:W-:Y:S01]  /*3450*/  @!P2 LEA.HI.X R123, R108, R15, R13, 0x2, P4 ;  /* 0x0000000f6c7ba211 */ /* 0x000fe200020f140d */
[----:B------:R-:W-:Y:S01]  /*3460*/  IMAD.MOV.U32 R13, RZ, RZ, RZ ;  /* 0x000000ffff0d7224 */ /* 0x000fe200078e00ff */
[----:B------:R-:W2:Y:S01]  /*3470*/  LDG.E R108, desc[UR36][R120.64+0x50] ;  /* 0x00005024786c7981 */ /* 0x000ea2000c1e1900 */
[----:B------:R-:W0:Y:S04]  /*3480*/  @!P2 LDC.64 R14, c[0x0][0x3b8] ;  /* 0x0000ee00ff0eab82 */ /* 0x000e280000000a00 */
[----:B------:R-:W3:Y:S01]  /*3490*/  @!P2 LDG.E R13, desc[UR36][R122.64] ;  /* 0x000000247a0da981 */ /* 0x000ee2000c1e1900 */
[----:B------:R-:W-:-:S04]  /*34a0*/  @!P2 IADD3 R118, P4, PT, R58, R11, RZ ;  /* 0x0000000b3a76a210 */ /* 0x000fc80007f9e0ff */
[----:B------:R-:W-:Y:S02]  /*34b0*/  @!P2 LEA.HI.X.SX32 R11, R11, R64, 0x1, P4 ;  /* 0x000000400b0ba211 */ /* 0x000fe400020f0eff */
[----:B0-----:R-:W-:-:S04]  /*34c0*/  @!P2 LEA R14, P4, R118, R14, 0x2 ;  /* 0x0000000e760ea211 */ /* 0x001fc800078810ff */
[----:B------:R-:W-:Y:S01]  /*34d0*/  @!P2 LEA.HI.X R15, R118, R15, R11, 0x2, P4 ;  /* 0x0000000f760fa211 */ /* 0x000fe200020f140b */
[----:B---3--:R-:W-:-:S04]  /*34e0*/  FADD.FTZ R13, R26, R13 ;  /* 0x0000000d1a0d7221 */ /* 0x008fc80000010000 */
[----:B--2---:R-:W-:-:S05]  /*34f0*/  FMUL.FTZ R108, R13, R108 ;  /* 0x0000006c0d6c7220 */ /* 0x004fca0000410000 */
[----:B------:R4:W-:Y:S02]  /*3500*/  @!P2 STG.E desc[UR36][R14.64], R108 ;  /* 0x0000006c0e00a986 */ /* 0x0009e4000c101924 */
.L_x_2292:
[----:B------:R-:W-:Y:S05]  /*3510*/  BSYNC.RECONVERGENT B2 ;  /* 0x0000000000027941 */ /* 0x000fea0003800200 */
.L_x_2291:
[----:B------:R-:W-:Y:S01]  /*3520*/  BSSY.RECONVERGENT B2, `(.L_x_2293) ;  /* 0x0000019000027945 */ /* 0x000fe20003800200 */
[----:B------:R-:W-:-:S03]  /*3530*/  IMAD.IADD R116, R116, 0x1, R53 ;  /* 0x0000000174747824 */ /* 0x000fc600078e0235 */
[----:B------:R-:W-:Y:S05]  /*3540*/  @P1 BRA `(.L_x_2294) ;  /* 0x0000000000581947 */ /* 0x000fea0003800000 */
[----:B------:R-:W-:-:S05]  /*3550*/  IMAD.SHL.U32 R11, R116, 0x4, RZ ;  /* 0x00000004740b7824 */ /* 0x000fca00078e00ff */
[----:B------:R-:W-:-:S13]  /*3560*/  ISETP.GE.AND P2, PT, R11, R60, PT ;  /* 0x0000003c0b00720c */ /* 0x000fda0003f46270 */
[----:B------:R-:W5:Y:S01]  /*3570*/  @!P2 S2R R13, SR_TID.X ;  /* 0x00000000000da919 */ /* 0x000f620000002100 */
[----:B01234-:R-:W0:Y:S01]  /*3580*/  @!P2 LDC.64 R14, c[0x0][0x3b8] ;  /* 0x0000ee00ff0eab82 */ /* 0x01fe220000000a00 */
[----:B-----5:R-:W-:Y:S02]  /*3590*/  @!P2 LOP3.LUT R118, R13, 0x3, RZ, 0xc0, !PT ;  /* 0x000000030d76a812 */ /* 0x020fe400078ec0ff */
        /* <DEDUP_REMOVED lines=17> */
.L_x_2294:
[----:B------:R-:W-:Y:S05]  /*36b0*/  BSYNC.RECONVERGENT B2 ;  /* 0x0000000000027941 */ /* 0x000fea0003800200 */
.L_x_2293:
[----:B------:R-:W-:Y:S01]  /*36c0*/  BSSY.RECONVERGENT B2, `(.L_x_2295) ;  /* 0x0000030000027945 */ /* 0x000fe20003800200 */
[----:B------:R-:W-:-:S03]  /*36d0*/  IMAD.IADD R116, R116, 0x1, R53 ;  /* 0x0000000174747824 */ /* 0x000fc600078e0235 */
[----:B------:R-:W-:Y:S05]  /*36e0*/  @P1 BRA `(.L_x_2296) ;  /* 0x0000000000b41947 */ /* 0x000fea0003800000 */
[----:B------:R-:W-:Y:S02]  /*36f0*/  IMAD.SHL.U32 R13, R116, 0x4, RZ ;  /* 0x00000004740d7824 */ /* 0x000fe400078e00ff */
[----:B------:R-:W-:-:S03]  /*3700*/  IMAD.MOV.U32 R117, RZ, RZ, RZ ;  /* 0x000000ffff757224 */ /* 0x000fc600078e00ff */
        /* <DEDUP_REMOVED lines=33> */
[----:B------:R-:W3:Y:S01]  /*3920*/  LDG.E R117, desc[UR36][R120.64+0x80] ;  /* 0x0000802478757981 */ /* 0x000ee2000c1e1900 */
[----:B------:R-:W-:-:S13]  /*3930*/  ISETP.GE.AND P2, PT, R11, R60, PT ;  /* 0x0000003c0b00720c */ /* 0x000fda0003f46270 */
[----:B------:R-:W1:Y:S01]  /*3940*/  @!P2 LDC.64 R14, c[0x0][0x3b8] ;  /* 0x0000ee00ff0eab82 */ /* 0x000e620000000a00 */
[----:B------:R-:W-:-:S04]  /*3950*/  @!P2 IADD3 R13, P4, PT, R58, R11, RZ ;  /* 0x0000000b3a0da210 */ /* 0x000fc80007f9e0ff */
[----:B------:R-:W-:Y:S02]  /*3960*/  @!P2 LEA.HI.X.SX32 R11, R11, R64, 0x1, P4 ;  /* 0x000000400b0ba211 */ /* 0x000fe400020f0eff */
[----:B-1----:R-:W-:-:S04]  /*3970*/  @!P2 LEA R14, P4, R13, R14, 0x2 ;  /* 0x0000000e0d0ea211 */ /* 0x002fc800078810ff */
[----:B------:R-:W-:Y:S01]  /*3980*/  @!P2 LEA.HI.X R15, R13, R15, R11, 0x2, P4 ;  /* 0x0000000f0d0fa211 */ /* 0x000fe200020f140b */
[----:B--2---:R-:W-:-:S04]  /*3990*/  FADD.FTZ R118, R29, R118 ;  /* 0x000000761d767221 */ /* 0x004fc80000010000 */
[----:B---3--:R-:W-:-:S05]  /*39a0*/  FMUL.FTZ R117, R118, R117 ;  /* 0x0000007576757220 */ /* 0x008fca0000410000 */
[----:B------:R0:W-:Y:S02]  /*39b0*/  @!P2 STG.E desc[UR36][R14.64], R117 ;  /* 0x000000750e00a986 */ /* 0x0001e4000c101924 */
.L_x_2296:
[----:B------:R-:W-:Y:S05]  /*39c0*/  BSYNC.RECONVERGENT B2 ;  /* 0x0000000000027941 */ /* 0x000fea0003800200 */
.L_x_2295:
[----:B------:R-:W-:Y:S01]  /*39d0*/  BSSY.RECONVERGENT B2, `(.L_x_2297) ;  /* 0x000001a000027945 */ /* 0x000fe20003800200 */
[C---:B------:R-:W-:Y:S02]  /*39e0*/  IMAD R11, R53.reuse, 0x40, R12 ;  /* 0x00000040350b7824 */ /* 0x040fe400078e020c */
[----:B------:R-:W-:Y:S01]  /*39f0*/  IMAD R116, R53, 0x2, R116 ;  /* 0x0000000235747824 */ /* 0x000fe200078e0274 */
[----:B------:R-:W-:Y:S06]  /*3a00*/  @P1 BRA `(.L_x_2298) ;  /* 0x0000000000581947 */ /* 0x000fec0003800000 */
[----:B0-----:R-:W-:Y:S02]  /*3a10*/  IMAD.SHL.U32 R123, R116, 0x4, RZ ;  /* 0x00000004747b7824 */ /* 0x001fe400078e00ff */
[----:B------:R-:W-:-:S03]  /*3a20*/  IMAD.MOV.U32 R125, RZ, RZ, RZ ;  /* 0x000000ffff7d7224 */ /* 0x000fc600078e00ff */
[----:B------:R-:W-:-:S13]  /*3a30*/  ISETP.GE.AND P2, PT, R123, R60, PT ;  /* 0x0000003c7b00720c */ /* 0x000fda0003f46270 */
[----:B------:R-:W0:Y:S01]  /*3a40*/  @!P2 S2R R12, SR_TID.X ;  /* 0x00000000000ca919 */ /* 0x000e220000002100 */
[----:B-1234-:R-:W1:Y:S01]  /*3a50*/  @!P2 LDC.64 R14, c[0x0][0x3b8] ;  /* 0x0000ee00ff0eab82 */ /* 0x01ee620000000a00 */
[----:B0-----:R-:W-:-:S05]  /*3a60*/  @!P2 LOP3.LUT R12, R12, 0x3, RZ, 0xc0, !PT ;  /* 0x000000030c0ca812 */ /* 0x001fca00078ec0ff */
[----:B------:R-:W-:Y:S01]  /*3a70*/  @!P2 IMAD R106, R53, UR7, R12 ;  /* 0x00000007356aac24 */ /* 0x000fe2000f8e020c */
[----:B------:R-:W-:-:S04]  /*3a80*/  @!P2 SHF.R.S32.HI R12, RZ, 0x1f, R123 ;  /* 0x0000001fff0ca819 */ /* 0x000fc8000001147b */
[----:B------:R-:W-:-:S04]  /*3a90*/  @!P2 IADD3 R13, P4, PT, R106, R123, RZ ;  /* 0x0000007b6a0da210 */ /* 0x000fc80007f9e0ff */
[----:B------:R-:W-:Y:S02]  /*3aa0*/  @!P2 LEA.HI.X.SX32 R106, R106, R12, 0x1, P4 ;  /* 0x0000000c6a6aa211 */ /* 0x000fe400020f0eff */
[----:B-1----:R-:W-:-:S04]  /*3ab0*/  @!P2 LEA R12, P4, R13, R14, 0x2 ;  /* 0x0000000e0d0ca211 */ /* 0x002fc800078810ff */
[----:B------:R-:W-:Y:S02]  /*3ac0*/  @!P2 LEA.HI.X R13, R13, R15, R106, 0x2, P4 ;  /* 0x0000000f0d0da211 */ /* 0x000fe400020f146a */
[----:B------:R-:W2:Y:S01]  /*3ad0*/  LDG.E R106, desc[UR36][R120.64+0x90] ;  /* 0x00009024786a7981 */ /* 0x000ea2000c1e1900 */
[----:B------:R-:W0:Y:S03]  /*3ae0*/  @!P2 LDC.64 R14, c[0x0][0x3b8] ;  /* 0x0000ee00ff0eab82 */ /* 0x000e260000000a00 */
        /* <DEDUP_REMOVED lines=8> */
.L_x_2298:
[----:B------:R-:W-:Y:S05]  /*3b70*/  BSYNC.RECONVERGENT B2 ;  /* 0x0000000000027941 */ /* 0x000fea0003800200 */
.L_x_2297:
[----:B------:R-:W-:Y:S01]  /*3b80*/  BSSY.RECONVERGENT B2, `(.L_x_2299) ;  /* 0x0000019000027945 */ /* 0x000fe20003800200 */
[----:B------:R-:W-:-:S03]  /*3b90*/  IMAD.IADD R116, R116, 0x1, R53 ;  /* 0x0000000174747824 */ /* 0x000fc600078e0235 */
[----:B------:R-:W-:Y:S05]  /*3ba0*/  @P1 BRA `(.L_x_2300) ;  /* 0x0000000000581947 */ /* 0x000fea0003800000 */
[----:B------:R-:W-:Y:S01]  /*3bb0*/  IMAD.SHL.U32 R109, R116, 0x4, RZ ;  /* 0x00000004746d7824 */ /* 0x000fe200078e00ff */
[----:B0-----:R-:W5:Y:S04]  /*3bc0*/  LDG.E R123, desc[UR36][R120.64+0xa0] ;  /* 0x0000a024787b7981 */ /* 0x001f68000c1e1900 */
        /* <DEDUP_REMOVED lines=9> */
[----:B------:R-:W-:Y:S01]  /*3c60*/  @!P2 LEA.HI.X R13, R13, R15, R118, 0x2, P4 ;  /* 0x0000000f0d0da211 */ /* 0x000fe200020f1476 */
[----:B------:R-:W-:Y:S01]  /*3c70*/  IMAD.MOV.U32 R118, RZ, RZ, RZ ;  /* 0x000000ffff767224 */ /* 0x000fe200078e00ff */
[----:B------:R-:W0:Y:S05]  /*3c80*/  @!P2 LDC.64 R14, c[0x0][0x3b8] ;  /* 0x0000ee00ff0eab82 */ /* 0x000e2a0000000a00 */
[----:B------:R-:W2:Y:S01]  /*3c90*/  @!P2 LDG.E R118, desc[UR36][R12.64] ;  /* 0x000000240c76a981 */ /* 0x000ea2000c1e1900 */
[----:B------:R-:W-:-:S04]  /*3ca0*/  @!P2 IADD3 R122, P4, PT, R58, R109, RZ ;  /* 0x0000006d3a7aa210 */ /* 0x000fc80007f9e0ff */
[----:B------:R-:W-:Y:S02]  /*3cb0*/  @!P2 LEA.HI.X.SX32 R109, R109, R64, 0x1, P4 ;  /* 0x000000406d6da211 */ /* 0x000fe400020f0eff */
[----:B0-----:R-:W-:-:S04]  /*3cc0*/  @!P2 LEA R14, P4, R122, R14, 0x2 ;  /* 0x0000000e7a0ea211 */ /* 0x001fc800078810ff */
[----:B------:R-:W-:Y:S01]  /*3cd0*/  @!P2 LEA.HI.X R15, R122, R15, R109, 0x2, P4 ;  /* 0x0000000f7a0fa211 */ /* 0x000fe200020f146d */
[----:B--2---:R-:W-:-:S04]  /*3ce0*/  FADD.FTZ R118, R31, R118 ;  /* 0x000000761f767221 */ /* 0x004fc80000010000 */
[----:B-----5:R-:W-:-:S05]  /*3cf0*/  FMUL.FTZ R109, R118, R123 ;  /* 0x0000007b766d7220 */ /* 0x020fca0000410000 */
[----:B------:R0:W-:Y:S02]  /*3d00*/  @!P2 STG.E desc[UR36][R14.64], R109 ;  /* 0x0000006d0e00a986 */ /* 0x0001e4000c101924 */
.L_x_2300:
[----:B------:R-:W-:Y:S05]  /*3d10*/  BSYNC.RECONVERGENT B2 ;  /* 0x0000000000027941 */ /* 0x000fea0003800200 */
.L_x_2299:
[----:B------:R-:W-:Y:S01]  /*3d20*/  BSSY.RECONVERGENT B2, `(.L_x_2301) ;  /* 0x0000019000027945 */ /* 0x000fe20003800200 */
[----:B------:R-:W-:-:S03]  /*3d30*/  IMAD.IADD R116, R116, 0x1, R53 ;  /* 0x0000000174747824 */ /* 0x000fc600078e0235 */
[----:B------:R-:W-:Y:S05]  /*3d40*/  @P1 BRA `(.L_x_2302) ;  /* 0x0000000000581947 */ /* 0x000fea0003800000 */
        /* <DEDUP_REMOVED lines=22> */
.L_x_2302:
[----:B------:R-:W-:Y:S05]  /*3eb0*/  BSYNC.RECONVERGENT B2 ;  /* 0x0000000000027941 */ /* 0x000fea0003800200 */
.L_x_2301:
        /* <DEDUP_REMOVED lines=25> */
.L_x_2304:
[----:B------:R-:W-:Y:S05]  /*4050*/  BSYNC.RECONVERGENT B2 ;  /* 0x0000000000027941 */ /* 0x000fea0003800200 */
.L_x_2303:
        /* <DEDUP_REMOVED lines=25> */
.L_x_2306:
[----:B------:R-:W-:Y:S05]  /*41f0*/  BSYNC.RECONVERGENT B2 ;  /* 0x0000000000027941 */ /* 0x000fea0003800200 */
.L_x_2305:
        /* <DEDUP_REMOVED lines=25> */
.L_x_2308:
[----:B------:R-:W-:Y:S05]  /*4390*/  BSYNC.RECONVERGENT B2 ;  /* 0x0000000000027941 */ /* 0x000fea0003800200 */
.L_x_2307:
        /* <DEDUP_REMOVED lines=8> */
[----:B-----5:R-:W-:-:S05]  /*4420*/  @!P2 LOP3.LUT R100, R100, 0x3, RZ, 0xc0, !PT ;  /* 0x000000036464a812 */ /* 0x020fca00078ec0ff */
[----:B------:R-:W-:Y:S01]  /*4430*/  @!P2 IMAD R118, R53, UR7, R100 ;  /* 0x000000073576ac24 */ /* 0x000fe2000f8e0264 */
[----:B------:R-:W-:-:S04]  /*4440*/  @!P2 SHF.R.S32.HI R100, RZ, 0x1f, R13 ;  /* 0x0000001fff64a819 */ /* 0x000fc8000001140d */
[----:B------:R-:W-:-:S04]  /*4450*/  @!P2 IADD3 R116, P4, PT, R118, R13, RZ ;  /* 0x0000000d7674a210 */ /* 0x000fc80007f9e0ff */
[----:B------:R-:W-:Y:S02]  /*4460*/  @!P2 LEA.HI.X.SX32 R100, R118, R100, 0x1, P4 ;  /* 0x000000647664a211 */ /* 0x000fe400020f0eff */
[----:B0-----:R-:W-:-:S04]  /*4470*/  @!P2 LEA R122, P4, R116, R14, 0x2 ;  /* 0x0000000e747aa211 */ /* 0x001fc800078810ff */
        /* <DEDUP_REMOVED lines=11> */
.L_x_2310:
[----:B------:R-:W-:Y:S05]  /*4530*/  BSYNC.RECONVERGENT B2 ;  /* 0x0000000000027941 */ /* 0x000fea0003800200 */
.L_x_2309:
[----:B------:R-:W-:Y:S04]  /*4540*/  BSSY.RECONVERGENT B2, `(.L_x_2311) ;  /* 0x0000017000027945 */ /* 0x000fe80003800200 */
[----:B------:R-:W-:Y:S05]  /*4550*/  @P1 BRA `(.L_x_2312) ;  /* 0x0000000000541947 */ /* 0x000fea0003800000 */
        /* <DEDUP_REMOVED lines=21> */
.L_x_2312:
[----:B------:R-:W-:Y:S05]  /*46b0*/  BSYNC.RECONVERGENT B2 ;  /* 0x0000000000027941 */ /* 0x000fea0003800200 */
.L_x_2311:
[----:B------:R-:W-:Y:S01]  /*46c0*/  BSSY.RECONVERGENT B2, `(.L_x_2313) ;  /* 0x0000019000027945 */ /* 0x000fe20003800200 */
[----:B------:R-:W-:-:S03]  /*46d0*/  IMAD R116, R53, 0x2, R12 ;  /* 0x0000000235747824 */ /* 0x000fc600078e020c */
[----:B------:R-:W-:Y:S05]  /*46e0*/  @P1 BRA `(.L_x_2314) ;  /* 0x0000000000581947 */ /* 0x000fea0003800000 */
[----:B------:R-:W-:Y:S02]  /*46f0*/  IMAD.SHL.U32 R11, R116, 0x4, RZ ;  /* 0x00000004740b7824 */ /* 0x000fe400078e00ff */
[----:B0-----:R-:W-:-:S03]  /*4700*/  IMAD.MOV.U32 R123, RZ, RZ, RZ ;  /* 0x000000ffff7b7224 */ /* 0x001fc600078e00ff */
        /* <DEDUP_REMOVED lines=20> */
.L_x_2314:
[----:B------:R-:W-:Y:S05]  /*4850*/  BSYNC.RECONVERGENT B2 ;  /* 0x0000000000027941 */ /* 0x000fea0003800200 */
.L_x_2313:
[----:B------:R-:W-:Y:S01]  /*4860*/  BSSY.RECONVERGENT B2, `(.L_x_2315) ;  /* 0x0000019000027945 */ /* 0x000fe20003800200 */
[----:B------:R-:W-:-:S03]  /*4870*/  IMAD.IADD R116, R116, 0x1, R53 ;  /* 0x0000000174747824 */ /* 0x000fc600078e0235 */
[----:B------:R-:W-:Y:S05]  /*4880*/  @P1 BRA `(.L_x_2316) ;  /* 0x0000000000581947 */ /* 0x000fea0003800000 */
[----:B------:R-:W-:Y:S01]  /*4890*/  IMAD.SHL.U32 R11, R116, 0x4, RZ ;  /* 0x00000004740b7824 */ /* 0x000fe200078e00ff */
[----:B------:R-:W5:Y:S04]  /*48a0*/  LDG.E R101, desc[UR36][R120.64+0x120] ;  /* 0x0001202478657981 */ /* 0x000f68000c1e1900 */
[----:B------:R-:W-:-:S13]  /*48b0*/  ISETP.GE.AND P2, PT, R11, R60, PT ;  /* 0x0000003c0b00720c */ /* 0x000fda0003f46270 */
[----:B------:R-:W0:Y:S02]  /*48c0*/  @!P2 S2R R12, SR_TID.X ;  /* 0x00000000000ca919 */ /* 0x000e240000002100 */
[----:B01234-:R-:W0:Y:S01]  /*48d0*/  @!P2 LDC.64 R14, c[0x0][0x3b8] ;  /* 0x0000ee00ff0eab82 */ /* 0x01fe220000000a00 */
[----:B------:R-:W-:-:S05]  /*48e0*/  @!P2 LOP3.LUT R12, R12, 0x3, RZ, 0xc0, !PT ;  /* 0x000000030c0ca812 */ /* 0x000fca00078ec0ff */
[----:B------:R-:W-:Y:S01]  /*48f0*/  @!P2 IMAD R118, R53, UR7, R12 ;  /* 0x000000073576ac24 */ /* 0x000fe2000f8e020c */
[----:B------:R-:W-:-:S04]  /*4900*/  @!P2 SHF.R.S32.HI R12, RZ, 0x1f, R11 ;  /* 0x0000001fff0ca819 */ /* 0x000fc8000001140b */
[----:B------:R-:W-:-:S04]  /*4910*/  @!P2 IADD3 R13, P4, PT, R118, R11, RZ ;  /* 0x0000000b760da210 */ /* 0x000fc80007f9e0ff */
[----:B------:R-:W-:Y:S02]  /*4920*/  @!P2 LEA.HI.X.SX32 R118, R118, R12, 0x1, P4 ;  /* 0x0000000c7676a211 */ /* 0x000fe400020f0eff */
[----:B0-----:R-:W-:-:S04]  /*4930*/  @!P2 LEA R12, P4, R13, R14, 0x2 ;  /* 0x0000000e0d0ca211 */ /* 0x001fc800078810ff */
        /* <DEDUP_REMOVED lines=11> */
.L_x_2316:
[----:B------:R-:W-:Y:S05]  /*49f0*/  BSYNC.RECONVERGENT B2 ;  /* 0x0000000000027941 */ /* 0x000fea0003800200 */
.L_x_2315:
[----:B------:R-:W-:Y:S01]  /*4a00*/  BSSY.RECONVERGENT B2, `(.L_x_2317) ;  /* 0x0000019000027945 */ /* 0x000fe20003800200 */
[----:B------:R-:W-:-:S03]  /*4a10*/  IMAD.IADD R116, R116, 0x1, R53 ;  /* 0x0000000174747824 */ /* 0x000fc600078e0235 */
        /* <DEDUP_REMOVED lines=23> */
.L_x_2318:
[----:B------:R-:W-:Y:S05]  /*4b90*/  BSYNC.RECONVERGENT B2 ;  /* 0x0000000000027941 */ /* 0x000fea0003800200 */
.L_x_2317:
        /* <DEDUP_REMOVED lines=25> */
.L_x_2320:
[----:B------:R-:W-:Y:S05]  /*4d30*/  BSYNC.RECONVERGENT B2 ;  /* 0x0000000000027941 */ /* 0x000fea0003800200 */
.L_x_2319:
        /* <DEDUP_REMOVED lines=25> */
.L_x_2322:
[----:B------:R-:W-:Y:S05]  /*4ed0*/  BSYNC.RECONVERGENT B2 ;  /* 0x0000000000027941 */ /* 0x000fea0003800200 */
.L_x_2321:
        /* <DEDUP_REMOVED lines=25> */
.L_x_2324:
[----:B------:R-:W-:Y:S05]  /*5070*/  BSYNC.RECONVERGENT B2 ;  /* 0x0000000000027941 */ /* 0x000fea0003800200 */
.L_x_2323:
        /* <DEDUP_REMOVED lines=25> */
.L_x_2326:
[----:B------:R-:W-:Y:S05]  /*5210*/  BSYNC.RECONVERGENT B2 ;  /* 0x0000000000027941 */ /* 0x000fea0003800200 */
.L_x_2325:
        /* <DEDUP_REMOVED lines=25> */
.L_x_2328:
[----:B------:R-:W-:Y:S05]  /*53b0*/  BSYNC.RECONVERGENT B2 ;  /* 0x0000000000027941 */ /* 0x000fea0003800200 */
.L_x_2327:
        /* <DEDUP_REMOVED lines=25> */
.L_x_2330:
[----:B------:R-:W-:Y:S05]  /*5550*/  BSYNC.RECONVERGENT B2 ;  /* 0x0000000000027941 */ /* 0x000fea0003800200 */
.L_x_2329:
        /* <DEDUP_REMOVED lines=25> */
.L_x_2332:
[----:B------:R-:W-:Y:S05]  /*56f0*/  BSYNC.RECONVERGENT B2 ;  /* 0x0000000000027941 */ /* 0x000fea0003800200 */
.L_x_2331:
        /* <DEDUP_REMOVED lines=25> */
.L_x_2334:
[----:B------:R-:W-:Y:S05]  /*5890*/  BSYNC.RECONVERGENT B2 ;  /* 0x0000000000027941 */ /* 0x000fea0003800200 */
.L_x_2333:
        /* <DEDUP_REMOVED lines=25> */
.L_x_2336:
[----:B------:R-:W-:Y:S05]  /*5a30*/  BSYNC.RECONVERGENT B2 ;  /* 0x0000000000027941 */ /* 0x000fea0003800200 */
.L_x_2335:
        /* <DEDUP_REMOVED lines=25> */
.L_x_2338:
[----:B------:R-:W-:Y:S05]  /*5bd0*/  BSYNC.RECONVERGENT B2 ;  /* 0x0000000000027941 */ /* 0x000fea0003800200 */
.L_x_2337:
        /* <DEDUP_REMOVED lines=25> */
.L_x_2340:
[----:B------:R-:W-:Y:S05]  /*5d70*/  BSYNC.RECONVERGENT B2 ;  /* 0x0000000000027941 */ /* 0x000fea0003800200 */
.L_x_2339:
[----:B------:R-:W-:Y:S05]  /*5d80*/  @P1 BRA `(.L_x_2341) ;  /* 0x0000004c00b81947 */ /* 0x000fea0003800000 */
[----:B------:R-:W-:-:S04]  /*5d90*/  IMAD.IADD R11, R116, 0x1, R53 ;  /* 0x00000001740b7824 */ /* 0x000fc800078e0235 */
[----:B------:R-:W-:-:S05]  /*5da0*/  IMAD.SHL.U32 R11, R11, 0x4, RZ ;  /* 0x000000040b0b7824 */ /* 0x000fca00078e00ff */
        /* <DEDUP_REMOVED lines=9> */
[----:B------:R-:W-:Y:S01]  /*5e40*/  @!P2 LEA.HI.X R15, R13, R15, R12, 0x2, P1 ;  /* 0x0000000f0d0fa211 */ /* 0x000fe200008f140c */
[----:B------:R-:W-:Y:S01]  /*5e50*/  IMAD.MOV.U32 R13, RZ, RZ, RZ ;  /* 0x000000ffff0d7224 */ /* 0x000fe200078e00ff */
[----:B------:R-:W2:Y:S05]  /*5e60*/  LDG.E R12, desc[UR36][R120.64+0x1f0] ;  /* 0x0001f024780c7981 */ /* 0x000eaa000c1e1900 */
[----:B------:R-:W3:Y:S02]  /*5e70*/  @!P2 LDG.E R13, desc[UR36][R14.64] ;  /* 0x000000240e0da981 */ /* 0x000ee4000c1e1900 */
[----:B---3--:R-:W-:-:S04]  /*5e80*/  FADD.FTZ R13, R52, R13 ;  /* 0x0000000d340d7221 */ /* 0x008fc80000010000 */
        /* <DEDUP_REMOVED lines=8> */
.L_x_2284:
[----:B------:R-:W-:Y:S01]  /*5f10*/  ISETP.GE.AND P2, PT, R66, UR45, PT ;  /* 0x0000002d42007c0c */ /* 0x000fe2000bf46270 */
[----:B------:R-:W-:Y:S01]  /*5f20*/  BSSY.RECONVERGENT B2, `(.L_x_2342) ;  /* 0x0000017000027945 */ /* 0x000fe20003800200 */
[----:B------:R-:W-:Y:S01]  /*5f30*/  IMAD.IADD R116, R12, 0x1, R53 ;  /* 0x000000010c747824 */ /* 0x000fe200078e0235 */
[----:B------:R-:W-:Y:S01]  /*5f40*/  ISETP.GE.AND P1, PT, R66, UR45, PT ;  /* 0x0000002d42007c0c */ /* 0x000fe2000bf26270 */
[----:B------:R-:W-:-:S09]  /*5f50*/  IMAD.SHL.U32 R12, R12, 0x4, RZ ;  /* 0x000000040c0c7824 */ /* 0x000fd200078e00ff */
[----:B------:R-:W-:Y:S05]  /*5f60*/  @P2 BRA `(.L_x_2343) ;  /* 0x0000000000482947 */ /* 0x000fea0003800000 */
[----:B------:R-:W-:-:S13]  /*5f70*/  ISETP.GE.AND P2, PT, R12, R60, PT ;  /* 0x0000003c0c00720c */ /* 0x000fda0003f46270 */
        /* <DEDUP_REMOVED lines=10> */
[----:B------:R-:W2:Y:S01]  /*6020*/  @!P2 LDG.E R118, desc[UR36][R122.64] ;  /* 0x000000247a76a981 */ /* 0x000ea2000c1e1900 */
[----:B------:R-:W-:-:S05]  /*6030*/  @!P2 IADD3 R11, P4, PT, R58, R12, RZ ;  /* 0x0000000c3a0ba210 */ /* 0x000fca0007f9e0ff */
[----:B------:R-:W-:Y:S01]  /*6040*/  @!P2 IMAD.X R124, RZ, RZ, R64, P4 ;  /* 0x000000ffff7ca224 */ /* 0x000fe200020e0640 */
[----:B0-----:R-:W-:-:S04]  /*6050*/  @!P2 LEA R14, P5, R11, R14, 0x2 ;  /* 0x0000000e0b0ea211 */ /* 0x001fc800078a10ff */
[----:B------:R-:W-:Y:S01]  /*6060*/  @!P2 LEA.HI.X R15, R11, R15, R124, 0x2, P5 ;  /* 0x0000000f0b0fa211 */ /* 0x000fe200028f147c */
[----:B--2---:R-:W-:-:S05]  /*6070*/  FADD.FTZ R115, R21, R118 ;  /* 0x0000007615737221 */ /* 0x004fca0000010000 */
[----:B------:R0:W-:Y:S03]  /*6080*/  @!P2 STG.E desc[UR36][R14.64], R115 ;  /* 0x000000730e00a986 */ /* 0x0001e6000c101924 */
.L_x_2343:
[----:B------:R-:W-:Y:S05]  /*6090*/  BSYNC.RECONVERGENT B2 ;  /* 0x0000000000027941 */ /* 0x000fea0003800200 */
.L_x_2342:
[----:B------:R-:W-:Y:S04]  /*60a0*/  BSSY.RECONVERGENT B2, `(.L_x_2344) ;  /* 0x000002b000027945 */ /* 0x000fe80003800200 */
[----:B------:R-:W-:Y:S05]  /*60b0*/  @P1 BRA `(.L_x_2345) ;  /* 0x0000000000a41947 */ /* 0x000fea0003800000 */
[----:B------:R-:W-:-:S05]  /*60c0*/  IMAD.SHL.U32 R123, R116, 0x4, RZ ;  /* 0x00000004747b7824 */ /* 0x000fca00078e00ff */
        /* <DEDUP_REMOVED lines=9> */
[----:B------:R-:W-:Y:S01]  /*6160*/  @!P2 LEA.HI.X R119, R13, R15, R114, 0x2, P4 ;  /* 0x0000000f0d77a211 */ /* 0x000fe200020f1472 */
[----:B------:R-:W-:Y:S01]  /*6170*/  IMAD.MOV.U32 R13, RZ, RZ, RZ ;  /* 0x000000ffff0d7224 */ /* 0x000fe200078e00ff */
[----:B------:R-:W0:Y:S05]  /*6180*/  @!P2 LDC.64 R14, c[0x0][0x3b8] ;  /* 0x0000ee00ff0eab82 */ /* 0x000e2a0000000a00 */
[----:B------:R1:W2:Y:S01]  /*6190*/  @!P2 LDG.E R13, desc[UR36][R118.64] ;  /* 0x00000024760da981 */ /* 0x0002a2000c1e1900 */
[----:B------:R-:W-:Y:S01]  /*61a0*/  IMAD R11, R53, 0x8, R12 ;  /* 0x00000008350b7824 */ /* 0x000fe200078e020c */
[----:B------:R-:W-:-:S04]  /*61b0*/  @!P2 IADD3 R114, P5, PT, R58, R123, RZ ;  /* 0x0000007b3a72a210 */ /* 0x000fc80007fbe0ff */
[----:B------:R-:W-:Y:S02]  /*61c0*/  ISETP.GE.AND P4, PT, R11, R60, PT ;  /* 0x0000003c0b00720c */ /* 0x000fe40003f86270 */
[----:B------:R-:W-:-:S11]  /*61d0*/  @!P2 LEA.HI.X.SX32 R123, R123, R64, 0x1, P5 ;  /* 0x000000407b7ba211 */ /* 0x000fd600028f0eff */
[----:B------:R-:W3:Y:S01]  /*61e0*/  @!P4 S2R R124, SR_TID.X ;  /* 0x00000000007cc919 */ /* 0x000ee20000002100 */
[C---:B0-----:R-:W-:Y:S02]  /*61f0*/  @!P2 LEA R122, P5, R114.reuse, R14, 0x2 ;  /* 0x0000000e727aa211 */ /* 0x041fe400078a10ff */
[----:B------:R-:W-:Y:S02]  /*6200*/  @!P4 SHF.R.S32.HI R14, RZ, 0x1f, R11 ;  /* 0x0000001fff0ec819 */ /* 0x000fe4000001140b */
[----:B------:R-:W-:Y:S02]  /*6210*/  @!P2 LEA.HI.X R123, R114, R15, R123, 0x2, P5 ;  /* 0x0000000f727ba211 */ /* 0x000fe400028f147b */
[----:B---3--:R-:W-:-:S05]  /*6220*/  @!P4 LOP3.LUT R124, R124, 0x3, RZ, 0xc0, !PT ;  /* 0x000000037c7cc812 */ /* 0x008fca00078ec0ff */
[----:B------:R-:W-:-:S05]  /*6230*/  @!P4 IMAD R124, R53, UR7, R124 ;  /* 0x00000007357ccc24 */ /* 0x000fca000f8e027c */
[----:B------:R-:W-:-:S04]  /*6240*/  @!P4 IADD3 R114, P5, PT, R124, R11, RZ ;  /* 0x0000000b7c72c210 */ /* 0x000fc80007fbe0ff */
[----:B-1----:R-:W-:Y:S02]  /*6250*/  @!P4 LEA.HI.X.SX32 R118, R124, R14, 0x1, P5 ;  /* 0x0000000e7c76c211 */ /* 0x002fe400028f0eff */
[----:B------:R-:W0:Y:S02]  /*6260*/  @!P4 LDC.64 R14, c[0x0][0x3b8] ;  /* 0x0000ee00ff0ecb82 */ /* 0x000e240000000a00 */
[----:B0-----:R-:W-:-:S04]  /*6270*/  @!P4 LEA R124, P5, R114, R14, 0x2 ;  /* 0x0000000e727cc211 */ /* 0x001fc800078a10ff */
[----:B------:R-:W-:Y:S01]  /*6280*/  @!P4 LEA.HI.X R125, R114, R15, R118, 0x2, P5 ;  /* 0x0000000f727dc211 */ /* 0x000fe200028f1476 */
[----:B------:R-:W-:Y:S02]  /*6290*/  IMAD.MOV.U32 R118, RZ, RZ, RZ ;  /* 0x000000ffff767224 */ /* 0x000fe400078e00ff */
[----:B--2---:R-:W-:-:S05]  /*62a0*/  FADD.FTZ R114, R22, R13 ;  /* 0x0000000d16727221 */ /* 0x004fca0000010000 */
[----:B------:R1:W-:Y:S04]  /*62b0*/  @!P2 STG.E desc[UR36][R122.64], R114 ;  /* 0x000000727a00a986 */ /* 0x0003e8000c101924 */
[----:B------:R-:W2:Y:S01]  /*62c0*/  @!P4 LDG.E R118, desc[UR36][R124.64] ;  /* 0x000000247c76c981 */ /* 0x000ea2000c1e1900 */
[----:B------:R-:W-:-:S13]  /*62d0*/  ISETP.GE.AND P2, PT, R11, R60, PT ;  /* 0x0000003c0b00720c */ /* 0x000fda0003f46270 */
[----:B------:R-:W0:Y:S01]  /*62e0*/  @!P2 LDC.64 R14, c[0x0][0x3b8] ;  /* 0x0000ee00ff0eab82 */ /* 0x000e220000000a00 */
[----:B------:R-:W-:-:S04]  /*62f0*/  @!P2 IADD3 R13, P4, PT, R58, R11, RZ ;  /* 0x0000000b3a0da210 */ /* 0x000fc80007f9e0ff */
[----:B------:R-:W-:Y:S02]  /*6300*/  @!P2 LEA.HI.X.SX32 R11, R11, R64, 0x1, P4 ;  /* 0x000000400b0ba211 */ /* 0x000fe400020f0eff */
[----:B0-----:R-:W-:-:S04]  /*6310*/  @!P2 LEA R14, P4, R13, R14, 0x2 ;  /* 0x0000000e0d0ea211 */ /* 0x001fc800078810ff */
[----:B------:R-:W-:Y:S01]  /*6320*/  @!P2 LEA.HI.X R15, R13, R15, R11, 0x2, P4 ;  /* 0x0000000f0d0fa211 */ /* 0x000fe200020f140b */
[----:B--2---:R-:W-:-:S05]  /*6330*/  FADD.FTZ R119, R23, R118 ;  /* 0x0000007617777221 */ /* 0x004fca0000010000 */
[----:B------:R1:W-:Y:S03]  /*6340*/  @!P2 STG.E desc[UR36][R14.64], R119 ;  /* 0x000000770e00a986 */ /* 0x0003e6000c101924 */
.L_x_2345:
[----:B------:R-:W-:Y:S05]  /*6350*/  BSYNC.RECONVERGENT B2 ;  /* 0x0000000000027941 */ /* 0x000fea0003800200 */
.L_x_2344:
        /* <DEDUP_REMOVED lines=14> */
[----:B------:R-:W-:-:S06]  /*6440*/  IMAD.MOV.U32 R13, RZ, RZ, RZ ;  /* 0x000000ffff0d7224 */ /* 0x000fcc00078e00ff */
        /* <DEDUP_REMOVED lines=31> */
.L_x_2347:
[----:B------:R-:W-:Y:S05]  /*6640*/  BSYNC.RECONVERGENT B2 ;  /* 0x0000000000027941 */ /* 0x000fea0003800200 */
.L_x_2346:
        /* <DEDUP_REMOVED lines=21> */
[----:B--2---:R-:W-:-:S05]  /*67a0*/  FADD.FTZ R108, R26, R13 ;  /* 0x0000000d1a6c7221 */ /* 0x004fca0000010000 */
[----:B------:R4:W-:Y:S03]  /*67b0*/  @!P2 STG.E desc[UR36][R14.64], R108 ;  /* 0x0000006c0e00a986 */ /* 0x0009e6000c101924 */
.L_x_2349:
[----:B------:R-:W-:Y:S05]  /*67c0*/  BSYNC.RECONVERGENT B2 ;  /* 0x0000000000027941 */ /* 0x000fea0003800200 */
.L_x_2348:
        /* <DEDUP_REMOVED lines=23> */
.L_x_2351:
[----:B------:R-:W-:Y:S05]  /*6940*/  BSYNC.RECONVERGENT B2 ;  /* 0x0000000000027941 */ /* 0x000fea0003800200 */
.L_x_2350:
        /* <DEDUP_REMOVED lines=28> */
[----:B------:R-:W-:Y:S01]  /*6b10*/  @!P4 LEA.HI.X.SX32 R117, R118, R14, 0x1, P5 ;  /* 0x0000000e7675c211 */ /* 0x000fe200028f0eff */
[----:B------:R-:W-:Y:S01]  /*6b20*/  IMAD.MOV.U32 R118, RZ, RZ, RZ ;  /* 0x000000ffff767224 */ /* 0x000fe200078e00ff */
[----:B------:R-:W1:Y:S02]  /*6b30*/  @!P4 LDC.64 R14, c[0x0][0x3b8] ;  /* 0x0000ee00ff0ecb82 */ /* 0x000e640000000a00 */
[----:B-1----:R-:W-:-:S04]  /*6b40*/  @!P4 LEA R124, P5, R112, R14, 0x2 ;  /* 0x0000000e707cc211 */ /* 0x002fc800078a10ff */
[----:B------:R-:W-:Y:S01]  /*6b50*/  @!P4 LEA.HI.X R125, R112, R15, R117, 0x2, P5 ;  /* 0x0000000f707dc211 */ /* 0x000fe200028f1475 */
[----:B--2---:R-:W-:-:S05]  /*6b60*/  FADD.FTZ R112, R28, R13 ;  /* 0x0000000d1c707221 */ /* 0x004fca0000010000 */
[----:B------:R0:W-:Y:S04]  /*6b70*/  @!P2 STG.E desc[UR36][R122.64], R112 ;  /* 0x000000707a00a986 */ /* 0x0001e8000c101924 */
[----:B------:R-:W2:Y:S01]  /*6b80*/  @!P4 LDG.E R118, desc[UR36][R124.64] ;  /* 0x000000247c76c981 */ /* 0x000ea2000c1e1900 */
[----:B------:R-:W-:-:S13]  /*6b90*/  ISETP.GE.AND P2, PT, R11, R60, PT ;  /* 0x0000003c0b00720c */ /* 0x000fda0003f46270 */
[----:B------:R-:W1:Y:S01]  /*6ba0*/  @!P2 LDC.64 R14, c[0x0][0x3b8] ;  /* 0x0000ee00ff0eab82 */ /* 0x000e620000000a00 */
[----:B------:R-:W-:-:S04]  /*6bb0*/  @!P2 IADD3 R13, P4, PT, R58, R11, RZ ;  /* 0x0000000b3a0da210 */ /* 0x000fc80007f9e0ff */
[----:B------:R-:W-:Y:S02]  /*6bc0*/  @!P2 LEA.HI.X.SX32 R11, R11, R64, 0x1, P4 ;  /* 0x000000400b0ba211 */ /* 0x000fe400020f0eff */
[----:B-1----:R-:W-:-:S04]  /*6bd0*/  @!P2 LEA R14, P4, R13, R14, 0x2 ;  /* 0x0000000e0d0ea211 */ /* 0x002fc800078810ff */
[----:B------:R-:W-:Y:S01]  /*6be0*/  @!P2 LEA.HI.X R15, R13, R15, R11, 0x2, P4 ;  /* 0x0000000f0d0fa211 */ /* 0x000fe200020f140b */
[----:B--2---:R-:W-:-:S05]  /*6bf0*/  FADD.FTZ R117, R29, R118 ;  /* 0x000000761d757221 */ /* 0x004fca0000010000 */
[----:B------:R0:W-:Y:S03]  /*6c00*/  @!P2 STG.E desc[UR36][R14.64], R117 ;  /* 0x000000750e00a986 */ /* 0x0001e6000c101924 */
.L_x_2353:
[----:B------:R-:W-:Y:S05]  /*6c10*/  BSYNC.RECONVERGENT B2 ;  /* 0x0000000000027941 */ /* 0x000fea0003800200 */
.L_x_2352:
[----:B------:R-:W-:Y:S01]  /*6c20*/  BSSY.RECONVERGENT B2, `(.L_x_2354) ;  /* 0x0000018000027945 */ /* 0x000fe20003800200 */
[C---:B------:R-:W-:Y:S02]  /*6c30*/  IMAD R11, R53.reuse, 0x40, R12 ;  /* 0x00000040350b7824 */ /* 0x040fe400078e020c */
[----:B------:R-:W-:Y:S01]  /*6c40*/  IMAD R116, R53, 0x2, R116 ;  /* 0x0000000235747824 */ /* 0x000fe200078e0274 */
[----:B------:R-:W-:Y:S06]  /*6c50*/  @P1 BRA `(.L_x_2355) ;  /* 0x0000000000501947 */ /* 0x000fec0003800000 */
[----:B01----:R-:W-:Y:S02]  /*6c60*/  IMAD.SHL.U32 R123, R116, 0x4, RZ ;  /* 0x00000004747b7824 */ /* 0x003fe400078e00ff */
[----:B------:R-:W-:-:S03]  /*6c70*/  IMAD.MOV.U32 R125, RZ, RZ, RZ ;  /* 0x000000ffff7d7224 */ /* 0x000fc600078e00ff */
[----:B------:R-:W-:-:S13]  /*6c80*/  ISETP.GE.AND P2, PT, R123, R60, PT ;  /* 0x0000003c7b00720c */ /* 0x000fda0003f46270 */
[----:B------:R-:W0:Y:S01]  /*6c90*/  @!P2 S2R R12, SR_TID.X ;  /* 0x00000000000ca919 */ /* 0x000e220000002100 */
[----:B--234-:R-:W1:Y:S01]  /*6ca0*/  @!P2 LDC.64 R14, c[0x0][0x3b8] ;  /* 0x0000ee00ff0eab82 */ /* 0x01ce620000000a00 */
[----:B0-----:R-:W-:-:S05]  /*6cb0*/  @!P2 LOP3.LUT R12, R12, 0x3, RZ, 0xc0, !PT ;  /* 0x000000030c0ca812 */ /* 0x001fca00078ec0ff */
[----:B------:R-:W-:Y:S01]  /*6cc0*/  @!P2 IMAD R106, R53, UR7, R12 ;  /* 0x00000007356aac24 */ /* 0x000fe2000f8e020c */
[----:B------:R-:W-:-:S04]  /*6cd0*/  @!P2 SHF.R.S32.HI R12, RZ, 0x1f, R123 ;  /* 0x0000001fff0ca819 */ /* 0x000fc8000001147b */
[----:B------:R-:W-:-:S04]  /*6ce0*/  @!P2 IADD3 R13, P4, PT, R106, R123, RZ ;  /* 0x0000007b6a0da210 */ /* 0x000fc80007f9e0ff */
[----:B------:R-:W-:Y:S02]  /*6cf0*/  @!P2 LEA.HI.X.SX32 R106, R106, R12, 0x1, P4 ;  /* 0x0000000c6a6aa211 */ /* 0x000fe400020f0eff */
[----:B-1----:R-:W-:-:S04]  /*6d00*/  @!P2 LEA R12, P4, R13, R14, 0x2 ;  /* 0x0000000e0d0ca211 */ /* 0x002fc800078810ff */
[----:B------:R-:W-:Y:S02]  /*6d10*/  @!P2 LEA.HI.X R13, R13, R15, R106, 0x2, P4 ;  /* 0x0000000f0d0da211 */ /* 0x000fe400020f146a */
[----:B------:R-:W0:Y:S03]  /*6d20*/  @!P2 LDC.64 R14, c[0x0][0x3b8] ;  /* 0x0000ee00ff0eab82 */ /* 0x000e260000000a00 */
[----:B------:R-:W2:Y:S01]  /*6d30*/  @!P2 LDG.E R125, desc[UR36][R12.64] ;  /* 0x000000240c7da981 */ /* 0x000ea2000c1e1900 */
[----:B------:R-:W-:-:S04]  /*6d40*/  @!P2 IADD3 R106, P4, PT, R58, R123, RZ ;  /* 0x0000007b3a6aa210 */ /* 0x000fc80007f9e0ff */
[----:B------:R-:W-:Y:S02]  /*6d50*/  @!P2 LEA.HI.X.SX32 R123, R123, R64, 0x1, P4 ;  /* 0x000000407b7ba211 */ /* 0x000fe400020f0eff */
[----:B0-----:R-:W-:-:S04]  /*6d60*/  @!P2 LEA R14, P4, R106, R14, 0x2 ;  /* 0x0000000e6a0ea211 */ /* 0x001fc800078810ff */
[----:B------:R-:W-:Y:S01]  /*6d70*/  @!P2 LEA.HI.X R15, R106, R15, R123, 0x2, P4 ;  /* 0x0000000f6a0fa211 */ /* 0x000fe200020f147b */
[----:B--2---:R-:W-:-:S05]  /*6d80*/  FADD.FTZ R106, R30, R125 ;  /* 0x0000007d1e6a7221 */ /* 0x004fca0000010000 */
[----:B------:R0:W-:Y:S03]  /*6d90*/  @!P2 STG.E desc[UR36][R14.64], R106 ;  /* 0x0000006a0e00a986 */ /* 0x0001e6000c101924 */
.L_x_2355:
[----:B------:R-:W-:Y:S05]  /*6da0*/  BSYNC.RECONVERGENT B2 ;  /* 0x0000000000027941 */ /* 0x000fea0003800200 */
.L_x_2354:
[----:B------:R-:W-:Y:S01]  /*6db0*/  BSSY.RECONVERGENT B2, `(.L_x_2356) ;  /* 0x0000017000027945 */ /* 0x000fe20003800200 */
[----:B------:R-:W-:-:S03]  /*6dc0*/  IMAD.IADD R116, R116, 0x1, R53 ;  /* 0x0000000174747824 */ /* 0x000fc600078e0235 */
[----:B------:R-:W-:Y:S05]  /*6dd0*/  @P1 BRA `(.L_x_2357) ;  /* 0x0000000000501947 */ /* 0x000fea0003800000 */
        /* <DEDUP_REMOVED lines=20> */
.L_x_2357:
[----:B------:R-:W-:Y:S05]  /*6f20*/  BSYNC.RECONVERGENT B2 ;  /* 0x0000000000027941 */ /* 0x000fea0003800200 */
.L_x_2356:
[----:B------:R-:W-:Y:S01]  /*6f30*/  BSSY.RECONVERGENT B2, `(.L_x_2358) ;  /* 0x0000017000027945 */ /* 0x000fe20003800200 */
[----:B------:R-:W-:-:S03]  /*6f40*/  IMAD.IADD R116, R116, 0x1, R53 ;  /* 0x0000000174747824 */ /* 0x000fc600078e0235 */
[----:B------:R-:W-:Y:S05]  /*6f50*/  @P1 BRA `(.L_x_2359) ;  /* 0x0000000000501947 */ /* 0x000fea0003800000 */
        /* <DEDUP_REMOVED lines=20> */
.L_x_2359:
[----:B------:R-:W-:Y:S05]  /*70a0*/  BSYNC.RECONVERGENT B2 ;  /* 0x0000000000027941 */ /* 0x000fea0003800200 */
.L_x_2358:
        /* <DEDUP_REMOVED lines=23> */
.L_x_2361:
[----:B------:R-:W-:Y:S05]  /*7220*/  BSYNC.RECONVERGENT B2 ;  /* 0x0000000000027941 */ /* 0x000fea0003800200 */
.L_x_2360:
        /* <DEDUP_REMOVED lines=23> */
.L_x_2363:
[----:B------:R-:W-:Y:S05]  /*73a0*/  BSYNC.RECONVERGENT B2 ;  /* 0x0000000000027941 */ /* 0x000fea0003800200 */
.L_x_2362:
        /* <DEDUP_REMOVED lines=23> */
.L_x_2365:
[----:B------:R-:W-:Y:S05]  /*7520*/  BSYNC.RECONVERGENT B2 ;  /* 0x0000000000027941 */ /* 0x000fea0003800200 */
.L_x_2364:
        /* <DEDUP_REMOVED lines=23> */
.L_x_2367:
[----:B------:R-:W-:Y:S05]  /*76a0*/  BSYNC.RECONVERGENT B2 ;  /* 0x0000000000027941 */ /* 0x000fea0003800200 */
.L_x_2366:
        /* <DEDUP_REMOVED lines=21> */
.L_x_2369:
[----:B------:R-:W-:Y:S05]  /*7800*/  BSYNC.RECONVERGENT B2 ;  /* 0x0000000000027941 */ /* 0x000fea0003800200 */
.L_x_2368:
[----:B------:R-:W-:Y:S01]  /*7810*/  BSSY.RECONVERGENT B2, `(.L_x_2370) ;  /* 0x0000017000027945 */ /* 0x000fe20003800200 */
[----:B------:R-:W-:-:S03]  /*7820*/  IMAD R116, R53, 0x2, R12 ;  /* 0x0000000235747824 */ /* 0x000fc600078e020c */
[----:B------:R-:W-:Y:S05]  /*7830*/  @P1 BRA `(.L_x_2371) ;  /* 0x0000000000501947 */ /* 0x000fea0003800000 */
[----:B------:R-:W-:Y:S02]  /*7840*/  IMAD.SHL.U32 R11, R116, 0x4, RZ ;  /* 0x00000004740b7824 */ /* 0x000fe400078e00ff */
[----:B01----:R-:W-:-:S03]  /*7850*/  IMAD.MOV.U32 R123, RZ, RZ, RZ ;  /* 0x000000ffff7b7224 */ /* 0x003fc600078e00ff */
        /* <DEDUP_REMOVED lines=18> */
.L_x_2371:
[----:B------:R-:W-:Y:S05]  /*7980*/  BSYNC.RECONVERGENT B2 ;  /* 0x0000000000027941 */ /* 0x000fea0003800200 */
.L_x_2370:
        /* <DEDUP_REMOVED lines=23> */
.L_x_2373:
[----:B------:R-:W-:Y:S05]  /*7b00*/  BSYNC.RECONVERGENT B2 ;  /* 0x0000000000027941 */ /* 0x000fea0003800200 */
.L_x_2372:
[----:B------:R-:W-:Y:S01]  /*7b10*/  BSSY.RECONVERGENT B2, `(.L_x_2374) ;  /* 0x0000017000027945 */ /* 0x000fe20003800200 */
[----:B------:R-:W-:-:S03]  /*7b20*/  IMAD.IADD R116, R116, 0x1, R53 ;  /* 0x0000000174747824 */ /* 0x000fc600078e0235 */
        /* <DEDUP_REMOVED lines=21> */
.L_x_2375:
[----:B------:R-:W-:Y:S05]  /*7c80*/  BSYNC.RECONVERGENT B2 ;  /* 0x0000000000027941 */ /* 0x000fea0003800200 */
.L_x_2374:
        /* <DEDUP_REMOVED lines=23> */
.L_x_2377:
[----:B------:R-:W-:Y:S05]  /*7e00*/  BSYNC.RECONVERGENT B2 ;  /* 0x0000000000027941 */ /* 0x000fea0003800200 */
.L_x_2376:
        /* <DEDUP_REMOVED lines=23> */
.L_x_2379:
[----:B------:R-:W-:Y:S05]  /*7f80*/  BSYNC.RECONVERGENT B2 ;  /* 0x0000000000027941 */ /* 0x000fea0003800200 */
.L_x_2378:
        /* <DEDUP_REMOVED lines=23> */
.L_x_2381:
[----:B------:R-:W-:Y:S05]  /*8100*/  BSYNC.RECONVERGENT B2 ;  /* 0x0000000000027941 */ /* 0x000fea0003800200 */
.L_x_2380:
        /* <DEDUP_REMOVED lines=23> */
.L_x_2383:
[----:B------:R-:W-:Y:S05]  /*8280*/  BSYNC.RECONVERGENT B2 ;  /* 0x0000000000027941 */ /* 0x000fea0003800200 */
.L_x_2382:
        /* <DEDUP_REMOVED lines=23> */
.L_x_2385:
[----:B------:R-:W-:Y:S05]  /*8400*/  BSYNC.RECONVERGENT B2 ;  /* 0x0000000000027941 */ /* 0x000fea0003800200 */
.L_x_2384:
        /* <DEDUP_REMOVED lines=23> */
.L_x_2387:
[----:B------:R-:W-:Y:S05]  /*8580*/  BSYNC.RECONVERGENT B2 ;  /* 0x0000000000027941 */ /* 0x000fea0003800200 */
.L_x_2386:
        /* <DEDUP_REMOVED lines=23> */
.L_x_2389:
[----:B------:R-:W-:Y:S05]  /*8700*/  BSYNC.RECONVERGENT B2 ;  /* 0x0000000000027941 */ /* 0x000fea0003800200 */
.L_x_2388:
        /* <DEDUP_REMOVED lines=23> */
.L_x_2391:
[----:B------:R-:W-:Y:S05]  /*8880*/  BSYNC.RECONVERGENT B2 ;  /* 0x0000000000027941 */ /* 0x000fea0003800200 */
.L_x_2390:
        /* <DEDUP_REMOVED lines=23> */
.L_x_2393:
[----:B------:R-:W-:Y:S05]  /*8a00*/  BSYNC.RECONVERGENT B2 ;  /* 0x0000000000027941 */ /* 0x000fea0003800200 */
.L_x_2392:
        /* <DEDUP_REMOVED lines=23> */
.L_x_2395:
[----:B------:R-:W-:Y:S05]  /*8b80*/  BSYNC.RECONVERGENT B2 ;  /* 0x0000000000027941 */ /* 0x000fea0003800200 */
.L_x_2394:
        /* <DEDUP_REMOVED lines=23> */
.L_x_2397:
[----:B------:R-:W-:Y:S05]  /*8d00*/  BSYNC.RECONVERGENT B2 ;  /* 0x0000000000027941 */ /* 0x000fea0003800200 */
.L_x_2396:
[----:B------:R-:W-:Y:S05]  /*8d10*/  @P1 BRA `(.L_x_2341) ;  /* 0x0000001c00d41947 */ /* 0x000fea0003800000 */
[----:B------:R-:W-:Y:S01]  /*8d20*/  IMAD.IADD R116, R116, 0x1, R53 ;  /* 0x0000000174747824 */ /* 0x000fe200078e0235 */
[----:B------:R-:W-:Y:S01]  /*8d30*/  BSSY.RECONVERGENT B2, `(.L_x_2398) ;  /* 0x000000e000027945 */ /* 0x000fe20003800200 */
[----:B------:R-:W-:Y:S02]  /*8d40*/  IMAD.MOV.U32 R13, RZ, RZ, RZ ;  /* 0x000000ffff0d7224 */ /* 0x000fe400078e00ff */
[----:B01234-:R-:W-:-:S05]  /*8d50*/  IMAD.SHL.U32 R15, R116, 0x4, RZ ;  /* 0x00000004740f7824 */ /* 0x01ffca00078e00ff */
[----:B------:R-:W-:-:S13]  /*8d60*/  ISETP.GE.AND P2, PT, R15, R60, PT ;  /* 0x0000003c0f00720c */ /* 0x000fda0003f46270 */
[----:B------:R-:W-:Y:S05]  /*8d70*/  @P2 BRA `(.L_x_2399) ;  /* 0x0000000000242947 */ /* 0x000fea0003800000 */
[----:B------:R-:W0:Y:S02]  /*8d80*/  S2R R11, SR_TID.X ;  /* 0x00000000000b7919 */ /* 0x000e240000002100 */
[----:B0-----:R-:W-:Y:S02]  /*8d90*/  LOP3.LUT R12, R11, 0x3, RZ, 0xc0, !PT ;  /* 0x000000030b0c7812 */ /* 0x001fe400078ec0ff */
[----:B------:R-:W-:-:S03]  /*8da0*/  SHF.R.S32.HI R11, RZ, 0x1f, R15 ;  /* 0x0000001fff0b7819 */ /* 0x000fc6000001140f */
[----:B------:R-:W-:-:S05]  /*8db0*/  IMAD R12, R53, UR7, R12 ;  /* 0x00000007350c7c24 */ /* 0x000fca000f8e020c */
[----:B------:R-:W-:-:S04]  /*8dc0*/  IADD3 R13, P1, PT, R12, R15, RZ ;  /* 0x0000000f0c0d7210 */ /* 0x000fc80007f3e0ff */
[----:B------:R-:W-:Y:S02]  /*8dd0*/  LEA.HI.X.SX32 R14, R12, R11, 0x1, P1 ;  /* 0x0000000b0c0e7211 */ /* 0x000fe400008f0eff */
[----:B------:R-:W-:-:S04]  /*8de0*/  LEA R12, P1, R13, UR18, 0x2 ;  /* 0x000000120d0c7c11 */ /* 0x000fc8000f8210ff */
[----:B------:R-:W-:-:S06]  /*8df0*/  LEA.HI.X R13, R13, UR19, R14, 0x2, P1 ;  /* 0x000000130d0d7c11 */ /* 0x000fcc00088f140e */
[----:B------:R0:W5:Y:S03]  /*8e00*/  LDG.E R13, desc[UR36][R12.64] ;  /* 0x000000240c0d7981 */ /* 0x000166000c1e1900 */
.L_x_2399:
[----:B------:R-:W-:Y:S05]  /*8e10*/  BSYNC.RECONVERGENT B2 ;  /* 0x0000000000027941 */ /* 0x000fea0003800200 */
.L_x_2398:
[----:B-----5:R-:W-:Y:S01]  /*8e20*/  FADD.FTZ R87, R52, R13 ;  /* 0x0000000d34577221 */ /* 0x020fe20000010000 */
[----:B------:R-:W-:Y:S06]  /*8e30*/  @P2 BRA `(.L_x_2341) ;  /* 0x0000001c008c2947 */ /* 0x000fec0003800000 */
[----:B------:R-:W-:-:S04]  /*8e40*/  IADD3 R11, P1, PT, R58, R15, RZ ;  /* 0x0000000f3a0b7210 */ /* 0x000fc80007f3e0ff */
[----:B------:R-:W-:Y:S02]  /*8e50*/  LEA.HI.X.SX32 R14, R15, R64, 0x1, P1 ;  /* 0x000000400f0e7211 */ /* 0x000fe400008f0eff */
[----:B0-----:R-:W-:-:S04]  /*8e60*/  LEA R12, P1, R11, UR18, 0x2 ;  /* 0x000000120b0c7c11 */ /* 0x001fc8000f8210ff */
[----:B------:R-:W-:-:S05]  /*8e70*/  LEA.HI.X R13, R11, UR19, R14, 0x2, P1 ;  /* 0x000000130b0d7c11 */ /* 0x000fca00088f140e */
[----:B------:R0:W-:Y:S01]  /*8e80*/  STG.E desc[UR36][R12.64], R87 ;  /* 0x000000570c007986 */ /* 0x0001e2000c101924 */
[----:B------:R-:W-:Y:S05]  /*8e90*/  BRA `(.L_x_2341) ;  /* 0x0000001c00747947 */ /* 0x000fea0003800000 */
.L_x_2283:
[----:B------:R-:W-:Y:S01]  /*8ea0*/  IMAD.SHL.U32 R116, R12, 0x4, RZ ;  /* 0x000000040c747824 */ /* 0x000fe200078e00ff */
[----:B------:R-:W-:-:S03]  /*8eb0*/  ISETP.GE.AND P4, PT, R66, UR45, PT ;  /* 0x0000002d42007c0c */ /* 0x000fc6000bf86270 */
[--C-:B------:R-:W-:Y:S01]  /*8ec0*/  IMAD R13, R53, 0x8, R116.reuse ;  /* 0x00000008350d7824 */ /* 0x100fe200078e0274 */
[----:B------:R-:W-:Y:S01]  /*8ed0*/  FSEL R119, R119, RZ, P4 ;  /* 0x000000ff77777208 */ /* 0x000fe20002000000 */
[----:B------:R-:W-:-:S03]  /*8ee0*/  IMAD R11, R53, 0x10, R116 ;  /* 0x00000010350b7824 */ /* 0x000fc600078e0274 */
[-C--:B------:R-:W-:Y:S02]  /*8ef0*/  ISETP.GE.AND P2, PT, R13, R60.reuse, PT ;  /* 0x0000003c0d00720c */ /* 0x080fe40003f46270 */
[----:B------:R-:W-:Y:S02]  /*8f00*/  ISETP.GE.AND P5, PT, R11, R60, PT ;  /* 0x0000003c0b00720c */ /* 0x000fe40003fa6270 */
[C---:B------:R-:W-:Y:S02]  /*8f10*/  ISETP.GE.OR P2, PT, R66.reuse, UR45, P2 ;  /* 0x0000002d42007c0c */ /* 0x040fe40009746670 */
[----:B------:R-:W-:-:S11]  /*8f20*/  ISETP.GE.OR P5, PT, R66, UR45, P5 ;  /* 0x0000002d42007c0c */ /* 0x000fd6000afa6670 */
[----:B------:R-:W0:Y:S02]  /*8f30*/  @!P2 S2R R14, SR_TID.X ;  /* 0x00000000000ea919 */ /* 0x000e240000002100 */
[----:B------:R-:W1:Y:S01]  /*8f40*/  @!P5 S2R R124, SR_TID.X ;  /* 0x00000000007cd919 */ /* 0x000e620000002100 */
[----:B0-----:R-:W-:Y:S02]  /*8f50*/  @!P2 LOP3.LUT R14, R14, 0x3, RZ, 0xc0, !PT ;  /* 0x000000030e0ea812 */ /* 0x001fe400078ec0ff */
[----:B-1----:R-:W-:-:S03]  /*8f60*/  @!P5 LOP3.LUT R124, R124, 0x3, RZ, 0xc0, !PT ;  /* 0x000000037c7cd812 */ /* 0x002fc600078ec0ff */
[C---:B------:R-:W-:Y:S01]  /*8f70*/  @!P2 IMAD R118, R53.reuse, UR7, R14 ;  /* 0x000000073576ac24 */ /* 0x040fe2000f8e020e */
[----:B------:R-:W-:Y:S01]  /*8f80*/  @!P2 SHF.R.S32.HI R14, RZ, 0x1f, R13 ;  /* 0x0000001fff0ea819 */ /* 0x000fe2000001140d */
[----:B------:R-:W-:-:S03]  /*8f90*/  @!P5 IMAD R124, R53, UR7, R124 ;  /* 0x00000007357cdc24 */ /* 0x000fc6000f8e027c */
[----:B------:R-:W-:-:S04]  /*8fa0*/  @!P2 IADD3 R13, P1, PT, R118, R13, RZ ;  /* 0x0000000d760da210 */ /* 0x000fc80007f3e0ff */
[----:B------:R-:W-:Y:S02]  /*8fb0*/  @!P2 LEA.HI.X.SX32 R118, R118, R14, 0x1, P1 ;  /* 0x0000000e7676a211 */ /* 0x000fe400008f0eff */
[----:B------:R-:W0:Y:S02]  /*8fc0*/  @!P2 LDC.64 R14, c[0x0][0x3b8] ;  /* 0x0000ee00ff0eab82 */ /* 0x000e240000000a00 */
[----:B0-----:R-:W-:-:S04]  /*8fd0*/  @!P2 LEA R122, P1, R13, R14, 0x2 ;  /* 0x0000000e0d7aa211 */ /* 0x001fc800078210ff */
[----:B------:R-:W-:Y:S02]  /*8fe0*/  @!P2 LEA.HI.X R123, R13, R15, R118, 0x2, P1 ;  /* 0x0000000f0d7ba211 */ /* 0x000fe400008f1476 */
[----:B------:R-:W0:Y:S01]  /*8ff0*/  @!P5 LDC.64 R14, c[0x0][0x3b8] ;  /* 0x0000ee00ff0edb82 */ /* 0x000e220000000a00 */
[----:B------:R-:W-:Y:S02]  /*9000*/  @!P5 SHF.R.S32.HI R13, RZ, 0x1f, R11 ;  /* 0x0000001fff0dd819 */ /* 0x000fe4000001140b */
[C---:B------:R-:W-:Y:S01]  /*9010*/  @!P5 IADD3 R11, P1, PT, R124.reuse, R11, RZ ;  /* 0x0000000b7c0bd210 */ /* 0x040fe20007f3e0ff */
[----:B------:R1:W5:Y:S03]  /*9020*/  @!P2 LDG.E R119, desc[UR36][R122.64] ;  /* 0x000000247a77a981 */ /* 0x000366000c1e1900 */
[----:B------:R-:W-:Y:S02]  /*9030*/  @!P5 LEA.HI.X.SX32 R118, R124, R13, 0x1, P1 ;  /* 0x0000000d7c76d211 */ /* 0x000fe400008f0eff */
[----:B0-----:R-:W-:-:S04]  /*9040*/  @!P5 LEA R124, P1, R11, R14, 0x2 ;  /* 0x0000000e0b7cd211 */ /* 0x001fc800078210ff */
[----:B------:R-:W-:Y:S01]  /*9050*/  @!P5 LEA.HI.X R125, R11, R15, R118, 0x2, P1 ;  /* 0x0000000f0b7dd211 */ /* 0x000fe200008f1476 */
[----:B------:R-:W-:-:S05]  /*9060*/  IMAD R11, R53, 0x20, R116 ;  /* 0x00000020350b7824 */ /* 0x000fca00078e0274 */
[----:B------:R-:W-:-:S04]  /*9070*/  ISETP.GE.AND P1, PT, R11, R60, PT ;  /* 0x0000003c0b00720c */ /* 0x000fc80003f26270 */
[----:B------:R-:W-:-:S13]  /*9080*/  ISETP.GE.OR P1, PT, R66, UR45, P1 ;  /* 0x0000002d42007c0c */ /* 0x000fda0008f26670 */
[----:B------:R-:W0:Y:S01]  /*9090*/  @!P1 S2R R13, SR_TID.X ;  /* 0x00000000000d9919 */ /* 0x000e220000002100 */
[----:B------:R-:W1:Y:S01]  /*90a0*/  @!P1 LDC.64 R14, c[0x0][0x3b8] ;  /* 0x0000ee00ff0e9b82 */ /* 0x000e620000000a00 */
[----:B------:R-:W-:Y:S02]  /*90b0*/  ISETP.GE.AND P2, PT, R116, R60, PT ;  /* 0x0000003c7400720c */ /* 0x000fe40003f46270 */
[----:B------:R-:W-:Y:S02]  /*90c0*/  FSEL R113, R113, RZ, P4 ;  /* 0x000000ff71717208 */ /* 0x000fe40002000000 */
[----:B------:R-:W-:-:S04]  /*90d0*/  ISETP.GE.OR P2, PT, R66, UR45, P2 ;  /* 0x0000002d42007c0c */ /* 0x000fc80009746670 */
[----:B------:R2:W5:Y:S01]  /*90e0*/  @!P5 LDG.E R113, desc[UR36][R124.64] ;  /* 0x000000247c71d981 */ /* 0x000562000c1e1900 */
[----:B0-----:R-:W-:-:S05]  /*90f0*/  @!P1 LOP3.LUT R118, R13, 0x3, RZ, 0xc0, !PT ;  /* 0x000000030d769812 */ /* 0x001fca00078ec0ff */
[----:B------:R-:W-:Y:S01]  /*9100*/  @!P1 IMAD R118, R53, UR7, R118 ;  /* 0x0000000735769c24 */ /* 0x000fe2000f8e0276 */
[----:B------:R-:W-:-:S04]  /*9110*/  @!P1 SHF.R.S32.HI R13, RZ, 0x1f, R11 ;  /* 0x0000001fff0d9819 */ /* 0x000fc8000001140b */
[----:B------:R-:W-:-:S04]  /*9120*/  @!P1 IADD3 R11, P5, PT, R118, R11, RZ ;  /* 0x0000000b760b9210 */ /* 0x000fc80007fbe0ff */
[----:B------:R-:W-:Y:S02]  /*9130*/  @!P1 LEA.HI.X.SX32 R118, R118, R13, 0x1, P5 ;  /* 0x0000000d76769211 */ /* 0x000fe400028f0eff */
[----:B------:R-:W0:Y:S01]  /*9140*/  @!P2 S2R R13, SR_TID.X ;  /* 0x00000000000da919 */ /* 0x000e220000002100 */
[----:B-1----:R-:W-:Y:S02]  /*9150*/  @!P1 LEA R122, P5, R11, R14, 0x2 ;  /* 0x0000000e0b7a9211 */ /* 0x002fe400078a10ff */
[----:B------:R-:W-:Y:S02]  /*9160*/  FSEL R117, R117, RZ, P4 ;  /* 0x000000ff75757208 */ /* 0x000fe40002000000 */
[----:B------:R-:W-:Y:S01]  /*9170*/  @!P1 LEA.HI.X R123, R11, R15, R118, 0x2, P5 ;  /* 0x0000000f0b7b9211 */ /* 0x000fe200028f1476 */
[----:B------:R-:W-:Y:S01]  /*9180*/  IMAD R11, R53, 0x40, R116 ;  /* 0x00000040350b7824 */ /* 0x000fe200078e0274 */
[----:B------:R-:W1:Y:S03]  /*9190*/  @!P2 LDC.64 R14, c[0x0][0x3b8] ;  /* 0x0000ee00ff0eab82 */ /* 0x000e660000000a00 */
[----:B------:R3:W5:Y:S01]  /*91a0*/  @!P1 LDG.E R117, desc[UR36][R122.64] ;  /* 0x000000247a759981 */ /* 0x000762000c1e1900 */
[----:B------:R-:W-:-:S04]  /*91b0*/  ISETP.GE.AND P1, PT, R11, R60, PT ;  /* 0x0000003c0b00720c */ /* 0x000fc80003f26270 */
[----:B------:R-:W-:Y:S02]  /*91c0*/  ISETP.GE.OR P1, PT, R66, UR45, P1 ;  /* 0x0000002d42007c0c */ /* 0x000fe40008f26670 */
[----:B0-----:R-:W-:-:S11]  /*91d0*/  @!P2 LOP3.LUT R118, R13, 0x3, RZ, 0xc0, !PT ;  /* 0x000000030d76a812 */ /* 0x001fd600078ec0ff */
[----:B------:R-:W0:Y:S01]  /*91e0*/  @!P1 S2R R13, SR_TID.X ;  /* 0x00000000000d9919 */ /* 0x000e220000002100 */
[----:B--2---:R-:W-:-:S05]  /*91f0*/  @!P2 IMAD R125, R53, UR7, R118 ;  /* 0x00000007357dac24 */ /* 0x004fca000f8e0276 */
[----:B------:R-:W-:-:S04]  /*9200*/  @!P2 IADD3 R116, P5, PT, R125, R116, RZ ;  /* 0x000000747d74a210 */ /* 0x000fc80007fbe0ff */
[----:B------:R-:W-:Y:S02]  /*9210*/  @!P2 LEA.HI.X.SX32 R118, R125, RZ, 0x1, P5 ;  /* 0x000000ff7d76a211 */ /* 0x000fe400028f0eff */
[----:B-1----:R-:W-:-:S04]  /*9220*/  @!P2 LEA R124, P5, R116, R14, 0x2 ;  /* 0x0000000e747ca211 */ /* 0x002fc800078a10ff */
[----:B------:R-:W-:Y:S02]  /*9230*/  @!P2 LEA.HI.X R125, R116, R15, R118, 0x2, P5 ;  /* 0x0000000f747da211 */ /* 0x000fe400028f1476 */
[----:B------:R-:W1:Y:S01]  /*9240*/  @!P1 LDC.64 R14, c[0x0][0x3b8] ;  /* 0x0000ee00ff0e9b82 */ /* 0x000e620000000a00 */
[----:B------:R-:W-:Y:S01]  /*9250*/  ISETP.GE.AND P5, PT, R66, UR45, PT ;  /* 0x0000002d42007c0c */ /* 0x000fe2000bfa6270 */
[----:B------:R-:W-:-:S03]  /*9260*/  IMAD.IADD R116, R12, 0x1, R53 ;  /* 0x000000010c747824 */ /* 0x000fc600078e0235 */
[----:B------:R-:W-:Y:S01]  /*9270*/  FSEL R115, R115, RZ, P5 ;  /* 0x000000ff73737208 */ /* 0x000fe20002800000 */
[----:B---3--:R-:W-:-:S05]  /*9280*/  IMAD.SHL.U32 R123, R116, 0x4, RZ ;  /* 0x00000004747b7824 */ /* 0x008fca00078e00ff */
[----:B------:R2:W5:Y:S01]  /*9290*/  @!P2 LDG.E R115, desc[UR36][R124.64] ;  /* 0x000000247c73a981 */ /* 0x000562000c1e1900 */
[----:B0-----:R-:W-:Y:S02]  /*92a0*/  @!P1 LOP3.LUT R12, R13, 0x3, RZ, 0xc0, !PT ;  /* 0x000000030d0c9812 */ /* 0x001fe400078ec0ff */
[----:B------:R-:W-:-:S03]  /*92b0*/  ISETP.GE.AND P2, PT, R123, R60, PT ;  /* 0x0000003c7b00720c */ /* 0x000fc60003f46270 */
[----:B------:R-:W-:Y:S01]  /*92c0*/  @!P1 IMAD R118, R53, UR7, R12 ;  /* 0x0000000735769c24 */ /* 0x000fe2000f8e020c */
[----:B------:R-:W-:Y:S02]  /*92d0*/  ISETP.GE.OR P2, PT, R66, UR45, P2 ;  /* 0x0000002d42007c0c */ /* 0x000fe40009746670 */
[----:B------:R-:W-:Y:S02]  /*92e0*/  @!P1 SHF.R.S32.HI R12, RZ, 0x1f, R11 ;  /* 0x0000001fff0c9819 */ /* 0x000fe4000001140b */
[----:B------:R-:W-:-:S04]  /*92f0*/  @!P1 IADD3 R11, P5, PT, R118, R11, RZ ;  /* 0x0000000b760b9210 */ /* 0x000fc80007fbe0ff */
[----:B------:R-:W-:Y:S02]  /*9300*/  @!P1 LEA.HI.X.SX32 R118, R118, R12, 0x1, P5 ;  /* 0x0000000c76769211 */ /* 0x000fe400028f0eff */
[----:B-1----:R-:W-:-:S04]  /*9310*/  @!P1 LEA R12, P5, R11, R14, 0x2 ;  /* 0x0000000e0b0c9211 */ /* 0x002fc800078a10ff */
[----:B------:R-:W-:Y:S02]  /*9320*/  @!P1 LEA.HI.X R13, R11, R15, R118, 0x2, P5 ;  /* 0x0000000f0b0d9211 */ /* 0x000fe400028f1476 */
[----:B------:R-:W0:Y:S01]  /*9330*/  @!P2 S2R R118, SR_TID.X ;  /* 0x000000000076a919 */ /* 0x000e220000002100 */
[----:B------:R-:W-:Y:S01]  /*9340*/  IMAD R11, R53, 0x2, R116 ;  /* 0x00000002350b7824 */ /* 0x000fe200078e0274 */
[----:B------:R-:W-:Y:S01]  /*9350*/  FSEL R103, R103, RZ, P4 ;  /* 0x000000ff67677208 */ /* 0x000fe20002000000 */
[----:B------:R-:W1:Y:S02]  /*9360*/  @!P2 LDC.64 R14, c[0x0][0x3b8] ;  /* 0x0000ee00ff0eab82 */ /* 0x000e640000000a00 */
[----:B------:R-:W-:-:S03]  /*9370*/  IMAD.SHL.U32 R11, R11, 0x4, RZ ;  /* 0x000000040b0b7824 */ /* 0x000fc600078e00ff */
[----:B------:R1:W5:Y:S02]  /*9380*/  @!P1 LDG.E R103, desc[UR36][R12.64] ;  /* 0x000000240c679981 */ /* 0x000364000c1e1900 */
[----:B------:R-:W-:-:S04]  /*9390*/  ISETP.GE.AND P1, PT, R11, R60, PT ;  /* 0x0000003c0b00720c */ /* 0x000fc80003f26270 */
[----:B------:R-:W-:Y:S02]  /*93a0*/  ISETP.GE.OR P1, PT, R66, UR45, P1 ;  /* 0x0000002d42007c0c */ /* 0x000fe40008f26670 */
[----:B0-----:R-:W-:-:S11]  /*93b0*/  @!P2 LOP3.LUT R122, R118, 0x3, RZ, 0xc0, !PT ;  /* 0x00000003767aa812 */ /* 0x001fd600078ec0ff */
[----:B------:R-:W0:Y:S01]  /*93c0*/  @!P1 S2R R118, SR_TID.X ;  /* 0x0000000000769919 */ /* 0x000e220000002100 */
[----:B--2---:R-:W-:Y:S01]  /*93d0*/  @!P2 IMAD R124, R53, UR7, R122 ;  /* 0x00000007357cac24 */ /* 0x004fe2000f8e027a */
[----:B------:R-:W-:-:S04]  /*93e0*/  @!P2 SHF.R.S32.HI R122, RZ, 0x1f, R123 ;  /* 0x0000001fff7aa819 */ /* 0x000fc8000001147b */
[----:B------:R-:W-:-:S04]  /*93f0*/  @!P2 IADD3 R123, P5, PT, R124, R123, RZ ;  /* 0x0000007b7c7ba210 */ /* 0x000fc80007fbe0ff */
[----:B------:R-:W-:Y:S02]  /*9400*/  @!P2 LEA.HI.X.SX32 R122, R124, R122, 0x1, P5 ;  /* 0x0000007a7c7aa211 */ /* 0x000fe400028f0eff */
[----:B-1----:R-:W-:Y:S01]  /*9410*/  @!P2 LEA R12, P5, R123, R14, 0x2 ;  /* 0x0000000e7b0ca211 */ /* 0x002fe200078a10ff */
[----:B------:R-:W-:-:S03]  /*9420*/  IMAD R116, R53, 0x4, R116 ;  /* 0x0000000435747824 */ /* 0x000fc600078e0274 */
[----:B------:R-:W-:Y:S02]  /*9430*/  @!P2 LEA.HI.X R13, R123, R15, R122, 0x2, P5 ;  /* 0x0000000f7b0da211 */ /* 0x000fe400028f147a */
[----:B------:R-:W1:Y:S01]  /*9440*/  @!P1 LDC.64 R14, c[0x0][0x3b8] ;  /* 0x0000ee00ff0e9b82 */ /* 0x000e620000000a00 */
[----:B------:R-:W-:Y:S01]  /*9450*/  FSEL R114, R114, RZ, P4 ;  /* 0x000000ff72727208 */ /* 0x000fe20002000000 */
[----:B------:R-:W-:-:S05]  /*9460*/  IMAD.SHL.U32 R123, R116, 0x4, RZ ;  /* 0x00000004747b7824 */ /* 0x000fca00078e00ff */
[----:B------:R1:W5:Y:S01]  /*9470*/  @!P2 LDG.E R114, desc[UR36][R12.64] ;  /* 0x000000240c72a981 */ /* 0x000362000c1e1900 */
[----:B------:R-:W-:Y:S02]  /*9480*/  ISETP.GE.AND P2, PT, R123, R60, PT ;  /* 0x0000003c7b00720c */ /* 0x000fe40003f46270 */
[----:B0-----:R-:W-:Y:S02]  /*9490*/  @!P1 LOP3.LUT R118, R118, 0x3, RZ, 0xc0, !PT ;  /* 0x0000000376769812 */ /* 0x001fe400078ec0ff */
[----:B------:R-:W-:-:S03]  /*94a0*/  ISETP.GE.OR P2, PT, R66, UR45, P2 ;  /* 0x0000002d42007c0c */ /* 0x000fc60009746670 */
[----:B------:R-:W-:Y:S01]  /*94b0*/  @!P1 IMAD R122, R53, UR7, R118 ;  /* 0x00000007357a9c24 */ /* 0x000fe2000f8e0276 */
[----:B------:R-:W-:-:S04]  /*94c0*/  @!P1 SHF.R.S32.HI R118, RZ, 0x1f, R11 ;  /* 0x0000001fff769819 */ /* 0x000fc8000001140b */
[----:B------:R-:W-:-:S04]  /*94d0*/  @!P1 IADD3 R11, P5, PT, R122, R11, RZ ;  /* 0x0000000b7a0b9210 */ /* 0x000fc80007fbe0ff */
[----:B------:R-:W-:Y:S02]  /*94e0*/  @!P1 LEA.HI.X.SX32 R118, R122, R118, 0x1, P5 ;  /* 0x000000767a769211 */ /* 0x000fe400028f0eff */
[C---:B-1----:R-:W-:Y:S01]  /*94f0*/  @!P1 LEA R12, P5, R11.reuse, R14, 0x2 ;  /* 0x0000000e0b0c9211 */ /* 0x042fe200078a10ff */
[----:B------:R-:W0:Y:S03]  /*9500*/  @!P2 S2R R122, SR_TID.X ;  /* 0x00000000007aa919 */ /* 0x000e260000002100 */
[----:B------:R-:W-:Y:S01]  /*9510*/  @!P1 LEA.HI.X R13, R11, R15, R118, 0x2, P5 ;  /* 0x0000000f0b0d9211 */ /* 0x000fe200028f1476 */
[----:B------:R-:W-:Y:S01]  /*9520*/  IMAD.IADD R118, R116, 0x1, R53 ;  /* 0x0000000174767824 */ /* 0x000fe200078e0235 */
[----:B------:R-:W-:Y:S01]  /*9530*/  FSEL R110, R110, RZ, P4 ;  /* 0x000000ff6e6e7208 */ /* 0x000fe20002000000 */
[----:B------:R-:W1:Y:S02]  /*9540*/  @!P2 LDC.64 R14, c[0x0][0x3b8] ;  /* 0x0000ee00ff0eab82 */ /* 0x000e640000000a00 */
[----:B------:R-:W-:-:S03]  /*9550*/  IMAD.SHL.U32 R11, R118, 0x4, RZ ;  /* 0x00000004760b7824 */ /* 0x000fc600078e00ff */
[----:B------:R1:W5:Y:S02]  /*9560*/  @!P1 LDG.E R110, desc[UR36][R12.64] ;  /* 0x000000240c6e9981 */ /* 0x000364000c1e1900 */
[----:B------:R-:W-:-:S04]  /*9570*/  ISETP.GE.AND P1, PT, R11, R60, PT ;  /* 0x0000003c0b00720c */ /* 0x000fc80003f26270 */
[----:B------:R-:W-:-:S13]  /*9580*/  ISETP.GE.OR P1, PT, R66, UR45, P1 ;  /* 0x0000002d42007c0c */ /* 0x000fda0008f26670 */
[----:B------:R-:W2:Y:S01]  /*9590*/  @!P1 S2R R116, SR_TID.X ;  /* 0x0000000000749919 */ /* 0x000ea20000002100 */
[----:B0-----:R-:W-:-:S05]  /*95a0*/  @!P2 LOP3.LUT R122, R122, 0x3, RZ, 0xc0, !PT ;  /* 0x000000037a7aa812 */ /* 0x001fca00078ec0ff */
[----:B------:R-:W-:Y:S01]  /*95b0*/  @!P2 IMAD R124, R53, UR7, R122 ;  /* 0x00000007357cac24 */ /* 0x000fe2000f8e027a */
[----:B------:R-:W-:-:S04]  /*95c0*/  @!P2 SHF.R.S32.HI R122, RZ, 0x1f, R123 ;  /* 0x0000001fff7aa819 */ /* 0x000fc8000001147b */
[----:B------:R-:W-:-:S04]  /*95d0*/  @!P2 IADD3 R123, P5, PT, R124, R123, RZ ;  /* 0x0000007b7c7ba210 */ /* 0x000fc80007fbe0ff */
[----:B------:R-:W-:Y:S02]  /*95e0*/  @!P2 LEA.HI.X.SX32 R122, R124, R122, 0x1, P5 ;  /* 0x0000007a7c7aa211 */ /* 0x000fe400028f0eff */
[----:B-1----:R-:W-:-:S04]  /*95f0*/  @!P2 LEA R12, P5, R123, R14, 0x2 ;  /* 0x0000000e7b0ca211 */ /* 0x002fc800078a10ff */
[----:B------:R-:W-:Y:S02]  /*9600*/  @!P2 LEA.HI.X R13, R123, R15, R122, 0x2, P5 ;  /* 0x0000000f7b0da211 */ /* 0x000fe400028f147a */
[----:B------:R-:W0:Y:S01]  /*9610*/  @!P1 LDC.64 R14, c[0x0][0x3b8] ;  /* 0x0000ee00ff0e9b82 */ /* 0x000e220000000a00 */
[----:B------:R-:W-:Y:S01]  /*9620*/  IMAD.IADD R118, R118, 0x1, R53 ;  /* 0x0000000176767824 */ /* 0x000fe200078e0235 */
[----:B------:R-:W-:-:S03]  /*9630*/  FSEL R108, R108, RZ, P4 ;  /* 0x000000ff6c6c7208 */ /* 0x000fc60002000000 */
[----:B------:R-:W-:Y:S01]  /*9640*/  IMAD.SHL.U32 R123, R118, 0x4, RZ ;  /* 0x00000004767b7824 */ /* 0x000fe200078e00ff */
[----:B--2---:R-:W-:Y:S02]  /*9650*/  @!P1 LOP3.LUT R116, R116, 0x3, RZ, 0xc0, !PT ;  /* 0x0000000374749812 */ /* 0x004fe400078ec0ff */
[----:B------:R0:W5:Y:S02]  /*9660*/  @!P2 LDG.E R108, desc[UR36][R12.64] ;  /* 0x000000240c6ca981 */ /* 0x000164000c1e1900 */
[----:B------:R-:W-:Y:S01]  /*9670*/  ISETP.GE.AND P2, PT, R123, R60, PT ;  /* 0x0000003c7b00720c */ /* 0x000fe20003f46270 */
[----:B------:R-:W-:-:S03]  /*9680*/  @!P1 IMAD R122, R53, UR7, R116 ;  /* 0x00000007357a9c24 */ /* 0x000fc6000f8e0274 */
[----:B------:R-:W-:Y:S02]  /*9690*/  ISETP.GE.OR P2, PT, R66, UR45, P2 ;  /* 0x0000002d42007c0c */ /* 0x000fe40009746670 */
[----:B------:R-:W-:Y:S02]  /*96a0*/  @!P1 SHF.R.S32.HI R116, RZ, 0x1f, R11 ;  /* 0x0000001fff749819 */ /* 0x000fe4000001140b */
[----:B------:R-:W-:-:S04]  /*96b0*/  @!P1 IADD3 R11, P5, PT, R122, R11, RZ ;  /* 0x0000000b7a0b9210 */ /* 0x000fc80007fbe0ff */
[----:B------:R-:W-:Y:S02]  /*96c0*/  @!P1 LEA.HI.X.SX32 R116, R122, R116, 0x1, P5 ;  /* 0x000000747a749211 */ /* 0x000fe400028f0eff */
[----:B0-----:R-:W-:-:S04]  /*96d0*/  @!P1 LEA R12, P5, R11, R14, 0x2 ;  /* 0x0000000e0b0c9211 */ /* 0x001fc800078a10ff */
        /* <DEDUP_REMOVED lines=11> */
[----:B------:R-:W-:Y:S01]  /*9790*/  @!P2 IMAD R124, R53, UR7, R122 ;  /* 0x00000007357cac24 */ /* 0x000fe2000f8e027a */
[----:B------:R-:W-:-:S04]  /*97a0*/  @!P2 SHF.R.S32.HI R122, RZ, 0x1f, R123 ;  /* 0x0000001fff7aa819 */ /* 0x000fc8000001147b */
[----:B------:R-:W-:-:S04]  /*97b0*/  @!P2 IADD3 R123, P5, PT, R124, R123, RZ ;  /* 0x0000007b7c7ba210 */ /* 0x000fc80007fbe0ff */
[----:B------:R-:W-:Y:S02]  /*97c0*/  @!P2 LEA.HI.X.SX32 R122, R124, R122, 0x1, P5 ;  /* 0x0000007a7c7aa211 */ /* 0x000fe400028f0eff */
[----:B-1----:R-:W-:-:S04]  /*97d0*/  @!P2 LEA R12, P5, R123, R14, 0x2 ;  /* 0x0000000e7b0ca211 */ /* 0x002fc800078a10ff */
[----:B------:R-:W-:Y:S02]  /*97e0*/  @!P2 LEA.HI.X R13, R123, R15, R122, 0x2, P5 ;  /* 0x0000000f7b0da211 */ /* 0x000fe400028f147a */
[----:B------:R-:W1:Y:S01]  /*97f0*/  @!P1 LDC.64 R14, c[0x0][0x3b8] ;  /* 0x0000ee00ff0e9b82 */ /* 0x000e620000000a00 */
[----:B------:R-:W-:Y:S01]  /*9800*/  IMAD.IADD R118, R118, 0x1, R53 ;  /* 0x0000000176767824 */ /* 0x000fe200078e0235 */
[----:B------:R-:W-:-:S03]  /*9810*/  FSEL R112, R112, RZ, P4 ;  /* 0x000000ff70707208 */ /* 0x000fc60002000000 */
[----:B------:R-:W-:-:S03]  /*9820*/  IMAD.SHL.U32 R123, R118, 0x4, RZ ;  /* 0x00000004767b7824 */ /* 0x000fc600078e00ff */
        /* <DEDUP_REMOVED lines=11> */
[----:B------:R-:W-:Y:S01]  /*98e0*/  IMAD.IADD R118, R118, 0x1, R53 ;  /* 0x0000000176767824 */ /* 0x000fe200078e0235 */
        /* <DEDUP_REMOVED lines=75> */
[----:B------:R-:W-:Y:S01]  /*9da0*/  IMAD R118, R53, 0x2, R118 ;  /* 0x0000000235767824 */ /* 0x000fe200078e0276 */
        /* <DEDUP_REMOVED lines=176> */
[----:B-1----:R-:W-:Y:S01]  /*a8b0*/  @!P2 LEA R12, P5, R123, R14, 0x2 ;  /* 0x0000000e7b0ca211 */ /* 0x002fe200078a10ff */
[----:B------:R-:W-:-:S03]  /*a8c0*/  IMAD.IADD R118, R118, 0x1, R53 ;  /* 0x0000000176767824 */ /* 0x000fc600078e0235 */
        /* <DEDUP_REMOVED lines=31> */
[----:B------:R-:W-:-:S06]  /*aac0*/  FSEL R89, R89, RZ, P4 ;  /* 0x000000ff59597208 */ /* 0x000fcc0002000000 */
[----:B------:R1:W5:Y:S01]  /*aad0*/  @!P2 LDG.E R89, desc[UR36][R12.64] ;  /* 0x000000240c59a981 */ /* 0x000362000c1e1900 */
[----:B--2---:R-:W-:-:S05]  /*aae0*/  @!P1 LOP3.LUT R118, R118, 0x3, RZ, 0xc0, !PT ;  /* 0x0000000376769812 */ /* 0x004fca00078ec0ff */
[----:B------:R-:W-:Y:S01]  /*aaf0*/  @!P1 IMAD R122, R53, UR7, R118 ;  /* 0x00000007357a9c24 */ /* 0x000fe2000f8e0276 */
[----:B------:R-:W-:-:S04]  /*ab00*/  @!P1 SHF.R.S32.HI R118, RZ, 0x1f, R11 ;  /* 0x0000001fff769819 */ /* 0x000fc8000001140b */
[----:B------:R-:W-:-:S04]  /*ab10*/  @!P1 IADD3 R11, P2, PT, R122, R11, RZ ;  /* 0x0000000b7a0b9210 */ /* 0x000fc80007f5e0ff */
[----:B------:R-:W-:Y:S02]  /*ab20*/  @!P1 LEA.HI.X.SX32 R118, R122, R118, 0x1, P2 ;  /* 0x000000767a769211 */ /* 0x000fe400010f0eff */
[C---:B0-----:R-:W-:Y:S02]  /*ab30*/  @!P1 LEA R14, P2, R11.reuse, R14, 0x2 ;  /* 0x0000000e0b0e9211 */ /* 0x041fe400078410ff */
[----:B------:R-:W-:Y:S02]  /*ab40*/  FSEL R86, R86, RZ, P4 ;  /* 0x000000ff56567208 */ /* 0x000fe40002000000 */
[----:B------:R-:W-:-:S05]  /*ab50*/  @!P1 LEA.HI.X R15, R11, R15, R118, 0x2, P2 ;  /* 0x0000000f0b0f9211 */ /* 0x000fca00010f1476 */
[----:B------:R1:W5:Y:S01]  /*ab60*/  @!P1 LDG.E R86, desc[UR36][R14.64] ;  /* 0x000000240e569981 */ /* 0x000362000c1e1900 */
[----:B------:R-:W-:-:S13]  /*ab70*/  ISETP.GE.AND P1, PT, R66, UR45, PT ;  /* 0x0000002d42007c0c */ /* 0x000fda000bf26270 */
[----:B-1----:R-:W-:Y:S05]  /*ab80*/  @P1 BRA `(.L_x_2341) ;  /* 0x0000000000381947 */ /* 0x002fea0003800000 */
[----:B------:R-:W-:Y:S02]  /*ab90*/  IMAD.IADD R116, R116, 0x1, R53 ;  /* 0x0000000174747824 */ /* 0x000fe400078e0235 */
[----:B------:R-:W-:Y:S02]  /*aba0*/  IMAD.MOV.U32 R87, RZ, RZ, RZ ;  /* 0x000000ffff577224 */ /* 0x000fe400078e00ff */
[----:B------:R-:W-:-:S05]  /*abb0*/  IMAD.SHL.U32 R13, R116, 0x4, RZ ;  /* 0x00000004740d7824 */ /* 0x000fca00078e00ff */
        /* <DEDUP_REMOVED lines=9> */
[----:B------:R-:W-:-:S05]  /*ac50*/  LEA.HI.X R13, R13, UR19, R14, 0x2, P1 ;  /* 0x000000130d0d7c11 */ /* 0x000fca00088f140e */
[----:B------:R0:W5:Y:S04]  /*ac60*/  LDG.E R87, desc[UR36][R12.64] ;  /* 0x000000240c577981 */ /* 0x000168000c1e1900 */
.L_x_2341:
[----:B------:R-:W-:Y:S05]  /*ac70*/  BSYNC.RECONVERGENT B0 ;  /* 0x0000000000007941 */ /* 0x000fea0003800200 */
.L_x_2282:
[----:B-----5:R-:W-:Y:S01]  /*ac80*/  FMUL.FTZ R11, R83, R114 ;  /* 0x00000072530b7220 */ /* 0x020fe20000410000 */
[----:B0-----:R-:W0:Y:S01]  /*ac90*/  S2R R13, SR_TID.X ;  /* 0x00000000000d7919 */ /* 0x001e220000002100 */
        /* <DEDUP_REMOVED lines=9> */
[----:B0-----:R-:W-:-:S03]  /*ad30*/  LOP3.LUT P1, RZ, R13, 0x3, RZ, 0xc0, !PT ;  /* 0x000000030dff7812 */ /* 0x001fc6000782c0ff */
        /* <DEDUP_REMOVED lines=24> */
[----:B-1234-:R-:W0:Y:S02]  /*aec0*/  SHFL.BFLY PT, R14, R13, 0x2, 0x1f ;  /* 0x0c401f000d0e7f89 */ /* 0x01ee2400000e0000 */
[----:B0-----:R-:W-:-:S05]  /*aed0*/  FADD.FTZ R13, R13, R14 ;  /* 0x0000000e0d0d7221 */ /* 0x001fca0000010000 */
[----:B------:R0:W1:Y:S02]  /*aee0*/  SHFL.BFLY PT, R14, R13, 0x1, 0x1f ;  /* 0x0c201f000d0e7f89 */ /* 0x00006400000e0000 */
.L_x_2484:
        /* <DEDUP_REMOVED lines=24> */
.L_x_2402:
[----:B------:R-:W-:Y:S05]  /*b070*/  BSYNC.RECONVERGENT B0 ;  /* 0x0000000000007941 */ /* 0x000fea0003800200 */
.L_x_2401:
[----:B------:R-:W-:Y:S01]  /*b080*/  VIADD R12, R62, 0xf ;  /* 0x0000000f3e0c7836 */ /* 0x000fe20000000000 */
[----:B------:R-:W-:Y:S01]  /*b090*/  IADD3 R56, P2, PT, R56, 0x10, RZ ;  /* 0x0000001038387810 */ /* 0x000fe20007f5e0ff */
[----:B------:R-:W-:Y:S02]  /*b0a0*/  VIADD R62, R62, 0x10 ;  /* 0x000000103e3e7836 */ /* 0x000fe40000000000 */
[----:B-1----:R-:W-:Y:S01]  /*b0b0*/  VIADD R59, R59, 0x40 ;  /* 0x000000403b3b7836 */ /* 0x002fe20000000000 */
[----:B------:R-:W-:Y:S01]  /*b0c0*/  ISETP.GE.AND P1, PT, R12, R63, PT ;  /* 0x0000003f0c00720c */ /* 0x000fe20003f26270 */
[----:B------:R-:W-:Y:S02]  /*b0d0*/  VIADD R61, R61, 0x10 ;  /* 0x000000103d3d7836 */ /* 0x000fe40000000000 */
[----:B------:R-:W-:-:S10]  /*b0e0*/  IMAD.X R57, RZ, RZ, R57, P2 ;  /* 0x000000ffff397224 */ /* 0x000fd400010e0639 */
[----:B------:R-:W-:Y:S05]  /*b0f0*/  @!P1 BRA `(.L_x_2403) ;  /* 0xffffff78004c9947 */ /* 0x000fea000383ffff */
.L_x_2281:
[----:B01----:R-:W-:Y:S05]  /*b100*/  BSYNC B1 ;  /* 0x0000000000017941 */ /* 0x003fea0003800000 */
.L_x_2280:
[----:B------:R-:W-:-:S03]  /*b110*/  UMOV UR4, 0xffffffff ;  /* 0xffffffff00047882 */ /* 0x000fc60000000000 */
[----:B------:R-:W-:Y:S05]  /*b120*/  BRA.DIV UR4, `(.L_x_2404) ;  /* 0x0000005e04b07947 */ /* 0x000fea000b800000 */
[----:B------:R-:W0:Y:S02]  /*b130*/  SHFL.BFLY PT, R14, R85, 0x10, 0x1f ;  /* 0x0e001f00550e7f89 */ /* 0x000e2400000e0000 */
[----:B0-----:R-:W-:-:S05]  /*b140*/  FMNMX.FTZ R13, R14, R85, !PT ;  /* 0x000000550e0d7209 */ /* 0x001fca0007810000 */
[----:B------:R-:W0:Y:S02]  /*b150*/  SHFL.BFLY PT, R14, R13, 0x8, 0x1f ;  /* 0x0d001f000d0e7f89 */ /* 0x000e2400000e0000 */
[----:B0-----:R-:W-:-:S05]  /*b160*/  FMNMX.FTZ R0, R13, R14, !PT ;  /* 0x0000000e0d007209 */ /* 0x001fca0007810000 */
[----:B------:R0:W1:Y:S02]  /*b170*/  SHFL.BFLY PT, R14, R0, 0x4, 0x1f ;  /* 0x0c801f00000e7f89 */ /* 0x00006400000e0000 */
.L_x_2489:
[----:B------:R-:W5:Y:S01]  /*b180*/  S2R R3, SR_TID.X ;  /* 0x0000000000037919 */ /* 0x000f620000002100 */
[----:B------:R-:W-:Y:S01]  /*b190*/  MOV R12, 0x400 ;  /* 0x00000400000c7802 */ /* 0x000fe20000000f00 */
[----:B------:R-:W-:Y:S05]  /*b1a0*/  WARPSYNC.ALL ;  /* 0x0000000000007948 */ /* 0x000fea0003800000 */
[----:B------:R-:W2:Y:S01]  /*b1b0*/  S2R R15, SR_CgaCtaId ;  /* 0x00000000000f7919 */ /* 0x000ea20000008800 */
[----:B-1----:R-:W-:Y:S02]  /*b1c0*/  FMNMX.FTZ R5, R0, R14, !PT ;  /* 0x0000000e00057209 */ /* 0x002fe40007810000 */
[----:B-----5:R-:W-:-:S02]  /*b1d0*/  LOP3.LUT P0, R7, R3, 0x1f, RZ, 0xc0, !PT ;  /* 0x0000001f03077812 */ /* 0x020fc4000780c0ff */
[----:B--2---:R-:W-:-:S11]  /*b1e0*/  LEA R4, R15, R12, 0x18 ;  /* 0x0000000c0f047211 */ /* 0x004fd600078ec0ff */
[----:B0-----:R-:W-:-:S05]  /*b1f0*/  @!P0 LEA.HI R0, R3, R4, RZ, 0x1d ;  /* 0x0000000403008211 */ /* 0x001fca00078fe8ff */
[----:B------:R0:W-:Y:S01]  /*b200*/  @!P0 STS [R0], R5 ;  /* 0x0000000500008388 */ /* 0x0001e20000000800 */
[----:B------:R-:W-:Y:S01]  /*b210*/  BAR.SYNC.DEFER_BLOCKING 0x0 ;  /* 0x0000000000007b1d */ /* 0x000fe20000010000 */
[C---:B------:R-:W-:Y:S01]  /*b220*/  ISETP.GT.U32.AND P0, PT, R7.reuse, 0x1, PT ;  /* 0x000000010700780c */ /* 0x040fe20003f04070 */
[----:B------:R-:W-:Y:S02]  /*b230*/  IMAD.MOV.U32 R9, RZ, RZ, -0x800001 ;  /* 0xff7fffffff097424 */ /* 0x000fe400078e00ff */
[----:B------:R-:W-:Y:S02]  /*b240*/  IMAD R6, R7, 0x4, R4 ;  /* 0x0000000407067824 */ /* 0x000fe400078e0204 */
[C---:B0-----:R-:W-:Y:S01]  /*b250*/  VIADD R5, R3.reuse, UR47 ;  /* 0x0000002f03057c36 */ /* 0x041fe20008000000 */
[----:B------:R-:W-:Y:S01]  /*b260*/  BSSY.RECONVERGENT B0, `(.L_x_2405) ;  /* 0x0000154000007945 */ /* 0x000fe20003800200 */
[----:B------:R-:W-:Y:S02]  /*b270*/  IMAD.SHL.U32 R17, R3, 0x4, RZ ;  /* 0x0000000403117824 */ /* 0x000fe400078e00ff */
[----:B------:R-:W-:-:S04]  /*b280*/  IMAD.MOV.U32 R8, RZ, RZ, RZ ;  /* 0x000000ffff087224 */ /* 0x000fc800078e00ff */
[----:B------:R-:W0:Y:S01]  /*b290*/  @!P0 LDS R9, [R6] ;  /* 0x0000000006098984 */ /* 0x000e220000000800 */
[----:B------:R-:W-:-:S03]  /*b2a0*/  ISETP.GE.AND P0, PT, R5, UR44, PT ;  /* 0x0000002c05007c0c */ /* 0x000fc6000bf06270 */
[----:B0-----:R-:W0:Y:S02]  /*b2b0*/  SHFL.BFLY PT, R0, R9, 0x1, 0x1f ;  /* 0x0c201f0009007f89 */ /* 0x001e2400000e0000 */
[----:B0-----:R-:W-:-:S06]  /*b2c0*/  FMNMX.FTZ R0, R0, R9, !PT ;  /* 0x0000000900007209 */ /* 0x001fcc0007810000 */
[----:B------:R-:W0:Y:S02]  /*b2d0*/  SHFL.IDX PT, R0, R0, RZ, 0x1f ;  /* 0x00001fff00007589 */ /* 0x000e2400000e0000 */
        /* <DEDUP_REMOVED lines=24> */
.L_x_2410:
        /* <DEDUP_REMOVED lines=11> */
.L_x_2409:
[----:B------:R-:W-:Y:S05]  /*b510*/  BSYNC.RECONVERGENT B1 ;  /* 0x0000000000017941 */ /* 0x000fea0003800200 */
.L_x_2408:
        /* <DEDUP_REMOVED lines=14> */
.L_x_2413:
        /* <DEDUP_REMOVED lines=8> */
[----:B------:R-:W3:Y:S04]  /*b680*/  LDS R25, [R9+0x400] ;  /* 0x0004000009197984 */ /* 0x000ee80000000800 */
[----:B------:R-:W3:Y:S04]  /*b690*/  LDS R27, [R9+0x500] ;  /* 0x00050000091b7984 */ /* 0x000ee80000000800 */
[----:B----4-:R-:W4:Y:S04]  /*b6a0*/  LDS R29, [R9+0x600] ;  /* 0x00060000091d7984 */ /* 0x010f280000000800 */
        /* <DEDUP_REMOVED lines=34> */
[----:B------:R-:W-:Y:S02]  /*b8d0*/  FADD.FTZ R33, -R0, R33 ;  /* 0x0000002100217221 */ /* 0x000fe40000010100 */
[----:B------:R-:W-:Y:S01]  /*b8e0*/  FMUL.FTZ R31, R31, 1.4426950216293334961 ;  /* 0x3fb8aa3b1f1f7820 */ /* 0x000fe20000410000 */
[----:B------:R-:W0:Y:S01]  /*b8f0*/  MUFU.EX2 R21, R21 ;  /* 0x0000001500157308 */ /* 0x000e220000000800 */
[----:B-1----:R-:W-:Y:S01]  /*b900*/  FADD.FTZ R8, R8, R15 ;  /* 0x0000000f08087221 */ /* 0x002fe20000010000 */
[----:B------:R-:W-:Y:S01]  /*b910*/  FMUL.FTZ R33, R33, 1.4426950216293334961 ;  /* 0x3fb8aa3b21217820 */ /* 0x000fe20000410000 */
[----:B------:R-:W-:Y:S01]  /*b920*/  FADD.FTZ R35, -R0, R35 ;  /* 0x0000002300237221 */ /* 0x000fe20000010100 */
[----:B------:R-:W-:Y:S03]  /*b930*/  STS [R9], R15 ;  /* 0x0000000f09007388 */ /* 0x000fe60000000800 */
[----:B------:R-:W-:Y:S01]  /*b940*/  FMUL.FTZ R35, R35, 1.4426950216293334961 ;  /* 0x3fb8aa3b23237820 */ /* 0x000fe20000410000 */
[----:B------:R-:W1:Y:S01]  /*b950*/  MUFU.EX2 R23, R23 ;  /* 0x0000001700177308 */ /* 0x000e620000000800 */
[----:B----4-:R-:W-:Y:S01]  /*b960*/  FADD.FTZ R8, R8, R19 ;  /* 0x0000001308087221 */ /* 0x010fe20000010000 */
[C---:B--2---:R-:W-:Y:S01]  /*b970*/  FADD.FTZ R37, -R0.reuse, R37 ;  /* 0x0000002500257221 */ /* 0x044fe20000010100 */
[----:B-----5:R-:W-:Y:S01]  /*b980*/  FADD.FTZ R39, -R0, R39 ;  /* 0x0000002700277221 */ /* 0x020fe20000010100 */
        /* <DEDUP_REMOVED lines=43> */
.L_x_2412:
[----:B------:R-:W-:Y:S05]  /*bc40*/  BSYNC.RECONVERGENT B1 ;  /* 0x0000000000017941 */ /* 0x000fea0003800200 */
.L_x_2411:
        /* <DEDUP_REMOVED lines=55> */
.L_x_2415:
[----:B------:R-:W-:Y:S05]  /*bfc0*/  BSYNC.RECONVERGENT B1 ;  /* 0x0000000000017941 */ /* 0x000fea0003800200 */
.L_x_2414:
        /* <DEDUP_REMOVED lines=27> */
.L_x_2407:
[----:B------:R-:W-:Y:S01]  /*c180*/  IMAD.MOV.U32 R8, RZ, RZ, 0x40 ;  /* 0x00000040ff087424 */ /* 0x000fe200078e00ff */
[----:B------:R-:W1:Y:S01]  /*c190*/  S2UR UR4, SR_CTAID.Y ;  /* 0x00000000000479c3 */ /* 0x000e620000002600 */
[----:B------:R-:W-:Y:S01]  /*c1a0*/  LOP3.LUT R9, RZ, R3, RZ, 0x33, !PT ;  /* 0x00000003ff097212 */ /* 0x000fe200078e33ff */
[----:B------:R-:W-:Y:S02]  /*c1b0*/  BSSY.RECONVERGENT B1, `(.L_x_2416) ;  /* 0x0000026000017945 */ /* 0x000fe40003800200 */
[----:B------:R-:W-:-:S04]  /*c1c0*/  VIADDMNMX R8, R5, R8, UR44, !PT ;  /* 0x0000002c05087e46 */ /* 0x000fc8000f800108 */
[----:B------:R-:W-:Y:S01]  /*c1d0*/  IADD3 R13, PT, PT, R8, -UR47, R9 ;  /* 0x8000002f080d7c10 */ /* 0x000fe2000fffe009 */
[----:B------:R-:W-:-:S03]  /*c1e0*/  IMAD.MOV.U32 R9, RZ, RZ, R5 ;  /* 0x000000ffff097224 */ /* 0x000fc600078e0005 */
[C---:B------:R-:W-:Y:S02]  /*c1f0*/  LOP3.LUT R8, R13.reuse, 0xc0, RZ, 0xc0, !PT ;  /* 0x000000c00d087812 */ /* 0x040fe400078ec0ff */
[----:B------:R-:W-:Y:S02]  /*c200*/  ISETP.GE.U32.AND P0, PT, R13, 0xc0, PT ;  /* 0x000000c00d00780c */ /* 0x000fe40003f06070 */
[----:B------:R-:W-:Y:S01]  /*c210*/  ISETP.NE.AND P1, PT, R8, 0xc0, PT ;  /* 0x000000c00800780c */ /* 0x000fe20003f25270 */
[----:B------:R-:W-:Y:S02]  /*c220*/  IMAD.MOV.U32 R8, RZ, RZ, RZ ;  /* 0x000000ffff087224 */ /* 0x000fe400078e00ff */
[----:B-1----:R-:W-:-:S05]  /*c230*/  IMAD R18, R53, UR4, RZ ;  /* 0x0000000435127c24 */ /* 0x002fca000f8e02ff */
[----:B------:R-:W-:-:S05]  /*c240*/  SHF.R.S32.HI R20, RZ, 0x1f, R18 ;  /* 0x0000001fff147819 */ /* 0x000fca0000011412 */
        /* <DEDUP_REMOVED lines=11> */
.L_x_2418:
[----:B------:R-:W-:-:S06]  /*c300*/  IMAD.MOV.U32 R10, RZ, RZ, R16 ;  /* 0x000000ffff0a7224 */ /* 0x000fcc00078e0010 */
[----:B------:R1:W2:Y:S01]  /*c310*/  LDG.E.U8 R10, desc[UR36][R10.64] ;  /* 0x000000240a0a7981 */ /* 0x0002a2000c1e1100 */
[----:B------:R-:W-:Y:S01]  /*c320*/  VIADD R13, R13, 0x1 ;  /* 0x000000010d0d7836 */ /* 0x000fe20000000000 */
[----:B------:R-:W-:Y:S01]  /*c330*/  IADD3 R16, P2, PT, R16, 0x40, RZ ;  /* 0x0000004010107810 */ /* 0x000fe20007f5e0ff */
[----:B------:R-:W-:-:S04]  /*c340*/  VIADD R9, R9, 0x40 ;  /* 0x0000004009097836 */ /* 0x000fc80000000000 */
[----:B-1----:R-:W-:Y:S01]  /*c350*/  IMAD.X R11, RZ, RZ, R11, P2 ;  /* 0x000000ffff0b7224 */ /* 0x002fe200010e060b */
[----:B--2---:R-:W-:-:S13]  /*c360*/  ISETP.NE.AND P1, PT, R10, RZ, PT ;  /* 0x000000ff0a00720c */ /* 0x004fda0003f25270 */
[----:B------:R-:W0:Y:S02]  /*c370*/  @!P1 LDS R15, [R12] ;  /* 0x000000000c0f9984 */ /* 0x000e240000000800 */
[----:B0-----:R-:W-:Y:S01]  /*c380*/  @!P1 FADD.FTZ R14, -R0, R15 ;  /* 0x0000000f000e9221 */ /* 0x001fe20000010100 */
        /* <DEDUP_REMOVED lines=8> */
.L_x_2417:
[----:B------:R-:W-:Y:S05]  /*c410*/  BSYNC.RECONVERGENT B1 ;  /* 0x0000000000017941 */ /* 0x000fea0003800200 */
.L_x_2416:
        /* <DEDUP_REMOVED lines=13> */
.L_x_2419:
[----:B------:R-:W-:-:S05]  /*c4f0*/  IMAD.MOV.U32 R10, RZ, RZ, R14 ;  /* 0x000000ffff0a7224 */ /* 0x000fca00078e000e */
        /* <DEDUP_REMOVED lines=17> */
[----:B------:R-:W-:Y:S02]  /*c610*/  IMAD.MOV.U32 R15, RZ, RZ, RZ ;  /* 0x000000ffff0f7224 */ /* 0x000fe400078e00ff */
[----:B------:R0:W1:Y:S01]  /*c620*/  @!P0 MUFU.EX2 R13, R14 ;  /* 0x0000000e000d8308 */ /* 0x0000620000000800 */
[----:B------:R-:W-:Y:S01]  /*c630*/  @!P1 FMUL.FTZ R16, R16, 1.4426950216293334961 ;  /* 0x3fb8aa3b10109820 */ /* 0x000fe20000410000 */
[C---:B--2---:R-:W-:Y:S01]  /*c640*/  @!P2 FADD.FTZ R18, -R0.reuse, R19 ;  /* 0x000000130012a221 */ /* 0x044fe20000010100 */
[----:B------:R-:W-:Y:S02]  /*c650*/  IMAD.MOV.U32 R19, RZ, RZ, RZ ;  /* 0x000000ffff137224 */ /* 0x000fe400078e00ff */
[----:B---3--:R-:W-:Y:S01]  /*c660*/  @!P3 FADD.FTZ R20, -R0, R21 ;  /* 0x000000150014b221 */ /* 0x008fe20000010100 */
[----:B------:R-:W-:-:S02]  /*c670*/  IMAD.MOV.U32 R21, RZ, RZ, RZ ;  /* 0x000000ffff157224 */ /* 0x000fc400078e00ff */
[----:B------:R-:W-:Y:S01]  /*c680*/  @!P2 FMUL.FTZ R18, R18, 1.4426950216293334961 ;  /* 0x3fb8aa3b1212a820 */ /* 0x000fe20000410000 */
[----:B------:R-:W-:Y:S01]  /*c690*/  ISETP.GE.AND P0, PT, R9, UR44, PT ;  /* 0x0000002c09007c0c */ /* 0x000fe2000bf06270 */
        /* <DEDUP_REMOVED lines=16> */
.L_x_2406:
[----:B------:R-:W-:Y:S05]  /*c7a0*/  BSYNC.RECONVERGENT B0 ;  /* 0x0000000000007941 */ /* 0x000fea0003800200 */
.L_x_2405:
[----:B0-----:R-:W0:Y:S01]  /*c7b0*/  SHFL.BFLY PT, R9, R8, 0x10, 0x1f ;  /* 0x0e001f0008097f89 */ /* 0x001e2200000e0000 */
[C---:B------:R-:W-:Y:S01]  /*c7c0*/  ISETP.NE.AND P0, PT, R7.reuse, RZ, PT ;  /* 0x000000ff0700720c */ /* 0x040fe20003f05270 */
[----:B------:R-:W1:Y:S01]  /*c7d0*/  LDCU.U8 UR11, c[0x0][0x48c] ;  /* 0x00009180ff0b77ac */ /* 0x000e620008000000 */
[----:B------:R-:W-:Y:S01]  /*c7e0*/  ISETP.GT.U32.AND P1, PT, R7, 0x1, PT ;  /* 0x000000010700780c */ /* 0x000fe20003f24070 */
[----:B------:R-:W2:Y:S01]  /*c7f0*/  S2UR UR14, SR_CTAID.X ;  /* 0x00000000000e79c3 */ /* 0x000ea20000002500 */
[----:B------:R-:W-:Y:S01]  /*c800*/  UMOV UR4, URZ ;  /* 0x000000ff00047c82 */ /* 0x000fe20008000000 */
[----:B------:R-:W-:Y:S01]  /*c810*/  UMOV UR5, URZ ;  /* 0x000000ff00057c82 */ /* 0x000fe20008000000 */
[----:B-1----:R-:W-:Y:S01]  /*c820*/  UISETP.NE.AND UP0, UPT, UR11, URZ, UPT ;  /* 0x000000ff0b00728c */ /* 0x002fe2000bf05270 */
        /* <DEDUP_REMOVED lines=9> */
[----:B------:R-:W-:Y:S02]  /*c8c0*/  @!P0 IMAD R8, R0, 0x4, R4 ;  /* 0x0000000400088824 */ /* 0x000fe400078e0204 */
[----:B0-----:R-:W-:-:S05]  /*c8d0*/  FADD.FTZ R13, R12, R13 ;  /* 0x0000000d0c0d7221 */ /* 0x001fca0000010000 */
[----:B------:R-:W-:Y:S01]  /*c8e0*/  @!P0 STS [R8+0x8], R13 ;  /* 0x0000080d08008388 */ /* 0x000fe20000000800 */
[----:B------:R-:W-:Y:S01]  /*c8f0*/  BAR.SYNC.DEFER_BLOCKING 0x0 ;  /* 0x0000000000007b1d */ /* 0x000fe20000010000 */
[----:B------:R-:W-:-:S05]  /*c900*/  ISETP.GE.AND P0, PT, R5, UR44, PT ;  /* 0x0000002c05007c0c */ /* 0x000fca000bf06270 */
[----:B------:R-:W0:Y:S04]  /*c910*/  @!P1 LDS R13, [R6+0x8] ;  /* 0x00000800060d9984 */ /* 0x000e280000000800 */
[----:B0-----:R-:W0:Y:S02]  /*c920*/  SHFL.BFLY PT, R4, R13, 0x1, 0x1f ;  /* 0x0c201f000d047f89 */ /* 0x001e2400000e0000 */
[----:B0-----:R-:W-:-:S06]  /*c930*/  FADD.FTZ R7, R4, R13 ;  /* 0x0000000d04077221 */ /* 0x001fcc0000010000 */
[----:B------:R-:W0:Y:S02]  /*c940*/  SHFL.IDX PT, R7, R7, RZ, 0x1f ;  /* 0x00001fff07077589 */ /* 0x000e2400000e0000 */
[----:B0-----:R-:W-:-:S06]  /*c950*/  FADD.FTZ R4, R7, 9.9999999747524270788e-07 ;  /* 0x358637bd07047421 */ /* 0x001fcc0000010000 */
[----:B------:R-:W0:Y:S01]  /*c960*/  MUFU.RCP R4, R4 ;  /* 0x0000000400047308 */ /* 0x000e220000001000 */
[----:B--2---:R-:W-:Y:S05]  /*c970*/  BRA.U !UP0, `(.L_x_2420) ;  /* 0x0000000108247547 */ /* 0x004fea000b800000 */
[----:B------:R-:W1:Y:S01]  /*c980*/  S2UR UR5, SR_CTAID.Y ;  /* 0x00000000000579c3 */ /* 0x000e620000002600 */
[----:B------:R-:W1:Y:S01]  /*c990*/  LDCU UR8, c[0x0][0x3f8] ;  /* 0x00007f00ff0877ac */ /* 0x000e620008000800 */
[----:B------:R-:W2:Y:S01]  /*c9a0*/  LDCU UR4, c[0x0][0x488] ;  /* 0x00009100ff0477ac */ /* 0x000ea20008000800 */
[----:B------:R-:W2:Y:S01]  /*c9b0*/  LDCU UR9, c[0x0][0x40c] ;  /* 0x00008180ff0977ac */ /* 0x000ea20008000800 */
[----:B------:R-:W5:Y:S01]  /*c9c0*/  LDCU UR10, c[0x0][0x3f4] ;  /* 0x00007e80ff0a77ac */ /* 0x000f620008000800 */
[----:B-1----:R-:W-:-:S04]  /*c9d0*/  UIMAD UR5, UR5, UR8, UR14 ;  /* 0x00000008050572a4 */ /* 0x002fc8000f8e020e */
[----:B--2---:R-:W-:-:S04]  /*c9e0*/  UIMAD UR4, UR5, UR4, UR9 ;  /* 0x00000004050472a4 */ /* 0x004fc8000f8e0209 */
[----:B-----5:R-:W-:-:S04]  /*c9f0*/  UIMAD UR4, UR4, UR10, URZ ;  /* 0x0000000a040472a4 */ /* 0x020fc8000f8e02ff */
[----:B------:R-:W-:-:S12]  /*ca00*/  USHF.R.S32.HI UR5, URZ, 0x1f, UR4 ;  /* 0x0000001fff057899 */ /* 0x000fd80008011404 */
.L_x_2420:
        /* <DEDUP_REMOVED lines=13> */
[----:B------:R-:W1:Y:S01]  /*cae0*/  S2UR UR9, SR_CgaCtaId ;  /* 0x00000000000979c3 */ /* 0x000e620000008800 */
        /* <DEDUP_REMOVED lines=8> */
[----:B-1----:R-:W-:-:S06]  /*cb70*/  ULEA UR8, UR9, UR8, 0x18 ;  /* 0x0000000809087291 */ /* 0x002fcc000f8ec0ff */
[----:B------:R-:W-:-:S07]  /*cb80*/  VIADD R6, R17, UR8 ;  /* 0x0000000811067c36 */ /* 0x000fce0008000000 */
.L_x_2426:
[----:B------:R-:W0:Y:S01]  /*cb90*/  LDS R9, [R6] ;  /* 0x0000000006097984 */ /* 0x000e220000000800 */
[----:B------:R-:W-:-:S05]  /*cba0*/  VIADD R7, R7, 0x1 ;  /* 0x0000000107077836 */ /* 0x000fca0000000000 */
[----:B------:R-:W-:Y:S01]  /*cbb0*/  ISETP.NE.AND P0, PT, R7, RZ, PT ;  /* 0x000000ff0700720c */ /* 0x000fe20003f05270 */
[----:B0-----:R-:W-:-:S05]  /*cbc0*/  FMUL.FTZ R9, R9, R4 ;  /* 0x0000000409097220 */ /* 0x001fca0000410000 */
[----:B------:R0:W-:Y:S02]  /*cbd0*/  STS [R6], R9 ;  /* 0x0000000906007388 */ /* 0x0001e40000000800 */
[----:B0-----:R-:W-:-:S05]  /*cbe0*/  VIADD R6, R6, 0x100 ;  /* 0x0000010006067836 */ /* 0x001fca0000000000 */
[----:B------:R-:W-:Y:S05]  /*cbf0*/  @P0 BRA `(.L_x_2426) ;  /* 0xfffffffc00e40947 */ /* 0x000fea000383ffff */
.L_x_2425:
[----:B------:R-:W-:Y:S05]  /*cc00*/  BSYNC.RECONVERGENT B1 ;  /* 0x0000000000017941 */ /* 0x000fea0003800200 */
.L_x_2424:
[----:B------:R-:W-:Y:S05]  /*cc10*/  @!P1 BRA `(.L_x_2422) ;  /* 0x0000001000dc9947 */ /* 0x000fea0003800000 */
[----:B------:R-:W1:Y:S01]  /*cc20*/  S2R R8, SR_CgaCtaId ;  /* 0x0000000000087919 */ /* 0x000e620000008800 */
        /* <DEDUP_REMOVED lines=8> */
[----:B-1----:R-:W-:-:S04]  /*ccb0*/  LEA R7, R8, R7, 0x18 ;  /* 0x0000000708077211 */ /* 0x002fc800078ec0ff */
[----:B------:R-:W-:Y:S01]  /*ccc0*/  IADD3 R6, PT, PT, R6, 0x200, R7 ;  /* 0x0000020006067810 */ /* 0x000fe20007ffe007 */
[----:B------:R-:W-:Y:S06]  /*ccd0*/  @!P1 BRA `(.L_x_2428) ;  /* 0x0000000000dc9947 */ /* 0x000fec0003800000 */
[----:B------:R-:W-:Y:S01]  /*cce0*/  IMAD.U32 R8, RZ, RZ, UR44 ;  /* 0x0000002cff087e24 */ /* 0x000fe2000f8e00ff */
[----:B------:R-:W-:-:S03]  /*ccf0*/  PLOP3.LUT P0, PT, PT, PT, PT, 0x8, 0x80 ;  /* 0x000000000080781c */ /* 0x000fc60003f0e170 */
[----:B------:R-:W-:-:S10]  /*cd00*/  VIADD R8, R8, 0xfffffd00 ;  /* 0xfffffd0008087836 */ /* 0x000fd40000000000 */
.L_x_2429:
        /* <DEDUP_REMOVED lines=10> */
[----:B------:R-:W3:Y:S04]  /*cdb0*/  LDS R25, [R6+0x600] ;  /* 0x0006000006197984 */ /* 0x000ee80000000800 */
[----:B------:R-:W3:Y:S04]  /*cdc0*/  LDS R27, [R6+0x700] ;  /* 0x00070000061b7984 */ /* 0x000ee80000000800 */
[----:B----4-:R-:W4:Y:S01]  /*cdd0*/  LDS R29, [R6+0x800] ;  /* 0x00080000061d7984 */ /* 0x010f220000000800 */
[----:B0-----:R-:W-:-:S03]  /*cde0*/  FMUL.FTZ R7, R4, R7 ;  /* 0x0000000704077220 */ /* 0x001fc60000410000 */
[----:B------:R-:W0:Y:S01]  /*cdf0*/  LDS R31, [R6+0x900] ;  /* 0x00090000061f7984 */ /* 0x000e220000000800 */
[----:B-1----:R-:W-:-:S03]  /*ce00*/  FMUL.FTZ R9, R4, R9 ;  /* 0x0000000904097220 */ /* 0x002fc60000410000 */
[----:B------:R-:W1:Y:S01]  /*ce10*/  LDS R33, [R6+0xa00] ;  /* 0x000a000006217984 */ /* 0x000e620000000800 */
[----:B--2---:R-:W-:-:S03]  /*ce20*/  FMUL.FTZ R11, R4, R11 ;  /* 0x0000000b040b7220 */ /* 0x004fc60000410000 */
[----:B------:R-:W2:Y:S01]  /*ce30*/  LDS R35, [R6+0xb00] ;  /* 0x000b000006237984 */ /* 0x000ea20000000800 */
[----:B-----5:R-:W-:-:S03]  /*ce40*/  FMUL.FTZ R13, R4, R13 ;  /* 0x0000000d040d7220 */ /* 0x020fc60000410000 */
[----:B------:R-:W5:Y:S01]  /*ce50*/  LDS R37, [R6+0xc00] ;  /* 0x000c000006257984 */ /* 0x000f620000000800 */
[----:B---3--:R-:W-:-:S03]  /*ce60*/  FMUL.FTZ R15, R4, R15 ;  /* 0x0000000f040f7220 */ /* 0x008fc60000410000 */
[----:B------:R-:W3:Y:S01]  /*ce70*/  LDS R39, [R6+0xd00] ;  /* 0x000d000006277984 */ /* 0x000ee20000000800 */
[C---:B------:R-:W-:Y:S01]  /*ce80*/  FMUL.FTZ R19, R4.reuse, R19 ;  /* 0x0000001304137220 */ /* 0x040fe20000410000 */
[C---:B------:R-:W-:Y:S02]  /*ce90*/  FMUL.FTZ R21, R4.reuse, R21 ;  /* 0x0000001504157220 */ /* 0x040fe40000410000 */
[----:B------:R-:W-:Y:S01]  /*cea0*/  STS [R6+-0x200], R7 ;  /* 0xfffe000706007388 */ /* 0x000fe20000000800 */
[----:B------:R-:W-:-:S03]  /*ceb0*/  FMUL.FTZ R23, R4, R23 ;  /* 0x0000001704177220 */ /* 0x000fc60000410000 */
[----:B------:R-:W-:Y:S01]  /*cec0*/  STS [R6+-0x100], R9 ;  /* 0xffff000906007388 */ /* 0x000fe20000000800 */
[----:B------:R-:W-:-:S03]  /*ced0*/  FMUL.FTZ R25, R4, R25 ;  /* 0x0000001904197220 */ /* 0x000fc60000410000 */
[----:B------:R-:W-:Y:S01]  /*cee0*/  STS [R6], R11 ;  /* 0x0000000b06007388 */ /* 0x000fe20000000800 */
[----:B------:R-:W-:-:S03]  /*cef0*/  FMUL.FTZ R27, R4, R27 ;  /* 0x0000001b041b7220 */ /* 0x000fc60000410000 */
[----:B------:R-:W-:Y:S01]  /*cf00*/  STS [R6+0x100], R13 ;  /* 0x0001000d06007388 */ /* 0x000fe20000000800 */
[----:B----4-:R-:W-:-:S03]  /*cf10*/  FMUL.FTZ R29, R4, R29 ;  /* 0x0000001d041d7220 */ /* 0x010fc60000410000 */
[----:B------:R-:W-:Y:S01]  /*cf20*/  STS [R6+0x200], R15 ;  /* 0x0002000f06007388 */ /* 0x000fe20000000800 */
[----:B0-----:R-:W-:-:S03]  /*cf30*/  FMUL.FTZ R31, R4, R31 ;  /* 0x0000001f041f7220 */ /* 0x001fc60000410000 */
[----:B------:R-:W-:Y:S01]  /*cf40*/  STS [R6+0x300], R19 ;  /* 0x0003001306007388 */ /* 0x000fe20000000800 */
[----:B-1----:R-:W-:-:S03]  /*cf50*/  FMUL.FTZ R33, R4, R33 ;  /* 0x0000002104217220 */ /* 0x002fc60000410000 */
[----:B------:R-:W-:Y:S01]  /*cf60*/  STS [R6+0x400], R21 ;  /* 0x0004001506007388 */ /* 0x000fe20000000800 */
[----:B--2---:R-:W-:-:S03]  /*cf70*/  FMUL.FTZ R35, R4, R35 ;  /* 0x0000002304237220 */ /* 0x004fc60000410000 */
[----:B------:R-:W-:Y:S01]  /*cf80*/  STS [R6+0x500], R23 ;  /* 0x0005001706007388 */ /* 0x000fe20000000800 */
[----:B-----5:R-:W-:-:S03]  /*cf90*/  FMUL.FTZ R37, R4, R37 ;  /* 0x0000002504257220 */ /* 0x020fc60000410000 */
[----:B------:R-:W-:Y:S01]  /*cfa0*/  STS [R6+0x600], R25 ;  /* 0x0006001906007388 */ /* 0x000fe20000000800 */
[----:B---3--:R-:W-:-:S03]  /*cfb0*/  FMUL.FTZ R39, R4, R39 ;  /* 0x0000002704277220 */ /* 0x008fc60000410000 */
        /* <DEDUP_REMOVED lines=9> */
.L_x_2428:
[----:B------:R-:W-:Y:S05]  /*d050*/  BSYNC.RECONVERGENT B1 ;  /* 0x0000000000017941 */ /* 0x000fea0003800200 */
.L_x_2427:
        /* <DEDUP_REMOVED lines=14> */
[C---:B0-----:R-:W-:Y:S01]  /*d140*/  FMUL.FTZ R7, R4.reuse, R7 ;  /* 0x0000000704077220 */ /* 0x041fe20000410000 */
[----:B-1----:R-:W-:-:S04]  /*d150*/  FMUL.FTZ R9, R4, R9 ;  /* 0x0000000904097220 */ /* 0x002fc80000410000 */
[----:B------:R-:W-:Y:S01]  /*d160*/  STS [R6+-0x200], R7 ;  /* 0xfffe000706007388 */ /* 0x000fe20000000800 */
[----:B--2---:R-:W-:-:S03]  /*d170*/  FMUL.FTZ R11, R4, R11 ;  /* 0x0000000b040b7220 */ /* 0x004fc60000410000 */
[----:B------:R-:W-:Y:S01]  /*d180*/  STS [R6+-0x100], R9 ;  /* 0xffff000906007388 */ /* 0x000fe20000000800 */
[----:B-----5:R-:W-:-:S03]  /*d190*/  FMUL.FTZ R13, R4, R13 ;  /* 0x0000000d040d7220 */ /* 0x020fc60000410000 */
[----:B------:R-:W-:Y:S01]  /*d1a0*/  STS [R6], R11 ;  /* 0x0000000b06007388 */ /* 0x000fe20000000800 */
[----:B---3--:R-:W-:-:S03]  /*d1b0*/  FMUL.FTZ R15, R4, R15 ;  /* 0x0000000f040f7220 */ /* 0x008fc60000410000 */
        /* <DEDUP_REMOVED lines=9> */
.L_x_2431:
[----:B------:R-:W-:Y:S05]  /*d250*/  BSYNC.RECONVERGENT B1 ;  /* 0x0000000000017941 */ /* 0x000fea0003800200 */
.L_x_2430:
[----:B------:R-:W-:-:S13]  /*d260*/  ISETP.LT.OR P0, PT, R5, UR44, P0 ;  /* 0x0000002c05007c0c */ /* 0x000fda0008701670 */
[----:B------:R-:W-:Y:S05]  /*d270*/  @!P0 BRA `(.L_x_2422) ;  /* 0x0000000c00448947 */ /* 0x000fea0003800000 */
[----:B------:R-:W0:Y:S04]  /*d280*/  LDS R5, [R6+-0x200] ;  /* 0xfffe000006057984 */ /* 0x000e280000000800 */
[----:B------:R-:W1:Y:S04]  /*d290*/  LDS R7, [R6+-0x100] ;  /* 0xffff000006077984 */ /* 0x000e680000000800 */
[----:B------:R-:W2:Y:S04]  /*d2a0*/  LDS R9, [R6] ;  /* 0x0000000006097984 */ /* 0x000ea80000000800 */
[----:B------:R-:W5:Y:S01]  /*d2b0*/  LDS R11, [R6+0x100] ;  /* 0x00010000060b7984 */ /* 0x000f620000000800 */
[-C--:B0-----:R-:W-:Y:S01]  /*d2c0*/  FMUL.FTZ R5, R5, R4.reuse ;  /* 0x0000000405057220 */ /* 0x081fe20000410000 */
[----:B-1----:R-:W-:-:S04]  /*d2d0*/  FMUL.FTZ R7, R7, R4 ;  /* 0x0000000407077220 */ /* 0x002fc80000410000 */
[----:B------:R1:W-:Y:S01]  /*d2e0*/  STS [R6+-0x200], R5 ;  /* 0xfffe000506007388 */ /* 0x0003e20000000800 */
[----:B--2---:R-:W-:-:S03]  /*d2f0*/  FMUL.FTZ R9, R9, R4 ;  /* 0x0000000409097220 */ /* 0x004fc60000410000 */
[----:B------:R1:W-:Y:S01]  /*d300*/  STS [R6+-0x100], R7 ;  /* 0xffff000706007388 */ /* 0x0003e20000000800 */
[----:B-----5:R-:W-:-:S03]  /*d310*/  FMUL.FTZ R11, R11, R4 ;  /* 0x000000040b0b7220 */ /* 0x020fc60000410000 */
[----:B------:R1:W-:Y:S04]  /*d320*/  STS [R6], R9 ;  /* 0x0000000906007388 */ /* 0x0003e80000000800 */
[----:B------:R1:W-:Y:S01]  /*d330*/  STS [R6+0x100], R11 ;  /* 0x0001000b06007388 */ /* 0x0003e20000000800 */
[----:B------:R-:W-:Y:S05]  /*d340*/  BRA `(.L_x_2422) ;  /* 0x0000000c00107947 */ /* 0x000fea0003800000 */
.L_x_2423:
        /* <DEDUP_REMOVED lines=10> */
[----:B------:R-:W2:Y:S01]  /*d3f0*/  LDCU.64 UR12, c[0x0][0x480] ;  /* 0x00009000ff0c77ac */ /* 0x000ea20008000a00 */
[----:B------:R-:W-:Y:S02]  /*d400*/  LEA.HI R6, R6, 0x1, RZ, 0x1a ;  /* 0x0000000106067811 */ /* 0x000fe400078fd0ff */
[----:B------:R-:W-:Y:S01]  /*d410*/  IADD3 R13, P0, PT, R5, UR4, RZ ;  /* 0x00000004050d7c10 */ /* 0x000fe2000ff1e0ff */
[----:B------:R-:W-:Y:S02]  /*d420*/  UMOV UR8, 0x400 ;  /* 0x0000040000087882 */ /* 0x000fe40000000000 */
[C---:B------:R-:W-:Y:S01]  /*d430*/  IMAD.SHL.U32 R7, R6.reuse, 0x40, RZ ;  /* 0x0000004006077824 */ /* 0x040fe200078e00ff */
[----:B------:R-:W-:Y:S01]  /*d440*/  UIADD3 UR8, UPT, UPT, UR8, 0x410, URZ ;  /* 0x0000041008087890 */ /* 0x000fe2000fffe0ff */
[----:B------:R-:W-:Y:S01]  /*d450*/  IMAD.X R12, RZ, RZ, UR5, P0 ;  /* 0x00000005ff0c7e24 */ /* 0x000fe200080e06ff */
[----:B------:R-:W-:-:S02]  /*d460*/  LOP3.LUT R6, R6, 0x3, RZ, 0xc0, !PT ;  /* 0x0000000306067812 */ /* 0x000fc400078ec0ff */
[----:B------:R-:W-:-:S03]  /*d470*/  LOP3.LUT R8, R7, 0xc0, RZ, 0xc0, !PT ;  /* 0x000000c007087812 */ /* 0x000fc600078ec0ff */
[----:B------:R-:W-:Y:S02]  /*d480*/  IMAD.MOV R9, RZ, RZ, -R6 ;  /* 0x000000ffff097224 */ /* 0x000fe400078e0a06 */
[----:B------:R-:W-:Y:S01]  /*d490*/  IMAD.IADD R5, R5, 0x1, R8 ;  /* 0x0000000105057824 */ /* 0x000fe200078e0208 */
[----:B--2---:R-:W-:-:S04]  /*d4a0*/  LEA R10, P0, R13, UR12, 0x2 ;  /* 0x0000000c0d0a7c11 */ /* 0x004fc8000f8010ff */
[----:B------:R-:W-:Y:S01]  /*d4b0*/  LEA.HI.X R13, R13, UR13, R12, 0x2, P0 ;  /* 0x0000000d0d0d7c11 */ /* 0x000fe200080f140c */
[----:B-1----:R-:W-:-:S06]  /*d4c0*/  ULEA UR8, UR9, UR8, 0x18 ;  /* 0x0000000809087291 */ /* 0x002fcc000f8ec0ff */
[----:B------:R-:W-:-:S07]  /*d4d0*/  VIADD R8, R17, UR8 ;  /* 0x0000000811087c36 */ /* 0x000fce0008000000 */
.L_x_2434:
[----:B-1----:R-:W0:Y:S01]  /*d4e0*/  LDS R7, [R8] ;  /* 0x0000000008077984 */ /* 0x002e220000000800 */
[----:B------:R-:W-:Y:S01]  /*d4f0*/  IMAD.MOV.U32 R6, RZ, RZ, R10 ;  /* 0x000000ffff067224 */ /* 0x000fe200078e000a */
[----:B------:R-:W-:Y:S01]  /*d500*/  IADD3 R10, P2, PT, R10, 0x100, RZ ;  /* 0x000001000a0a7810 */ /* 0x000fe20007f5e0ff */
[----:B------:R-:W-:-:S05]  /*d510*/  VIADD R9, R9, 0x1 ;  /* 0x0000000109097836 */ /* 0x000fca0000000000 */
[----:B------:R-:W-:Y:S01]  /*d520*/  ISETP.NE.AND P0, PT, R9, RZ, PT ;  /* 0x000000ff0900720c */ /* 0x000fe20003f05270 */
[----:B0-----:R-:W-:Y:S01]  /*d530*/  FMUL.FTZ R11, R7, R4 ;  /* 0x00000004070b7220 */ /* 0x001fe20000410000 */
[--C-:B------:R-:W-:Y:S02]  /*d540*/  IMAD.MOV.U32 R7, RZ, RZ, R13.reuse ;  /* 0x000000ffff077224 */ /* 0x100fe400078e000d */
[----:B------:R-:W-:Y:S02]  /*d550*/  IMAD.X R13, RZ, RZ, R13, P2 ;  /* 0x000000ffff0d7224 */ /* 0x000fe400010e060d */
[----:B------:R0:W-:Y:S04]  /*d560*/  STS [R8], R11 ;  /* 0x0000000b08007388 */ /* 0x0001e80000000800 */
[----:B------:R1:W-:Y:S01]  /*d570*/  STG.E desc[UR36][R6.64], R11 ;  /* 0x0000000b06007986 */ /* 0x0003e2000c101924 */
[----:B0-----:R-:W-:-:S02]  /*d580*/  VIADD R8, R8, 0x100 ;  /* 0x0000010008087836 */ /* 0x001fc40000000000 */
[----:B------:R-:W-:Y:S05]  /*d590*/  @P0 BRA `(.L_x_2434) ;  /* 0xfffffffc00d00947 */ /* 0x000fea000383ffff */
.L_x_2433:
[----:B------:R-:W-:Y:S05]  /*d5a0*/  BSYNC.RECONVERGENT B1 ;  /* 0x0000000000017941 */ /* 0x000fea0003800200 */
.L_x_2432:
[----:B------:R-:W-:Y:S05]  /*d5b0*/  @!P1 BRA `(.L_x_2422) ;  /* 0x0000000800749947 */ /* 0x000fea0003800000 */
[----:B------:R-:W2:Y:S01]  /*d5c0*/  S2R R8, SR_CgaCtaId ;  /* 0x0000000000087919 */ /* 0x000ea20000008800 */
[----:B------:R-:W5:Y:S01]  /*d5d0*/  LDCU.64 UR8, c[0x0][0x480] ;  /* 0x00009000ff0877ac */ /* 0x000f620008000a00 */
[C---:B------:R-:W-:Y:S01]  /*d5e0*/  IADD3 R12, PT, PT, -R5.reuse, UR44, RZ ;  /* 0x0000002c050c7c10 */ /* 0x040fe2000fffe1ff */
[----:B------:R-:W-:Y:S01]  /*d5f0*/  BSSY.RECONVERGENT B1, `(.L_x_2435) ;  /* 0x000005b000017945 */ /* 0x000fe20003800200 */
[----:B------:R-:W-:Y:S02]  /*d600*/  IADD3 R9, P0, PT, R5, UR4, RZ ;  /* 0x0000000405097c10 */ /* 0x000fe4000ff1e0ff */
[----:B-1----:R-:W-:Y:S02]  /*d610*/  MOV R6, 0x400 ;  /* 0x0000040000067802 */ /* 0x002fe40000000f00 */
[----:B------:R-:W-:Y:S01]  /*d620*/  ISETP.GT.AND P1, PT, R12, 0x300, PT ;  /* 0x000003000c00780c */ /* 0x000fe20003f24270 */
[----:B------:R-:W-:Y:S02]  /*d630*/  IMAD.X R10, RZ, RZ, UR5, P0 ;  /* 0x00000005ff0a7e24 */ /* 0x000fe400080e06ff */
[----:B------:R-:W-:Y:S01]  /*d640*/  VIADD R7, R6, 0x410 ;  /* 0x0000041006077836 */ /* 0x000fe20000000000 */
[----:B-----5:R-:W-:Y:S01]  /*d650*/  LEA R11, P0, R9, UR8, 0x2 ;  /* 0x00000008090b7c11 */ /* 0x020fe2000f8010ff */
[----:B------:R-:W-:-:S03]  /*d660*/  USHF.L.U32 UR8, UR47, 0x2, URZ ;  /* 0x000000022f087899 */ /* 0x000fc600080006ff */
[----:B------:R-:W-:Y:S02]  /*d670*/  LEA.HI.X R10, R9, UR9, R10, 0x2, P0 ;  /* 0x00000009090a7c11 */ /* 0x000fe400080f140a */
[----:B------:R-:W-:Y:S02]  /*d680*/  IADD3 R6, P0, PT, R11, 0x200, RZ ;  /* 0x000002000b067810 */ /* 0x000fe40007f1e0ff */
[----:B--2---:R-:W-:-:S03]  /*d690*/  LEA R9, R8, R7, 0x18 ;  /* 0x0000000708097211 */ /* 0x004fc600078ec0ff */
[----:B------:R-:W-:Y:S01]  /*d6a0*/  IMAD.X R7, RZ, RZ, R10, P0 ;  /* 0x000000ffff077224 */ /* 0x000fe200000e060a */
[----:B------:R-:W-:Y:S02]  /*d6b0*/  LEA R8, R5, -UR8, 0x2 ;  /* 0x8000000805087c11 */ /* 0x000fe4000f8e10ff */
[----:B------:R-:W-:Y:S02]  /*d6c0*/  PLOP3.LUT P0, PT, PT, PT, PT, 0x80, 0x8 ;  /* 0x000000000008781c */ /* 0x000fe40003f0f070 */
[----:B------:R-:W-:Y:S01]  /*d6d0*/  IADD3 R8, PT, PT, R8, 0x200, R9 ;  /* 0x0000020008087810 */ /* 0x000fe20007ffe009 */
[----:B------:R-:W-:Y:S10]  /*d6e0*/  @!P1 BRA `(.L_x_2436) ;  /* 0x00000004002c9947 */ /* 0x000ff40003800000 */
[----:B------:R-:W-:Y:S01]  /*d6f0*/  IMAD.U32 R12, RZ, RZ, UR44 ;  /* 0x0000002cff0c7e24 */ /* 0x000fe2000f8e00ff */
[----:B------:R-:W-:-:S03]  /*d700*/  PLOP3.LUT P0, PT, PT, PT, PT, 0x8, 0x80 ;  /* 0x000000000080781c */ /* 0x000fc60003f0e170 */
[----:B------:R-:W-:-:S10]  /*d710*/  VIADD R12, R12, 0xfffffd00 ;  /* 0xfffffd000c0c7836 */ /* 0x000fd40000000000 */
.L_x_2437:
        /* <DEDUP_REMOVED lines=11> */
[----:B----4-:R-:W4:Y:S04]  /*d7d0*/  LDS R29, [R8+0x700] ;  /* 0x00070000081d7984 */ /* 0x010f280000000800 */
[----:B------:R-:W4:Y:S01]  /*d7e0*/  LDS R31, [R8+0x800] ;  /* 0x00080000081f7984 */ /* 0x000f220000000800 */
        /* <DEDUP_REMOVED lines=10> */
[----:B------:R-:W-:-:S03]  /*d890*/  FMUL.FTZ R21, R4, R21 ;  /* 0x0000001504157220 */ /* 0x000fc60000410000 */
[----:B------:R-:W-:Y:S01]  /*d8a0*/  STG.E desc[UR36][R6.64+-0x200], R9 ;  /* 0xfffe000906007986 */ /* 0x000fe2000c101924 */
[----:B------:R-:W-:-:S03]  /*d8b0*/  FMUL.FTZ R23, R4, R23 ;  /* 0x0000001704177220 */ /* 0x000fc60000410000 */
[----:B------:R4:W-:Y:S01]  /*d8c0*/  STS [R8+-0x200], R9 ;  /* 0xfffe000908007388 */ /* 0x0009e20000000800 */
[C---:B------:R-:W-:Y:S01]  /*d8d0*/  FMUL.FTZ R25, R4.reuse, R25 ;  /* 0x0000001904197220 */ /* 0x040fe20000410000 */
[C---:B------:R-:W-:Y:S02]  /*d8e0*/  FMUL.FTZ R27, R4.reuse, R27 ;  /* 0x0000001b041b7220 */ /* 0x040fe40000410000 */
[----:B------:R-:W-:Y:S01]  /*d8f0*/  STG.E desc[UR36][R6.64+-0x100], R11 ;  /* 0xffff000b06007986 */ /* 0x000fe2000c101924 */
[----:B----4-:R-:W-:-:S03]  /*d900*/  FMUL.FTZ R29, R4, R29 ;  /* 0x0000001d041d7220 */ /* 0x010fc60000410000 */
[----:B------:R-:W-:Y:S01]  /*d910*/  STS [R8+-0x100], R11 ;  /* 0xffff000b08007388 */ /* 0x000fe20000000800 */
[----:B------:R-:W-:Y:S01]  /*d920*/  IADD3 R9, P1, PT, R6, 0x1000, RZ ;  /* 0x0000100006097810 */ /* 0x000fe20007f3e0ff */
[C---:B------:R-:W-:Y:S02]  /*d930*/  FMUL.FTZ R31, R4.reuse, R31 ;  /* 0x0000001f041f7220 */ /* 0x040fe40000410000 */
[----:B------:R-:W-:Y:S02]  /*d940*/  STG.E desc[UR36][R6.64], R13 ;  /* 0x0000000d06007986 */ /* 0x000fe4000c101924 */
[----:B------:R-:W-:Y:S02]  /*d950*/  IMAD.X R10, RZ, RZ, R7, P1 ;  /* 0x000000ffff0a7224 */ /* 0x000fe400008e0607 */
[C---:B0-----:R-:W-:Y:S01]  /*d960*/  FMUL.FTZ R33, R4.reuse, R33 ;  /* 0x0000002104217220 */ /* 0x041fe20000410000 */
[----:B------:R-:W-:Y:S01]  /*d970*/  STS [R8], R13 ;  /* 0x0000000d08007388 */ /* 0x000fe20000000800 */
[----:B-1----:R-:W-:-:S03]  /*d980*/  FMUL.FTZ R35, R4, R35 ;  /* 0x0000002304237220 */ /* 0x002fc60000410000 */
[----:B------:R-:W-:Y:S01]  /*d990*/  STG.E desc[UR36][R6.64+0x100], R15 ;  /* 0x0001000f06007986 */ /* 0x000fe2000c101924 */
[----:B--2---:R-:W-:-:S03]  /*d9a0*/  FMUL.FTZ R37, R4, R37 ;  /* 0x0000002504257220 */ /* 0x004fc60000410000 */
[----:B------:R-:W-:Y:S01]  /*d9b0*/  STS [R8+0x100], R15 ;  /* 0x0001000f08007388 */ /* 0x000fe20000000800 */
[----:B-----5:R-:W-:-:S03]  /*d9c0*/  FMUL.FTZ R39, R4, R39 ;  /* 0x0000002704277220 */ /* 0x020fc60000410000 */
[----:B------:R-:W-:Y:S01]  /*d9d0*/  STG.E desc[UR36][R6.64+0x200], R19 ;  /* 0x0002001306007986 */ /* 0x000fe2000c101924 */
[----:B---3--:R-:W-:-:S03]  /*d9e0*/  FMUL.FTZ R41, R4, R41 ;  /* 0x0000002904297220 */ /* 0x008fc60000410000 */
        /* <DEDUP_REMOVED lines=27> */
.L_x_2436:
[----:B------:R-:W-:Y:S05]  /*dba0*/  BSYNC.RECONVERGENT B1 ;  /* 0x0000000000017941 */ /* 0x000fea0003800200 */
.L_x_2435:
        /* <DEDUP_REMOVED lines=16> */
[----:B------:R-:W-:Y:S01]  /*dcb0*/  STG.E desc[UR36][R6.64+-0x200], R9 ;  /* 0xfffe000906007986 */ /* 0x000fe2000c101924 */
[----:B--2---:R-:W-:-:S03]  /*dcc0*/  FMUL.FTZ R13, R4, R13 ;  /* 0x0000000d040d7220 */ /* 0x004fc60000410000 */
[----:B------:R0:W-:Y:S01]  /*dcd0*/  STS [R8+-0x200], R9 ;  /* 0xfffe000908007388 */ /* 0x0001e20000000800 */
[----:B-----5:R-:W-:-:S03]  /*dce0*/  FMUL.FTZ R15, R4, R15 ;  /* 0x0000000f040f7220 */ /* 0x020fc60000410000 */
[----:B------:R-:W-:Y:S01]  /*dcf0*/  STG.E desc[UR36][R6.64+-0x100], R11 ;  /* 0xffff000b06007986 */ /* 0x000fe2000c101924 */
[----:B---3--:R-:W-:-:S03]  /*dd00*/  FMUL.FTZ R19, R4, R19 ;  /* 0x0000001304137220 */ /* 0x008fc60000410000 */
[----:B------:R-:W-:Y:S01]  /*dd10*/  STS [R8+-0x100], R11 ;  /* 0xffff000b08007388 */ /* 0x000fe20000000800 */
[----:B0-----:R-:W-:Y:S01]  /*dd20*/  IADD3 R9, P1, PT, R6, 0x800, RZ ;  /* 0x0000080006097810 */ /* 0x001fe20007f3e0ff */
[C---:B----4-:R-:W-:Y:S02]  /*dd30*/  FMUL.FTZ R21, R4.reuse, R21 ;  /* 0x0000001504157220 */ /* 0x050fe40000410000 */
[----:B------:R-:W-:Y:S01]  /*dd40*/  STG.E desc[UR36][R6.64], R13 ;  /* 0x0000000d06007986 */ /* 0x000fe2000c101924 */
[C---:B------:R-:W-:Y:S01]  /*dd50*/  FMUL.FTZ R23, R4.reuse, R23 ;  /* 0x0000001704177220 */ /* 0x040fe20000410000 */
[----:B------:R-:W-:Y:S02]  /*dd60*/  IMAD.X R10, RZ, RZ, R7, P1 ;  /* 0x000000ffff0a7224 */ /* 0x000fe400008e0607 */
[----:B------:R-:W-:Y:S01]  /*dd70*/  STS [R8], R13 ;  /* 0x0000000d08007388 */ /* 0x000fe20000000800 */
[----:B------:R-:W-:-:S03]  /*dd80*/  FMUL.FTZ R25, R4, R25 ;  /* 0x0000001904197220 */ /* 0x000fc60000410000 */
        /* <DEDUP_REMOVED lines=13> */
.L_x_2439:
[----:B------:R-:W-:Y:S05]  /*de60*/  BSYNC.RECONVERGENT B1 ;  /* 0x0000000000017941 */ /* 0x000fea0003800200 */
.L_x_2438:
        /* <DEDUP_REMOVED lines=8> */
[----:B------:R0:W-:Y:S01]  /*def0*/  STG.E desc[UR36][R6.64+-0x200], R5 ;  /* 0xfffe000506007986 */ /* 0x0001e2000c101924 */
[----:B--2---:R-:W-:-:S03]  /*df00*/  FMUL.FTZ R11, R11, R4 ;  /* 0x000000040b0b7220 */ /* 0x004fc60000410000 */
        /* <DEDUP_REMOVED lines=8> */
.L_x_2422:
[----:B------:R-:W-:Y:S05]  /*df90*/  BSYNC.RECONVERGENT B0 ;  /* 0x0000000000007941 */ /* 0x000fea0003800200 */
.L_x_2421:
[----:B------:R-:W2:Y:S01]  /*dfa0*/  S2R R20, SR_CgaCtaId ;  /* 0x0000000000147919 */ /* 0x000ea20000008800 */
[----:B------:R-:W5:Y:S01]  /*dfb0*/  S2UR UR5, SR_CTAID.Y ;  /* 0x00000000000579c3 */ /* 0x000f620000002600 */
[----:B------:R-:W-:Y:S01]  /*dfc0*/  ULEA.HI UR4, UR45, UR45, URZ, 0x1 ;  /* 0x0000002d2d047291 */ /* 0x000fe2000f8f08ff */
[----:B------:R-:W-:Y:S01]  /*dfd0*/  LOP3.LUT R17, R17, 0x7c, RZ, 0xc0, !PT ;  /* 0x0000007c11117812 */ /* 0x000fe200078ec0ff */
[----:B------:R-:W3:Y:S01]  /*dfe0*/  LDCU UR12, c[0x0][0x40c] ;  /* 0x00008180ff0c77ac */ /* 0x000ee20008000800 */
[----:B------:R-:W-:Y:S01]  /*dff0*/  MOV R21, 0x400 ;  /* 0x0000040000157802 */ /* 0x000fe20000000f00 */
[----:B0-----:R-:W-:Y:S01]  /*e000*/  IMAD.SHL.U32 R4, R3, 0x10, RZ ;  /* 0x0000001003047824 */ /* 0x001fe200078e00ff */
[----:B------:R-:W-:Y:S01]  /*e010*/  BSSY.RECONVERGENT B0, `(.L_x_2440) ;  /* 0x0000020000007945 */ /* 0x000fe20003800200 */
[----:B------:R-:W-:Y:S01]  /*e020*/  ULOP3.LUT UR4, UR4, 0xfffffffe, URZ, 0xc0, !UPT ;  /* 0xfffffffe04047892 */ /* 0x000fe2000f8ec0ff */
[----:B-1----:R-:W-:Y:S01]  /*e030*/  CS2R R6, SRZ ;  /* 0x0000000000067805 */ /* 0x002fe2000001ff00 */
[----:B------:R-:W5:Y:S01]  /*e040*/  LDCU UR10, c[0x0][0x3f8] ;  /* 0x00007f00ff0a77ac */ /* 0x000f620008000800 */
[----:B------:R-:W-:Y:S01]  /*e050*/  VIADD R5, R21, 0x210 ;  /* 0x0000021015057836 */ /* 0x000fe20000000000 */
[----:B------:R-:W-:Y:S01]  /*e060*/  LOP3.LUT R4, R4, 0x1f0, RZ, 0xc0, !PT ;  /* 0x000001f004047812 */ /* 0x000fe200078ec0ff */
[----:B------:R-:W-:Y:S01]  /*e070*/  UIADD3 UR4, UPT, UPT, UR45, -UR4, URZ ;  /* 0x800000042d047290 */ /* 0x000fe2000fffe0ff */
[----:B------:R-:W0:Y:S05]  /*e080*/  LDCU UR11, c[0x0][0x3f4] ;  /* 0x00007e80ff0b77ac */ /* 0x000e2a0008000800 */
[----:B------:R-:W-:-:S04]  /*e090*/  ISETP.NE.AND P0, PT, R0, UR4, PT ;  /* 0x0000000400007c0c */ /* 0x000fc8000bf05270 */
[----:B---3--:R-:W-:-:S04]  /*e0a0*/  ISETP.NE.OR P0, PT, RZ, UR12, P0 ;  /* 0x0000000cff007c0c */ /* 0x008fc80008705670 */
[----:B------:R-:W-:Y:S01]  /*e0b0*/  ISETP.GT.U32.OR P0, PT, R17, 0x4f, P0 ;  /* 0x0000004f1100780c */ /* 0x000fe20000704470 */
[----:B-----5:R-:W-:Y:S01]  /*e0c0*/  UIMAD UR5, UR5, UR10, UR14 ;  /* 0x0000000a050572a4 */ /* 0x020fe2000f8e020e */
[----:B--2---:R-:W-:Y:S01]  /*e0d0*/  LEA R5, R20, R5, 0x18 ;  /* 0x0000000514057211 */ /* 0x004fe200078ec0ff */
[----:B0-----:R-:W-:-:S04]  /*e0e0*/  IMAD.U32 R32, RZ, RZ, UR11 ;  /* 0x0000000bff207e24 */ /* 0x001fc8000f8e00ff */
[----:B------:R-:W-:Y:S02]  /*e0f0*/  IMAD.U32 R18, RZ, RZ, UR5 ;  /* 0x00000005ff127e24 */ /* 0x000fe4000f8e00ff */
[----:B------:R-:W-:Y:S01]  /*e100*/  IMAD.IADD R16, R5, 0x1, R4 ;  /* 0x0000000105107824 */ /* 0x000fe200078e0204 */
[----:B------:R-:W-:Y:S01]  /*e110*/  CS2R R4, SRZ ;  /* 0x0000000000047805 */ /* 0x000fe2000001ff00 */
[----:B------:R-:W-:Y:S02]  /*e120*/  IMAD R18, R18, 0x50, RZ ;  /* 0x0000005012127824 */ /* 0x000fe400078e02ff */
[--C-:B------:R-:W-:Y:S02]  /*e130*/  IMAD R35, R32, UR7, R17.reuse ;  /* 0x0000000720237c24 */ /* 0x100fe4000f8e0211 */
[----:B----4-:R-:W-:Y:S01]  /*e140*/  IMAD R31, R18, UR11, R17 ;  /* 0x0000000b121f7c24 */ /* 0x010fe2000f8e0211 */
[----:B------:R-:W-:Y:S06]  /*e150*/  @P0 BRA `(.L_x_2441) ;  /* 0x00000000002c0947 */ /* 0x000fec0003800000 */
        /* <DEDUP_REMOVED lines=10> */
.L_x_2442:
[----:B-----5:R0:W-:Y:S02]  /*e200*/  STS.128 [R16], R4 ;  /* 0x0000000410007388 */ /* 0x0201e40000000c00 */
.L_x_2441:
[----:B------:R-:W-:Y:S05]  /*e210*/  BSYNC.RECONVERGENT B0 ;  /* 0x0000000000007941 */ /* 0x000fea0003800200 */
.L_x_2440:
[----:B------:R-:W-:Y:S01]  /*e220*/  BAR.SYNC.DEFER_BLOCKING 0x0 ;  /* 0x0000000000007b1d */ /* 0x000fe20000010000 */
[----:B------:R-:W-:Y:S02]  /*e230*/  ISETP.GT.U32.AND P0, PT, R17, 0x4f, PT ;  /* 0x0000004f1100780c */ /* 0x000fe40003f04070 */
[----:B------:R-:W-:Y:S02]  /*e240*/  CS2R R10, SRZ ;  /* 0x00000000000a7805 */ /* 0x000fe4000001ff00 */
[----:B------:R-:W-:Y:S01]  /*e250*/  CS2R R8, SRZ ;  /* 0x0000000000087805 */ /* 0x000fe2000001ff00 */
[----:B------:R-:W-:Y:S08]  /*e260*/  BSSY.RECONVERGENT B0, `(.L_x_2443) ;  /* 0x000026e000007945 */ /* 0x000ff00003800200 */
[----:B------:R-:W-:Y:S05]  /*e270*/  @P0 BRA `(.L_x_2444) ;  /* 0x0000002400b00947 */ /* 0x000fea0003800000 */
[----:B------:R-:W1:Y:S01]  /*e280*/  LDC.64 R14, c[0x0][0x3c0] ;  /* 0x0000f000ff0e7b82 */ /* 0x000e620000000a00 */
[----:B------:R-:W-:Y:S01]  /*e290*/  VIADD R19, R0, UR47 ;  /* 0x0000002f00137c36 */ /* 0x000fe20008000000 */
[----:B------:R-:W-:Y:S01]  /*e2a0*/  VIMNMX R32, PT, PT, R32, UR45, PT ;  /* 0x0000002d20207c48 */ /* 0x000fe2000bfe0100 */
[----:B------:R-:W-:Y:S01]  /*e2b0*/  BSSY.RECONVERGENT B1, `(.L_x_2445) ;  /* 0x000016b000017945 */ /* 0x000fe20003800200 */
[----:B------:R-:W-:Y:S02]  /*e2c0*/  IMAD.MOV.U32 R11, RZ, RZ, RZ ;  /* 0x000000ffff0b7224 */ /* 0x000fe400078e00ff */
[----:B------:R-:W-:Y:S01]  /*e2d0*/  ISETP.GE.AND P0, PT, R19, R32, PT ;  /* 0x000000201300720c */ /* 0x000fe20003f06270 */
[----:B-1----:R-:W-:-:S04]  /*e2e0*/  IMAD.WIDE R12, R31, 0x4, R14 ;  /* 0x000000041f0c7825 */ /* 0x002fc800078e020e */
[----:B------:R-:W-:-:S08]  /*e2f0*/  IMAD.WIDE R14, R35, 0x4, R14 ;  /* 0x00000004230e7825 */ /* 0x000fd000078e020e */
[----:B------:R-:W-:Y:S05]  /*e300*/  @P0 BRA `(.L_x_2446) ;  /* 0x0000001400940947 */ /* 0x000fea0003800000 */
[----:B------:R-:W-:-:S09]  /*e310*/  UISETP.NE.AND UP0, UPT, UR12, URZ, UPT ;  /* 0x000000ff0c00728c */ /* 0x000fd2000bf05270 */
[----:B------:R-:W-:Y:S05]  /*e320*/  BRA.U UP0, `(.L_x_2447) ;  /* 0x0000000900dc7547 */ /* 0x000fea000b800000 */
[----:B------:R-:W-:Y:S01]  /*e330*/  ULOP3.LUT UR5, URZ, UR47, URZ, 0x33, !UPT ;  /* 0x0000002fff057292 */ /* 0x000fe2000f8e33ff */
[----:B------:R-:W-:Y:S01]  /*e340*/  VIADDMNMX R9, R19, 0x2, R32, !PT ;  /* 0x0000000213097846 */ /* 0x000fe20007800120 */
[----:B------:R-:W1:Y:S01]  /*e350*/  LDC.64 R22, c[0x0][0x458] ;  /* 0x00011600ff167b82 */ /* 0x000e620000000a00 */
[----:B------:R-:W-:Y:S01]  /*e360*/  UIMAD UR7, UR38, UR10, UR14 ;  /* 0x0000000a260772a4 */ /* 0x000fe2000f8e020e */
[----:B------:R-:W-:Y:S01]  /*e370*/  BSSY.RECONVERGENT B2, `(.L_x_2448) ;  /* 0x0000042000027945 */ /* 0x000fe20003800200 */
[----:B------:R-:W-:Y:S01]  /*e380*/  IMAD.MOV.U32 R33, RZ, RZ, R19 ;  /* 0x000000ffff217224 */ /* 0x000fe200078e0013 */
[----:B------:R-:W-:-:S03]  /*e390*/  IADD3 R34, PT, PT, -R0, UR5, R9 ;  /* 0x0000000500227c10 */ /* 0x000fc6000fffe109 */
[----:B------:R-:W-:Y:S01]  /*e3a0*/  IMAD.U32 R8, RZ, RZ, UR7 ;  /* 0x00000007ff087e24 */ /* 0x000fe2000f8e00ff */
[C---:B------:R-:W-:Y:S02]  /*e3b0*/  LOP3.LUT R10, R34.reuse, 0x6, RZ, 0xc0, !PT ;  /* 0x00000006220a7812 */ /* 0x040fe400078ec0ff */
[----:B------:R-:W-:Y:S01]  /*e3c0*/  ISETP.GE.U32.AND P0, PT, R34, 0x6, PT ;  /* 0x000000062200780c */ /* 0x000fe20003f06070 */
[----:B------:R-:W-:Y:S01]  /*e3d0*/  IMAD R9, R8, 0x50, R17 ;  /* 0x0000005008097824 */ /* 0x000fe200078e0211 */
[----:B------:R-:W-:Y:S02]  /*e3e0*/  ISETP.NE.AND P1, PT, R10, 0x6, PT ;  /* 0x000000060a00780c */ /* 0x000fe40003f25270 */
[----:B------:R-:W-:Y:S01]  /*e3f0*/  CS2R R10, SRZ ;  /* 0x00000000000a7805 */ /* 0x000fe2000001ff00 */
[----:B-1----:R-:W-:Y:S01]  /*e400*/  IMAD.WIDE R22, R9, 0x4, R22 ;  /* 0x0000000409167825 */ /* 0x002fe200078e0216 */
[----:B------:R-:W-:-:S09]  /*e410*/  CS2R R8, SRZ ;  /* 0x0000000000087805 */ /* 0x000fd2000001ff00 */
[----:B------:R-:W-:Y:S05]  /*e420*/  @!P1 BRA `(.L_x_2449) ;  /* 0x0000000000d89947 */ /* 0x000fea0003800000 */
[----:B------:R1:W2:Y:S01]  /*e430*/  LDS.128 R24, [R16] ;  /* 0x0000000010187984 */ /* 0x0002a20000000c00 */
[----:B------:R-:W3:Y:S01]  /*e440*/  LDCU.64 UR8, c[0x0][0x3c0] ;  /* 0x00007800ff0877ac */ /* 0x000ee20008000a00 */
[----:B------:R-:W-:Y:S01]  /*e450*/  IMAD R28, R19, 0x50, RZ ;  /* 0x00000050131c7824 */ /* 0x000fe200078e02ff */
[----:B------:R-:W-:Y:S01]  /*e460*/  LEA.HI R34, R34, 0x1, RZ, 0x1f ;  /* 0x0000000122227811 */ /* 0x000fe200078ff8ff */
[----:B------:R-:W-:Y:S02]  /*e470*/  VIADD R21, R21, 0x410 ;  /* 0x0000041015157836 */ /* 0x000fe40000000000 */
[----:B------:R-:W-:Y:S01]  /*e480*/  IMAD.WIDE.U32 R28, R28, 0x4, RZ ;  /* 0x000000041c1c7825 */ /* 0x000fe200078e00ff */
[----:B------:R-:W-:Y:S02]  /*e490*/  LOP3.LUT R34, R34, 0x3, RZ, 0xc0, !PT ;  /* 0x0000000322227812 */ /* 0x000fe400078ec0ff */
[----:B------:R-:W-:Y:S01]  /*e4a0*/  LEA R21, R20, R21, 0x18 ;  /* 0x0000001514157211 */ /* 0x000fe200078ec0ff */
[----:B------:R-:W-:-:S02]  /*e4b0*/  IMAD.MOV.U32 R33, RZ, RZ, R19 ;  /* 0x000000ffff217224 */ /* 0x000fc400078e0013 */
[----:B------:R-:W-:-:S04]  /*e4c0*/  IMAD.WIDE R30, R31, 0x4, R28 ;  /* 0x000000041f1e7825 */ /* 0x000fc800078e021c */
[----:B------:R-:W-:Y:S01]  /*e4d0*/  IMAD.WIDE R28, R35, 0x4, R28 ;  /* 0x00000004231c7825 */ /* 0x000fe200078e021c */
[----:B---3--:R-:W-:-:S03]  /*e4e0*/  IADD3 R35, P1, PT, R30, UR8, RZ ;  /* 0x000000081e237c10 */ /* 0x008fc6000ff3e0ff */
[----:B------:R-:W-:Y:S01]  /*e4f0*/  IMAD.MOV.U32 R8, RZ, RZ, RZ ;  /* 0x000000ffff087224 */ /* 0x000fe200078e00ff */
[----:B------:R-:W-:Y:S01]  /*e500*/  IADD3 R30, P2, PT, R28, UR8, RZ ;  /* 0x000000081c1e7c10 */ /* 0x000fe2000ff5e0ff */
[----:B------:R-:W-:Y:S01]  /*e510*/  IMAD R28, R0, 0x4, R21 ;  /* 0x00000004001c7824 */ /* 0x000fe200078e0215 */
[----:B------:R-:W-:Y:S01]  /*e520*/  IADD3.X R44, PT, PT, R31, UR9, RZ, P1, !PT ;  /* 0x000000091f2c7c10 */ /* 0x000fe20008ffe4ff */
[----:B------:R-:W-:Y:S01]  /*e530*/  IMAD.MOV R34, RZ, RZ, -R34 ;  /* 0x000000ffff227224 */ /* 0x000fe200078e0a22 */
[----:B-1----:R-:W-:-:S09]  /*e540*/  IADD3.X R31, PT, PT, R29, UR9, RZ, P2, !PT ;  /* 0x000000091d1f7c10 */ /* 0x002fd200097fe4ff */
.L_x_2450:
[----:B------:R-:W-:Y:S01]  /*e550*/  ISETP.NE.AND P1, PT, R2, RZ, PT ;  /* 0x000000ff0200720c */ /* 0x000fe20003f25270 */
[----:B-1----:R-:W-:Y:S01]  /*e560*/  IMAD.MOV.U32 R20, RZ, RZ, R30 ;  /* 0x000000ffff147224 */ /* 0x002fe200078e001e */
[----:B------:R1:W3:Y:S01]  /*e570*/  LDS R29, [R28] ;  /* 0x000000001c1d7984 */ /* 0x0002e20000000800 */
[----:B------:R-:W-:-:S05]  /*e580*/  IMAD.MOV.U32 R21, RZ, RZ, R31 ;  /* 0x000000ffff157224 */ /* 0x000fca00078e001f */
[----:B------:R4:W2:Y:S05]  /*e590*/  LDG.E.128 R36, desc[UR36][R20.64] ;  /* 0x0000002414247981 */ /* 0x0008aa000c1e1d00 */
[----:B------:R-:W-:Y:S01]  /*e5a0*/  VOTEU.ANY UP0, P1 ;  /* 0x0000000000ff7886 */ /* 0x000fe20000800100 */
[----:B------:R-:W-:-:S13]  /*e5b0*/  PLOP3.LUT P1, PT, PT, PT, UP0, 0x80, 0x8 ;  /* 0x000000000008781c */ /* 0x000fda0003f2f008 */
[----:B------:R-:W5:Y:S01]  /*e5c0*/  @P1 LDG.E.128 R40, desc[UR36][R22.64] ;  /* 0x0000002416281981 */ /* 0x000f62000c1e1d00 */
[----:B------:R-:W-:Y:S02]  /*e5d0*/  PLOP3.LUT P1, PT, PT, PT, UP0, 0x80, 0x8 ;  /* 0x000000000008781c */ /* 0x000fe40003f2f008 */
[----:B------:R-:W-:Y:S02]  /*e5e0*/  PLOP3.LUT P2, PT, PT, PT, UP0, 0x80, 0x8 ;  /* 0x000000000008781c */ /* 0x000fe40003f4f008 */
[----:B------:R-:W-:Y:S02]  /*e5f0*/  PLOP3.LUT P3, PT, PT, PT, UP0, 0x80, 0x8 ;  /* 0x000000000008781c */ /* 0x000fe40003f6f008 */
[----:B------:R-:W-:Y:S01]  /*e600*/  PLOP3.LUT P4, PT, PT, PT, UP0, 0x80, 0x8 ;  /* 0x000000000008781c */ /* 0x000fe20003f8f008 */
[----:B----4-:R-:W-:Y:S02]  /*e610*/  IMAD.MOV.U32 R20, RZ, RZ, R35 ;  /* 0x000000ffff147224 */ /* 0x010fe400078e0023 */
[----:B------:R-:W-:-:S02]  /*e620*/  IMAD.MOV.U32 R21, RZ, RZ, R44 ;  /* 0x000000ffff157224 */ /* 0x000fc400078e002c */
[----:B------:R-:W-:Y:S02]  /*e630*/  VIADD R34, R34, 0x1 ;  /* 0x0000000122227836 */ /* 0x000fe40000000000 */
[----:B------:R-:W-:Y:S02]  /*e640*/  VIADD R33, R33, 0x2 ;  /* 0x0000000221217836 */ /* 0x000fe40000000000 */
[----:B-1----:R-:W-:Y:S02]  /*e650*/  VIADD R28, R28, 0x8 ;  /* 0x000000081c1c7836 */ /* 0x002fe40000000000 */
[----:B--2---:R-:W-:Y:S01]  /*e660*/  FADD.FTZ R36, R24, R36 ;  /* 0x0000002418247221 */ /* 0x004fe20000010000 */
[----:B------:R-:W-:Y:S01]  /*e670*/  FADD.FTZ R37, R25, R37 ;  /* 0x0000002519257221 */ /* 0x000fe20000010000 */
[----:B------:R-:W-:Y:S01]  /*e680*/  FADD.FTZ R38, R26, R38 ;  /* 0x000000261a267221 */ /* 0x000fe20000010000 */
[----:B------:R-:W-:Y:S01]  /*e690*/  FADD.FTZ R39, R27, R39 ;  /* 0x000000271b277221 */ /* 0x000fe20000010000 */
[----:B-----5:R-:W-:Y:S01]  /*e6a0*/  @P1 FMUL.FTZ R36, R36, R40 ;  /* 0x0000002824241220 */ /* 0x020fe20000410000 */
[----:B------:R-:W-:Y:S01]  /*e6b0*/  @P2 FMUL.FTZ R37, R37, R41 ;  /* 0x0000002925252220 */ /* 0x000fe20000410000 */
[----:B------:R-:W-:Y:S01]  /*e6c0*/  @P3 FMUL.FTZ R38, R38, R42 ;  /* 0x0000002a26263220 */ /* 0x000fe20000410000 */
[----:B------:R-:W-:-:S05]  /*e6d0*/  @P4 FMUL.FTZ R39, R39, R43 ;  /* 0x0000002b27274220 */ /* 0x000fca0000410000 */
[----:B------:R1:W-:Y:S01]  /*e6e0*/  STG.E.128 desc[UR36][R20.64], R36 ;  /* 0x0000002414007986 */ /* 0x0003e2000c101d24 */
[----:B------:R-:W-:Y:S02]  /*e6f0*/  ISETP.NE.AND P1, PT, R34, RZ, PT ;  /* 0x000000ff2200720c */ /* 0x000fe40003f25270 */
[----:B------:R-:W-:Y:S02]  /*e700*/  IADD3 R35, P2, PT, R35, 0x280, RZ ;  /* 0x0000028023237810 */ /* 0x000fe40007f5e0ff */
[----:B------:R-:W-:Y:S01]  /*e710*/  IADD3 R30, P3, PT, R30, 0x280, RZ ;  /* 0x000002801e1e7810 */ /* 0x000fe20007f7e0ff */
[C---:B---3--:R-:W-:Y:S01]  /*e720*/  FFMA.FTZ R8, R29.reuse, R36, R8 ;  /* 0x000000241d087223 */ /* 0x048fe20000010008 */
[C---:B------:R-:W-:Y:S01]  /*e730*/  FFMA.FTZ R9, R29.reuse, R37, R9 ;  /* 0x000000251d097223 */ /* 0x040fe20000010009 */
[C---:B------:R-:W-:Y:S01]  /*e740*/  FFMA.FTZ R10, R29.reuse, R38, R10 ;  /* 0x000000261d0a7223 */ /* 0x040fe2000001000a */
[----:B------:R-:W-:Y:S01]  /*e750*/  FFMA.FTZ R11, R29, R39, R11 ;  /* 0x000000271d0b7223 */ /* 0x000fe2000001000b */
[----:B------:R-:W-:-:S02]  /*e760*/  IMAD.X R44, RZ, RZ, R44, P2 ;  /* 0x000000ffff2c7224 */ /* 0x000fc400010e062c */
[----:B------:R-:W-:Y:S02]  /*e770*/  IMAD.X R31, RZ, RZ, R31, P3 ;  /* 0x000000ffff1f7224 */ /* 0x000fe400018e061f */
[----:B------:R-:W-:Y:S05]  /*e780*/  @P1 BRA `(.L_x_2450) ;  /* 0xfffffffc00701947 */ /* 0x000fea000383ffff */
.L_x_2449:
[----:B------:R-:W-:Y:S05]  /*e790*/  BSYNC.RECONVERGENT B2 ;  /* 0x0000000000027941 */ /* 0x000fea0003800200 */
.L_x_2448:
[----:B------:R-:W-:Y:S04]  /*e7a0*/  BSSY.RECONVERGENT B2, `(.L_x_2451) ;  /* 0x000006e000027945 */ /* 0x000fe80003800200 */
[----:B------:R-:W-:Y:S05]  /*e7b0*/  @!P0 BRA `(.L_x_2452) ;  /* 0x0000000400b08947 */ /* 0x000fea0003800000 */
[----:B------:R2:W3:Y:S01]  /*e7c0*/  LDS.128 R24, [R16] ;  /* 0x0000000010187984 */ /* 0x0004e20000000c00 */
[----:B-1----:R-:W-:Y:S01]  /*e7d0*/  MOV R20, 0x400 ;  /* 0x0000040000147802 */ /* 0x002fe20000000f00 */
[----:B------:R-:W1:Y:S04]  /*e7e0*/  S2R R21, SR_CgaCtaId ;  /* 0x0000000000157919 */ /* 0x000e680000008800 */
[----:B------:R-:W-:-:S05]  /*e7f0*/  VIADD R20, R20, 0x410 ;  /* 0x0000041014147836 */ /* 0x000fca0000000000 */
[----:B-12---:R-:W-:-:S07]  /*e800*/  LEA R63, R21, R20, 0x18 ;  /* 0x00000014153f7211 */ /* 0x006fce00078ec0ff */
.L_x_2453:
[----:B------:R-:W-:Y:S01]  /*e810*/  ISETP.NE.AND P0, PT, R2, RZ, PT ;  /* 0x000000ff0200720c */ /* 0x000fe20003f05270 */
[----:B------:R-:W-:-:S04]  /*e820*/  IMAD R49, R33, 0x50, RZ ;  /* 0x0000005021317824 */ /* 0x000fc800078e02ff */
[----:B--2---:R-:W-:-:S05]  /*e830*/  IMAD.WIDE.U32 R20, R49, 0x4, R14 ;  /* 0x0000000431147825 */ /* 0x004fca00078e000e */
[----:B------:R1:W3:Y:S03]  /*e840*/  LDG.E.128 R28, desc[UR36][R20.64] ;  /* 0x00000024141c7981 */ /* 0x0002e6000c1e1d00 */
[----:B------:R-:W-:Y:S01]  /*e850*/  VOTEU.ANY UP0, P0 ;  /* 0x0000000000ff7886 */ /* 0x000fe20000000100 */
[----:B------:R-:W-:-:S13]  /*e860*/  PLOP3.LUT P0, PT, PT, PT, UP0, 0x80, 0x8 ;  /* 0x000000000008781c */ /* 0x000fda0003f0f008 */
[----:B------:R-:W2:Y:S01]  /*e870*/  @P0 LDG.E.128 R36, desc[UR36][R22.64] ;  /* 0x0000002416240981 */ /* 0x000ea2000c1e1d00 */
[----:B------:R-:W-:Y:S02]  /*e880*/  PLOP3.LUT P0, PT, PT, PT, UP0, 0x80, 0x8 ;  /* 0x000000000008781c */ /* 0x000fe40003f0f008 */
[----:B------:R-:W-:Y:S02]  /*e890*/  PLOP3.LUT P1, PT, PT, PT, UP0, 0x80, 0x8 ;  /* 0x000000000008781c */ /* 0x000fe40003f2f008 */
[----:B------:R-:W-:Y:S02]  /*e8a0*/  PLOP3.LUT P2, PT, PT, PT, UP0, 0x80, 0x8 ;  /* 0x000000000008781c */ /* 0x000fe40003f4f008 */
[----:B------:R-:W-:Y:S01]  /*e8b0*/  PLOP3.LUT P3, PT, PT, PT, UP0, 0x80, 0x8 ;  /* 0x000000000008781c */ /* 0x000fe20003f6f008 */
[C---:B------:R-:W-:Y:S02]  /*e8c0*/  VIADD R45, R49.reuse, 0xa0 ;  /* 0x000000a0312d7836 */ /* 0x040fe40000000000 */
[----:B-1----:R-:W-:-:S04]  /*e8d0*/  IMAD.WIDE.U32 R20, R49, 0x4, R12 ;  /* 0x0000000431147825 */ /* 0x002fc800078e000c */
[----:B------:R-:W-:-:S04]  /*e8e0*/  IMAD.WIDE.U32 R34, R45, 0x4, R14 ;  /* 0x000000042d227825 */ /* 0x000fc800078e000e */
[----:B---3--:R-:W-:Y:S01]  /*e8f0*/  FADD.FTZ R28, R24, R28 ;  /* 0x0000001c181c7221 */ /* 0x008fe20000010000 */
[----:B------:R-:W-:Y:S01]  /*e900*/  FADD.FTZ R29, R25, R29 ;  /* 0x0000001d191d7221 */ /* 0x000fe20000010000 */
[----:B------:R-:W-:Y:S01]  /*e910*/  FADD.FTZ R30, R26, R30 ;  /* 0x0000001e1a1e7221 */ /* 0x000fe20000010000 */
[----:B------:R-:W-:Y:S01]  /*e920*/  FADD.FTZ R31, R27, R31 ;  /* 0x0000001f1b1f7221 */ /* 0x000fe20000010000 */
[----:B--2---:R-:W-:Y:S01]  /*e930*/  @P0 FMUL.FTZ R28, R28, R36 ;  /* 0x000000241c1c0220 */ /* 0x004fe20000410000 */
[----:B------:R-:W-:Y:S01]  /*e940*/  PLOP3.LUT P0, PT, PT, PT, UP0, 0x80, 0x8 ;  /* 0x000000000008781c */ /* 0x000fe20003f0f008 */
[----:B------:R-:W-:Y:S01]  /*e950*/  @P1 FMUL.FTZ R29, R29, R37 ;  /* 0x000000251d1d1220 */ /* 0x000fe20000410000 */
[----:B------:R-:W-:Y:S01]  /*e960*/  @P2 FMUL.FTZ R30, R30, R38 ;  /* 0x000000261e1e2220 */ /* 0x000fe20000410000 */
[----:B------:R-:W-:-:S05]  /*e970*/  @P3 FMUL.FTZ R31, R31, R39 ;  /* 0x000000271f1f3220 */ /* 0x000fca0000410000 */
[----:B------:R1:W-:Y:S04]  /*e980*/  STG.E.128 desc[UR36][R20.64], R28 ;  /* 0x0000001c14007986 */ /* 0x0003e8000c101d24 */
[----:B------:R2:W3:Y:S04]  /*e990*/  LDG.E.128 R36, desc[UR36][R34.64] ;  /* 0x0000002422247981 */ /* 0x0004e8000c1e1d00 */
[----:B------:R-:W4:Y:S01]  /*e9a0*/  @P0 LDG.E.128 R40, desc[UR36][R22.64] ;  /* 0x0000002416280981 */ /* 0x000f22000c1e1d00 */
[----:B------:R-:W-:Y:S02]  /*e9b0*/  PLOP3.LUT P0, PT, PT, PT, UP0, 0x80, 0x8 ;  /* 0x000000000008781c */ /* 0x000fe40003f0f008 */
[----:B------:R-:W-:-:S02]  /*e9c0*/  PLOP3.LUT P1, PT, PT, PT, UP0, 0x80, 0x8 ;  /* 0x000000000008781c */ /* 0x000fc40003f2f008 */
[----:B------:R-:W-:Y:S02]  /*e9d0*/  PLOP3.LUT P2, PT, PT, PT, UP0, 0x80, 0x8 ;  /* 0x000000000008781c */ /* 0x000fe40003f4f008 */
[----:B------:R-:W-:Y:S01]  /*e9e0*/  PLOP3.LUT P3, PT, PT, PT, UP0, 0x80, 0x8 ;  /* 0x000000000008781c */ /* 0x000fe20003f6f008 */
[----:B------:R-:W-:Y:S02]  /*e9f0*/  VIADD R51, R49, 0x140 ;  /* 0x0000014031337836 */ /* 0x000fe40000000000 */
[----:B-1----:R-:W-:-:S04]  /*ea00*/  IMAD.WIDE.U32 R20, R45, 0x4, R12 ;  /* 0x000000042d147825 */ /* 0x002fc800078e000c */
[----:B--2---:R-:W-:-:S04]  /*ea10*/  IMAD.WIDE.U32 R34, R51, 0x4, R14 ;  /* 0x0000000433227825 */ /* 0x004fc800078e000e */
[----:B---3--:R-:W-:Y:S01]  /*ea20*/  FADD.FTZ R36, R24, R36 ;  /* 0x0000002418247221 */ /* 0x008fe20000010000 */
[----:B------:R-:W-:Y:S01]  /*ea30*/  FADD.FTZ R37, R25, R37 ;  /* 0x0000002519257221 */ /* 0x000fe20000010000 */
[----:B------:R-:W-:Y:S01]  /*ea40*/  FADD.FTZ R38, R26, R38 ;  /* 0x000000261a267221 */ /* 0x000fe20000010000 */
[----:B------:R-:W-:Y:S01]  /*ea50*/  FADD.FTZ R39, R27, R39 ;  /* 0x000000271b277221 */ /* 0x000fe20000010000 */
[----:B----4-:R-:W-:Y:S01]  /*ea60*/  @P0 FMUL.FTZ R36, R36, R40 ;  /* 0x0000002824240220 */ /* 0x010fe20000410000 */
        /* <DEDUP_REMOVED lines=26> */
[----:B------:R-:W-:-:S04]  /*ec10*/  VIADD R44, R33, -UR47 ;  /* 0x8000002f212c7c36 */ /* 0x000fc80008000000 */
[----:B------:R-:W-:-:S05]  /*ec20*/  IMAD R60, R44, 0x4, R63 ;  /* 0x000000042c3c7824 */ /* 0x000fca00078e023f */
[----:B------:R-:W2:Y:S04]  /*ec30*/  LDS R49, [R60] ;  /* 0x000000003c317984 */ /* 0x000ea80000000800 */
[----:B------:R-:W5:Y:S04]  /*ec40*/  LDS R48, [R60+0x8] ;  /* 0x000008003c307984 */ /* 0x000f680000000800 */
[----:B------:R-:W0:Y:S01]  /*ec50*/  LDS R50, [R60+0x10] ;  /* 0x000010003c327984 */ /* 0x000e220000000800 */
[----:B------:R-:W-:-:S03]  /*ec60*/  PLOP3.LUT P0, PT, PT, PT, UP0, 0x80, 0x8 ;  /* 0x000000000008781c */ /* 0x000fc60003f0f008 */
[----:B------:R-:W4:Y:S01]  /*ec70*/  LDS R51, [R60+0x18] ;  /* 0x000018003c337984 */ /* 0x000f220000000800 */
[----:B------:R-:W-:Y:S02]  /*ec80*/  PLOP3.LUT P1, PT, PT, PT, UP0, 0x80, 0x8 ;  /* 0x000000000008781c */ /* 0x000fe40003f2f008 */
[----:B------:R-:W-:Y:S02]  /*ec90*/  PLOP3.LUT P2, PT, PT, PT, UP0, 0x80, 0x8 ;  /* 0x000000000008781c */ /* 0x000fe40003f4f008 */
[----:B------:R-:W-:Y:S01]  /*eca0*/  PLOP3.LUT P3, PT, PT, PT, UP0, 0x80, 0x8 ;  /* 0x000000000008781c */ /* 0x000fe20003f6f008 */
[----:B-1----:R-:W-:-:S04]  /*ecb0*/  IMAD.WIDE.U32 R20, R61, 0x4, R12 ;  /* 0x000000043d147825 */ /* 0x002fc800078e000c */
[----:B------:R-:W-:Y:S02]  /*ecc0*/  VIADD R33, R33, 0x8 ;  /* 0x0000000821217836 */ /* 0x000fe40000000000 */
[C---:B--2---:R-:W-:Y:S01]  /*ecd0*/  FFMA.FTZ R35, R49.reuse, R28, R8 ;  /* 0x0000001c31237223 */ /* 0x044fe20000010008 */
[C---:B------:R-:W-:Y:S01]  /*ece0*/  FFMA.FTZ R8, R49.reuse, R29, R9 ;  /* 0x0000001d31087223 */ /* 0x040fe20000010009 */
[C---:B------:R-:W-:Y:S01]  /*ecf0*/  FFMA.FTZ R9, R49.reuse, R30, R10 ;  /* 0x0000001e31097223 */ /* 0x040fe2000001000a */
[----:B------:R-:W-:Y:S01]  /*ed00*/  FFMA.FTZ R10, R49, R31, R11 ;  /* 0x0000001f310a7223 */ /* 0x000fe2000001000b */
[C---:B-----5:R-:W-:Y:S01]  /*ed10*/  FFMA.FTZ R35, R48.reuse, R36, R35 ;  /* 0x0000002430237223 */ /* 0x060fe20000010023 */
[C---:B------:R-:W-:Y:S01]  /*ed20*/  FFMA.FTZ R8, R48.reuse, R37, R8 ;  /* 0x0000002530087223 */ /* 0x040fe20000010008 */
[C---:B------:R-:W-:Y:S01]  /*ed30*/  FFMA.FTZ R9, R48.reuse, R38, R9 ;  /* 0x0000002630097223 */ /* 0x040fe20000010009 */
[----:B------:R-:W-:Y:S01]  /*ed40*/  FFMA.FTZ R10, R48, R39, R10 ;  /* 0x00000027300a7223 */ /* 0x000fe2000001000a */
[C---:B0-----:R-:W-:Y:S01]  /*ed50*/  FFMA.FTZ R40, R50.reuse, R40, R35 ;  /* 0x0000002832287223 */ /* 0x041fe20000010023 */
[C---:B------:R-:W-:Y:S01]  /*ed60*/  FFMA.FTZ R28, R50.reuse, R41, R8 ;  /* 0x00000029321c7223 */ /* 0x040fe20000010008 */
[C---:B------:R-:W-:Y:S01]  /*ed70*/  FFMA.FTZ R11, R50.reuse, R42, R9 ;  /* 0x0000002a320b7223 */ /* 0x040fe20000010009 */
[----:B------:R-:W-:Y:S01]  /*ed80*/  FFMA.FTZ R50, R50, R43, R10 ;  /* 0x0000002b32327223 */ /* 0x000fe2000001000a */
[----:B---3--:R-:W-:Y:S01]  /*ed90*/  FADD.FTZ R44, R24, R52 ;  /* 0x00000034182c7221 */ /* 0x008fe20000010000 */
[----:B------:R-:W-:Y:S01]  /*eda0*/  FADD.FTZ R45, R25, R53 ;  /* 0x00000035192d7221 */ /* 0x000fe20000010000 */
[----:B------:R-:W-:Y:S01]  /*edb0*/  FADD.FTZ R46, R26, R54 ;  /* 0x000000361a2e7221 */ /* 0x000fe20000010000 */
[----:B------:R-:W-:Y:S01]  /*edc0*/  FADD.FTZ R47, R27, R55 ;  /* 0x000000371b2f7221 */ /* 0x000fe20000010000 */
[----:B----4-:R-:W-:Y:S01]  /*edd0*/  @P0 FMUL.FTZ R44, R44, R56 ;  /* 0x000000382c2c0220 */ /* 0x010fe20000410000 */
[----:B------:R-:W-:Y:S01]  /*ede0*/  @P1 FMUL.FTZ R45, R45, R57 ;  /* 0x000000392d2d1220 */ /* 0x000fe20000410000 */
[----:B------:R-:W-:Y:S01]  /*edf0*/  @P2 FMUL.FTZ R46, R46, R58 ;  /* 0x0000003a2e2e2220 */ /* 0x000fe20000410000 */
[----:B------:R-:W-:-:S05]  /*ee00*/  @P3 FMUL.FTZ R47, R47, R59 ;  /* 0x0000003b2f2f3220 */ /* 0x000fca0000410000 */
[----:B------:R2:W-:Y:S01]  /*ee10*/  STG.E.128 desc[UR36][R20.64], R44 ;  /* 0x0000002c14007986 */ /* 0x0005e2000c101d24 */
[----:B------:R-:W-:Y:S01]  /*ee20*/  ISETP.GE.AND P0, PT, R33, R32, PT ;  /* 0x000000202100720c */ /* 0x000fe20003f06270 */
[C---:B------:R-:W-:Y:S01]  /*ee30*/  FFMA.FTZ R10, R51.reuse, R46, R11 ;  /* 0x0000002e330a7223 */ /* 0x040fe2000001000b */
[C---:B------:R-:W-:Y:S01]  /*ee40*/  FFMA.FTZ R8, R51.reuse, R44, R40 ;  /* 0x0000002c33087223 */ /* 0x040fe20000010028 */
[C---:B------:R-:W-:Y:S01]  /*ee50*/  FFMA.FTZ R9, R51.reuse, R45, R28 ;  /* 0x0000002d33097223 */ /* 0x040fe2000001001c */
[----:B------:R-:W-:-:S09]  /*ee60*/  FFMA.FTZ R11, R51, R47, R50 ;  /* 0x0000002f330b7223 */ /* 0x000fd20000010032 */
[----:B------:R-:W-:Y:S05]  /*ee70*/  @!P0 BRA `(.L_x_2453) ;  /* 0xfffffff800648947 */ /* 0x000fea000383ffff */
.L_x_2452:
[----:B------:R-:W-:Y:S05]  /*ee80*/  BSYNC.RECONVERGENT B2 ;  /* 0x0000000000027941 */ /* 0x000fea0003800200 */
.L_x_2451:
[----:B------:R-:W-:Y:S05]  /*ee90*/  BRA `(.L_x_2446) ;  /* 0x0000000800b07947 */ /* 0x000fea0003800000 */
.L_x_2447:
[----:B------:R-:W-:Y:S01]  /*eea0*/  ULOP3.LUT UR5, URZ, UR47, URZ, 0x33, !UPT ;  /* 0x0000002fff057292 */ /* 0x000fe2000f8e33ff */
[----:B------:R-:W-:Y:S01]  /*eeb0*/  VIADDMNMX R23, R19, 0x2, R32, !PT ;  /* 0x0000000213177846 */ /* 0x000fe20007800120 */
[----:B------:R-:W-:Y:S01]  /*eec0*/  BSSY.RECONVERGENT B2, `(.L_x_2454) ;  /* 0x0000056000027945 */ /* 0x000fe20003800200 */
[----:B------:R-:W-:Y:S01]  /*eed0*/  IMAD.MOV.U32 R22, RZ, RZ, R19 ;  /* 0x000000ffff167224 */ /* 0x000fe200078e0013 */
[----:B------:R-:W-:Y:S02]  /*eee0*/  CS2R R8, SRZ ;  /* 0x0000000000087805 */ /* 0x000fe4000001ff00 */
[----:B------:R-:W-:Y:S02]  /*eef0*/  CS2R R10, SRZ ;  /* 0x00000000000a7805 */ /* 0x000fe4000001ff00 */
[----:B------:R-:W-:-:S04]  /*ef00*/  IADD3 R23, PT, PT, -R0, UR5, R23 ;  /* 0x0000000500177c10 */ /* 0x000fc8000fffe117 */
[C---:B------:R-:W-:Y:S02]  /*ef10*/  ISETP.GE.U32.AND P0, PT, R23.reuse, 0xe, PT ;  /* 0x0000000e1700780c */ /* 0x040fe40003f06070 */
[----:B------:R-:W-:-:S04]  /*ef20*/  LEA.HI R68, R23, 0x1, RZ, 0x1f ;  /* 0x0000000117447811 */ /* 0x000fc800078ff8ff */
[----:B------:R-:W-:-:S04]  /*ef30*/  LOP3.LUT R70, R68, 0x7, RZ, 0xc0, !PT ;  /* 0x0000000744467812 */ /* 0x000fc800078ec0ff */
[----:B------:R-:W-:-:S03]  /*ef40*/  ISETP.NE.AND P1, PT, R70, RZ, PT ;  /* 0x000000ff4600720c */ /* 0x000fc60003f25270 */
[----:B------:R-:W-:Y:S10]  /*ef50*/  @!P0 BRA `(.L_x_2455) ;  /* 0x0000000400308947 */ /* 0x000ff40003800000 */
[----:B------:R-:W-:Y:S01]  /*ef60*/  VIADD R25, R21, 0x410 ;  /* 0x0000041015197836 */ /* 0x000fe20000000000 */
[----:B------:R-:W-:Y:S01]  /*ef70*/  LOP3.LUT R56, R68, 0xfffffff8, RZ, 0xc0, !PT ;  /* 0xfffffff844387812 */ /* 0x000fe200078ec0ff */
[----:B------:R-:W-:Y:S02]  /*ef80*/  IMAD.MOV.U32 R57, RZ, RZ, RZ ;  /* 0x000000ffff397224 */ /* 0x000fe400078e00ff */
[----:B------:R-:W-:Y:S01]  /*ef90*/  IMAD.MOV.U32 R22, RZ, RZ, R19 ;  /* 0x000000ffff167224 */ /* 0x000fe200078e0013 */
[----:B------:R-:W-:Y:S01]  /*efa0*/  LEA R69, R20, R25, 0x18 ;  /* 0x0000001914457211 */ /* 0x000fe200078ec0ff */
[----:B------:R-:W-:-:S07]  /*efb0*/  IMAD.MOV.U32 R8, RZ, RZ, RZ ;  /* 0x000000ffff087224 */ /* 0x000fce00078e00ff */
.L_x_2456:
[----:B------:R-:W-:-:S04]  /*efc0*/  IMAD R47, R22, 0x50, RZ ;  /* 0x00000050162f7824 */ /* 0x000fc800078e02ff */
[----:B------:R-:W-:-:S04]  /*efd0*/  IMAD.WIDE.U32 R24, R47, 0x4, R14 ;  /* 0x000000042f187825 */ /* 0x000fc800078e000e */
[C---:B------:R-:W-:Y:S02]  /*efe0*/  VIADD R29, R47.reuse, 0xa0 ;  /* 0x000000a02f1d7836 */ /* 0x040fe40000000000 */
[----:B------:R-:W-:Y:S01]  /*eff0*/  VIADD R33, R47, 0x140 ;  /* 0x000001402f217836 */ /* 0x000fe20000000000 */
[----:B------:R-:W2:Y:S01]  /*f000*/  LDG.E.128 R24, desc[UR36][R24.64] ;  /* 0x0000002418187981 */ /* 0x000ea2000c1e1d00 */
[----:B------:R-:W-:-:S04]  /*f010*/  IMAD.WIDE.U32 R28, R29, 0x4, R14 ;  /* 0x000000041d1c7825 */ /* 0x000fc800078e000e */
[----:B------:R-:W-:Y:S02]  /*f020*/  VIADD R37, R47, 0x1e0 ;  /* 0x000001e02f257836 */ /* 0x000fe40000000000 */
[--C-:B------:R-:W-:Y:S01]  /*f030*/  IMAD.WIDE.U32 R32, R33, 0x4, R14.reuse ;  /* 0x0000000421207825 */ /* 0x100fe200078e000e */
[----:B------:R-:W3:Y:S03]  /*f040*/  LDG.E.128 R28, desc[UR36][R28.64] ;  /* 0x000000241c1c7981 */ /* 0x000ee6000c1e1d00 */
[----:B------:R-:W-:Y:S02]  /*f050*/  VIADD R41, R47, 0x280 ;  /* 0x000002802f297836 */ /* 0x000fe40000000000 */
[----:B------:R-:W-:Y:S01]  /*f060*/  IMAD.WIDE.U32 R36, R37, 0x4, R14 ;  /* 0x0000000425247825 */ /* 0x000fe200078e000e */
[----:B------:R-:W4:Y:S03]  /*f070*/  LDG.E.128 R32, desc[UR36][R32.64] ;  /* 0x0000002420207981 */ /* 0x000f26000c1e1d00 */
[----:B------:R-:W-:-:S02]  /*f080*/  VIADD R45, R47, 0x320 ;  /* 0x000003202f2d7836 */ /* 0x000fc40000000000 */
[--C-:B------:R-:W-:Y:S01]  /*f090*/  IMAD.WIDE.U32 R40, R41, 0x4, R14.reuse ;  /* 0x0000000429287825 */ /* 0x100fe200078e000e */
[----:B------:R-:W5:Y:S03]  /*f0a0*/  LDG.E.128 R36, desc[UR36][R36.64] ;  /* 0x0000002424247981 */ /* 0x000f66000c1e1d00 */
[----:B------:R-:W-:Y:S02]  /*f0b0*/  VIADD R49, R47, 0x3c0 ;  /* 0x000003c02f317836 */ /* 0x000fe40000000000 */
[----:B------:R-:W-:Y:S01]  /*f0c0*/  IMAD.WIDE.U32 R44, R45, 0x4, R14 ;  /* 0x000000042d2c7825 */ /* 0x000fe200078e000e */
[----:B------:R-:W5:Y:S03]  /*f0d0*/  LDG.E.128 R40, desc[UR36][R40.64] ;  /* 0x0000002428287981 */ /* 0x000f66000c1e1d00 */
[----:B------:R-:W-:-:S02]  /*f0e0*/  VIADD R53, R47, 0x460 ;  /* 0x000004602f357836 */ /* 0x000fc40000000000 */
[--C-:B------:R-:W-:Y:S01]  /*f0f0*/  IMAD.WIDE.U32 R48, R49, 0x4, R14.reuse ;  /* 0x0000000431307825 */ /* 0x100fe200078e000e */
[----:B------:R-:W5:Y:S03]  /*f100*/  LDG.E.128 R44, desc[UR36][R44.64] ;  /* 0x000000242c2c7981 */ /* 0x000f66000c1e1d00 */
[----:B------:R-:W-:Y:S02]  /*f110*/  IMAD.WIDE.U32 R52, R53, 0x4, R14 ;  /* 0x0000000435347825 */ /* 0x000fe400078e000e */
[----:B------:R-:W5:Y:S04]  /*f120*/  LDG.E.128 R48, desc[UR36][R48.64] ;  /* 0x0000002430307981 */ /* 0x000f68000c1e1d00 */
[----:B------:R-:W5:Y:S01]  /*f130*/  LDG.E.128 R52, desc[UR36][R52.64] ;  /* 0x0000002434347981 */ /* 0x000f62000c1e1d00 */
[----:B------:R-:W-:-:S04]  /*f140*/  VIADD R58, R22, -UR47 ;  /* 0x8000002f163a7c36 */ /* 0x000fc80008000000 */
[----:B------:R-:W-:-:S05]  /*f150*/  IMAD R58, R58, 0x4, R69 ;  /* 0x000000043a3a7824 */ /* 0x000fca00078e0245 */
[----:B------:R-:W2:Y:S04]  /*f160*/  LDS R59, [R58] ;  /* 0x000000003a3b7984 */ /* 0x000ea80000000800 */
[----:B------:R-:W3:Y:S04]  /*f170*/  LDS R60, [R58+0x8] ;  /* 0x000008003a3c7984 */ /* 0x000ee80000000800 */
[----:B------:R-:W4:Y:S04]  /*f180*/  LDS R62, [R58+0x10] ;  /* 0x000010003a3e7984 */ /* 0x000f280000000800 */
[----:B------:R-:W5:Y:S04]  /*f190*/  LDS R63, [R58+0x18] ;  /* 0x000018003a3f7984 */ /* 0x000f680000000800 */
[----:B------:R-:W1:Y:S04]  /*f1a0*/  LDS R64, [R58+0x20] ;  /* 0x000020003a407984 */ /* 0x000e680000000800 */
[----:B------:R-:W0:Y:S04]  /*f1b0*/  LDS R65, [R58+0x28] ;  /* 0x000028003a417984 */ /* 0x000e280000000800 */
[----:B------:R-:W0:Y:S04]  /*f1c0*/  LDS R66, [R58+0x30] ;  /* 0x000030003a427984 */ /* 0x000e280000000800 */
[----:B------:R-:W0:Y:S01]  /*f1d0*/  LDS R67, [R58+0x38] ;  /* 0x000038003a437984 */ /* 0x000e220000000800 */
[----:B------:R-:W-:-:S05]  /*f1e0*/  VIADD R57, R57, 0x8 ;  /* 0x0000000839397836 */ /* 0x000fca0000000000 */
[----:B------:R-:W-:Y:S01]  /*f1f0*/  ISETP.NE.AND P0, PT, R57, R56, PT ;  /* 0x000000383900720c */ /* 0x000fe20003f05270 */
[----:B------:R-:W-:Y:S02]  /*f200*/  VIADD R22, R22, 0x10 ;  /* 0x0000001016167836 */ /* 0x000fe40000000000 */
[-C--:B--2---:R-:W-:Y:S01]  /*f210*/  FFMA.FTZ R61, R24, R59.reuse, R8 ;  /* 0x0000003b183d7223 */ /* 0x084fe20000010008 */
[-C--:B------:R-:W-:Y:S01]  /*f220*/  FFMA.FTZ R8, R25, R59.reuse, R9 ;  /* 0x0000003b19087223 */ /* 0x080fe20000010009 */
[-C--:B------:R-:W-:Y:S01]  /*f230*/  FFMA.FTZ R9, R26, R59.reuse, R10 ;  /* 0x0000003b1a097223 */ /* 0x080fe2000001000a */
[----:B------:R-:W-:Y:S01]  /*f240*/  FFMA.FTZ R10, R27, R59, R11 ;  /* 0x0000003b1b0a7223 */ /* 0x000fe2000001000b */
[-C--:B---3--:R-:W-:Y:S01]  /*f250*/  FFMA.FTZ R61, R28, R60.reuse, R61 ;  /* 0x0000003c1c3d7223 */ /* 0x088fe2000001003d */
[-C--:B------:R-:W-:Y:S01]  /*f260*/  FFMA.FTZ R8, R29, R60.reuse, R8 ;  /* 0x0000003c1d087223 */ /* 0x080fe20000010008 */
[-C--:B------:R-:W-:Y:S01]  /*f270*/  FFMA.FTZ R9, R30, R60.reuse, R9 ;  /* 0x0000003c1e097223 */ /* 0x080fe20000010009 */
[----:B------:R-:W-:Y:S01]  /*f280*/  FFMA.FTZ R10, R31, R60, R10 ;  /* 0x0000003c1f0a7223 */ /* 0x000fe2000001000a */
[-C--:B----4-:R-:W-:Y:S01]  /*f290*/  FFMA.FTZ R61, R32, R62.reuse, R61 ;  /* 0x0000003e203d7223 */ /* 0x090fe2000001003d */
[-C--:B------:R-:W-:Y:S01]  /*f2a0*/  FFMA.FTZ R8, R33, R62.reuse, R8 ;  /* 0x0000003e21087223 */ /* 0x080fe20000010008 */
[-C--:B------:R-:W-:Y:S01]  /*f2b0*/  FFMA.FTZ R9, R34, R62.reuse, R9 ;  /* 0x0000003e22097223 */ /* 0x080fe20000010009 */
[----:B------:R-:W-:Y:S01]  /*f2c0*/  FFMA.FTZ R10, R35, R62, R10 ;  /* 0x0000003e230a7223 */ /* 0x000fe2000001000a */
[-C--:B-----5:R-:W-:Y:S01]  /*f2d0*/  FFMA.FTZ R61, R36, R63.reuse, R61 ;  /* 0x0000003f243d7223 */ /* 0x0a0fe2000001003d */
[-C--:B------:R-:W-:Y:S01]  /*f2e0*/  FFMA.FTZ R8, R37, R63.reuse, R8 ;  /* 0x0000003f25087223 */ /* 0x080fe20000010008 */
[-C--:B------:R-:W-:Y:S01]  /*f2f0*/  FFMA.FTZ R9, R38, R63.reuse, R9 ;  /* 0x0000003f26097223 */ /* 0x080fe20000010009 */
[----:B------:R-:W-:Y:S01]  /*f300*/  FFMA.FTZ R10, R39, R63, R10 ;  /* 0x0000003f270a7223 */ /* 0x000fe2000001000a */
[-C--:B-1----:R-:W-:Y:S01]  /*f310*/  FFMA.FTZ R61, R40, R64.reuse, R61 ;  /* 0x00000040283d7223 */ /* 0x082fe2000001003d */
[-C--:B------:R-:W-:Y:S01]  /*f320*/  FFMA.FTZ R8, R41, R64.reuse, R8 ;  /* 0x0000004029087223 */ /* 0x080fe20000010008 */
[-C--:B------:R-:W-:Y:S01]  /*f330*/  FFMA.FTZ R9, R42, R64.reuse, R9 ;  /* 0x000000402a097223 */ /* 0x080fe20000010009 */
[----:B------:R-:W-:Y:S01]  /*f340*/  FFMA.FTZ R10, R43, R64, R10 ;  /* 0x000000402b0a7223 */ /* 0x000fe2000001000a */
[-C--:B0-----:R-:W-:Y:S01]  /*f350*/  FFMA.FTZ R61, R44, R65.reuse, R61 ;  /* 0x000000412c3d7223 */ /* 0x081fe2000001003d */
[-C--:B------:R-:W-:Y:S01]  /*f360*/  FFMA.FTZ R8, R45, R65.reuse, R8 ;  /* 0x000000412d087223 */ /* 0x080fe20000010008 */
[-C--:B------:R-:W-:Y:S01]  /*f370*/  FFMA.FTZ R9, R46, R65.reuse, R9 ;  /* 0x000000412e097223 */ /* 0x080fe20000010009 */
[----:B------:R-:W-:Y:S01]  /*f380*/  FFMA.FTZ R10, R47, R65, R10 ;  /* 0x000000412f0a7223 */ /* 0x000fe2000001000a */
[-C--:B------:R-:W-:Y:S01]  /*f390*/  FFMA.FTZ R61, R48, R66.reuse, R61 ;  /* 0x00000042303d7223 */ /* 0x080fe2000001003d */
[-C--:B------:R-:W-:Y:S01]  /*f3a0*/  FFMA.FTZ R24, R49, R66.reuse, R8 ;  /* 0x0000004231187223 */ /* 0x080fe20000010008 */
[-C--:B------:R-:W-:Y:S01]  /*f3b0*/  FFMA.FTZ R11, R50, R66.reuse, R9 ;  /* 0x00000042320b7223 */ /* 0x080fe20000010009 */
[----:B------:R-:W-:Y:S01]  /*f3c0*/  FFMA.FTZ R66, R51, R66, R10 ;  /* 0x0000004233427223 */ /* 0x000fe2000001000a */
[-C--:B------:R-:W-:Y:S01]  /*f3d0*/  FFMA.FTZ R8, R52, R67.reuse, R61 ;  /* 0x0000004334087223 */ /* 0x080fe2000001003d */
[-C--:B------:R-:W-:Y:S01]  /*f3e0*/  FFMA.FTZ R9, R53, R67.reuse, R24 ;  /* 0x0000004335097223 */ /* 0x080fe20000010018 */
[-C--:B------:R-:W-:Y:S01]  /*f3f0*/  FFMA.FTZ R10, R54, R67.reuse, R11 ;  /* 0x00000043360a7223 */ /* 0x080fe2000001000b */
[----:B------:R-:W-:Y:S01]  /*f400*/  FFMA.FTZ R11, R55, R67, R66 ;  /* 0x00000043370b7223 */ /* 0x000fe20000010042 */
[----:B------:R-:W-:Y:S06]  /*f410*/  @P0 BRA `(.L_x_2456) ;  /* 0xfffffff800e80947 */ /* 0x000fec000383ffff */
.L_x_2455:
[----:B------:R-:W-:Y:S05]  /*f420*/  BSYNC.RECONVERGENT B2 ;  /* 0x0000000000027941 */ /* 0x000fea0003800200 */
.L_x_2454:
[----:B------:R-:W-:Y:S05]  /*f430*/  @!P1 BRA `(.L_x_2446) ;  /* 0x0000000400489947 */ /* 0x000fea0003800000 */
[----:B------:R-:W-:Y:S01]  /*f440*/  ISETP.GE.U32.AND P0, PT, R70, 0x4, PT ;  /* 0x000000044600780c */ /* 0x000fe20003f06070 */
[----:B------:R-:W-:Y:S01]  /*f450*/  BSSY.RECONVERGENT B2, `(.L_x_2457) ;  /* 0x0000028000027945 */ /* 0x000fe20003800200 */
[----:B------:R-:W-:-:S11]  /*f460*/  LOP3.LUT P1, R46, R68, 0x3, RZ, 0xc0, !PT ;  /* 0x00000003442e7812 */ /* 0x000fd6000782c0ff */
[----:B------:R-:W-:Y:S05]  /*f470*/  @!P0 BRA `(.L_x_2458) ;  /* 0x0000000000948947 */ /* 0x000fea0003800000 */
        /* <DEDUP_REMOVED lines=9> */
[----:B------:R-:W-:Y:S02]  /*f510*/  IMAD.WIDE.U32 R32, R33, 0x4, R14 ;  /* 0x0000000421207825 */ /* 0x000fe400078e000e */
[----:B------:R-:W4:Y:S04]  /*f520*/  LDG.E.128 R28, desc[UR36][R28.64] ;  /* 0x000000241c1c7981 */ /* 0x000f28000c1e1d00 */
[----:B------:R-:W5:Y:S01]  /*f530*/  LDG.E.128 R32, desc[UR36][R32.64] ;  /* 0x0000002420207981 */ /* 0x000f62000c1e1d00 */
[----:B------:R-:W-:-:S02]  /*f540*/  VIADD R41, R21, 0x410 ;  /* 0x0000041015297836 */ /* 0x000fc40000000000 */
[----:B------:R-:W-:-:S03]  /*f550*/  VIADD R40, R22, -UR47 ;  /* 0x8000002f16287c36 */ /* 0x000fc60008000000 */
[----:B------:R-:W-:-:S05]  /*f560*/  LEA R41, R20, R41, 0x18 ;  /* 0x0000002914297211 */ /* 0x000fca00078ec0ff */
[----:B------:R-:W-:-:S05]  /*f570*/  IMAD R40, R40, 0x4, R41 ;  /* 0x0000000428287824 */ /* 0x000fca00078e0229 */
[----:B------:R-:W2:Y:S04]  /*f580*/  LDS R41, [R40] ;  /* 0x0000000028297984 */ /* 0x000ea80000000800 */
[----:B------:R-:W3:Y:S04]  /*f590*/  LDS R42, [R40+0x8] ;  /* 0x00000800282a7984 */ /* 0x000ee80000000800 */
[----:B------:R-:W4:Y:S04]  /*f5a0*/  LDS R44, [R40+0x10] ;  /* 0x00001000282c7984 */ /* 0x000f280000000800 */
[----:B------:R-:W5:Y:S01]  /*f5b0*/  LDS R45, [R40+0x18] ;  /* 0x00001800282d7984 */ /* 0x000f620000000800 */
[----:B------:R-:W-:-:S02]  /*f5c0*/  VIADD R22, R22, 0x8 ;  /* 0x0000000816167836 */ /* 0x000fc40000000000 */
        /* <DEDUP_REMOVED lines=15> */
[----:B------:R-:W-:-:S07]  /*f6c0*/  FFMA.FTZ R11, R35, R45, R44 ;  /* 0x0000002d230b7223 */ /* 0x000fce000001002c */
.L_x_2458:
[----:B------:R-:W-:Y:S05]  /*f6d0*/  BSYNC.RECONVERGENT B2 ;  /* 0x0000000000027941 */ /* 0x000fea0003800200 */
.L_x_2457:
[----:B------:R-:W-:Y:S05]  /*f6e0*/  @!P1 BRA `(.L_x_2446) ;  /* 0x00000000009c9947 */ /* 0x000fea0003800000 */
[----:B------:R-:W-:Y:S01]  /*f6f0*/  ISETP.NE.AND P1, PT, R46, 0x1, PT ;  /* 0x000000012e00780c */ /* 0x000fe20003f25270 */
[----:B------:R-:W-:Y:S01]  /*f700*/  BSSY.RECONVERGENT B2, `(.L_x_2459) ;  /* 0x0000018000027945 */ /* 0x000fe20003800200 */
[----:B------:R-:W-:-:S11]  /*f710*/  LOP3.LUT P0, RZ, R23, 0x2, RZ, 0xc0, !PT ;  /* 0x0000000217ff7812 */ /* 0x000fd6000780c0ff */
[----:B------:R-:W-:Y:S05]  /*f720*/  @!P1 BRA `(.L_x_2460) ;  /* 0x0000000000549947 */ /* 0x000fea0003800000 */
[----:B------:R-:W-:-:S04]  /*f730*/  IMAD R25, R22, 0x50, RZ ;  /* 0x0000005016197824 */ /* 0x000fc800078e02ff */
[C---:B------:R-:W-:Y:S02]  /*f740*/  VIADD R27, R25.reuse, 0xa0 ;  /* 0x000000a0191b7836 */ /* 0x040fe40000000000 */
[----:B------:R-:W-:-:S04]  /*f750*/  IMAD.WIDE.U32 R24, R25, 0x4, R14 ;  /* 0x0000000419187825 */ /* 0x000fc800078e000e */
[----:B------:R-:W-:Y:S01]  /*f760*/  IMAD.WIDE.U32 R26, R27, 0x4, R14 ;  /* 0x000000041b1a7825 */ /* 0x000fe200078e000e */
[----:B------:R-:W2:Y:S04]  /*f770*/  LDG.E.128 R28, desc[UR36][R24.64] ;  /* 0x00000024181c7981 */ /* 0x000ea8000c1e1d00 */
[----:B------:R-:W3:Y:S01]  /*f780*/  LDG.E.128 R36, desc[UR36][R26.64] ;  /* 0x000000241a247981 */ /* 0x000ee2000c1e1d00 */
[----:B------:R-:W-:Y:S02]  /*f790*/  VIADD R33, R21, 0x410 ;  /* 0x0000041015217836 */ /* 0x000fe40000000000 */
[C---:B------:R-:W-:Y:S02]  /*f7a0*/  VIADD R23, R22.reuse, -UR47 ;  /* 0x8000002f16177c36 */ /* 0x040fe40008000000 */
[----:B------:R-:W-:Y:S01]  /*f7b0*/  VIADD R22, R22, 0x4 ;  /* 0x0000000416167836 */ /* 0x000fe20000000000 */
[----:B------:R-:W-:-:S05]  /*f7c0*/  LEA R32, R20, R33, 0x18 ;  /* 0x0000002114207211 */ /* 0x000fca00078ec0ff */
[----:B------:R-:W-:-:S05]  /*f7d0*/  IMAD R23, R23, 0x4, R32 ;  /* 0x0000000417177824 */ /* 0x000fca00078e0220 */
[----:B------:R-:W2:Y:S04]  /*f7e0*/  LDS R32, [R23] ;  /* 0x0000000017207984 */ /* 0x000ea80000000800 */
[----:B------:R-:W3:Y:S01]  /*f7f0*/  LDS R34, [R23+0x8] ;  /* 0x0000080017227984 */ /* 0x000ee20000000800 */
[-C--:B--2---:R-:W-:Y:S01]  /*f800*/  FFMA.FTZ R33, R28, R32.reuse, R8 ;  /* 0x000000201c217223 */ /* 0x084fe20000010008 */
[-C--:B------:R-:W-:Y:S01]  /*f810*/  FFMA.FTZ R28, R29, R32.reuse, R9 ;  /* 0x000000201d1c7223 */ /* 0x080fe20000010009 */
[-C--:B------:R-:W-:Y:S01]  /*f820*/  FFMA.FTZ R29, R30, R32.reuse, R10 ;  /* 0x000000201e1d7223 */ /* 0x080fe2000001000a */
[----:B------:R-:W-:Y:S01]  /*f830*/  FFMA.FTZ R32, R31, R32, R11 ;  /* 0x000000201f207223 */ /* 0x000fe2000001000b */
[-C--:B---3--:R-:W-:Y:S01]  /*f840*/  FFMA.FTZ R8, R36, R34.reuse, R33 ;  /* 0x0000002224087223 */ /* 0x088fe20000010021 */
[-C--:B------:R-:W-:Y:S01]  /*f850*/  FFMA.FTZ R9, R37, R34.reuse, R28 ;  /* 0x0000002225097223 */ /* 0x080fe2000001001c */
[-C--:B------:R-:W-:Y:S01]  /*f860*/  FFMA.FTZ R10, R38, R34.reuse, R29 ;  /* 0x00000022260a7223 */ /* 0x080fe2000001001d */
[----:B------:R-:W-:-:S07]  /*f870*/  FFMA.FTZ R11, R39, R34, R32 ;  /* 0x00000022270b7223 */ /* 0x000fce0000010020 */
.L_x_2460:
[----:B------:R-:W-:Y:S05]  /*f880*/  BSYNC.RECONVERGENT B2 ;  /* 0x0000000000027941 */ /* 0x000fea0003800200 */
.L_x_2459:
[----:B------:R-:W-:Y:S05]  /*f890*/  @P0 BRA `(.L_x_2446) ;  /* 0x0000000000300947 */ /* 0x000fea0003800000 */
[----:B------:R-:W-:-:S04]  /*f8a0*/  IMAD R25, R22, 0x50, RZ ;  /* 0x0000005016197824 */ /* 0x000fc800078e02ff */
[----:B------:R-:W-:-:S06]  /*f8b0*/  IMAD.WIDE.U32 R24, R25, 0x4, R14 ;  /* 0x0000000419187825 */ /* 0x000fcc00078e000e */
[----:B------:R-:W2:Y:S01]  /*f8c0*/  LDG.E.128 R24, desc[UR36][R24.64] ;  /* 0x0000002418187981 */ /* 0x000ea2000c1e1d00 */
[----:B------:R-:W-:Y:S02]  /*f8d0*/  VIADD R23, R21, 0x410 ;  /* 0x0000041015177836 */ /* 0x000fe40000000000 */
[----:B------:R-:W-:-:S03]  /*f8e0*/  VIADD R21, R22, -UR47 ;  /* 0x8000002f16157c36 */ /* 0x000fc60008000000 */
[----:B------:R-:W-:-:S05]  /*f8f0*/  LEA R20, R20, R23, 0x18 ;  /* 0x0000001714147211 */ /* 0x000fca00078ec0ff */
[----:B------:R-:W-:-:S06]  /*f900*/  IMAD R21, R21, 0x4, R20 ;  /* 0x0000000415157824 */ /* 0x000fcc00078e0214 */
[----:B------:R-:W2:Y:S02]  /*f910*/  LDS R21, [R21] ;  /* 0x0000000015157984 */ /* 0x000ea40000000800 */
[-C--:B--2---:R-:W-:Y:S01]  /*f920*/  FFMA.FTZ R8, R24, R21.reuse, R8 ;  /* 0x0000001518087223 */ /* 0x084fe20000010008 */
[-C--:B------:R-:W-:Y:S01]  /*f930*/  FFMA.FTZ R9, R25, R21.reuse, R9 ;  /* 0x0000001519097223 */ /* 0x080fe20000010009 */
[-C--:B------:R-:W-:Y:S01]  /*f940*/  FFMA.FTZ R10, R26, R21.reuse, R10 ;  /* 0x000000151a0a7223 */ /* 0x080fe2000001000a */
[----:B------:R-:W-:-:S07]  /*f950*/  FFMA.FTZ R11, R27, R21, R11 ;  /* 0x000000151b0b7223 */ /* 0x000fce000001000b */
.L_x_2446:
[----:B------:R-:W-:Y:S05]  /*f960*/  BSYNC.RECONVERGENT B1 ;  /* 0x0000000000017941 */ /* 0x000fea0003800200 */
.L_x_2445:
[----:B------:R-:W-:Y:S01]  /*f970*/  ISETP.GE.AND P0, PT, R19, UR45, PT ;  /* 0x0000002d13007c0c */ /* 0x000fe2000bf06270 */
[----:B------:R-:W-:-:S12]  /*f980*/  BSSY.RECONVERGENT B1, `(.L_x_2461) ;  /* 0x00000d4000017945 */ /* 0x000fd80003800200 */
[----:B------:R-:W-:Y:S05]  /*f990*/  @P0 BRA `(.L_x_2462) ;  /* 0x0000000c00480947 */ /* 0x000fea0003800000 */
[----:B------:R-:W3:Y:S01]  /*f9a0*/  LDCU UR5, c[0x0][0x3f8] ;  /* 0x00007f00ff0577ac */ /* 0x000ee20008000800 */
[----:B------:R-:W-:Y:S01]  /*f9b0*/  VIADD R24, R19, 0x2 ;  /* 0x0000000213187836 */ /* 0x000fe20000000000 */
[----:B-12---:R-:W1:Y:S01]  /*f9c0*/  LDC.64 R20, c[0x0][0x458] ;  /* 0x00011600ff147b82 */ /* 0x006e620000000a00 */
[----:B------:R-:W-:Y:S01]  /*f9d0*/  BSSY.RECONVERGENT B2, `(.L_x_2463) ;  /* 0x000004a000027945 */ /* 0x000fe20003800200 */
[----:B------:R-:W-:Y:S02]  /*f9e0*/  ULOP3.LUT UR7, URZ, UR47, URZ, 0x33, !UPT ;  /* 0x0000002fff077292 */ /* 0x000fe4000f8e33ff */
[----:B------:R-:W-:-:S04]  /*f9f0*/  VIMNMX R23, PT, PT, R24, UR45, !PT ;  /* 0x0000002d18177c48 */ /* 0x000fc8000ffe0100 */
[----:B------:R-:W-:-:S04]  /*fa00*/  IADD3 R25, PT, PT, -R0, UR7, R23 ;  /* 0x0000000700197c10 */ /* 0x000fc8000fffe117 */
[----:B------:R-:W-:Y:S01]  /*fa10*/  LOP3.LUT P0, RZ, R25, 0x2, RZ, 0xc0, !PT ;  /* 0x0000000219ff7812 */ /* 0x000fe2000780c0ff */
[----:B---3--:R-:W-:-:S06]  /*fa20*/  UIMAD UR5, UR38, UR5, UR14 ;  /* 0x00000005260572a4 */ /* 0x008fcc000f8e020e */
[----:B------:R-:W-:-:S04]  /*fa30*/  IMAD.U32 R22, RZ, RZ, UR5 ;  /* 0x00000005ff167e24 */ /* 0x000fc8000f8e00ff */
[----:B------:R-:W-:Y:S02]  /*fa40*/  IMAD R23, R22, 0x50, R17 ;  /* 0x0000005016177824 */ /* 0x000fe400078e0211 */
[----:B------:R-:W-:Y:S02]  /*fa50*/  IMAD.MOV.U32 R22, RZ, RZ, R19 ;  /* 0x000000ffff167224 */ /* 0x000fe400078e0013 */
[----:B-1----:R-:W-:Y:S01]  /*fa60*/  IMAD.WIDE R20, R23, 0x4, R20 ;  /* 0x0000000417147825 */ /* 0x002fe200078e0214 */
[----:B------:R-:W-:Y:S06]  /*fa70*/  @P0 BRA `(.L_x_2464) ;  /* 0x0000000000fc0947 */ /* 0x000fec0003800000 */
[----:B------:R-:W1:Y:S01]  /*fa80*/  LDC R26, c[0x0][0x3f4] ;  /* 0x0000fd00ff1a7b82 */ /* 0x000e620000000800 */
[----:B------:R-:W-:Y:S01]  /*fa90*/  IMAD.MOV.U32 R22, RZ, RZ, R24 ;  /* 0x000000ffff167224 */ /* 0x000fe200078e0018 */
[----:B-1----:R-:W-:-:S13]  /*faa0*/  ISETP.GE.AND P0, PT, R19, R26, PT ;  /* 0x0000001a1300720c */ /* 0x002fda0003f06270 */
[----:B------:R-:W-:Y:S05]  /*fab0*/  @!P0 BRA `(.L_x_2464) ;  /* 0x0000000000ec8947 */ /* 0x000fea0003800000 */
[----:B------:R-:W-:Y:S02]  /*fac0*/  IABS R27, R26 ;  /* 0x0000001a001b7213 */ /* 0x000fe40000000000 */
[----:B------:R-:W-:Y:S02]  /*fad0*/  IABS R30, R19 ;  /* 0x00000013001e7213 */ /* 0x000fe40000000000 */
[----:B------:R-:W1:Y:S01]  /*fae0*/  I2F.RP R28, R27 ;  /* 0x0000001b001c7306 */ /* 0x000e620000209400 */
[----:B------:R-:W-:Y:S02]  /*faf0*/  ISETP.GE.AND P1, PT, R19, RZ, PT ;  /* 0x000000ff1300720c */ /* 0x000fe40003f26270 */
        /* <DEDUP_REMOVED lines=21> */
[----:B------:R-:W2:Y:S01]  /*fc50*/  S2UR UR7, SR_CgaCtaId ;  /* 0x00000000000779c3 */ /* 0x000ea20000008800 */
[----:B------:R-:W-:Y:S02]  /*fc60*/  UMOV UR5, 0x400 ;  /* 0x0000040000057882 */ /* 0x000fe40000000000 */
[----:B------:R-:W-:-:S04]  /*fc70*/  UIADD3 UR5, UPT, UPT, UR5, 0x410, URZ ;  /* 0x0000041005057890 */ /* 0x000fc8000fffe0ff */
[----:B--2---:R-:W-:-:S06]  /*fc80*/  ULEA UR5, UR7, UR5, 0x18 ;  /* 0x0000000507057291 */ /* 0x004fcc000f8ec0ff */
[----:B------:R-:W-:-:S05]  /*fc90*/  LEA R27, R0, UR5, 0x2 ;  /* 0x00000005001b7c11 */ /* 0x000fca000f8e10ff */
[----:B------:R-:W2:Y:S01]  /*fca0*/  LDCU UR5, c[0x0][0x40c] ;  /* 0x00008180ff0577ac */ /* 0x000ea20008000800 */
[----:B------:R-:W3:Y:S01]  /*fcb0*/  LDS R27, [R27] ;  /* 0x000000001b1b7984 */ /* 0x000ee20000000800 */
[----:B--2---:R-:W-:-:S09]  /*fcc0*/  UISETP.NE.AND UP0, UPT, UR5, URZ, UPT ;  /* 0x000000ff0500728c */ /* 0x004fd2000bf05270 */
[----:B-1----:R-:W-:Y:S05]  /*fcd0*/  BRA.U UP0, `(.L_x_2465) ;  /* 0x0000000100507547 */ /* 0x002fea000b800000 */
        /* <DEDUP_REMOVED lines=11> */
[----:B-1---5:R-:W-:Y:S01]  /*fd90*/  FADD.FTZ R28, R28, R32 ;  /* 0x000000201c1c7221 */ /* 0x022fe20000010000 */
        /* <DEDUP_REMOVED lines=8> */
.L_x_2465:
[C---:B---3-5:R-:W-:Y:S01]  /*fe20*/  FFMA.FTZ R8, R27.reuse, R28, R8 ;  /* 0x0000001c1b087223 */ /* 0x068fe20000010008 */
[C---:B------:R-:W-:Y:S01]  /*fe30*/  FFMA.FTZ R9, R27.reuse, R29, R9 ;  /* 0x0000001d1b097223 */ /* 0x040fe20000010009 */
[C---:B------:R-:W-:Y:S01]  /*fe40*/  FFMA.FTZ R10, R27.reuse, R30, R10 ;  /* 0x0000001e1b0a7223 */ /* 0x040fe2000001000a */
[----:B------:R-:W-:Y:S01]  /*fe50*/  FFMA.FTZ R11, R27, R31, R11 ;  /* 0x0000001f1b0b7223 */ /* 0x000fe2000001000b */
[----:B-1----:R-:W-:-:S07]  /*fe60*/  IMAD.MOV.U32 R22, RZ, RZ, R24 ;  /* 0x000000ffff167224 */ /* 0x002fce00078e0018 */
.L_x_2464:
[----:B------:R-:W-:Y:S05]  /*fe70*/  BSYNC.RECONVERGENT B2 ;  /* 0x0000000000027941 */ /* 0x000fea0003800200 */
.L_x_2463:
[----:B------:R-:W-:-:S13]  /*fe80*/  ISETP.GE.U32.AND P0, PT, R25, 0x2, PT ;  /* 0x000000021900780c */ /* 0x000fda0003f06070 */
[----:B------:R-:W-:Y:S05]  /*fe90*/  @!P0 BRA `(.L_x_2462) ;  /* 0x0000000800088947 */ /* 0x000fea0003800000 */
[----:B------:R-:W1:Y:S01]  /*fea0*/  S2R R24, SR_CgaCtaId ;  /* 0x0000000000187919 */ /* 0x000e620000008800 */
[----:B------:R-:W-:Y:S01]  /*feb0*/  MOV R19, 0x400 ;  /* 0x0000040000137802 */ /* 0x000fe20000000f00 */
[----:B------:R-:W-:Y:S01]  /*fec0*/  USHF.L.U32 UR5, UR47, 0x2, URZ ;  /* 0x000000022f057899 */ /* 0x000fe200080006ff */
[----:B------:R-:W-:-:S03]  /*fed0*/  IMAD R25, R22, 0x50, RZ ;  /* 0x0000005016197824 */ /* 0x000fc600078e02ff */
[----:B------:R-:W-:Y:S02]  /*fee0*/  VIADD R23, R19, 0x410 ;  /* 0x0000041013177836 */ /* 0x000fe40000000000 */
[----:B------:R-:W-:-:S03]  /*fef0*/  LEA R19, R22, -UR5, 0x2 ;  /* 0x8000000516137c11 */ /* 0x000fc6000f8e10ff */
[----:B-1----:R-:W-:Y:S01]  /*ff00*/  LEA R26, R24, R23, 0x18 ;  /* 0x00000017181a7211 */ /* 0x002fe200078ec0ff */
[----:B------:R-:W-:-:S03]  /*ff10*/  VIADD R24, R22, 0x2 ;  /* 0x0000000216187836 */ /* 0x000fc60000000000 */
[----:B------:R-:W-:-:S07]  /*ff20*/  IADD3 R19, PT, PT, R19, 0x8, R26 ;  /* 0x0000000813137810 */ /* 0x000fce0007ffe01a */
.L_x_2472:
[----:B------:R-:W1:Y:S01]  /*ff30*/  LDC R41, c[0x0][0x3f4] ;  /* 0x0000fd00ff297b82 */ /* 0x000e620000000800 */
[----:B------:R-:W-:Y:S01]  /*ff40*/  VIADD R26, R24, 0xfffffffe ;  /* 0xfffffffe181a7836 */ /* 0x000fe20000000000 */
[----:B------:R-:W-:Y:S04]  /*ff50*/  BSSY.RECONVERGENT B2, `(.L_x_2466) ;  /* 0x0000037000027945 */ /* 0x000fe80003800200 */
        /* <DEDUP_REMOVED lines=50> */
.L_x_2468:
[C---:B---3-5:R-:W-:Y:S01]  /*10280*/  FFMA.FTZ R8, R27.reuse, R28, R8 ;  /* 0x0000001c1b087223 */ /* 0x068fe20000010008 */
[C---:B------:R-:W-:Y:S01]  /*10290*/  FFMA.FTZ R9, R27.reuse, R29, R9 ;  /* 0x0000001d1b097223 */ /* 0x040fe20000010009 */
[C---:B------:R-:W-:Y:S01]  /*102a0*/  FFMA.FTZ R10, R27.reuse, R30, R10 ;  /* 0x0000001e1b0a7223 */ /* 0x040fe2000001000a */
[----:B------:R-:W-:-:S07]  /*102b0*/  FFMA.FTZ R11, R27, R31, R11 ;  /* 0x0000001f1b0b7223 */ /* 0x000fce000001000b */
.L_x_2467:
[----:B------:R-:W-:Y:S05]  /*102c0*/  BSYNC.RECONVERGENT B2 ;  /* 0x0000000000027941 */ /* 0x000fea0003800200 */
.L_x_2466:
[----:B------:R-:W-:Y:S01]  /*102d0*/  ISETP.GE.AND P0, PT, R24, R41, PT ;  /* 0x000000291800720c */ /* 0x000fe20003f06270 */
[----:B------:R-:W-:-:S12]  /*102e0*/  BSSY.RECONVERGENT B2, `(.L_x_2469) ;  /* 0x0000037000027945 */ /* 0x000fd80003800200 */
[----:B------:R-:W-:Y:S05]  /*102f0*/  @!P0 BRA `(.L_x_2470) ;  /* 0x0000000000d48947 */ /* 0x000fea0003800000 */
[----:B------:R-:W-:Y:S01]  /*10300*/  IABS R27, R41 ;  /* 0x00000029001b7213 */ /* 0x000fe20000000000 */
[----:B------:R-:W2:Y:S01]  /*10310*/  LDCU UR5, c[0x0][0x40c] ;  /* 0x00008180ff0577ac */ /* 0x000ea20008000800 */
[----:B-1----:R-:W-:Y:S02]  /*10320*/  IABS R30, R24 ;  /* 0x00000018001e7213 */ /* 0x002fe40000000000 */
        /* <DEDUP_REMOVED lines=46> */
.L_x_2471:
[C---:B---3-5:R-:W-:Y:S01]  /*10610*/  FFMA.FTZ R8, R27.reuse, R28, R8 ;  /* 0x0000001c1b087223 */ /* 0x068fe20000010008 */
[C---:B------:R-:W-:Y:S01]  /*10620*/  FFMA.FTZ R9, R27.reuse, R29, R9 ;  /* 0x0000001d1b097223 */ /* 0x040fe20000010009 */
[C---:B------:R-:W-:Y:S01]  /*10630*/  FFMA.FTZ R10, R27.reuse, R30, R10 ;  /* 0x0000001e1b0a7223 */ /* 0x040fe2000001000a */
[----:B------:R-:W-:-:S07]  /*10640*/  FFMA.FTZ R11, R27, R31, R11 ;  /* 0x0000001f1b0b7223 */ /* 0x000fce000001000b */
.L_x_2470:
[----:B------:R-:W-:Y:S05]  /*10650*/  BSYNC.RECONVERGENT B2 ;  /* 0x0000000000027941 */ /* 0x000fea0003800200 */
.L_x_2469:
[C---:B-1----:R-:W-:Y:S02]  /*10660*/  VIADD R22, R24.reuse, 0x2 ;  /* 0x0000000218167836 */ /* 0x042fe40000000000 */
[----:B------:R-:W-:Y:S02]  /*10670*/  VIADD R24, R24, 0x4 ;  /* 0x0000000418187836 */ /* 0x000fe40000000000 */
[----:B------:R-:W-:Y:S01]  /*10680*/  VIADD R25, R25, 0x140 ;  /* 0x0000014019197836 */ /* 0x000fe20000000000 */
[----:B------:R-:W-:Y:S01]  /*10690*/  ISETP.GE.AND P0, PT, R22, UR45, PT ;  /* 0x0000002d16007c0c */ /* 0x000fe2000bf06270 */
[----:B------:R-:W-:-:S12]  /*106a0*/  VIADD R19, R19, 0x10 ;  /* 0x0000001013137836 */ /* 0x000fd80000000000 */
[----:B------:R-:W-:Y:S05]  /*106b0*/  @!P0 BRA `(.L_x_2472) ;  /* 0xfffffff8001c8947 */ /* 0x000fea000383ffff */
.L_x_2462:
[----:B------:R-:W-:Y:S05]  /*106c0*/  BSYNC.RECONVERGENT B1 ;  /* 0x0000000000017941 */ /* 0x000fea0003800200 */
.L_x_2461:
[----:B------:R-:W-:-:S13]  /*106d0*/  ISETP.NE.AND P0, PT, R0, UR4, PT ;  /* 0x0000000400007c0c */ /* 0x000fda000bf05270 */
[----:B------:R-:W-:Y:S05]  /*106e0*/  @P0 BRA `(.L_x_2444) ;  /* 0x0000000000940947 */ /* 0x000fea0003800000 */
[----:B------:R-:W-:Y:S01]  /*106f0*/  UMOV UR5, 0x50 ;  /* 0x0000005000057882 */ /* 0x000fe20000000000 */
[----:B------:R-:W3:Y:S01]  /*10700*/  LDS R19, [UR6+-0x4] ;  /* 0xfffffc06ff137984 */ /* 0x000ee20008000800 */
[----:B------:R-:W-:-:S06]  /*10710*/  UIMAD UR5, UR44, UR5, -0x50 ;  /* 0xffffffb02c0574a4 */ /* 0x000fcc000f8e0205 */
[----:B------:R-:W-:-:S04]  /*10720*/  IMAD.U32 R15, RZ, RZ, UR5 ;  /* 0x00000005ff0f7e24 */ /* 0x000fc8000f8e00ff */
[----:B------:R-:W-:Y:S01]  /*10730*/  IMAD.WIDE R14, R15, 0x4, R12 ;  /* 0x000000040f0e7825 */ /* 0x000fe200078e020c */
[----:B------:R-:W4:Y:S04]  /*10740*/  LDCU UR5, c[0x0][0x40c] ;  /* 0x00008180ff0577ac */ /* 0x000f280008000800 */
[----:B-12---:R1:W5:Y:S01]  /*10750*/  LDG.E.128 R20, desc[UR36][R14.64] ;  /* 0x000000240e147981 */ /* 0x006362000c1e1d00 */
[----:B----4-:R-:W-:-:S09]  /*10760*/  UISETP.NE.AND UP0, UPT, UR5, URZ, UPT ;  /* 0x000000ff0500728c */ /* 0x010fd2000bf05270 */
[----:B-1----:R-:W-:Y:S05]  /*10770*/  BRA.U UP0, `(.L_x_2473) ;  /* 0x0000000100607547 */ /* 0x002fea000b800000 */
[----:B------:R-:W1:Y:S02]  /*10780*/  LDCU.64 UR8, c[0x0][0x460] ;  /* 0x00008c00ff0877ac */ /* 0x000e640008000a00 */
[----:B-1----:R-:W-:-:S04]  /*10790*/  ISETP.NE.U32.AND P0, PT, RZ, UR8, PT ;  /* 0x00000008ff007c0c */ /* 0x002fc8000bf05070 */
[----:B------:R-:W-:-:S13]  /*107a0*/  ISETP.NE.AND.EX P0, PT, RZ, UR9, PT, P0 ;  /* 0x00000009ff007c0c */ /* 0x000fda000bf05300 */
[----:B------:R-:W-:Y:S01]  /*107b0*/  VOTEU.ANY UP0, P0 ;  /* 0x0000000000ff7886 */ /* 0x000fe20000000100 */
[----:B------:R-:W-:-:S04]  /*107c0*/  PLOP3.LUT P0, PT, PT, PT, UP0, 0x80, 0x8 ;  /* 0x000000000008781c */ /* 0x000fc80003f0f008 */
[----:B------:R-:W1:Y:S09]  /*107d0*/  @UP0 LDCU UR5, c[0x0][0x3f8] ;  /* 0x00007f00ff0507ac */ /* 0x000e720008000800 */
[----:B------:R-:W2:Y:S01]  /*107e0*/  @P0 LDC.64 R14, c[0x0][0x458] ;  /* 0x00011600ff0e0b82 */ /* 0x000ea20000000a00 */
[----:B-1----:R-:W-:-:S06]  /*107f0*/  @UP0 UIMAD UR5, UR38, UR5, UR14 ;  /* 0x00000005260502a4 */ /* 0x002fcc000f8e020e */
[----:B------:R-:W-:-:S04]  /*10800*/  IMAD.U32 R0, RZ, RZ, UR5 ;  /* 0x00000005ff007e24 */ /* 0x000fc8000f8e00ff */
[----:B------:R-:W-:-:S04]  /*10810*/  @P0 IMAD R25, R0, 0x50, R17 ;  /* 0x0000005000190824 */ /* 0x000fc800078e0211 */
[----:B--2---:R-:W-:-:S05]  /*10820*/  @P0 IMAD.WIDE R14, R25, 0x4, R14 ;  /* 0x00000004190e0825 */ /* 0x004fca00078e020e */
        /* <DEDUP_REMOVED lines=13> */
.L_x_2473:
[C---:B---3-5:R-:W-:Y:S01]  /*10900*/  FFMA.FTZ R8, R19.reuse, R20, R8 ;  /* 0x0000001413087223 */ /* 0x068fe20000010008 */
[C---:B------:R-:W-:Y:S01]  /*10910*/  FFMA.FTZ R9, R19.reuse, R21, R9 ;  /* 0x0000001513097223 */ /* 0x040fe20000010009 */
[C---:B------:R-:W-:Y:S01]  /*10920*/  FFMA.FTZ R10, R19.reuse, R22, R10 ;  /* 0x00000016130a7223 */ /* 0x040fe2000001000a */
[----:B------:R-:W-:-:S07]  /*10930*/  FFMA.FTZ R11, R19, R23, R11 ;  /* 0x00000017130b7223 */ /* 0x000fce000001000b */
.L_x_2444:
[----:B------:R-:W-:Y:S05]  /*10940*/  BSYNC.RECONVERGENT B0 ;  /* 0x0000000000007941 */ /* 0x000fea0003800200 */
.L_x_2443:
[----:B------:R-:W-:Y:S01]  /*10950*/  BAR.SYNC.DEFER_BLOCKING 0x0 ;  /* 0x0000000000007b1d */ /* 0x000fe20000010000 */
[----:B------:R-:W-:-:S13]  /*10960*/  ISETP.GT.U32.AND P0, PT, R17, 0x4f, PT ;  /* 0x0000004f1100780c */ /* 0x000fda0003f04070 */
[----:B------:R-:W-:Y:S05]  /*10970*/  @P0 EXIT ;  /* 0x000000000000094d */ /* 0x000fea0003800000 */
[----:B------:R-:W3:Y:S01]  /*10980*/  S2UR UR5, SR_CgaCtaId ;  /* 0x00000000000579c3 */ /* 0x000ee20000008800 */
[----:B------:R-:W-:Y:S01]  /*10990*/  UMOV UR4, 0x400 ;  /* 0x0000040000047882 */ /* 0x000fe20000000000 */
[C---:B------:R-:W-:Y:S01]  /*109a0*/  LOP3.LUT R0, R3.reuse, 0x3e0, RZ, 0xc0, !PT ;  /* 0x000003e003007812 */ /* 0x040fe200078ec0ff */
[----:B------:R-:W-:Y:S01]  /*109b0*/  UIADD3 UR4, UPT, UPT, UR4, 0x410, URZ ;  /* 0x0000041004047890 */ /* 0x000fe2000fffe0ff */
[----:B------:R-:W-:Y:S02]  /*109c0*/  ISETP.GT.U32.AND P1, PT, R3, 0x1f, PT ;  /* 0x0000001f0300780c */ /* 0x000fe40003f24070 */
[----:B------:R-:W-:Y:S01]  /*109d0*/  ISETP.NE.AND P0, PT, R0, 0x20, PT ;  /* 0x000000200000780c */ /* 0x000fe20003f05270 */
[----:B---3--:R-:W-:-:S06]  /*109e0*/  ULEA UR4, UR5, UR4, 0x18 ;  /* 0x0000000405047291 */ /* 0x008fcc000f8ec0ff */
[----:B------:R-:W-:-:S06]  /*109f0*/  LEA R0, R17, UR4, 0x2 ;  /* 0x0000000411007c11 */ /* 0x000fcc000f8e10ff */
[----:B------:R3:W-:Y:S01]  /*10a00*/  @!P0 STS.128 [R0], R8 ;  /* 0x0000000800008388 */ /* 0x0007e20000000c00 */
[----:B------:R-:W-:Y:S06]  /*10a10*/  BAR.SYNC.DEFER_BLOCKING 0x0 ;  /* 0x0000000000007b1d */ /* 0x000fec0000010000 */
[----:B0-----:R3:W0:Y:S02]  /*10a20*/  @!P1 LDS.128 R4, [R0] ;  /* 0x0000000000049984 */ /* 0x0016240000000c00 */
        /* <DEDUP_REMOVED lines=24> */
[----:B------:R-:W-:Y:S01]  /*10bb0*/  IMAD.U32 R2, R0, 0x10000, RZ ;  /* 0x0001000000027824 */ /* 0x000fe200078e00ff */
[----:B------:R-:W-:-:S04]  /*10bc0*/  PRMT R0, R3, 0x7710, RZ ;  /* 0x0000771003007816 */ /* 0x000fc800000000ff */
        /* <DEDUP_REMOVED lines=14> */
.L_x_2474:
[----:B------:R-:W0:Y:S01]  /*10cb0*/  LDC.64 R2, c[0x0][0x380] ;  /* 0x0000e000ff027b82 */ /* 0x000e220000000a00 */
[----:B------:R-:W-:-:S04]  /*10cc0*/  IMAD.IADD R17, R18, 0x1, R17 ;  /* 0x0000000112117824 */ /* 0x000fc800078e0211 */
[----:B0-----:R-:W-:-:S05]  /*10cd0*/  IMAD.WIDE R2, R17, 0x4, R2 ;  /* 0x0000000411027825 */ /* 0x001fca00078e0202 */
[----:B------:R-:W-:Y:S01]  /*10ce0*/  STG.E.128 desc[UR36][R2.64], R8 ;  /* 0x0000000802007986 */ /* 0x000fe2000c101d24 */
[----:B------:R-:W-:Y:S05]  /*10cf0*/  EXIT ;  /* 0x000000000000794d */ /* 0x000fea0003800000 */
.L_x_2277:
[----:B------:R-:W-:Y:S02]  /*10d00*/  IMAD.MOV.U32 R12, RZ, RZ, 0x10 ;  /* 0x00000010ff0c7424 */ /* 0x000fe400078e00ff */
[----:B------:R-:W-:Y:S02]  /*10d10*/  IMAD.MOV.U32 R11, RZ, RZ, 0x1f ;  /* 0x0000001fff0b7424 */ /* 0x000fe400078e00ff */
[----:B------:R-:W-:-:S07]  /*10d20*/  IMAD.MOV.U32 R15, RZ, RZ, -0x1 ;  /* 0xffffffffff0f7424 */ /* 0x000fce00078e00ff */
[----:B01----:R-:W-:Y:S05]  /*10d30*/  WARPSYNC.COLLECTIVE R15, `(.L_x_2475) ;  /* 0x000000000f087348 */ /* 0x003fea0003c00000 */
[----:B------:R2:W3:Y:S02]  /*10d40*/  SHFL.BFLY P6, R14, R13, R12, R11 ;  /* 0x0c00000c0d0e7389 */ /* 0x0004e400000c000b */
[----:B0123--:R-:W-:Y:S05]  /*10d50*/  ENDCOLLECTIVE ;  /* 0x000000000000791b */ /* 0x00ffea0003800000 */
.L_x_2475:
[----:B------:R-:W-:Y:S02]  /*10d60*/  IMAD.MOV.U32 R12, RZ, RZ, 0x8 ;  /* 0x00000008ff0c7424 */ /* 0x000fe400078e00ff */
[----:B------:R-:W-:-:S04]  /*10d70*/  FADD.FTZ R0, R13, R14 ;  /* 0x0000000e0d007221 */ /* 0x000fc80000010000 */
[----:B------:R-:W-:-:S07]  /*10d80*/  IMAD.MOV.U32 R13, RZ, RZ, R0 ;  /* 0x000000ffff0d7224 */ /* 0x000fce00078e0000 */
[----:B------:R-:W-:Y:S05]  /*10d90*/  WARPSYNC.COLLECTIVE R15, `(.L_x_2476) ;  /* 0x000000000f087348 */ /* 0x000fea0003c00000 */
[----:B------:R0:W1:Y:S02]  /*10da0*/  SHFL.BFLY P6, R14, R13, R12, R11 ;  /* 0x0c00000c0d0e7389 */ /* 0x00006400000c000b */
[----:B01----:R-:W-:Y:S05]  /*10db0*/  ENDCOLLECTIVE ;  /* 0x000000000000791b */ /* 0x003fea0003800000 */
.L_x_2476:
[----:B------:R-:W-:Y:S02]  /*10dc0*/  IMAD.MOV.U32 R12, RZ, RZ, 0x4 ;  /* 0x00000004ff0c7424 */ /* 0x000fe400078e00ff */
[----:B------:R-:W-:-:S04]  /*10dd0*/  FADD.FTZ R3, R0, R14 ;  /* 0x0000000e00037221 */ /* 0x000fc80000010000 */
[----:B------:R-:W-:-:S07]  /*10de0*/  IMAD.MOV.U32 R13, RZ, RZ, R3 ;  /* 0x000000ffff0d7224 */ /* 0x000fce00078e0003 */
[----:B------:R-:W-:Y:S05]  /*10df0*/  WARPSYNC.COLLECTIVE R15, `(.L_x_2477) ;  /* 0x000000000f087348 */ /* 0x000fea0003c00000 */
[----:B------:R0:W1:Y:S02]  /*10e00*/  SHFL.BFLY P6, R14, R13, R12, R11 ;  /* 0x0c00000c0d0e7389 */ /* 0x00006400000c000b */
[----:B01----:R-:W-:Y:S05]  /*10e10*/  ENDCOLLECTIVE ;  /* 0x000000000000791b */ /* 0x003fea0003800000 */
.L_x_2477:
[----:B------:R-:W-:Y:S02]  /*10e20*/  IMAD.MOV.U32 R12, RZ, RZ, 0x2 ;  /* 0x00000002ff0c7424 */ /* 0x000fe400078e00ff */
[----:B------:R-:W-:-:S04]  /*10e30*/  FADD.FTZ R4, R3, R14 ;  /* 0x0000000e03047221 */ /* 0x000fc80000010000 */
[----:B------:R-:W-:-:S07]  /*10e40*/  IMAD.MOV.U32 R13, RZ, RZ, R4 ;  /* 0x000000ffff0d7224 */ /* 0x000fce00078e0004 */
[----:B------:R-:W-:Y:S05]  /*10e50*/  WARPSYNC.COLLECTIVE R15, `(.L_x_2478) ;  /* 0x000000000f087348 */ /* 0x000fea0003c00000 */
[----:B------:R0:W1:Y:S02]  /*10e60*/  SHFL.BFLY P6, R14, R13, R12, R11 ;  /* 0x0c00000c0d0e7389 */ /* 0x00006400000c000b */
[----:B01----:R-:W-:Y:S05]  /*10e70*/  ENDCOLLECTIVE ;  /* 0x000000000000791b */ /* 0x003fea0003800000 */
.L_x_2478:
[----:B------:R-:W-:Y:S02]  /*10e80*/  IMAD.MOV.U32 R12, RZ, RZ, 0x1 ;  /* 0x00000001ff0c7424 */ /* 0x000fe400078e00ff */
[----:B------:R-:W-:-:S04]  /*10e90*/  FADD.FTZ R5, R4, R14 ;  /* 0x0000000e04057221 */ /* 0x000fc80000010000 */
[----:B------:R-:W-:-:S07]  /*10ea0*/  IMAD.MOV.U32 R13, RZ, RZ, R5 ;  /* 0x000000ffff0d7224 */ /* 0x000fce00078e0005 */
[----:B------:R-:W-:Y:S05]  /*10eb0*/  WARPSYNC.COLLECTIVE R15, `(.L_x_2479) ;  /* 0x000000000f087348 */ /* 0x000fea0003c00000 */
[----:B------:R0:W1:Y:S02]  /*10ec0*/  SHFL.BFLY P6, R14, R13, R12, R11 ;  /* 0x0c00000c0d0e7389 */ /* 0x00006400000c000b */
[----:B01----:R-:W-:Y:S05]  /*10ed0*/  ENDCOLLECTIVE ;  /* 0x000000000000791b */ /* 0x003fea0003800000 */
.L_x_2479:
[----:B------:R-:W-:Y:S05]  /*10ee0*/  BRA `(.L_x_2480) ;  /* 0xffffff1000707947 */ /* 0x000fea000383ffff */
.L_x_2400:
[----:B------:R-:W-:Y:S01]  /*10ef0*/  BSSY B0, `(.L_x_2481) ;  /* 0x0000007000007945 */ /* 0x000fe20003800000 */
[----:B------:R-:W-:Y:S02]  /*10f00*/  IMAD.MOV.U32 R12, RZ, RZ, 0x2 ;  /* 0x00000002ff0c7424 */ /* 0x000fe400078e00ff */
[----:B------:R-:W-:Y:S02]  /*10f10*/  IMAD.MOV.U32 R11, RZ, RZ, 0x1f ;  /* 0x0000001fff0b7424 */ /* 0x000fe400078e00ff */
[----:B-1234-:R-:W-:-:S07]  /*10f20*/  IMAD.MOV.U32 R15, RZ, RZ, -0x1 ;  /* 0xffffffffff0f7424 */ /* 0x01efce00078e00ff */
[----:B------:R-:W-:Y:S05]  /*10f30*/  WARPSYNC.COLLECTIVE R15, `(.L_x_2482) ;  /* 0x000000000f087348 */ /* 0x000fea0003c00000 */
[----:B------:R0:W1:Y:S02]  /*10f40*/  SHFL.BFLY P6, R14, R13, R12, R11 ;  /* 0x0c00000c0d0e7389 */ /* 0x00006400000c000b */
[----:B01----:R-:W-:Y:S05]  /*10f50*/  ENDCOLLECTIVE ;  /* 0x000000000000791b */ /* 0x003fea0003800000 */
.L_x_2482:
[----:B------:R-:W-:Y:S05]  /*10f60*/  BSYNC B0 ;  /* 0x0000000000007941 */ /* 0x000fea0003800000 */
.L_x_2481:
[----:B------:R-:W-:Y:S01]  /*10f70*/  FADD.FTZ R13, R13, R14 ;  /* 0x0000000e0d0d7221 */ /* 0x000fe20000010000 */
[----:B------:R-:W-:Y:S02]  /*10f80*/  IMAD.MOV.U32 R12, RZ, RZ, 0x1 ;  /* 0x00000001ff0c7424 */ /* 0x000fe400078e00ff */
[----:B------:R-:W-:Y:S02]  /*10f90*/  IMAD.MOV.U32 R11, RZ, RZ, 0x1f ;  /* 0x0000001fff0b7424 */ /* 0x000fe400078e00ff */
[----:B------:R-:W-:-:S07]  /*10fa0*/  IMAD.MOV.U32 R15, RZ, RZ, -0x1 ;  /* 0xffffffffff0f7424 */ /* 0x000fce00078e00ff */
[----:B------:R-:W-:Y:S05]  /*10fb0*/  WARPSYNC.COLLECTIVE R15, `(.L_x_2483) ;  /* 0x000000000f087348 */ /* 0x000fea0003c00000 */
[----:B------:R0:W1:Y:S02]  /*10fc0*/  SHFL.BFLY P6, R14, R13, R12, R11 ;  /* 0x0c00000c0d0e7389 */ /* 0x00006400000c000b */
[----:B01----:R-:W-:Y:S05]  /*10fd0*/  ENDCOLLECTIVE ;  /* 0x000000000000791b */ /* 0x003fea0003800000 */
.L_x_2483:
[----:B------:R-:W-:Y:S05]  /*10fe0*/  BRA `(.L_x_2484) ;  /* 0xffffff9c00c07947 */ /* 0x000fea000383ffff */
.L_x_2404:
[----:B------:R-:W-:Y:S01]  /*10ff0*/  BSSY B0, `(.L_x_2485) ;  /* 0x0000008000007945 */ /* 0x000fe20003800000 */
[----:B------:R-:W-:Y:S02]  /*11000*/  IMAD.MOV.U32 R13, RZ, RZ, R85 ;  /* 0x000000ffff0d7224 */ /* 0x000fe400078e0055 */
[----:B------:R-:W-:Y:S02]  /*11010*/  IMAD.MOV.U32 R12, RZ, RZ, 0x10 ;  /* 0x00000010ff0c7424 */ /* 0x000fe400078e00ff */
[----:B--2---:R-:W-:Y:S02]  /*11020*/  IMAD.MOV.U32 R11, RZ, RZ, 0x1f ;  /* 0x0000001fff0b7424 */ /* 0x004fe400078e00ff */
[----:B------:R-:W-:-:S07]  /*11030*/  IMAD.MOV.U32 R15, RZ, RZ, -0x1 ;  /* 0xffffffffff0f7424 */ /* 0x000fce00078e00ff */
[----:B---34-:R-:W-:Y:S05]  /*11040*/  WARPSYNC.COLLECTIVE R15, `(.L_x_2486) ;  /* 0x000000000f087348 */ /* 0x018fea0003c00000 */
[----:B------:R0:W1:Y:S02]  /*11050*/  SHFL.BFLY P6, R14, R13, R12, R11 ;  /* 0x0c00000c0d0e7389 */ /* 0x00006400000c000b */
[----:B01-34-:R-:W-:Y:S05]  /*11060*/  ENDCOLLECTIVE ;  /* 0x000000000000791b */ /* 0x01bfea0003800000 */
.L_x_2486:
[----:B------:R-:W-:Y:S05]  /*11070*/  BSYNC B0 ;  /* 0x0000000000007941 */ /* 0x000fea0003800000 */
.L_x_2485:
[----:B------:R-:W-:Y:S01]  /*11080*/  FMNMX.FTZ R13, R14, R85, !PT ;  /* 0x000000550e0d7209 */ /* 0x000fe20007810000 */
[----:B------:R-:W-:Y:S02]  /*11090*/  IMAD.MOV.U32 R12, RZ, RZ, 0x8 ;  /* 0x00000008ff0c7424 */ /* 0x000fe400078e00ff */
[----:B------:R-:W-:Y:S02]  /*110a0*/  IMAD.MOV.U32 R11, RZ, RZ, 0x1f ;  /* 0x0000001fff0b7424 */ /* 0x000fe400078e00ff */
[----:B------:R-:W-:-:S07]  /*110b0*/  IMAD.MOV.U32 R15, RZ, RZ, -0x1 ;  /* 0xffffffffff0f7424 */ /* 0x000fce00078e00ff */
[----:B------:R-:W-:Y:S05]  /*110c0*/  WARPSYNC.COLLECTIVE R15, `(.L_x_2487) ;  /* 0x000000000f087348 */ /* 0x000fea0003c00000 */
[----:B------:R0:W1:Y:S02]  /*110d0*/  SHFL.BFLY P6, R14, R13, R12, R11 ;  /* 0x0c00000c0d0e7389 */ /* 0x00006400000c000b */
[----:B01----:R-:W-:Y:S05]  /*110e0*/  ENDCOLLECTIVE ;  /* 0x000000000000791b */ /* 0x003fea0003800000 */
.L_x_2487:
[----:B------:R-:W-:Y:S01]  /*110f0*/  IMAD.MOV.U32 R12, RZ, RZ, 0x4 ;  /* 0x00000004ff0c7424 */ /* 0x000fe200078e00ff */
[----:B------:R-:W-:-:S05]  /*11100*/  FMNMX.FTZ R0, R13, R14, !PT ;  /* 0x0000000e0d007209 */ /* 0x000fca0007810000 */
[----:B------:R-:W-:-:S07]  /*11110*/  IMAD.MOV.U32 R13, RZ, RZ, R0 ;  /* 0x000000ffff0d7224 */ /* 0x000fce00078e0000 */
[----:B------:R-:W-:Y:S05]  /*11120*/  WARPSYNC.COLLECTIVE R15, `(.L_x_2488) ;  /* 0x000000000f087348 */ /* 0x000fea0003c00000 */
[----:B------:R0:W1:Y:S02]  /*11130*/  SHFL.BFLY P6, R14, R13, R12, R11 ;  /* 0x0c00000c0d0e7389 */ /* 0x00006400000c000b */
[----:B01----:R-:W-:Y:S05]  /*11140*/  ENDCOLLECTIVE ;  /* 0x000000000000791b */ /* 0x003fea0003800000 */
.L_x_2488:
[----:B------:R-:W-:Y:S05]  /*11150*/  BRA `(.L_x_2489) ;  /* 0xffffffa000087947 */ /* 0x000fea000383ffff */
.L_x_2490:
        /* <DEDUP_REMOVED lines=10> */
.L_x_4064:


//--------------------- .text._ZN4mmha33masked_multihead_attention_kernelItLi80ELi128ELi1ELi16ELi256ELb0ELb1EEEv26Multihead_attention_paramsIT_XT5_EE --------------------------
	.section	.text._ZN4mmha33masked_multihead_attention_kernelItLi80ELi128ELi1ELi16ELi256ELb0ELb1EEEv26Multihead_attention_paramsIT_XT5_EE,"ax",@progbits
	.align	128
        .global         _ZN4mmha33masked_multihead_attention_kernelItLi80ELi128ELi1ELi16ELi256ELb0ELb1EEEv26Multihead_attention_paramsIT_XT5_EE
        .type           _ZN4mmha33masked_multihead_attention_kernelItLi80ELi128ELi1ELi16ELi256ELb0ELb1EEEv26Multihead_attention_paramsIT_XT5_EE,@function
        .size           _ZN4mmha33masked_multihead_attention_kernelItLi80ELi128ELi1ELi16ELi256ELb0ELb1EEEv26Multihead_attention_paramsIT_XT5_EE,(.L_x_4065 - _ZN4mmha33masked_multihead_attention_kernelItLi80ELi128ELi1ELi16ELi256ELb0ELb1EEEv26Multihead_attention_paramsIT_XT5_EE)
        .other          _ZN4mmha33masked_multihead_attention_kernelItLi80ELi128ELi1ELi16ELi256ELb0ELb1EEEv26Multihead_attention_paramsIT_XT5_EE,@"STO_CUDA_ENTRY STV_DEFAULT"
_ZN4mmha33masked_multihead_attention_kernelItLi80ELi128ELi1ELi16ELi256ELb0ELb1EEEv26Multihead_attention_paramsIT_XT5_EE:
.text._ZN4mmha33masked_multihead_attention_kernelItLi80ELi128ELi1ELi16ELi256ELb0ELb1EEEv26Multihead_attention_paramsIT_XT5_EE:
        /* <DEDUP_REMOVED lines=12> */
.L_x_2491:
[----:B------:R-:W1:Y:S01]  /*00c0*/  LDC.64 R2, c[0x0][0x4a0] ;  /* 0x00012800ff027b82 */ /* 0x000e620000000a00 */
[----:B--2---:R-:W-:-:S07]  /*00d0*/  IABS R8, R23 ;  /* 0x0000001700087213 */ /* 0x004fce0000000000 */
[----:B------:R-:W2:Y:S08]  /*00e0*/  LDC R10, c[0x0][0x3f0] ;  /* 0x0000fc00ff0a7b82 */ /* 0x000eb00000000800 */
[----:B------:R-:W3:Y:S01]  /*00f0*/  LDC R14, c[0x0][0x3f4] ;  /* 0x0000fd00ff0e7b82 */ /* 0x000ee20000000800 */
[----:B-1----:R-:W-:Y:S01]  /*0100*/  ISETP.NE.U32.AND P0, PT, R2, RZ, PT ;  /* 0x000000ff0200720c */ /* 0x002fe20003f05070 */
[----:B------:R-:W1:Y:S06]  /*0110*/  S2R R22, SR_TID.X ;  /* 0x0000000000167919 */ /* 0x000e6c0000002100 */
[----:B------:R-:W4:Y:S01]  /*0120*/  LDC R12, c[0x0][0x3f8] ;  /* 0x0000fe00ff0c7b82 */ /* 0x000f220000000800 */
[----:B------:R-:W-:-:S02]  /*0130*/  ISETP.NE.AND.EX P0, PT, R3, RZ, PT, P0 ;  /* 0x000000ff0300720c */ /* 0x000fc40003f05300 */
[----:B--2---:R-:W-:-:S04]  /*0140*/  IABS R7, R10 ;  /* 0x0000000a00077213 */ /* 0x004fc80000000000 */
[----:B------:R-:W2:Y:S07]  /*0150*/  I2F.RP R0, R7 ;  /* 0x0000000700007306 */ /* 0x000eae0000209400 */
[----:B------:R-:W0:Y:S01]  /*0160*/  @P0 LDC.64 R2, c[0x0][0x4a0] ;  /* 0x00012800ff020b82 */ /* 0x000e220000000a00 */
[----:B--2---:R-:W2:Y:S01]  /*0170*/  MUFU.RCP R0, R0 ;  /* 0x0000000000007308 */ /* 0x004ea20000001000 */
[----:B0-----:R-:W-:Y:S01]  /*0180*/  @P0 IMAD.WIDE.U32 R2, R23, 0x4, R2 ;  /* 0x0000000417020825 */ /* 0x001fe200078e0002 */
[----:B--2---:R-:W-:-:S05]  /*0190*/  IADD3 R6, PT, PT, R0, 0xffffffe, RZ ;  /* 0x0ffffffe00067810 */ /* 0x004fca0007ffe0ff */
[----:B------:R0:W2:Y:S01]  /*01a0*/  @P0 LDG.E R3, desc[UR36][R2.64] ;  /* 0x0000002402030981 */ /* 0x0000a2000c1e1900 */
[----:B------:R-:W3:Y:S02]  /*01b0*/  F2I.FTZ.U32.TRUNC.NTZ R5, R6 ;  /* 0x0000000600057305 */ /* 0x000ee4000021f000 */
[----:B---3--:R-:W-:-:S05]  /*01c0*/  IADD3 R4, PT, PT, RZ, -R5, RZ ;  /* 0x80000005ff047210 */ /* 0x008fca0007ffe0ff */
[----:B------:R-:W-:Y:S02]  /*01d0*/  IMAD R9, R4, R7, RZ ;  /* 0x0000000704097224 */ /* 0x000fe400078e02ff */
[----:B------:R-:W-:-:S04]  /*01e0*/  IMAD.MOV.U32 R4, RZ, RZ, RZ ;  /* 0x000000ffff047224 */ /* 0x000fc800078e00ff */
[----:B------:R-:W-:Y:S02]  /*01f0*/  IMAD.HI.U32 R0, R5, R9, R4 ;  /* 0x0000000905007227 */ /* 0x000fe400078e0004 */
[----:B------:R-:W3:Y:S04]  /*0200*/  LDC.64 R4, c[0x0][0x460] ;  /* 0x00011800ff047b82 */ /* 0x000ee80000000a00 */
[----:B------:R-:W-:-:S05]  /*0210*/  IMAD.HI.U32 R0, R0, R8, RZ ;  /* 0x0000000800007227 */ /* 0x000fca00078e00ff */
[----:B------:R-:W-:-:S05]  /*0220*/  IADD3 R6, PT, PT, -R0, RZ, RZ ;  /* 0x000000ff00067210 */ /* 0x000fca0007ffe1ff */
[----:B------:R-:W-:-:S05]  /*0230*/  IMAD R6, R7, R6, R8 ;  /* 0x0000000607067224 */ /* 0x000fca00078e0208 */
[----:B------:R-:W-:-:S13]  /*0240*/  ISETP.GT.U32.AND P3, PT, R7, R6, PT ;  /* 0x000000060700720c */ /* 0x000fda0003f64070 */
[----:B------:R-:W-:-:S04]  /*0250*/  @!P3 IADD3 R6, PT, PT, R6, -R7, RZ ;  /* 0x800000070606b210 */ /* 0x000fc80007ffe0ff */
[----:B------:R-:W-:Y:S02]  /*0260*/  ISETP.GE.U32.AND P2, PT, R6, R7, PT ;  /* 0x000000070600720c */ /* 0x000fe40003f46070 */
[----:B------:R-:W-:Y:S02]  /*0270*/  @!P3 IADD3 R0, PT, PT, R0, 0x1, RZ ;  /* 0x000000010000b810 */ /* 0x000fe40007ffe0ff */
[----:B------:R-:W-:-:S09]  /*0280*/  IABS R21, R14 ;  /* 0x0000000e00157213 */ /* 0x000fd20000000000 */
[----:B------:R-:W-:-:S05]  /*0290*/  @P2 VIADD R0, R0, 0x1 ;  /* 0x0000000100002836 */ /* 0x000fca0000000000 */
[----:B------:R-:W-:Y:S02]  /*02a0*/  MOV R25, R0 ;  /* 0x0000000000197202 */ /* 0x000fe40000000f00 */
[----:B------:R-:W1:Y:S01]  /*02b0*/  I2F.RP R0, R21 ;  /* 0x0000001500007306 */ /* 0x000e620000209400 */
[----:B---3--:R-:W-:-:S04]  /*02c0*/  ISETP.NE.U32.AND P1, PT, R4, RZ, PT ;  /* 0x000000ff0400720c */ /* 0x008fc80003f25070 */
[----:B------:R-:W-:Y:S02]  /*02d0*/  ISETP.NE.AND.EX P1, PT, R5, RZ, PT, P1 ;  /* 0x000000ff0500720c */ /* 0x000fe40003f25310 */
[----:B------:R-:W-:Y:S02]  /*02e0*/  LOP3.LUT R8, R23, R10, RZ, 0x3c, !PT ;  /* 0x0000000a17087212 */ /* 0x000fe400078e3cff */
[----:B------:R-:W-:Y:S02]  /*02f0*/  ISETP.NE.AND P3, PT, R10, RZ, PT ;  /* 0x000000ff0a00720c */ /* 0x000fe40003f65270 */
[----:B------:R-:W-:Y:S01]  /*0300*/  ISETP.GE.AND P4, PT, R8, RZ, PT ;  /* 0x000000ff0800720c */ /* 0x000fe20003f86270 */
[----:B-1----:R-:W1:Y:S06]  /*0310*/  MUFU.RCP R0, R0 ;  /* 0x0000000000007308 */ /* 0x002e6c0000001000 */
[----:B------:R-:W3:Y:S06]  /*0320*/  @P1 LDC.64 R6, c[0x0][0x460] ;  /* 0x00011800ff061b82 */ /* 0x000eec0000000a00 */
[----:B------:R-:W-:-:S02]  /*0330*/  @!P4 IADD3 R25, PT, PT, -R25, RZ, RZ ;  /* 0x000000ff1919c210 */ /* 0x000fc40007ffe1ff */
[----:B------:R-:W-:Y:S01]  /*0340*/  @!P3 LOP3.LUT R25, RZ, R10, RZ, 0x33, !PT ;  /* 0x0000000aff19b212 */ /* 0x000fe200078e33ff */
[----:B------:R-:W2:Y:S01]  /*0350*/  @!P0 LDC R16, c[0x0][0x40c] ;  /* 0x00010300ff108b82 */ /* 0x000ea20000000800 */
[----:B-1----:R-:W-:-:S07]  /*0360*/  VIADD R8, R0, 0xffffffe ;  /* 0x0ffffffe00087836 */ /* 0x002fce0000000000 */
[----:B------:R-:W2:Y:S01]  /*0370*/  @P0 LDC R10, c[0x0][0x430] ;  /* 0x00010c00ff0a0b82 */ /* 0x000ea20000000800 */
[----:B------:R1:W4:Y:S01]  /*0380*/  F2I.FTZ.U32.TRUNC.NTZ R9, R8 ;  /* 0x0000000800097305 */ /* 0x000322000021f000 */
[----:B0-----:R-:W-:Y:S02]  /*0390*/  HFMA2 R2, -RZ, RZ, 0, 0 ;  /* 0x00000000ff027431 */ /* 0x001fe400000001ff */
[----:B---3--:R-:W-:-:S05]  /*03a0*/  @P1 IMAD.WIDE R6, R25, 0x4, R6 ;  /* 0x0000000419061825 */ /* 0x008fca00078e0206 */
[----:B------:R4:W5:Y:S01]  /*03b0*/  @P1 LDG.E R2, desc[UR36][R6.64] ;  /* 0x0000002406021981 */ /* 0x000962000c1e1900 */
[----:B-1----:R-:W-:Y:S01]  /*03c0*/  HFMA2 R8, -RZ, RZ, 0, 0 ;  /* 0x00000000ff087431 */ /* 0x002fe200000001ff */
[----:B----4-:R-:W-:Y:S01]  /*03d0*/  IADD3 R6, PT, PT, RZ, -R9, RZ ;  /* 0x80000009ff067210 */ /* 0x010fe20007ffe0ff */
[----:B------:R-:W0:Y:S01]  /*03e0*/  S2R R77, SR_CTAID.X ;  /* 0x00000000004d7919 */ /* 0x000e220000002500 */
[C---:B------:R-:W-:Y:S01]  /*03f0*/  ISETP.GT.U32.AND P3, PT, R22.reuse, 0x13, PT ;  /* 0x000000131600780c */ /* 0x040fe20003f64070 */
[----:B------:R-:W-:Y:S01]  /*0400*/  BSSY.RECONVERGENT B0, `(.L_x_2492) ;  /* 0x000002a000007945 */ /* 0x000fe20003800200 */
[----:B------:R-:W-:Y:S02]  /*0410*/  SHF.L.U32 R76, R22, 0x2, RZ ;  /* 0x00000002164c7819 */ /* 0x000fe400000006ff */
[----:B------:R-:W-:Y:S01]  /*0420*/  CS2R R30, SRZ ;  /* 0x00000000001e7805 */ /* 0x000fe2000001ff00 */
[----:B0-----:R-:W-:Y:S01]  /*0430*/  IMAD R24, R23, R12, R77 ;  /* 0x0000000c17187224 */ /* 0x001fe200078e024d */
[----:B--2---:R-:W-:Y:S01]  /*0440*/  @P0 IADD3 R16, PT, PT, R3, R10, RZ ;  /* 0x0000000a03100210 */ /* 0x004fe20007ffe0ff */
[----:B------:R-:W-:-:S02]  /*0450*/  IMAD R3, R6, R21, RZ ;  /* 0x0000001506037224 */ /* 0x000fc400078e02ff */
[----:B------:R-:W0:Y:S01]  /*0460*/  LDC R6, c[0x0][0x3e8] ;  /* 0x0000fa00ff067b82 */ /* 0x000e220000000800 */
[----:B------:R-:W-:Y:S01]  /*0470*/  IABS R18, R16 ;  /* 0x0000001000127213 */ /* 0x000fe20000000000 */
[----:B------:R-:W-:-:S06]  /*0480*/  IMAD.HI.U32 R9, R9, R3, R8 ;  /* 0x0000000309097227 */ /* 0x000fcc00078e0008 */
[----:B------:R-:W-:-:S04]  /*0490*/  IMAD.HI.U32 R9, R9, R18, RZ ;  /* 0x0000001209097227 */ /* 0x000fc800078e00ff */
[----:B------:R-:W-:-:S04]  /*04a0*/  IMAD.MOV R9, RZ, RZ, -R9 ;  /* 0x000000ffff097224 */ /* 0x000fc800078e0a09 */
[----:B------:R-:W-:Y:S01]  /*04b0*/  IMAD R18, R21, R9, R18 ;  /* 0x0000000915127224 */ /* 0x000fe200078e0212 */
[----:B0-----:R-:W-:-:S04]  /*04c0*/  ISETP.NE.AND P0, PT, R6, RZ, PT ;  /* 0x000000ff0600720c */ /* 0x001fc80003f05270 */
[----:B------:R-:W-:-:S09]  /*04d0*/  ISETP.GT.U32.AND P1, PT, R21, R18, PT ;  /* 0x000000121500720c */ /* 0x000fd20003f24070 */
[----:B------:R-:W-:Y:S02]  /*04e0*/  @P0 IMAD R0, R23, R6, RZ ;  /* 0x0000000617000224 */ /* 0x000fe400078e02ff */
[----:B------:R-:W-:Y:S02]  /*04f0*/  @!P0 IMAD R17, R24, 0x50, RZ ;  /* 0x0000005018118824 */ /* 0x000fe400078e02ff */
[----:B------:R-:W-:Y:S01]  /*0500*/  @!P1 IADD3 R18, PT, PT, R18, -R21, RZ ;  /* 0x8000001512129210 */ /* 0x000fe20007ffe0ff */
[----:B------:R-:W-:-:S03]  /*0510*/  @P0 IMAD R17, R77, 0x50, R0 ;  /* 0x000000504d110824 */ /* 0x000fc600078e0200 */
[----:B------:R-:W-:Y:S02]  /*0520*/  ISETP.GT.U32.AND P1, PT, R21, R18, PT ;  /* 0x000000121500720c */ /* 0x000fe40003f24070 */
[----:B------:R-:W-:Y:S01]  /*0530*/  IADD3 R29, PT, PT, R76, R17, RZ ;  /* 0x000000114c1d7210 */ /* 0x000fe20007ffe0ff */
[----:B------:R-:W-:Y:S10]  /*0540*/  @P3 BRA `(.L_x_2493) ;  /* 0x0000000000543947 */ /* 0x000ff40003800000 */
[----:B------:R-:W0:Y:S02]  /*0550*/  LDC R0, c[0x0][0x478] ;  /* 0x00011e00ff007b82 */ /* 0x000e240000000800 */
[----:B0-----:R-:W-:-:S13]  /*0560*/  ISETP.NE.AND P0, PT, R0, 0x2, PT ;  /* 0x000000020000780c */ /* 0x001fda0003f05270 */
[----:B------:R-:W0:Y:S08]  /*0570*/  @!P0 LDC.64 R8, c[0x0][0x388] ;  /* 0x0000e200ff088b82 */ /* 0x000e300000000a00 */
[----:B------:R-:W1:Y:S08]  /*0580*/  @!P0 LDC.64 R6, c[0x0][0x468] ;  /* 0x00011a00ff068b82 */ /* 0x000e700000000a00 */
[----:B------:R-:W2:Y:S01]  /*0590*/  @P0 LDC.64 R10, c[0x0][0x388] ;  /* 0x0000e200ff0a0b82 */ /* 0x000ea20000000a00 */
[----:B0-----:R-:W-:-:S04]  /*05a0*/  @!P0 IADD3 R8, P2, PT, R29, R8, RZ ;  /* 0x000000081d088210 */ /* 0x001fc80007f5e0ff */
[----:B------:R-:W-:Y:S01]  /*05b0*/  @!P0 LEA.HI.X.SX32 R9, R29, R9, 0x1, P2 ;  /* 0x000000091d098211 */ /* 0x000fe200010f0eff */
[----:B-1----:R-:W3:Y:S04]  /*05c0*/  @!P0 LDG.E R6, desc[UR36][R6.64] ;  /* 0x0000002406068981 */ /* 0x002ee8000c1e1900 */
[----:B------:R-:W4:Y:S02]  /*05d0*/  @!P0 LDG.E R8, desc[UR36][R8.64] ;  /* 0x0000002408088981 */ /* 0x000f24000c1e1900 */
[----:B----4-:R-:W3:Y:S08]  /*05e0*/  @!P0 I2F.S8 R3, R8 ;  /* 0x0000000800038306 */ /* 0x010ef00000001400 */
[----:B------:R-:W0:Y:S08]  /*05f0*/  @!P0 I2F.S8 R13, R8.B1 ;  /* 0x10000008000d8306 */ /* 0x000e300000001400 */
[----:B------:R-:W1:Y:S08]  /*0600*/  @!P0 I2F.S8 R15, R8.B2 ;  /* 0x20000008000f8306 */ /* 0x000e700000001400 */
[----:B------:R-:W4:Y:S01]  /*0610*/  @!P0 I2F.S8 R19, R8.B3 ;  /* 0x3000000800138306 */ /* 0x000f220000001400 */
[C---:B---3--:R-:W-:Y:S01]  /*0620*/  @!P0 FMUL.FTZ R3, R6.reuse, R3 ;  /* 0x0000000306038220 */ /* 0x048fe20000410000 */
[C---:B0-----:R-:W-:Y:S01]  /*0630*/  @!P0 FMUL.FTZ R30, R6.reuse, R13 ;  /* 0x0000000d061e8220 */ /* 0x041fe20000410000 */
[----:B-1----:R-:W-:-:S04]  /*0640*/  @!P0 FMUL.FTZ R15, R6, R15 ;  /* 0x0000000f060f8220 */ /* 0x002fc80000410000 */
[----:B------:R-:W-:Y:S01]  /*0650*/  @!P0 F2FP.F16.F32.PACK_AB R30, R30, R3 ;  /* 0x000000031e1e823e */ /* 0x000fe200000000ff */
[----:B----4-:R-:W-:Y:S01]  /*0660*/  @!P0 FMUL.FTZ R0, R6, R19 ;  /* 0x0000001306008220 */ /* 0x010fe20000410000 */
[----:B--2---:R-:W-:-:S04]  /*0670*/  @P0 IMAD.WIDE R6, R29, 0x2, R10 ;  /* 0x000000021d060825 */ /* 0x004fc800078e020a */
[----:B------:R-:W-:-:S06]  /*0680*/  @!P0 F2FP.F16.F32.PACK_AB R31, R0, R15 ;  /* 0x0000000f001f823e */ /* 0x000fcc00000000ff */
[----:B------:R0:W5:Y:S02]  /*0690*/  @P0 LDG.E.64 R30, desc[UR36][R6.64] ;  /* 0x00000024061e0981 */ /* 0x000164000c1e1b00 */
.L_x_2493:
[----:B------:R-:W-:Y:S05]  /*06a0*/  BSYNC.RECONVERGENT B0 ;  /* 0x0000000000007941 */ /* 0x000fea0003800200 */
.L_x_2492:
[----:B------:R-:W1:Y:S01]  /*06b0*/  LDCU UR4, c[0x0][0x478] ;  /* 0x00008f00ff0477ac */ /* 0x000e620008000800 */
[----:B------:R-:W-:Y:S01]  /*06c0*/  ISETP.GE.AND P2, PT, R16, RZ, PT ;  /* 0x000000ff1000720c */ /* 0x000fe20003f46270 */
[----:B------:R-:W-:Y:S01]  /*06d0*/  @!P1 IMAD.IADD R18, R18, 0x1, -R21 ;  /* 0x0000000112129824 */ /* 0x000fe200078e0a15 */
[----:B------:R-:W-:Y:S01]  /*06e0*/  ISETP.NE.AND P0, PT, R14, RZ, PT ;  /* 0x000000ff0e00720c */ /* 0x000fe20003f05270 */
[----:B------:R-:W-:Y:S01]  /*06f0*/  IMAD R78, R23, R14, RZ ;  /* 0x0000000e174e7224 */ /* 0x000fe200078e02ff */
[----:B------:R-:W-:Y:S01]  /*0700*/  IADD3 R19, PT, PT, R16, 0x1, -R14 ;  /* 0x0000000110137810 */ /* 0x000fe20007ffe80e */
[----:B------:R-:W-:Y:S02]  /*0710*/  IMAD R3, R77, 0x50, R76 ;  /* 0x000000504d037824 */ /* 0x000fe400078e024c */
[----:B------:R-:W-:Y:S01]  /*0720*/  IMAD R28, R25, R12, RZ ;  /* 0x0000000c191c7224 */ /* 0x000fe200078e02ff */
[----:B------:R-:W-:Y:S02]  /*0730*/  SHF.R.S32.HI R143, RZ, 0x1f, R78 ;  /* 0x0000001fff8f7819 */ /* 0x000fe4000001144e */
[----:B------:R-:W-:-:S03]  /*0740*/  VIMNMX R19, PT, PT, RZ, R19, !PT ;  /* 0x00000013ff137248 */ /* 0x000fc60007fe0100 */
[----:B------:R-:W-:Y:S02]  /*0750*/  @!P2 IADD3 R18, PT, PT, -R18, RZ, RZ ;  /* 0x000000ff1212a210 */ /* 0x000fe40007ffe1ff */
[----:B------:R-:W-:Y:S01]  /*0760*/  @!P0 LOP3.LUT R18, RZ, R14, RZ, 0x33, !PT ;  /* 0x0000000eff128212 */ /* 0x000fe200078e33ff */
[----:B-1----:R-:W-:-:S09]  /*0770*/  UISETP.NE.AND UP0, UPT, UR4, 0x2, UPT ;  /* 0x000000020400788c */ /* 0x002fd2000bf05270 */
[----:B------:R-:W-:Y:S05]  /*0780*/  BRA.U UP0, `(.L_x_2494) ;  /* 0x0000000100447547 */ /* 0x000fea000b800000 */
[----:B------:R-:W0:Y:S01]  /*0790*/  LDCU.64 UR4, c[0x0][0x398] ;  /* 0x00007300ff0477ac */ /* 0x000e220008000a00 */
[----:B------:R-:W1:Y:S01]  /*07a0*/  LDC.64 R8, c[0x0][0x468] ;  /* 0x00011a00ff087b82 */ /* 0x000e620000000a00 */
[----:B0-----:R-:W-:-:S04]  /*07b0*/  IADD3 R6, P0, PT, R29, UR4, RZ ;  /* 0x000000041d067c10 */ /* 0x001fc8000ff1e0ff */
[----:B------:R-:W-:Y:S01]  /*07c0*/  LEA.HI.X.SX32 R7, R29, UR5, 0x1, P0 ;  /* 0x000000051d077c11 */ /* 0x000fe200080f0eff */
[----:B-1----:R-:W2:Y:S04]  /*07d0*/  LDG.E R8, desc[UR36][R8.64+0x4] ;  /* 0x0000042408087981 */ /* 0x002ea8000c1e1900 */
[----:B------:R-:W3:Y:S02]  /*07e0*/  LDG.E R6, desc[UR36][R6.64] ;  /* 0x0000002406067981 */ /* 0x000ee4000c1e1900 */
[----:B---3--:R-:W2:Y:S08]  /*07f0*/  I2F.S8 R11, R6 ;  /* 0x00000006000b7306 */ /* 0x008eb00000001400 */
[----:B------:R-:W0:Y:S08]  /*0800*/  I2F.S8 R13, R6.B1 ;  /* 0x10000006000d7306 */ /* 0x000e300000001400 */
[----:B------:R-:W1:Y:S08]  /*0810*/  I2F.S8 R15, R6.B2 ;  /* 0x20000006000f7306 */ /* 0x000e700000001400 */
[----:B------:R-:W3:Y:S01]  /*0820*/  I2F.S8 R21, R6.B3 ;  /* 0x3000000600157306 */ /* 0x000ee20000001400 */
[C---:B--2---:R-:W-:Y:S01]  /*0830*/  FMUL.FTZ R11, R8.reuse, R11 ;  /* 0x0000000b080b7220 */ /* 0x044fe20000410000 */
[C---:B0-----:R-:W-:Y:S01]  /*0840*/  FMUL.FTZ R0, R8.reuse, R13 ;  /* 0x0000000d08007220 */ /* 0x041fe20000410000 */
[----:B-1----:R-:W-:-:S04]  /*0850*/  FMUL.FTZ R15, R8, R15 ;  /* 0x0000000f080f7220 */ /* 0x002fc80000410000 */
[----:B------:R-:W-:Y:S01]  /*0860*/  F2FP.F16.F32.PACK_AB R26, R0, R11 ;  /* 0x0000000b001a723e */ /* 0x000fe200000000ff */
[----:B---3--:R-:W-:-:S05]  /*0870*/  FMUL.FTZ R10, R8, R21 ;  /* 0x00000015080a7220 */ /* 0x008fca0000410000 */
[----:B------:R-:W-:Y:S01]  /*0880*/  F2FP.F16.F32.PACK_AB R27, R10, R15 ;  /* 0x0000000f0a1b723e */ /* 0x000fe200000000ff */
[----:B------:R-:W-:Y:S06]  /*0890*/  BRA `(.L_x_2495) ;  /* 0x00000000001c7947 */ /* 0x000fec0003800000 */
.L_x_2494:
[----:B------:R-:W-:Y:S01]  /*08a0*/  BSSY.RECONVERGENT B0, `(.L_x_2495) ;  /* 0x0000006000007945 */ /* 0x000fe20003800200 */
[----:B------:R-:W-:-:S03]  /*08b0*/  CS2R R26, SRZ ;  /* 0x00000000001a7805 */ /* 0x000fc6000001ff00 */
[----:B------:R-:W-:Y:S05]  /*08c0*/  @P3 BRA `(.L_x_2496) ;  /* 0x00000000000c3947 */ /* 0x000fea0003800000 */
[----:B0-----:R-:W0:Y:S02]  /*08d0*/  LDC.64 R6, c[0x0][0x398] ;  /* 0x0000e600ff067b82 */ /* 0x001e240000000a00 */
[----:B0-----:R-:W-:-:S05]  /*08e0*/  IMAD.WIDE R6, R29, 0x2, R6 ;  /* 0x000000021d067825 */ /* 0x001fca00078e0206 */
[----:B------:R1:W5:Y:S02]  /*08f0*/  LDG.E.64 R26, desc[UR36][R6.64] ;  /* 0x00000024061a7981 */ /* 0x000364000c1e1b00 */
.L_x_2496:
[----:B------:R-:W-:Y:S05]  /*0900*/  BSYNC.RECONVERGENT B0 ;  /* 0x0000000000007941 */ /* 0x000fea0003800200 */
.L_x_2495:
[----:B------:R-:W2:Y:S01]  /*0910*/  LDCU.64 UR6, c[0x0][0x3a0] ;  /* 0x00007400ff0677ac */ /* 0x000ea20008000a00 */
[----:B01----:R-:W0:Y:S01]  /*0920*/  LDC.64 R6, c[0x0][0x418] ;  /* 0x00010600ff067b82 */ /* 0x003e220000000a00 */
[----:B------:R-:W-:Y:S02]  /*0930*/  ISETP.EQ.U32.AND P3, PT, R4, RZ, PT ;  /* 0x000000ff0400720c */ /* 0x000fe40003f62070 */
[----:B------:R-:W-:Y:S01]  /*0940*/  CS2R R14, SRZ ;  /* 0x00000000000e7805 */ /* 0x000fe2000001ff00 */
[----:B------:R-:W1:Y:S01]  /*0950*/  LDCU.64 UR4, c[0x0][0x390] ;  /* 0x00007200ff0477ac */ /* 0x000e620008000a00 */
[----:B------:R-:W-:-:S04]  /*0960*/  ISETP.GT.U32.AND P2, PT, R22, 0x1f, PT ;  /* 0x0000001f1600780c */ /* 0x000fc80003f44070 */
[----:B------:R-:W-:Y:S02]  /*0970*/  ISETP.EQ.OR.EX P2, PT, R5, RZ, P2, P3 ;  /* 0x000000ff0500720c */ /* 0x000fe40001742730 */
[----:B--2---:R-:W-:-:S04]  /*0980*/  ISETP.NE.U32.AND P1, PT, RZ, UR6, PT ;  /* 0x00000006ff007c0c */ /* 0x004fc8000bf25070 */
[----:B------:R-:W-:-:S07]  /*0990*/  ISETP.NE.AND.EX P1, PT, RZ, UR7, PT, P1 ;  /* 0x00000007ff007c0c */ /* 0x000fce000bf25310 */
[----:B------:R-:W2:Y:S01]  /*09a0*/  @!P2 LDC.64 R8, c[0x0][0x450] ;  /* 0x00011400ff08ab82 */ /* 0x000ea20000000a00 */
[----:B-1----:R-:W-:Y:S01]  /*09b0*/  ISETP.NE.U32.AND P0, PT, RZ, UR4, PT ;  /* 0x00000004ff007c0c */ /* 0x002fe2000bf05070 */
[----:B-----5:R-:W-:Y:S01]  /*09c0*/  @!P2 IMAD R0, R2, R12, RZ ;  /* 0x0000000c0200a224 */ /* 0x020fe200078e02ff */
[----:B------:R-:W-:Y:S02]  /*09d0*/  ISETP.GT.U32.OR P1, PT, R22, 0x13, !P1 ;  /* 0x000000131600780c */ /* 0x000fe40004f24470 */
[----:B------:R-:W-:Y:S02]  /*09e0*/  CS2R R12, SRZ ;  /* 0x00000000000c7805 */ /* 0x000fe4000001ff00 */
[----:B------:R-:W-:Y:S01]  /*09f0*/  ISETP.NE.AND.EX P0, PT, RZ, UR5, PT, P0 ;  /* 0x00000005ff007c0c */ /* 0x000fe2000bf05300 */
[----:B------:R-:W-:Y:S01]  /*0a00*/  @!P2 IMAD R21, R0, 0x50, R3 ;  /* 0x000000500015a824 */ /* 0x000fe200078e0203 */
[----:B0-----:R-:W-:Y:S01]  /*0a10*/  ISETP.NE.U32.AND P3, PT, R6, RZ, PT ;  /* 0x000000ff0600720c */ /* 0x001fe20003f65070 */
[----:B------:R-:W0:Y:S01]  /*0a20*/  LDCU.U8 UR4, c[0x0][0x404] ;  /* 0x00008080ff0477ac */ /* 0x000e220008000000 */
[----:B------:R-:W-:-:S02]  /*0a30*/  ISETP.GT.U32.OR P0, PT, R22, 0x13, !P0 ;  /* 0x000000131600780c */ /* 0x000fc40004704470 */
[----:B------:R-:W-:-:S03]  /*0a40*/  ISETP.NE.AND.EX P3, PT, R7, RZ, PT, P3 ;  /* 0x000000ff0700720c */ /* 0x000fc60003f65330 */
[----:B------:R-:W1:Y:S08]  /*0a50*/  @!P1 LDC.64 R6, c[0x0][0x3a0] ;  /* 0x0000e800ff069b82 */ /* 0x000e700000000a00 */
[----:B------:R-:W3:Y:S01]  /*0a60*/  @!P0 LDC.64 R4, c[0x0][0x390] ;  /* 0x0000e400ff048b82 */ /* 0x000ee20000000a00 */
[----:B--2---:R-:W-:-:S06]  /*0a70*/  @!P2 IMAD.WIDE R8, R21, 0x2, R8 ;  /* 0x000000021508a825 */ /* 0x004fcc00078e0208 */
[----:B------:R-:W2:Y:S01]  /*0a80*/  @!P2 LDG.E.64 R8, desc[UR36][R8.64] ;  /* 0x000000240808a981 */ /* 0x000ea2000c1e1b00 */
[----:B------:R-:W4:Y:S01]  /*0a90*/  @P3 LDC.64 R10, c[0x0][0x418] ;  /* 0x00010600ff0a3b82 */ /* 0x000f220000000a00 */
[----:B-1----:R-:W-:-:S05]  /*0aa0*/  @!P1 IMAD.WIDE.U32 R6, R3, 0x2, R6 ;  /* 0x0000000203069825 */ /* 0x002fca00078e0006 */
[----:B------:R-:W2:Y:S01]  /*0ab0*/  @!P1 LDG.E.64 R14, desc[UR36][R6.64] ;  /* 0x00000024060e9981 */ /* 0x000ea2000c1e1b00 */
[----:B---3--:R-:W-:Y:S02]  /*0ac0*/  @!P0 IMAD.WIDE.U32 R4, R3, 0x2, R4 ;  /* 0x0000000203048825 */ /* 0x008fe400078e0004 */
[----:B------:R-:W1:Y:S03]  /*0ad0*/  LDC R3, c[0x0][0x400] ;  /* 0x00010000ff037b82 */ /* 0x000e660000000800 */
[----:B------:R-:W3:Y:S01]  /*0ae0*/  @!P0 LDG.E.64 R12, desc[UR36][R4.64] ;  /* 0x00000024040c8981 */ /* 0x000ee2000c1e1b00 */
[----:B----4-:R-:W-:-:S04]  /*0af0*/  @P3 IMAD.WIDE.U32 R10, R23, 0x4, R10 ;  /* 0x00000004170a3825 */ /* 0x010fc800078e000a */
[----:B------:R-:W-:-:S06]  /*0b00*/  HFMA2 R23, -RZ, RZ, 0, 0 ;  /* 0x00000000ff177431 */ /* 0x000fcc00000001ff */
[----:B------:R4:W5:Y:S01]  /*0b10*/  @P3 LDG.E R23, desc[UR36][R10.64] ;  /* 0x000000240a173981 */ /* 0x000962000c1e1900 */
[----:B0-----:R-:W-:-:S04]  /*0b20*/  ISETP.NE.AND P0, PT, RZ, UR4, PT ;  /* 0x00000004ff007c0c */ /* 0x001fc8000bf05270 */
[----:B-1----:R-:W-:Y:S01]  /*0b30*/  ISETP.LT.OR P0, PT, R3, 0x1, P0 ;  /* 0x000000010300780c */ /* 0x002fe20000701670 */
[----:B------:R-:W-:Y:S01]  /*0b40*/  BSSY.RECONVERGENT B6, `(.L_x_2497) ;  /* 0x00000dd000067945 */ /* 0x000fe20003800200 */
[----:B--2---:R-:W-:Y:S02]  /*0b50*/  HFMA2 R27, R27, 1, 1, R15 ;  /* 0x3c003c001b1b7831 */ /* 0x004fe4000000000f */
[----:B------:R-:W-:-:S04]  /*0b60*/  HADD2 R26, R26, R14 ;  /* 0x0000000e1a1a7230 */ /* 0x000fc80000000000 */
[----:B------:R-:W-:Y:S02]  /*0b70*/  @!P2 HMUL2 R26, R26, R8 ;  /* 0x000000081a1aa232 */ /* 0x000fe40000000000 */
[----:B---3--:R-:W-:Y:S02]  /*0b80*/  HFMA2 R31, R31, 1, 1, R13 ;  /* 0x3c003c001f1f7831 */ /* 0x008fe4000000000d */
[----:B------:R-:W-:Y:S02]  /*0b90*/  @!P2 HFMA2 R27, R27, R9, -RZ ;  /* 0x000000091b1ba231 */ /* 0x000fe400001000ff */
[----:B------:R-:W-:Y:S01]  /*0ba0*/  HADD2 R30, R30, R12 ;  /* 0x0000000c1e1e7230 */ /* 0x000fe20000000000 */
[----:B----4-:R-:W-:Y:S06]  /*0bb0*/  @P0 BRA `(.L_x_2498) ;  /* 0x0000000000d40947 */ /* 0x010fec0003800000 */
[----:B------:R-:W-:-:S13]  /*0bc0*/  ISETP.GE.AND P0, PT, R76, R3, PT ;  /* 0x000000034c00720c */ /* 0x000fda0003f06270 */
[----:B------:R-:W-:Y:S05]  /*0bd0*/  @P0 BRA `(.L_x_2499) ;  /* 0x0000000c004c0947 */ /* 0x000fea0003800000 */
[----:B------:R-:W-:Y:S01]  /*0be0*/  I2FP.F32.U32 R3, R3 ;  /* 0x0000000300037245 */ /* 0x000fe20000201000 */
[----:B------:R-:W0:Y:S01]  /*0bf0*/  LDCU UR4, c[0x0][0x40c] ;  /* 0x00008180ff0477ac */ /* 0x000e220008000800 */
[----:B------:R-:W-:Y:S01]  /*0c00*/  IADD3 R0, PT, PT, R76, 0x2, RZ ;  /* 0x000000024c007810 */ /* 0x000fe20007ffe0ff */
[--C-:B------:R-:W-:Y:S02]  /*0c10*/  HADD2.F32 R8, -RZ, R27.reuse.H1_H1 ;  /* 0x3000001bff087230 */ /* 0x100fe40000004100 */
[----:B------:R-:W-:Y:S01]  /*0c20*/  HADD2.F32 R27, -RZ, R27.H0_H0 ;  /* 0x2000001bff1b7230 */ /* 0x000fe20000004100 */
[----:B------:R-:W1:Y:S01]  /*0c30*/  MUFU.RCP R3, R3 ;  /* 0x0000000300037308 */ /* 0x000e620000001000 */
[----:B------:R-:W-:-:S05]  /*0c40*/  I2FP.F32.U32 R0, R0 ;  /* 0x0000000000007245 */ /* 0x000fca0000201000 */
[----:B-1----:R-:W-:-:S04]  /*0c50*/  FMUL.FTZ R0, R0, R3 ;  /* 0x0000000300007220 */ /* 0x002fc80000410000 */
[----:B------:R-:W-:Y:S01]  /*0c60*/  FMUL.FTZ R5, R0, 13.28771209716796875 ;  /* 0x41549a7800057820 */ /* 0x000fe20000410000 */
[----:B------:R-:W-:-:S05]  /*0c70*/  I2FP.F32.U32 R0, R76 ;  /* 0x0000004c00007245 */ /* 0x000fca0000201000 */
[----:B------:R-:W1:Y:S01]  /*0c80*/  MUFU.EX2 R5, -R5 ;  /* 0x8000000500057308 */ /* 0x000e620000000800 */
[----:B------:R-:W-:-:S04]  /*0c90*/  FMUL.FTZ R0, R0, R3 ;  /* 0x0000000300007220 */ /* 0x000fc80000410000 */
[----:B------:R-:W-:Y:S01]  /*0ca0*/  FMUL.FTZ R4, R0, 13.28771209716796875 ;  /* 0x41549a7800047820 */ /* 0x000fe20000410000 */
[----:B0----5:R-:W-:-:S03]  /*0cb0*/  IADD3 R0, PT, PT, -R23, UR4, RZ ;  /* 0x0000000417007c10 */ /* 0x021fc6000fffe1ff */
[----:B------:R-:W0:Y:S01]  /*0cc0*/  MUFU.EX2 R9, -R4 ;  /* 0x8000000400097308 */ /* 0x000e220000000800 */
[----:B------:R-:W-:-:S05]  /*0cd0*/  I2FP.F32.S32 R0, R0 ;  /* 0x0000000000007245 */ /* 0x000fca0000201400 */
[----:B-1----:R-:W-:Y:S01]  /*0ce0*/  FMUL.FTZ R3, R0, R5 ;  /* 0x0000000500037220 */ /* 0x002fe20000410000 */
[--C-:B------:R-:W-:Y:S02]  /*0cf0*/  HADD2.F32 R5, -RZ, R31.reuse.H1_H1 ;  /* 0x3000001fff057230 */ /* 0x100fe40000004100 */
[----:B------:R-:W-:Y:S02]  /*0d00*/  HADD2.F32 R31, -RZ, R31.H0_H0 ;  /* 0x2000001fff1f7230 */ /* 0x000fe40000004100 */
[----:B------:R-:W-:-:S04]  /*0d10*/  FMUL.RZ R10, R3, 0.15915493667125701904 ;  /* 0x3e22f983030a7820 */ /* 0x000fc8000040c000 */
[----:B------:R-:W1:Y:S01]  /*0d20*/  MUFU.SIN R7, R10 ;  /* 0x0000000a00077308 */ /* 0x000e620000000400 */
[----:B0-----:R-:W-:-:S04]  /*0d30*/  FMUL.FTZ R0, R0, R9 ;  /* 0x0000000900007220 */ /* 0x001fc80000410000 */
[----:B------:R-:W-:-:S03]  /*0d40*/  FMUL.RZ R11, R0, 0.15915493667125701904 ;  /* 0x3e22f983000b7820 */ /* 0x000fc6000040c000 */
[----:B------:R0:W2:Y:S08]  /*0d50*/  MUFU.COS R6, R10 ;  /* 0x0000000a00067308 */ /* 0x0000b00000000000 */
        /* <DEDUP_REMOVED lines=27> */
.L_x_2498:
        /* <DEDUP_REMOVED lines=28> */
[----:B------:R-:W-:-:S03]  /*10d0*/  ISETP.GE.AND P0, PT, R76, R3, PT ;  /* 0x000000034c00720c */ /* 0x000fc60003f06270 */
[----:B------:R-:W-:-:S05]  /*10e0*/  IMAD.MOV.U32 R32, RZ, RZ, R5 ;  /* 0x000000ffff207224 */ /* 0x000fca00078e0005 */
[----:B------:R-:W-:Y:S02]  /*10f0*/  @!P2 IADD3 R32, PT, PT, -R32, RZ, RZ ;  /* 0x000000ff2020a210 */ /* 0x000fe40007ffe1ff */
[----:B------:R-:W-:Y:S02]  /*1100*/  @!P1 LOP3.LUT R32, RZ, R25, RZ, 0x33, !PT ;  /* 0x00000019ff209212 */ /* 0x000fe400078e33ff */
[----:B------:R-:W-:Y:S02]  /*1110*/  ISETP.GT.U32.OR P1, PT, R22, 0x1f, P0 ;  /* 0x0000001f1600780c */ /* 0x000fe40000724470 */
        /* <DEDUP_REMOVED lines=13> */
[----:B0-----:R-:W-:Y:S01]  /*11f0*/  MOV R4, UR4 ;  /* 0x0000000400047c02 */ /* 0x001fe20008000f00 */
[----:B------:R-:W-:Y:S01]  /*1200*/  IMAD.U32 R5, RZ, RZ, UR5 ;  /* 0x00000005ff057e24 */ /* 0x000fe2000f8e00ff */
[----:B---3--:R-:W-:-:S02]  /*1210*/  MOV R6, UR6 ;  /* 0x0000000600067c02 */ /* 0x008fc40008000f00 */
[----:B------:R-:W-:Y:S02]  /*1220*/  MOV R7, UR7 ;  /* 0x0000000700077c02 */ /* 0x000fe40008000f00 */
[----:B----4-:R-:W-:Y:S01]  /*1230*/  MOV R10, UR8 ;  /* 0x00000008000a7c02 */ /* 0x010fe20008000f00 */
[----:B-1----:R-:W-:-:S07]  /*1240*/  IMAD.U32 R11, RZ, RZ, UR9 ;  /* 0x00000009ff0b7e24 */ /* 0x002fce000f8e00ff */
[----:B------:R-:W-:-:S07]  /*1250*/  LEPC R20, `(.L_x_2500) ;  /* 0x000000001014794e */ /* 0x000fce0000000000 */
[----:B--2--5:R-:W-:Y:S05]  /*1260*/  CALL.ABS.NOINC R14 ;  /* 0x000000000e007343 */ /* 0x024fea0003c00000 */
.L_x_2500:
[----:B------:R-:W0:Y:S01]  /*1270*/  S2R R3, SR_CgaCtaId ;  /* 0x0000000000037919 */ /* 0x000e220000008800 */
[----:B------:R-:W1:Y:S01]  /*1280*/  LDC R9, c[0x0][0x400] ;  /* 0x00010000ff097b82 */ /* 0x000e620000000800 */
[----:B------:R-:W-:Y:S01]  /*1290*/  ISETP.NE.AND P6, PT, R33, RZ, PT ;  /* 0x000000ff2100720c */ /* 0x000fe20003fc5270 */
[----:B------:R-:W-:Y:S05]  /*12a0*/  WARPSYNC.ALL ;  /* 0x0000000000007948 */ /* 0x000fea0003800000 */
[----:B------:R-:W-:-:S05]  /*12b0*/  MOV R0, 0x400 ;  /* 0x0000040000007802 */ /* 0x000fca0000000f00 */
[----:B------:R-:W-:Y:S02]  /*12c0*/  VIADD R0, R0, 0x140 ;  /* 0x0000014000007836 */ /* 0x000fe40000000000 */
[----:B------:R-:W-:-:S03]  /*12d0*/  @!P6 IMAD R4, R25, R32, R29 ;  /* 0x000000201904e224 */ /* 0x000fc600078e021d */
[----:B0-----:R-:W-:-:S04]  /*12e0*/  LEA R0, R3, R0, 0x18 ;  /* 0x0000000003007211 */ /* 0x001fc800078ec0ff */
[-C--:B-1----:R-:W-:Y:S02]  /*12f0*/  LEA R3, R9, R0.reuse, 0x1 ;  /* 0x0000000009037211 */ /* 0x082fe400078e08ff */
[C---:B------:R-:W-:Y:S02]  /*1300*/  @!P6 LEA R5, R4.reuse, R0, 0x1 ;  /* 0x000000000405e211 */ /* 0x040fe400078e08ff */
[----:B------:R-:W-:-:S03]  /*1310*/  @!P6 LEA R4, R4, R3, 0x1 ;  /* 0x000000030404e211 */ /* 0x000fc600078e08ff */
[----:B------:R-:W-:Y:S04]  /*1320*/  @!P6 STS.64 [R5], R30 ;  /* 0x0000001e0500e388 */ /* 0x000fe80000000a00 */
[----:B------:R0:W-:Y:S02]  /*1330*/  @!P6 STS.64 [R4], R26 ;  /* 0x0000001a0400e388 */ /* 0x0001e40000000a00 */
[----:B0-----:R-:W-:Y:S01]  /*1340*/  SHF.R.S32.HI R4, RZ, 0x1f, R9 ;  /* 0x0000001fff047819 */ /* 0x001fe20000011409 */
[----:B------:R-:W-:Y:S03]  /*1350*/  BAR.SYNC.DEFER_BLOCKING 0x0 ;  /* 0x0000000000007b1d */ /* 0x000fe60000010000 */
[----:B------:R-:W-:-:S03]  /*1360*/  LEA.HI R4, R4, R9, RZ, 0x2 ;  /* 0x0000000904047211 */ /* 0x000fc600078f10ff */
[----:B------:R-:W-:Y:S04]  /*1370*/  BSSY.RECONVERGENT B0, `(.L_x_2501) ;  /* 0x0000052000007945 */ /* 0x000fe80003800200 */
[----:B------:R-:W-:Y:S05]  /*1380*/  @P6 BRA `(.L_x_2502) ;  /* 0x0000000400406947 */ /* 0x000fea0003800000 */
[----:B------:R-:W-:Y:S01]  /*1390*/  SHF.R.S32.HI R4, RZ, 0x2, R4 ;  /* 0x00000002ff047819 */ /* 0x000fe20000011404 */
[----:B------:R-:W-:Y:S04]  /*13a0*/  BSSY.RECONVERGENT B1, `(.L_x_2503) ;  /* 0x0000046000017945 */ /* 0x000fe80003800200 */
[----:B------:R-:W-:-:S05]  /*13b0*/  IMAD R4, R32, R4, RZ ;  /* 0x0000000420047224 */ /* 0x000fca00078e02ff */
[----:B------:R-:W-:-:S04]  /*13c0*/  LEA.HI R4, R29, R4, RZ, 0x1f ;  /* 0x000000041d047211 */ /* 0x000fc800078ff8ff */
[C---:B------:R-:W-:Y:S01]  /*13d0*/  LEA R20, R4.reuse, R3, 0x1 ;  /* 0x0000000304147211 */ /* 0x040fe200078e08ff */
[C---:B------:R-:W-:Y:S01]  /*13e0*/  IMAD R14, R4.reuse, 0x2, R0 ;  /* 0x00000002040e7824 */ /* 0x040fe200078e0200 */
[----:B------:R-:W-:Y:S02]  /*13f0*/  LEA.HI R4, R4, R4, RZ, 0x1 ;  /* 0x0000000404047211 */ /* 0x000fe400078f08ff */
[C---:B------:R-:W-:Y:S01]  /*1400*/  LEA R34, R25.reuse, R20, 0x1 ;  /* 0x0000001419227211 */ /* 0x040fe200078e08ff */
[----:B------:R-:W-:Y:S01]  /*1410*/  LDS R27, [R20] ;  /* 0x00000000141b7984 */ /* 0x000fe20000000800 */
[----:B------:R-:W-:Y:S01]  /*1420*/  LEA R15, R25, R14, 0x1 ;  /* 0x0000000e190f7211 */ /* 0x000fe200078e08ff */
[----:B------:R-:W-:Y:S02]  /*1430*/  IMAD.SHL.U32 R4, R4, 0x2, RZ ;  /* 0x0000000204047824 */ /* 0x000fe400078e00ff */
[----:B------:R-:W-:Y:S03]  /*1440*/  LDS R31, [R14] ;  /* 0x000000000e1f7984 */ /* 0x000fe60000000800 */
[----:B------:R-:W-:Y:S01]  /*1450*/  LOP3.LUT R7, R4, 0xfffffffc, RZ, 0xc0, !PT ;  /* 0xfffffffc04077812 */ /* 0x000fe200078ec0ff */
[----:B------:R-:W0:Y:S03]  /*1460*/  LDS R6, [R15] ;  /* 0x000000000f067984 */ /* 0x000e260000000800 */
[----:B------:R-:W-:Y:S01]  /*1470*/  ISETP.GE.AND P0, PT, R7, R9, PT ;  /* 0x000000090700720c */ /* 0x000fe20003f06270 */
[----:B------:R-:W1:Y:S01]  /*1480*/  LDS R8, [R34] ;  /* 0x0000000022087984 */ /* 0x000e620000000800 */
[----:B0-----:R-:W-:-:S02]  /*1490*/  PRMT R30, R31, 0x5410, R6 ;  /* 0x000054101f1e7816 */ /* 0x001fc40000000006 */
[----:B------:R-:W-:Y:S02]  /*14a0*/  PRMT R31, R31, 0x7632, R6 ;  /* 0x000076321f1f7816 */ /* 0x000fe40000000006 */
[C-C-:B-1----:R-:W-:Y:S02]  /*14b0*/  PRMT R26, R27.reuse, 0x5410, R8.reuse ;  /* 0x000054101b1a7816 */ /* 0x142fe40000000008 */
[----:B------:R-:W-:-:S05]  /*14c0*/  PRMT R27, R27, 0x7632, R8 ;  /* 0x000076321b1b7816 */ /* 0x000fca0000000008 */
[----:B------:R-:W-:Y:S05]  /*14d0*/  @P0 BRA `(.L_x_2504) ;  /* 0x0000000000c80947 */ /* 0x000fea0003800000 */
[----:B------:R-:W-:Y:S01]  /*14e0*/  I2FP.F32.S32 R5, R9 ;  /* 0x0000000900057245 */ /* 0x000fe20000201400 */
[----:B------:R-:W0:Y:S01]  /*14f0*/  LDCU UR4, c[0x0][0x40c] ;  /* 0x00008180ff0477ac */ /* 0x000e220008000800 */
[----:B------:R-:W-:Y:S01]  /*1500*/  IADD3 R4, PT, PT, R7, 0x2, RZ ;  /* 0x0000000207047810 */ /* 0x000fe20007ffe0ff */
[----:B------:R-:W-:Y:S02]  /*1510*/  HADD2.F32 R11, -RZ, R27.H1_H1 ;  /* 0x3000001bff0b7230 */ /* 0x000fe40000004100 */
[----:B------:R-:W-:Y:S01]  /*1520*/  HADD2.F32 R21, -RZ, R31.H0_H0 ;  /* 0x2000001fff157230 */ /* 0x000fe20000004100 */
[----:B------:R-:W1:Y:S01]  /*1530*/  MUFU.RCP R5, R5 ;  /* 0x0000000500057308 */ /* 0x000e620000001000 */
[----:B------:R-:W-:Y:S01]  /*1540*/  I2FP.F32.S32 R4, R4 ;  /* 0x0000000400047245 */ /* 0x000fe20000201400 */
[----:B------:R-:W-:-:S04]  /*1550*/  HADD2.F32 R27, -RZ, R27.H0_H0 ;  /* 0x2000001bff1b7230 */ /* 0x000fc80000004100 */
[----:B-1----:R-:W-:-:S04]  /*1560*/  FMUL.FTZ R4, R4, R5 ;  /* 0x0000000504047220 */ /* 0x002fc80000410000 */
[----:B------:R-:W-:Y:S01]  /*1570*/  FMUL.FTZ R6, R4, 13.28771209716796875 ;  /* 0x41549a7804067820 */ /* 0x000fe20000410000 */
[----:B------:R-:W-:Y:S02]  /*1580*/  I2FP.F32.S32 R4, R7 ;  /* 0x0000000700047245 */ /* 0x000fe40000201400 */
[----:B0----5:R-:W-:-:S03]  /*1590*/  IADD3 R7, PT, PT, -R23, UR4, RZ ;  /* 0x0000000417077c10 */ /* 0x021fc6000fffe1ff */
[----:B------:R-:W0:Y:S01]  /*15a0*/  MUFU.EX2 R6, -R6 ;  /* 0x8000000600067308 */ /* 0x000e220000000800 */
[----:B------:R-:W-:Y:S01]  /*15b0*/  FMUL.FTZ R4, R4, R5 ;  /* 0x0000000504047220 */ /* 0x000fe20000410000 */
[----:B------:R-:W-:-:S03]  /*15c0*/  I2FP.F32.S32 R9, R7 ;  /* 0x0000000700097245 */ /* 0x000fc60000201400 */
        /* <DEDUP_REMOVED lines=35> */
.L_x_2504:
[----:B------:R-:W-:Y:S05]  /*1800*/  BSYNC.RECONVERGENT B1 ;  /* 0x0000000000017941 */ /* 0x000fea0003800200 */
.L_x_2503:
[C-C-:B------:R-:W-:Y:S02]  /*1810*/  PRMT R4, R26.reuse, 0x5410, R27.reuse ;  /* 0x000054101a047816 */ /* 0x140fe4000000001b */
[----:B------:R-:W-:Y:S02]  /*1820*/  PRMT R5, R26, 0x7632, R27 ;  /* 0x000076321a057816 */ /* 0x000fe4000000001b */
[C-C-:B------:R-:W-:Y:S01]  /*1830*/  PRMT R6, R30.reuse, 0x5410, R31.reuse ;  /* 0x000054101e067816 */ /* 0x140fe2000000001f */
[----:B------:R0:W-:Y:S04]  /*1840*/  STS [R20], R4 ;  /* 0x0000000414007388 */ /* 0x0001e80000000800 */
[----:B------:R1:W-:Y:S04]  /*1850*/  STS [R34], R5 ;  /* 0x0000000522007388 */ /* 0x0003e80000000800 */
[----:B------:R1:W-:Y:S01]  /*1860*/  STS [R14], R6 ;  /* 0x000000060e007388 */ /* 0x0003e20000000800 */
[----:B0-----:R-:W-:-:S05]  /*1870*/  PRMT R4, R30, 0x7632, R31 ;  /* 0x000076321e047816 */ /* 0x001fca000000001f */
[----:B------:R1:W-:Y:S02]  /*1880*/  STS [R15], R4 ;  /* 0x000000040f007388 */ /* 0x0003e40000000800 */
.L_x_2502:
[----:B------:R-:W-:Y:S05]  /*1890*/  BSYNC.RECONVERGENT B0 ;  /* 0x0000000000007941 */ /* 0x000fea0003800200 */
.L_x_2501:
[----:B------:R-:W-:Y:S01]  /*18a0*/  BAR.SYNC.DEFER_BLOCKING 0x0 ;  /* 0x0000000000007b1d */ /* 0x000fe20000010000 */
[----:B------:R-:W-:-:S05]  /*18b0*/  @!P6 IMAD R25, R25, R32, R29 ;  /* 0x000000201919e224 */ /* 0x000fca00078e021d */
[C---:B------:R-:W-:Y:S02]  /*18c0*/  @!P6 LEA R0, R25.reuse, R0, 0x1 ;  /* 0x000000001900e211 */ /* 0x040fe400078e08ff */
[----:B------:R-:W-:-:S03]  /*18d0*/  @!P6 LEA R3, R25, R3, 0x1 ;  /* 0x000000031903e211 */ /* 0x000fc600078e08ff */
[----:B------:R0:W2:Y:S04]  /*18e0*/  @!P6 LDS.64 R30, [R0] ;  /* 0x00000000001ee984 */ /* 0x0000a80000000a00 */
[----:B------:R0:W3:Y:S01]  /*18f0*/  @!P6 LDS.64 R26, [R3] ;  /* 0x00000000031ae984 */ /* 0x0000e20000000a00 */
[----:B------:R-:W-:Y:S06]  /*1900*/  BAR.SYNC.DEFER_BLOCKING 0x0 ;  /* 0x0000000000007b1d */ /* 0x000fec0000010000 */
.L_x_2499:
[----:B------:R-:W-:Y:S05]  /*1910*/  BSYNC.RECONVERGENT B6 ;  /* 0x0000000000067941 */ /* 0x000fea0003800200 */
.L_x_2497:
[----:B------:R-:W-:Y:S01]  /*1920*/  ISETP.GT.U32.AND P0, PT, R22, 0x1f, PT ;  /* 0x0000001f1600780c */ /* 0x000fe20003f04070 */
[----:B0-----:R-:W-:-:S12]  /*1930*/  IMAD.MOV.U32 R0, RZ, RZ, -0x800001 ;  /* 0xff7fffffff007424 */ /* 0x001fd800078e00ff */
[----:B------:R-:W-:Y:S05]  /*1940*/  @P0 BRA `(.L_x_2505) ;  /* 0x0000000000e80947 */ /* 0x000fea0003800000 */
[----:B------:R-:W0:Y:S01]  /*1950*/  S2R R10, SR_CgaCtaId ;  /* 0x00000000000a7919 */ /* 0x000e220000008800 */
[----:B------:R-:W-:Y:S01]  /*1960*/  MOV R9, 0x400 ;  /* 0x0000040000097802 */ /* 0x000fe20000000f00 */
[----:B--23--:R-:W-:Y:S01]  /*1970*/  HMUL2 R13, R31, R27 ;  /* 0x0000001b1f0d7232 */ /* 0x00cfe20000000000 */
[----:B------:R-:W-:Y:S01]  /*1980*/  ISETP.GT.U32.AND P0, PT, R22, 0x13, PT ;  /* 0x000000131600780c */ /* 0x000fe20003f04070 */
[----:B------:R-:W-:Y:S01]  /*1990*/  BSSY.RECONVERGENT B0, `(.L_x_2506) ;  /* 0x0000013000007945 */ /* 0x000fe20003800200 */
[----:B------:R-:W-:Y:S01]  /*19a0*/  IADD3 R3, PT, PT, R9, 0x40, RZ ;  /* 0x0000004009037810 */ /* 0x000fe20007ffe0ff */
[----:B------:R-:W-:-:S05]  /*19b0*/  HFMA2 R13, R30, R26, R13 ;  /* 0x0000001a1e0d7231 */ /* 0x000fca000000000d */
[--C-:B------:R-:W-:Y:S02]  /*19c0*/  HADD2.F32 R8, -RZ, R13.reuse.H0_H0 ;  /* 0x2000000dff087230 */ /* 0x100fe40000004100 */
[----:B------:R-:W-:Y:S01]  /*19d0*/  HADD2.F32 R13, -RZ, R13.H1_H1 ;  /* 0x3000000dff0d7230 */ /* 0x000fe20000004100 */
[----:B0-----:R-:W-:-:S04]  /*19e0*/  LEA R3, R10, R3, 0x18 ;  /* 0x000000030a037211 */ /* 0x001fc800078ec0ff */
[----:B------:R-:W-:-:S05]  /*19f0*/  LEA R3, R22, R3, 0x3 ;  /* 0x0000000316037211 */ /* 0x000fca00078e18ff */
[----:B------:R0:W-:Y:S01]  /*1a00*/  STS.64 [R3], R30 ;  /* 0x0000001e03007388 */ /* 0x0001e20000000a00 */
[----:B------:R-:W-:Y:S05]  /*1a10*/  @P0 BRA `(.L_x_2507) ;  /* 0x0000000000280947 */ /* 0x000fea0003800000 */
[----:B------:R-:W2:Y:S01]  /*1a20*/  LDCU UR4, c[0x0][0x3f4] ;  /* 0x00007e80ff0477ac */ /* 0x000ea20008000800 */
[----:B-1----:R-:W1:Y:S01]  /*1a30*/  LDC.64 R4, c[0x0][0x3b8] ;  /* 0x0000ee00ff047b82 */ /* 0x002e620000000a00 */
[----:B------:R-:W-:Y:S02]  /*1a40*/  SHF.R.U32.HI R7, RZ, 0x1, R22 ;  /* 0x00000001ff077819 */ /* 0x000fe40000011616 */
[----:B0-----:R-:W-:Y:S01]  /*1a50*/  LOP3.LUT R3, R76, 0x4, RZ, 0xc0, !PT ;  /* 0x000000044c037812 */ /* 0x001fe200078ec0ff */
[----:B--2---:R-:W-:Y:S02]  /*1a60*/  IMAD R24, R24, UR4, RZ ;  /* 0x0000000418187c24 */ /* 0x004fe4000f8e02ff */
[----:B------:R-:W-:Y:S02]  /*1a70*/  IMAD R6, R7, UR4, R18 ;  /* 0x0000000407067c24 */ /* 0x000fe4000f8e0212 */
[----:B------:R-:W-:-:S05]  /*1a80*/  IMAD R3, R24, 0x50, R3 ;  /* 0x0000005018037824 */ /* 0x000fca00078e0203 */
[----:B------:R-:W-:-:S05]  /*1a90*/  LEA R3, R6, R3, 0x3 ;  /* 0x0000000306037211 */ /* 0x000fca00078e18ff */
[----:B-1----:R-:W-:-:S05]  /*1aa0*/  IMAD.WIDE R4, R3, 0x2, R4 ;  /* 0x0000000203047825 */ /* 0x002fca00078e0204 */
[----:B------:R2:W-:Y:S02]  /*1ab0*/  STG.E.64 desc[UR36][R4.64], R26 ;  /* 0x0000001a04007986 */ /* 0x0005e4000c101b24 */
.L_x_2507:
[----:B------:R-:W-:Y:S05]  /*1ac0*/  BSYNC.RECONVERGENT B0 ;  /* 0x0000000000007941 */ /* 0x000fea0003800200 */
.L_x_2506:
[----:B------:R-:W-:Y:S01]  /*1ad0*/  UMOV UR4, 0xffffffff ;  /* 0xffffffff00047882 */ /* 0x000fe20000000000 */
[----:B------:R-:W-:Y:S02]  /*1ae0*/  FADD.FTZ R13, R8, R13 ;  /* 0x0000000d080d7221 */ /* 0x000fe40000010000 */
[----:B------:R-:W-:Y:S05]  /*1af0*/  BRA.DIV UR4, `(.L_x_2508) ;  /* 0x0000008204987947 */ /* 0x000fea000b800000 */
[----:B-1----:R-:W0:Y:S02]  /*1b00*/  SHFL.BFLY PT, R14, R13, 0x10, 0x1f ;  /* 0x0e001f000d0e7f89 */ /* 0x002e2400000e0000 */
[----:B0-----:R-:W-:-:S05]  /*1b10*/  FADD.FTZ R3, R13, R14 ;  /* 0x0000000e0d037221 */ /* 0x001fca0000010000 */
[----:B------:R-:W2:Y:S02]  /*1b20*/  SHFL.BFLY PT, R14, R3, 0x8, 0x1f ;  /* 0x0d001f00030e7f89 */ /* 0x000ea400000e0000 */
[----:B--2---:R-:W-:-:S05]  /*1b30*/  FADD.FTZ R4, R3, R14 ;  /* 0x0000000e03047221 */ /* 0x004fca0000010000 */
[----:B------:R-:W0:Y:S02]  /*1b40*/  SHFL.BFLY PT, R14, R4, 0x4, 0x1f ;  /* 0x0c801f00040e7f89 */ /* 0x000e2400000e0000 */
[----:B0-----:R-:W-:-:S05]  /*1b50*/  FADD.FTZ R5, R4, R14 ;  /* 0x0000000e04057221 */ /* 0x001fca0000010000 */
[----:B------:R-:W0:Y:S02]  /*1b60*/  SHFL.BFLY PT, R14, R5, 0x2, 0x1f ;  /* 0x0c401f00050e7f89 */ /* 0x000e2400000e0000 */
[----:B0-----:R-:W-:-:S05]  /*1b70*/  FADD.FTZ R6, R5, R14 ;  /* 0x0000000e05067221 */ /* 0x001fca0000010000 */
[----:B------:R0:W1:Y:S02]  /*1b80*/  SHFL.BFLY PT, R14, R6, 0x1, 0x1f ;  /* 0x0c201f00060e7f89 */ /* 0x00006400000e0000 */
.L_x_2617:
[----:B------:R-:W-:Y:S01]  /*1b90*/  ISETP.NE.AND P0, PT, R22, RZ, PT ;  /* 0x000000ff1600720c */ /* 0x000fe20003f05270 */
[----:B-1----:R-:W-:-:S12]  /*1ba0*/  FADD.FTZ R14, R6, R14 ;  /* 0x0000000e060e7221 */ /* 0x002fd80000010000 */
[----:B------:R-:W-:Y:S05]  /*1bb0*/  @P0 BRA `(.L_x_2505) ;  /* 0x00000000004c0947 */ /* 0x000fea0003800000 */
[----:B------:R-:W1:Y:S02]  /*1bc0*/  LDCU.64 UR4, c[0x0][0x438] ;  /* 0x00008700ff0477ac */ /* 0x000e640008000a00 */
[----:B-1----:R-:W-:Y:S01]  /*1bd0*/  ISETP.NE.U32.AND P0, PT, RZ, UR4, PT ;  /* 0x00000004ff007c0c */ /* 0x002fe2000bf05070 */
[----:B------:R-:W1:Y:S03]  /*1be0*/  LDCU UR4, c[0x0][0x410] ;  /* 0x00008200ff0477ac */ /* 0x000e660008000800 */
[----:B------:R-:W-:-:S13]  /*1bf0*/  ISETP.NE.AND.EX P0, PT, RZ, UR5, PT, P0 ;  /* 0x00000005ff007c0c */ /* 0x000fda000bf05300 */
[----:B0-----:R-:W0:Y:S01]  /*1c00*/  @P0 LDC R6, c[0x0][0x440] ;  /* 0x00011000ff060b82 */ /* 0x001e220000000800 */
[----:B-----5:R-:W-:-:S07]  /*1c10*/  @P0 IMAD.IADD R0, R16, 0x1, -R23 ;  /* 0x0000000110000824 */ /* 0x020fce00078e0a17 */
[----:B------:R-:W2:Y:S01]  /*1c20*/  @P0 LDC.64 R4, c[0x0][0x438] ;  /* 0x00010e00ff040b82 */ /* 0x000ea20000000a00 */
[----:B0-----:R-:W-:-:S04]  /*1c30*/  @P0 IMAD R3, R77, R6, R0 ;  /* 0x000000064d030224 */ /* 0x001fc800078e0200 */
[----:B------:R-:W-:-:S04]  /*1c40*/  @P0 IMAD R3, R3, R6, R0 ;  /* 0x0000000603030224 */ /* 0x000fc800078e0200 */
[----:B--2---:R-:W-:-:S06]  /*1c50*/  @P0 IMAD.WIDE R4, R3, 0x2, R4 ;  /* 0x0000000203040825 */ /* 0x004fcc00078e0204 */
[----:B------:R-:W2:Y:S01]  /*1c60*/  @P0 LDG.E.U16 R4, desc[UR36][R4.64] ;  /* 0x0000002404040981 */ /* 0x000ea2000c1e1500 */
[----:B------:R-:W-:Y:S01]  /*1c70*/  IADD3 R9, PT, PT, R9, 0x140, RZ ;  /* 0x0000014009097810 */ /* 0x000fe20007ffe0ff */
[----:B-1----:R-:W-:Y:S01]  /*1c80*/  FMUL.FTZ R0, R14, UR4 ;  /* 0x000000040e007c20 */ /* 0x002fe20008410000 */
[----:B------:R-:W-:Y:S02]  /*1c90*/  IADD3 R6, PT, PT, -R19, R16, RZ ;  /* 0x0000001013067210 */ /* 0x000fe40007ffe1ff */
[----:B------:R-:W-:-:S04]  /*1ca0*/  LEA R7, R10, R9, 0x18 ;  /* 0x000000090a077211 */ /* 0x000fc800078ec0ff */
[----:B------:R-:W-:Y:S01]  /*1cb0*/  LEA R7, R6, R7, 0x2 ;  /* 0x0000000706077211 */ /* 0x000fe200078e10ff */
[----:B--2---:R-:W-:-:S05]  /*1cc0*/  @P0 HADD2.F32 R3, -RZ, R4.H0_H0 ;  /* 0x20000004ff030230 */ /* 0x004fca0000004100 */
[----:B------:R-:W-:-:S05]  /*1cd0*/  @P0 FADD.FTZ R0, R0, R3 ;  /* 0x0000000300000221 */ /* 0x000fca0000010000 */
[----:B------:R4:W-:Y:S02]  /*1ce0*/  STS [R7], R0 ;  /* 0x0000000007007388 */ /* 0x0009e40000000800 */
.L_x_2505:
[----:B------:R-:W-:Y:S05]  /*1cf0*/  WARPSYNC.ALL ;  /* 0x0000000000007948 */ /* 0x000fea0003800000 */
[----:B------:R-:W-:Y:S01]  /*1d00*/  IMAD.IADD R3, R16, 0x1, -R19 ;  /* 0x0000000110037824 */ /* 0x000fe200078e0a13 */
[----:B------:R-:W0:Y:S01]  /*1d10*/  LDCU UR4, c[0x0][0x3f0] ;  /* 0x00007e00ff0477ac */ /* 0x000e220008000800 */
[----:B------:R-:W-:Y:S03]  /*1d20*/  BSSY.RECONVERGENT B0, `(.L_x_2509) ;  /* 0x0000266000007945 */ /* 0x000fe60003800200 */
[----:B-1----:R-:W-:Y:S01]  /*1d30*/  IADD3 R4, PT, PT, R3, 0x1f, RZ ;  /* 0x0000001f03047810 */ /* 0x002fe20007ffe0ff */
[----:B------:R-:W1:Y:S03]  /*1d40*/  LDCU UR15, c[0x0][0x3f8] ;  /* 0x00007f00ff0f77ac */ /* 0x000e660008000800 */
[----:B------:R-:W-:Y:S01]  /*1d50*/  SHF.R.S32.HI R5, RZ, 0x1f, R4 ;  /* 0x0000001fff057819 */ /* 0x000fe20000011404 */
[----:B------:R-:W1:Y:S03]  /*1d60*/  LDCU UR16, c[0x0][0x410] ;  /* 0x00008200ff1077ac */ /* 0x000e660008000800 */
[----:B------:R-:W-:Y:S01]  /*1d70*/  LEA.HI R5, R5, R4, RZ, 0x5 ;  /* 0x0000000405057211 */ /* 0x000fe200078f28ff */
[----:B------:R-:W1:Y:S03]  /*1d80*/  LDCU.64 UR8, c[0x0][0x3c8] ;  /* 0x00007900ff0877ac */ /* 0x000e660008000a00 */
[----:B------:R-:W-:Y:S01]  /*1d90*/  LOP3.LUT R142, R5, 0xffffffe0, RZ, 0xc0, !PT ;  /* 0xffffffe0058e7812 */ /* 0x000fe200078ec0ff */
[----:B------:R-:W1:Y:S01]  /*1da0*/  LDCU.64 UR10, c[0x0][0x3b8] ;  /* 0x00007700ff0a77ac */ /* 0x000e620008000a00 */
[----:B0-----:R-:W-:Y:S01]  /*1db0*/  IMAD R20, R28, UR4, R77 ;  /* 0x000000041c147c24 */ /* 0x001fe2000f8e024d */
[----:B------:R-:W-:Y:S01]  /*1dc0*/  BAR.SYNC.DEFER_BLOCKING 0x0 ;  /* 0x0000000000007b1d */ /* 0x000fe20000010000 */
[----:B------:R-:W-:-:S02]  /*1dd0*/  ISETP.GE.AND P0, PT, R22, R142, PT ;  /* 0x0000008e1600720c */ /* 0x000fc40003f06270 */
[----:B------:R-:W-:-:S03]  /*1de0*/  IMAD R20, R20, 0x50, RZ ;  /* 0x0000005014147824 */ /* 0x000fc600078e02ff */
[----:B------:R-:W0:Y:S01]  /*1df0*/  LDCU.64 UR18, c[0x0][0x438] ;  /* 0x00008700ff1277ac */ /* 0x000e220008000a00 */
[----:B------:R-:W0:Y:S07]  /*1e00*/  LDCU.64 UR12, c[0x0][0x448] ;  /* 0x00008900ff0c77ac */ /* 0x000e2e0008000a00 */
[----:B------:R-:W-:Y:S05]  /*1e10*/  @P0 BRA `(.L_x_2510) ;  /* 0x0000002400580947 */ /* 0x000fea0003800000 */
[----:B------:R-:W1:Y:S01]  /*1e20*/  LDC R4, c[0x0][0x3f4] ;  /* 0x0000fd00ff047b82 */ /* 0x000e620000000800 */
[----:B------:R-:W-:Y:S01]  /*1e30*/  UMOV UR4, 0x400 ;  /* 0x0000040000047882 */ /* 0x000fe20000000000 */
[----:B------:R-:W2:Y:S01]  /*1e40*/  LDCU UR14, c[0x0][0x440] ;  /* 0x00008800ff0e77ac */ /* 0x000ea20008000800 */
[C---:B------:R-:W-:Y:S01]  /*1e50*/  IMAD.IADD R141, R19.reuse, 0x1, R22 ;  /* 0x00000001138d7824 */ /* 0x040fe200078e0216 */
[----:B------:R-:W-:-:S04]  /*1e60*/  IADD3 R142, PT, PT, R19, R142, RZ ;  /* 0x0000008e138e7210 */ /* 0x000fc80007ffe0ff */
[----:B------:R-:W3:Y:S01]  /*1e70*/  S2UR UR5, SR_CgaCtaId ;  /* 0x00000000000579c3 */ /* 0x000ee20000008800 */
[----:B--2---:R-:W-:Y:S01]  /*1e80*/  IMAD R144, R77, UR14, R16 ;  /* 0x0000000e4d907c24 */ /* 0x004fe2000f8e0210 */
[----:B-1----:R-:W-:-:S03]  /*1e90*/  IABS R21, R4 ;  /* 0x0000000400157213 */ /* 0x002fc60000000000 */
[----:B------:R-:W-:Y:S01]  /*1ea0*/  IMAD R144, R144, UR14, R141 ;  /* 0x0000000e90907c24 */ /* 0x000fe2000f8e028d */
[----:B------:R-:W1:Y:S01]  /*1eb0*/  I2F.RP R48, R21 ;  /* 0x0000001500307306 */ /* 0x000e620000209400 */
[----:B---3--:R-:W-:Y:S02]  /*1ec0*/  ULEA UR6, UR5, UR4, 0x18 ;  /* 0x0000000405067291 */ /* 0x008fe4000f8ec0ff */
[----:B------:R-:W-:-:S04]  /*1ed0*/  UIADD3 UR4, UPT, UPT, UR4, 0x140, URZ ;  /* 0x0000014004047890 */ /* 0x000fc8000fffe0ff */
[----:B------:R-:W-:-:S03]  /*1ee0*/  ULEA UR4, UR5, UR4, 0x18 ;  /* 0x0000000405047291 */ /* 0x000fc6000f8ec0ff */
[----:B----4-:R-:W2:Y:S01]  /*1ef0*/  LDS.128 R4, [UR6+0x40] ;  /* 0x00004006ff047984 */ /* 0x010ea20008000c00 */
[----:B-1----:R-:W1:Y:S02]  /*1f00*/  MUFU.RCP R64, R48 ;  /* 0x0000003000407308 */ /* 0x002e640000001000 */
[----:B------:R-:W-:Y:S01]  /*1f10*/  IADD3 R145, PT, PT, R76, UR4, RZ ;  /* 0x000000044c917c10 */ /* 0x000fe2000fffe0ff */
[----:B------:R-:W3:Y:S04]  /*1f20*/  LDS.128 R8, [UR6+0x50] ;  /* 0x00005006ff087984 */ /* 0x000ee80008000c00 */
[----:B------:R-:W4:Y:S04]  /*1f30*/  LDS.128 R12, [UR6+0x60] ;  /* 0x00006006ff0c7984 */ /* 0x000f280008000c00 */
[----:B------:R-:W0:Y:S04]  /*1f40*/  LDS.128 R24, [UR6+0x70] ;  /* 0x00007006ff187984 */ /* 0x000e280008000c00 */
[----:B------:R-:W0:Y:S01]  /*1f50*/  LDS.128 R28, [UR6+0x80] ;  /* 0x00008006ff1c7984 */ /* 0x000e220008000c00 */
[----:B-1----:R-:W-:-:S03]  /*1f60*/  IADD3 R79, PT, PT, R64, 0xffffffe, RZ ;  /* 0x0ffffffe404f7810 */ /* 0x002fc60007ffe0ff */
[----:B------:R-:W1:Y:S04]  /*1f70*/  LDS.128 R32, [UR6+0x90] ;  /* 0x00009006ff207984 */ /* 0x000e680008000c00 */
[----:B------:R-:W0:Y:S01]  /*1f80*/  LDS.128 R36, [UR6+0xa0] ;  /* 0x0000a006ff247984 */ /* 0x000e220008000c00 */
[----:B------:R-:W2:Y:S03]  /*1f90*/  F2I.FTZ.U32.TRUNC.NTZ R79, R79 ;  /* 0x0000004f004f7305 */ /* 0x000ea6000021f000 */
[----:B------:R-:W0:Y:S04]  /*1fa0*/  LDS.128 R40, [UR6+0xb0] ;  /* 0x0000b006ff287984 */ /* 0x000e280008000c00 */
[----:B------:R-:W0:Y:S04]  /*1fb0*/  LDS.128 R44, [UR6+0xc0] ;  /* 0x0000c006ff2c7984 */ /* 0x000e280008000c00 */
[----:B------:R-:W0:Y:S04]  /*1fc0*/  LDS.128 R48, [UR6+0xd0] ;  /* 0x0000d006ff307984 */ /* 0x000e280008000c00 */
[----:B------:R-:W0:Y:S01]  /*1fd0*/  LDS.128 R52, [UR6+0xe0] ;  /* 0x0000e006ff347984 */ /* 0x000e220008000c00 */
[----:B--2---:R-:W-:-:S03]  /*1fe0*/  IADD3 R80, PT, PT, RZ, -R79, RZ ;  /* 0x8000004fff507210 */ /* 0x004fc60007ffe0ff */
[----:B------:R-:W2:Y:S02]  /*1ff0*/  LDS.128 R56, [UR6+0xf0] ;  /* 0x0000f006ff387984 */ /* 0x000ea40008000c00 */
[----:B------:R-:W-:Y:S02]  /*2000*/  IMAD R77, R80, R21, RZ ;  /* 0x00000015504d7224 */ /* 0x000fe400078e02ff */
[----:B------:R-:W0:Y:S04]  /*2010*/  LDS.128 R60, [UR6+0x100] ;  /* 0x00010006ff3c7984 */ /* 0x000e280008000c00 */
[----:B------:R-:W0:Y:S04]  /*2020*/  LDS.128 R64, [UR6+0x110] ;  /* 0x00011006ff407984 */ /* 0x000e280008000c00 */
[----:B------:R-:W0:Y:S04]  /*2030*/  LDS.128 R68, [UR6+0x120] ;  /* 0x00012006ff447984 */ /* 0x000e280008000c00 */
[----:B------:R-:W0:Y:S01]  /*2040*/  LDS.128 R72, [UR6+0x130] ;  /* 0x00013006ff487984 */ /* 0x000e220008000c00 */
[----:B------:R-:W3:Y:S02]  /*2050*/  LDCU.64 UR6, c[0x0][0x420] ;  /* 0x00008400ff0677ac */ /* 0x000ee40008000a00 */
[----:B---3--:R-:W-:Y:S01]  /*2060*/  IADD3 R22, P1, P2, R78, UR6, R141 ;  /* 0x000000064e167c10 */ /* 0x008fe2000fa3e08d */
[----:B------:R-:W-:Y:S01]  /*2070*/  HFMA2 R78, -RZ, RZ, 0, 0 ;  /* 0x00000000ff4e7431 */ /* 0x000fe200000001ff */
[----:B------:R-:W-:-:S02]  /*2080*/  ISETP.NE.U32.AND P0, PT, RZ, UR6, PT ;  /* 0x00000006ff007c0c */ /* 0x000fc4000bf05070 */
[----:B------:R-:W-:Y:S02]  /*2090*/  IADD3.X R143, PT, PT, R143, UR7, RZ, P1, P2 ;  /* 0x000000078f8f7c10 */ /* 0x000fe40008fe44ff */
[----:B------:R-:W-:Y:S01]  /*20a0*/  ISETP.NE.AND.EX P0, PT, RZ, UR7, PT, P0 ;  /* 0x00000007ff007c0c */ /* 0x000fe2000bf05300 */
[----:B-12-4-:R-:W-:-:S12]  /*20b0*/  IMAD.HI.U32 R140, R79, R77, R78 ;  /* 0x0000004d4f8c7227 */ /* 0x016fd800078e004e */
.L_x_2545:
[----:B------:R-:W-:Y:S01]  /*20c0*/  @P0 IMAD.MOV.U32 R148, RZ, RZ, R22 ;  /* 0x000000ffff940224 */ /* 0x000fe200078e0016 */
[----:B------:R-:W-:Y:S01]  /*20d0*/  @P0 MOV R149, R143 ;  /* 0x0000008f00950202 */ /* 0x000fe20000000f00 */
[----:B------:R-:W1:Y:S04]  /*20e0*/  LDC R147, c[0x0][0x3f4] ;  /* 0x0000fd00ff937b82 */ /* 0x000e680000000800 */
[----:B------:R-:W2:Y:S01]  /*20f0*/  @P0 LDG.E.U8 R148, desc[UR36][R148.64] ;  /* 0x0000002494940981 */ /* 0x000ea2000c1e1100 */
[----:B------:R-:W-:Y:S01]  /*2100*/  IABS R151, R141 ;  /* 0x0000008d00977213 */ /* 0x000fe20000000000 */
[----:B------:R-:W-:Y:S01]  /*2110*/  BSSY.RECONVERGENT B1, `(.L_x_2511) ;  /* 0x0000027000017945 */ /* 0x000fe20003800200 */
[----:B------:R-:W-:-:S03]  /*2120*/  ISETP.GE.AND P2, PT, R141, RZ, PT ;  /* 0x000000ff8d00720c */ /* 0x000fc60003f46270 */
[----:B------:R-:W-:-:S05]  /*2130*/  IMAD.HI.U32 R146, R140, R151, RZ ;  /* 0x000000978c927227 */ /* 0x000fca00078e00ff */
[----:B------:R-:W-:Y:S02]  /*2140*/  IADD3 R146, PT, PT, -R146, RZ, RZ ;  /* 0x000000ff92927210 */ /* 0x000fe40007ffe1ff */
[----:B-1----:R-:W-:Y:S01]  /*2150*/  IABS R153, R147 ;  /* 0x0000009300997213 */ /* 0x002fe20000000000 */
[C---:B------:R-:W-:Y:S01]  /*2160*/  IMAD R150, R147.reuse, 0x50, RZ ;  /* 0x0000005093967824 */ /* 0x040fe200078e02ff */
[----:B------:R-:W-:-:S03]  /*2170*/  ISETP.NE.AND P4, PT, R147, RZ, PT ;  /* 0x000000ff9300720c */ /* 0x000fc60003f85270 */
[----:B------:R-:W-:-:S05]  /*2180*/  IMAD R146, R153, R146, R151 ;  /* 0x0000009299927224 */ /* 0x000fca00078e0297 */
[----:B------:R-:W-:-:S13]  /*2190*/  ISETP.GT.U32.AND P1, PT, R21, R146, PT ;  /* 0x000000921500720c */ /* 0x000fda0003f24070 */
[----:B------:R-:W-:-:S04]  /*21a0*/  @!P1 IADD3 R146, PT, PT, R146, -R153, RZ ;  /* 0x8000009992929210 */ /* 0x000fc80007ffe0ff */
[----:B------:R-:W-:-:S13]  /*21b0*/  ISETP.GT.U32.AND P1, PT, R21, R146, PT ;  /* 0x000000921500720c */ /* 0x000fda0003f24070 */
[----:B------:R-:W-:Y:S01]  /*21c0*/  @!P1 IMAD.IADD R146, R146, 0x1, -R153 ;  /* 0x0000000192929824 */ /* 0x000fe200078e0a99 */
[----:B------:R-:W-:-:S04]  /*21d0*/  ISETP.GE.AND P1, PT, R141, R16, PT ;  /* 0x000000108d00720c */ /* 0x000fc80003f26270 */
[----:B------:R-:W-:Y:S02]  /*21e0*/  @!P2 IADD3 R146, PT, PT, -R146, RZ, RZ ;  /* 0x000000ff9292a210 */ /* 0x000fe40007ffe1ff */
[----:B------:R-:W-:-:S04]  /*21f0*/  @!P4 LOP3.LUT R146, RZ, R147, RZ, 0x33, !PT ;  /* 0x00000093ff92c212 */ /* 0x000fc800078e33ff */
[----:B------:R-:W-:Y:S02]  /*2200*/  SHF.L.U32 R154, R146, 0x3, RZ ;  /* 0x00000003929a7819 */ /* 0x000fe400000006ff */
[----:B--2---:R-:W-:Y:S01]  /*2210*/  ISETP.NE.AND P3, PT, R148, RZ, P0 ;  /* 0x000000ff9400720c */ /* 0x004fe20000765270 */
[----:B-----5:R-:W-:-:S12]  /*2220*/  @P1 BRA `(.L_x_2512) ;  /* 0x0000000000541947 */ /* 0x020fd80003800000 */
[----:B------:R-:W-:Y:S02]  /*2230*/  ISETP.GE.AND P2, PT, R154, R150, PT ;  /* 0x000000969a00720c */ /* 0x000fe40003f46270 */
[----:B------:R-:W-:Y:S02]  /*2240*/  CS2R R78, SRZ ;  /* 0x00000000004e7805 */ /* 0x000fe4000001ff00 */
[----:B------:R-:W-:-:S09]  /*2250*/  CS2R R76, SRZ ;  /* 0x00000000004c7805 */ /* 0x000fd2000001ff00 */
        /* <DEDUP_REMOVED lines=8> */
[----:B------:R-:W-:Y:S02]  /*22e0*/  IMAD R77, R147, UR15, RZ ;  /* 0x0000000f934d7c24 */ /* 0x000fe4000f8e02ff */
[----:B------:R-:W-:-:S05]  /*22f0*/  IMAD R76, R20, R147, RZ ;  /* 0x00000093144c7224 */ /* 0x000fca00078e02ff */
[----:B------:R-:W-:Y:S01]  /*2300*/  SHF.R.S32.HI R78, RZ, 0x1f, R76 ;  /* 0x0000001fff4e7819 */ /* 0x000fe2000001144c */
[----:B--2---:R-:W-:-:S04]  /*2310*/  IMAD R77, R148, R77, RZ ;  /* 0x0000004d944d7224 */ /* 0x004fc800078e02ff */
[----:B------:R-:W-:-:S05]  /*2320*/  IMAD R77, R77, 0x50, R154 ;  /* 0x000000504d4d7824 */ /* 0x000fca00078e029a */
[----:B------:R-:W-:-:S04]  /*2330*/  IADD3 R79, P2, PT, R77, R76, RZ ;  /* 0x0000004c4d4f7210 */ /* 0x000fc80007f5e0ff */
[----:B------:R-:W-:Y:S02]  /*2340*/  LEA.HI.X.SX32 R78, R77, R78, 0x1, P2 ;  /* 0x0000004e4d4e7211 */ /* 0x000fe400010f0eff */
[----:B------:R-:W-:-:S04]  /*2350*/  LEA R76, P2, R79, UR10, 0x1 ;  /* 0x0000000a4f4c7c11 */ /* 0x000fc8000f8408ff */
[----:B------:R-:W-:-:S06]  /*2360*/  LEA.HI.X R77, R79, UR11, R78, 0x1, P2 ;  /* 0x0000000b4f4d7c11 */ /* 0x000fcc00090f0c4e */
[----:B------:R-:W5:Y:S03]  /*2370*/  LDG.E.128 R76, desc[UR36][R76.64] ;  /* 0x000000244c4c7981 */ /* 0x000f66000c1e1d00 */
.L_x_2512:
[----:B0-----:R-:W-:Y:S05]  /*2380*/  BSYNC.RECONVERGENT B1 ;  /* 0x0000000000017941 */ /* 0x001fea0003800200 */
.L_x_2511:
[----:B------:R-:W-:Y:S01]  /*2390*/  BSSY.RECONVERGENT B1, `(.L_x_2513) ;  /* 0x0000019000017945 */ /* 0x000fe20003800200 */
[----:B------:R-:W-:-:S03]  /*23a0*/  IADD3 R152, PT, PT, R146, R147, RZ ;  /* 0x0000009392987210 */ /* 0x000fc60007ffe0ff */
[----:B------:R-:W-:Y:S05]  /*23b0*/  @P1 BRA `(.L_x_2514) ;  /* 0x0000000000581947 */ /* 0x000fea0003800000 */
[----:B------:R-:W-:Y:S01]  /*23c0*/  IMAD.SHL.U32 R151, R152, 0x8, RZ ;  /* 0x0000000898977824 */ /* 0x000fe200078e00ff */
[----:B------:R-:W-:Y:S02]  /*23d0*/  CS2R R82, SRZ ;  /* 0x0000000000527805 */ /* 0x000fe4000001ff00 */
[----:B------:R-:W-:Y:S02]  /*23e0*/  CS2R R80, SRZ ;  /* 0x0000000000507805 */ /* 0x000fe4000001ff00 */
        /* <DEDUP_REMOVED lines=9> */
[----:B------:R-:W-:Y:S02]  /*2480*/  IMAD R81, R147, UR15, RZ ;  /* 0x0000000f93517c24 */ /* 0x000fe4000f8e02ff */
[----:B------:R-:W-:Y:S02]  /*2490*/  IMAD R83, R20, R147, RZ ;  /* 0x0000009314537224 */ /* 0x000fe400078e02ff */
[----:B--2---:R-:W-:-:S04]  /*24a0*/  IMAD R80, R148, R81, RZ ;  /* 0x0000005194507224 */ /* 0x004fc800078e02ff */
[----:B------:R-:W-:-:S05]  /*24b0*/  IMAD R80, R80, 0x50, R151 ;  /* 0x0000005050507824 */ /* 0x000fca00078e0297 */
[----:B------:R-:W-:Y:S02]  /*24c0*/  SHF.R.S32.HI R81, RZ, 0x1f, R80 ;  /* 0x0000001fff517819 */ /* 0x000fe40000011450 */
[----:B------:R-:W-:-:S04]  /*24d0*/  IADD3 R82, P2, PT, R83, R80, RZ ;  /* 0x0000005053527210 */ /* 0x000fc80007f5e0ff */
[----:B------:R-:W-:Y:S02]  /*24e0*/  LEA.HI.X.SX32 R81, R83, R81, 0x1, P2 ;  /* 0x0000005153517211 */ /* 0x000fe400010f0eff */
[----:B------:R-:W-:-:S04]  /*24f0*/  LEA R80, P2, R82, UR10, 0x1 ;  /* 0x0000000a52507c11 */ /* 0x000fc8000f8408ff */
[----:B------:R-:W-:-:S06]  /*2500*/  LEA.HI.X R81, R82, UR11, R81, 0x1, P2 ;  /* 0x0000000b52517c11 */ /* 0x000fcc00090f0c51 */
[----:B------:R-:W5:Y:S03]  /*2510*/  LDG.E.128 R80, desc[UR36][R80.64] ;  /* 0x0000002450507981 */ /* 0x000f66000c1e1d00 */
.L_x_2514:
[----:B------:R-:W-:Y:S05]  /*2520*/  BSYNC.RECONVERGENT B1 ;  /* 0x0000000000017941 */ /* 0x000fea0003800200 */
.L_x_2513:
[----:B------:R-:W-:Y:S04]  /*2530*/  BSSY.RECONVERGENT B1, `(.L_x_2515) ;  /* 0x0000018000017945 */ /* 0x000fe80003800200 */
[----:B------:R-:W-:Y:S05]  /*2540*/  @P1 BRA `(.L_x_2516) ;  /* 0x0000000000581947 */ /* 0x000fea0003800000 */
[----:B------:R-:W-:Y:S02]  /*2550*/  LEA R151, R147, R154, 0x4 ;  /* 0x0000009a93977211 */ /* 0x000fe400078e20ff */
        /* <DEDUP_REMOVED lines=21> */
.L_x_2516:
[----:B------:R-:W-:Y:S05]  /*26b0*/  BSYNC.RECONVERGENT B1 ;  /* 0x0000000000017941 */ /* 0x000fea0003800200 */
.L_x_2515:
[----:B------:R-:W-:Y:S04]  /*26c0*/  BSSY.RECONVERGENT B1, `(.L_x_2517) ;  /* 0x0000019000017945 */ /* 0x000fe80003800200 */
[----:B------:R-:W-:Y:S05]  /*26d0*/  @P1 BRA `(.L_x_2518) ;  /* 0x00000000005c1947 */ /* 0x000fea0003800000 */
[----:B------:R-:W-:Y:S02]  /*26e0*/  LEA R88, R147, R152, 0x1 ;  /* 0x0000009893587211 */ /* 0x000fe400078e08ff */
[----:B------:R-:W-:Y:S02]  /*26f0*/  CS2R R90, SRZ ;  /* 0x00000000005a7805 */ /* 0x000fe4000001ff00 */
[----:B------:R-:W-:Y:S02]  /*2700*/  SHF.L.U32 R151, R88, 0x3, RZ ;  /* 0x0000000358977819 */ /* 0x000fe400000006ff */
        /* <DEDUP_REMOVED lines=20> */
.L_x_2518:
[----:B------:R-:W-:Y:S05]  /*2850*/  BSYNC.RECONVERGENT B1 ;  /* 0x0000000000017941 */ /* 0x000fea0003800200 */
.L_x_2517:
[----:B------:R-:W-:Y:S01]  /*2860*/  BSSY.RECONVERGENT B1, `(.L_x_2519) ;  /* 0x0000019000017945 */ /* 0x000fe20003800200 */
[----:B------:R-:W-:-:S03]  /*2870*/  IMAD R156, R147, 0x4, R152 ;  /* 0x00000004939c7824 */ /* 0x000fc600078e0298 */
        /* <DEDUP_REMOVED lines=23> */
.L_x_2520:
[----:B------:R-:W-:Y:S05]  /*29f0*/  BSYNC.RECONVERGENT B1 ;  /* 0x0000000000017941 */ /* 0x000fea0003800200 */
.L_x_2519:
[----:B------:R-:W-:Y:S01]  /*2a00*/  BSSY.RECONVERGENT B1, `(.L_x_2521) ;  /* 0x000001c000017945 */ /* 0x000fe20003800200 */
[C---:B------:R-:W-:Y:S02]  /*2a10*/  LEA R151, R147.reuse, R154, 0x6 ;  /* 0x0000009a93977211 */ /* 0x040fe400078e30ff */
[----:B------:R-:W-:Y:S01]  /*2a20*/  LEA R154, R147, R156, 0x1 ;  /* 0x0000009c939a7211 */ /* 0x000fe200078e08ff */
[----:B------:R-:W-:Y:S06]  /*2a30*/  @P1 BRA `(.L_x_2522) ;  /* 0x0000000000601947 */ /* 0x000fec0003800000 */
[----:B------:R-:W-:Y:S01]  /*2a40*/  IMAD R148, R147, 0x4, R152 ;  /* 0x0000000493947824 */ /* 0x000fe200078e0298 */
[----:B------:R-:W-:-:S04]  /*2a50*/  CS2R R98, SRZ ;  /* 0x0000000000627805 */ /* 0x000fc8000001ff00 */
[----:B------:R-:W-:-:S04]  /*2a60*/  SHF.L.U32 R97, R148, 0x3, RZ ;  /* 0x0000000394617819 */ /* 0x000fc800000006ff */
[----:B------:R-:W-:Y:S02]  /*2a70*/  ISETP.GE.AND P2, PT, R97, R150, PT ;  /* 0x000000966100720c */ /* 0x000fe40003f46270 */
[----:B------:R-:W-:-:S11]  /*2a80*/  CS2R R96, SRZ ;  /* 0x0000000000607805 */ /* 0x000fd6000001ff00 */
        /* <DEDUP_REMOVED lines=12> */
[----:B------:R-:W-:-:S04]  /*2b50*/  SHF.L.U32 R98, R98, 0x3, RZ ;  /* 0x0000000362627819 */ /* 0x000fc800000006ff */
[----:B------:R-:W-:Y:S02]  /*2b60*/  SHF.R.S32.HI R99, RZ, 0x1f, R98 ;  /* 0x0000001fff637819 */ /* 0x000fe40000011462 */
[----:B------:R-:W-:-:S04]  /*2b70*/  IADD3 R148, P2, PT, R149, R98, RZ ;  /* 0x0000006295947210 */ /* 0x000fc80007f5e0ff */
[----:B------:R-:W-:Y:S02]  /*2b80*/  LEA.HI.X.SX32 R99, R149, R99, 0x1, P2 ;  /* 0x0000006395637211 */ /* 0x000fe400010f0eff */
[----:B------:R-:W-:-:S04]  /*2b90*/  LEA R98, P2, R148, UR10, 0x1 ;  /* 0x0000000a94627c11 */ /* 0x000fc8000f8408ff */
[----:B------:R-:W-:-:S06]  /*2ba0*/  LEA.HI.X R99, R148, UR11, R99, 0x1, P2 ;  /* 0x0000000b94637c11 */ /* 0x000fcc00090f0c63 */
[----:B------:R-:W5:Y:S03]  /*2bb0*/  LDG.E.128 R96, desc[UR36][R98.64] ;  /* 0x0000002462607981 */ /* 0x000f66000c1e1d00 */
.L_x_2522:
[----:B------:R-:W-:Y:S05]  /*2bc0*/  BSYNC.RECONVERGENT B1 ;  /* 0x0000000000017941 */ /* 0x000fea0003800200 */
.L_x_2521:
[----:B------:R-:W-:Y:S04]  /*2bd0*/  BSSY.RECONVERGENT B1, `(.L_x_2523) ;  /* 0x000001b000017945 */ /* 0x000fe80003800200 */
[----:B------:R-:W-:Y:S05]  /*2be0*/  @P1 BRA `(.L_x_2524) ;  /* 0x0000000000641947 */ /* 0x000fea0003800000 */
[----:B------:R-:W-:Y:S02]  /*2bf0*/  LEA R148, R147, R152, 0x2 ;  /* 0x0000009893947211 */ /* 0x000fe400078e10ff */
[----:B------:R-:W-:-:S03]  /*2c00*/  CS2R R102, SRZ ;  /* 0x0000000000667805 */ /* 0x000fc6000001ff00 */
[----:B------:R-:W-:-:S05]  /*2c10*/  IMAD.IADD R148, R148, 0x1, R147 ;  /* 0x0000000194947824 */ /* 0x000fca00078e0293 */
        /* <DEDUP_REMOVED lines=22> */
.L_x_2524:
[----:B------:R-:W-:Y:S05]  /*2d80*/  BSYNC.RECONVERGENT B1 ;  /* 0x0000000000017941 */ /* 0x000fea0003800200 */
.L_x_2523:
[----:B------:R-:W-:Y:S04]  /*2d90*/  BSSY.RECONVERGENT B1, `(.L_x_2525) ;  /* 0x000001b000017945 */ /* 0x000fe80003800200 */
[----:B------:R-:W-:Y:S05]  /*2da0*/  @P1 BRA `(.L_x_2526) ;  /* 0x0000000000641947 */ /* 0x000fea0003800000 */
[----:B------:R-:W-:Y:S02]  /*2db0*/  LEA R148, R147, R152, 0x2 ;  /* 0x0000009893947211 */ /* 0x000fe400078e10ff */
[----:B------:R-:W-:-:S03]  /*2dc0*/  CS2R R106, SRZ ;  /* 0x00000000006a7805 */ /* 0x000fc6000001ff00 */
[----:B------:R-:W-:-:S05]  /*2dd0*/  IMAD R148, R147, 0x2, R148 ;  /* 0x0000000293947824 */ /* 0x000fca00078e0294 */
        /* <DEDUP_REMOVED lines=22> */
.L_x_2526:
[----:B------:R-:W-:Y:S05]  /*2f40*/  BSYNC.RECONVERGENT B1 ;  /* 0x0000000000017941 */ /* 0x000fea0003800200 */
.L_x_2525:
[----:B------:R-:W-:Y:S04]  /*2f50*/  BSSY.RECONVERGENT B1, `(.L_x_2527) ;  /* 0x0000017000017945 */ /* 0x000fe80003800200 */
[----:B------:R-:W-:Y:S05]  /*2f60*/  @P1 BRA `(.L_x_2528) ;  /* 0x0000000000541947 */ /* 0x000fea0003800000 */
[----:B------:R-:W-:Y:S02]  /*2f70*/  ISETP.GE.AND P2, PT, R151, R150, PT ;  /* 0x000000969700720c */ /* 0x000fe40003f46270 */
[----:B------:R-:W-:Y:S02]  /*2f80*/  CS2R R110, SRZ ;  /* 0x00000000006e7805 */ /* 0x000fe4000001ff00 */
[----:B------:R-:W-:-:S09]  /*2f90*/  CS2R R108, SRZ ;  /* 0x00000000006c7805 */ /* 0x000fd2000001ff00 */
        /* <DEDUP_REMOVED lines=18> */
.L_x_2528:
[----:B------:R-:W-:Y:S05]  /*30c0*/  BSYNC.RECONVERGENT B1 ;  /* 0x0000000000017941 */ /* 0x000fea0003800200 */
.L_x_2527:
[----:B------:R-:W-:Y:S01]  /*30d0*/  BSSY.RECONVERGENT B1, `(.L_x_2529) ;  /* 0x000001d000017945 */ /* 0x000fe20003800200 */
[----:B------:R-:W-:-:S03]  /*30e0*/  LEA R154, R147, R154, 0x1 ;  /* 0x0000009a939a7211 */ /* 0x000fc600078e08ff */
[----:B------:R-:W-:Y:S05]  /*30f0*/  @P1 BRA `(.L_x_2530) ;  /* 0x0000000000681947 */ /* 0x000fea0003800000 */
[----:B------:R-:W-:Y:S01]  /*3100*/  IMAD R112, R147, 0x4, R152 ;  /* 0x0000000493707824 */ /* 0x000fe200078e0298 */
[----:B------:R-:W-:-:S04]  /*3110*/  CS2R R114, SRZ ;  /* 0x0000000000727805 */ /* 0x000fc8000001ff00 */
[----:B------:R-:W-:-:S04]  /*3120*/  LEA R112, R147, R112, 0x1 ;  /* 0x0000007093707211 */ /* 0x000fc800078e08ff */
[----:B------:R-:W-:-:S04]  /*3130*/  LEA R148, R147, R112, 0x1 ;  /* 0x0000007093947211 */ /* 0x000fc800078e08ff */
        /* <DEDUP_REMOVED lines=14> */
[----:B------:R-:W-:-:S04]  /*3220*/  IMAD R114, R115, 0xa, R148 ;  /* 0x0000000a73727824 */ /* 0x000fc800078e0294 */
[----:B------:R-:W-:-:S05]  /*3230*/  IMAD.SHL.U32 R114, R114, 0x8, RZ ;  /* 0x0000000872727824 */ /* 0x000fca00078e00ff */
[----:B------:R-:W-:Y:S02]  /*3240*/  SHF.R.S32.HI R115, RZ, 0x1f, R114 ;  /* 0x0000001fff737819 */ /* 0x000fe40000011472 */
[----:B------:R-:W-:-:S04]  /*3250*/  IADD3 R148, P2, PT, R149, R114, RZ ;  /* 0x0000007295947210 */ /* 0x000fc80007f5e0ff */
[----:B------:R-:W-:Y:S02]  /*3260*/  LEA.HI.X.SX32 R115, R149, R115, 0x1, P2 ;  /* 0x0000007395737211 */ /* 0x000fe400010f0eff */
[----:B------:R-:W-:-:S04]  /*3270*/  LEA R114, P2, R148, UR10, 0x1 ;  /* 0x0000000a94727c11 */ /* 0x000fc8000f8408ff */
[----:B------:R-:W-:-:S06]  /*3280*/  LEA.HI.X R115, R148, UR11, R115, 0x1, P2 ;  /* 0x0000000b94737c11 */ /* 0x000fcc00090f0c73 */
[----:B------:R-:W5:Y:S03]  /*3290*/  LDG.E.128 R112, desc[UR36][R114.64] ;  /* 0x0000002472707981 */ /* 0x000f66000c1e1d00 */
.L_x_2530:
[----:B------:R-:W-:Y:S05]  /*32a0*/  BSYNC.RECONVERGENT B1 ;  /* 0x0000000000017941 */ /* 0x000fea0003800200 */
.L_x_2529:
[----:B------:R-:W-:Y:S04]  /*32b0*/  BSSY.RECONVERGENT B1, `(.L_x_2531) ;  /* 0x000001d000017945 */ /* 0x000fe80003800200 */
[----:B------:R-:W-:Y:S05]  /*32c0*/  @P1 BRA `(.L_x_2532) ;  /* 0x00000000006c1947 */ /* 0x000fea0003800000 */
[C---:B------:R-:W-:Y:S02]  /*32d0*/  LEA R152, R147.reuse, R152, 0x2 ;  /* 0x0000009893987211 */ /* 0x040fe400078e10ff */
[----:B------:R-:W-:Y:S02]  /*32e0*/  CS2R R118, SRZ ;  /* 0x0000000000767805 */ /* 0x000fe4000001ff00 */
[----:B------:R-:W-:-:S04]  /*32f0*/  LEA R152, R147, R152, 0x1 ;  /* 0x0000009893987211 */ /* 0x000fc800078e08ff */
[----:B------:R-:W-:-:S05]  /*3300*/  LEA R148, R147, R152, 0x1 ;  /* 0x0000009893947211 */ /* 0x000fca00078e08ff */
        /* <DEDUP_REMOVED lines=23> */
.L_x_2532:
[----:B------:R-:W-:Y:S05]  /*3480*/  BSYNC.RECONVERGENT B1 ;  /* 0x0000000000017941 */ /* 0x000fea0003800200 */
.L_x_2531:
[----:B------:R-:W-:Y:S01]  /*3490*/  BSSY.RECONVERGENT B1, `(.L_x_2533) ;  /* 0x000001a000017945 */ /* 0x000fe20003800200 */
[----:B------:R-:W-:-:S03]  /*34a0*/  LEA R154, R147, R154, 0x1 ;  /* 0x0000009a939a7211 */ /* 0x000fc600078e08ff */
[----:B------:R-:W-:Y:S05]  /*34b0*/  @P1 BRA `(.L_x_2534) ;  /* 0x00000000005c1947 */ /* 0x000fea0003800000 */
[----:B------:R-:W-:Y:S01]  /*34c0*/  IMAD.SHL.U32 R121, R154, 0x8, RZ ;  /* 0x000000089a797824 */ /* 0x000fe200078e00ff */
[----:B------:R-:W-:-:S04]  /*34d0*/  CS2R R122, SRZ ;  /* 0x00000000007a7805 */ /* 0x000fc8000001ff00 */
        /* <DEDUP_REMOVED lines=21> */
.L_x_2534:
[----:B------:R-:W-:Y:S05]  /*3630*/  BSYNC.RECONVERGENT B1 ;  /* 0x0000000000017941 */ /* 0x000fea0003800200 */
.L_x_2533:
[----:B------:R-:W-:Y:S01]  /*3640*/  BSSY.RECONVERGENT B1, `(.L_x_2535) ;  /* 0x000001a000017945 */ /* 0x000fe20003800200 */
[----:B------:R-:W-:-:S03]  /*3650*/  IADD3 R154, PT, PT, R154, R147, RZ ;  /* 0x000000939a9a7210 */ /* 0x000fc60007ffe0ff */
[----:B------:R-:W-:Y:S05]  /*3660*/  @P1 BRA `(.L_x_2536) ;  /* 0x00000000005c1947 */ /* 0x000fea0003800000 */
[----:B------:R-:W-:Y:S02]  /*3670*/  SHF.L.U32 R125, R154, 0x3, RZ ;  /* 0x000000039a7d7819 */ /* 0x000fe400000006ff */
[----:B------:R-:W-:Y:S02]  /*3680*/  CS2R R126, SRZ ;  /* 0x00000000007e7805 */ /* 0x000fe4000001ff00 */
        /* <DEDUP_REMOVED lines=21> */
.L_x_2536:
[----:B------:R-:W-:Y:S05]  /*37e0*/  BSYNC.RECONVERGENT B1 ;  /* 0x0000000000017941 */ /* 0x000fea0003800200 */
.L_x_2535:
        /* <DEDUP_REMOVED lines=26> */
.L_x_2538:
[----:B------:R-:W-:Y:S05]  /*3990*/  BSYNC.RECONVERGENT B1 ;  /* 0x0000000000017941 */ /* 0x000fea0003800200 */
.L_x_2537:
[----:B------:R-:W-:Y:S01]  /*39a0*/  BSSY.RECONVERGENT B1, `(.L_x_2539) ;  /* 0x000001a000017945 */ /* 0x000fe20003800200 */
[----:B------:R-:W-:-:S03]  /*39b0*/  IMAD.IADD R154, R154, 0x1, R147 ;  /* 0x000000019a9a7824 */ /* 0x000fc600078e0293 */
        /* <DEDUP_REMOVED lines=24> */
.L_x_2540:
[----:B------:R-:W-:Y:S05]  /*3b40*/  BSYNC.RECONVERGENT B1 ;  /* 0x0000000000017941 */ /* 0x000fea0003800200 */
.L_x_2539:
[----:B------:R-:W-:Y:S04]  /*3b50*/  BSSY.RECONVERGENT B1, `(.L_x_2541) ;  /* 0x0000019000017945 */ /* 0x000fe80003800200 */
[----:B------:R-:W-:Y:S05]  /*3b60*/  @P1 BRA `(.L_x_2542) ;  /* 0x00000000005c1947 */ /* 0x000fea0003800000 */
[----:B------:R-:W-:Y:S02]  /*3b70*/  IADD3 R154, PT, PT, R154, R147, RZ ;  /* 0x000000939a9a7210 */ /* 0x000fe40007ffe0ff */
[----:B------:R-:W-:Y:S02]  /*3b80*/  CS2R R138, SRZ ;  /* 0x00000000008a7805 */ /* 0x000fe4000001ff00 */
[----:B------:R-:W-:Y:S01]  /*3b90*/  CS2R R136, SRZ ;  /* 0x0000000000887805 */ /* 0x000fe2000001ff00 */
        /* <DEDUP_REMOVED lines=20> */
.L_x_2542:
[----:B------:R-:W-:Y:S05]  /*3ce0*/  BSYNC.RECONVERGENT B1 ;  /* 0x0000000000017941 */ /* 0x000fea0003800200 */
.L_x_2541:
[----:B------:R-:W-:Y:S04]  /*3cf0*/  BSSY.RECONVERGENT B1, `(.L_x_2543) ;  /* 0x0000061000017945 */ /* 0x000fe80003800200 */
[----:B------:R-:W-:Y:S05]  /*3d00*/  @P1 BRA `(.L_x_2544) ;  /* 0x00000004007c1947 */ /* 0x000fea0003800000 */
[----:B------:R-:W-:Y:S02]  /*3d10*/  ISETP.NE.U32.AND P1, PT, RZ, UR12, PT ;  /* 0x0000000cff007c0c */ /* 0x000fe4000bf25070 */
[----:B------:R-:W-:Y:S02]  /*3d20*/  ISETP.NE.U32.AND P2, PT, RZ, UR18, PT ;  /* 0x00000012ff007c0c */ /* 0x000fe4000bf45070 */
[----:B------:R-:W-:Y:S02]  /*3d30*/  ISETP.NE.AND.EX P1, PT, RZ, UR13, PT, P1 ;  /* 0x0000000dff007c0c */ /* 0x000fe4000bf25310 */
[----:B------:R-:W-:-:S11]  /*3d40*/  ISETP.NE.AND.EX P2, PT, RZ, UR19, PT, P2 ;  /* 0x00000013ff007c0c */ /* 0x000fd6000bf45320 */
[----:B------:R-:W0:Y:S01]  /*3d50*/  @P1 S2R R151, SR_CTAID.X ;  /* 0x0000000000971919 */ /* 0x000e220000002500 */
[----:B------:R-:W0:Y:S08]  /*3d60*/  @P1 LDC.64 R148, c[0x0][0x448] ;  /* 0x00011200ff941b82 */ /* 0x000e300000000a00 */
[----:B------:R-:W1:Y:S08]  /*3d70*/  @P2 LDC.64 R146, c[0x0][0x438] ;  /* 0x00010e00ff922b82 */ /* 0x000e700000000a00 */
[----:B------:R-:W2:Y:S01]  /*3d80*/  @P1 LDC R152, c[0x0][0x430] ;  /* 0x00010c00ff981b82 */ /* 0x000ea20000000800 */
[----:B0-----:R-:W-:-:S07]  /*3d90*/  @P1 IMAD.WIDE.U32 R148, R151, 0x2, R148 ;  /* 0x0000000297941825 */ /* 0x001fce00078e0094 */
[----:B------:R-:W2:Y:S01]  /*3da0*/  @P1 LDC R151, c[0x0][0x408] ;  /* 0x00010200ff971b82 */ /* 0x000ea20000000800 */
[----:B-1----:R-:W-:Y:S01]  /*3db0*/  @P2 IMAD.WIDE R146, R144, 0x2, R146 ;  /* 0x0000000290922825 */ /* 0x002fe200078e0292 */
[----:B------:R-:W3:Y:S05]  /*3dc0*/  @P1 LDG.E.U16 R148, desc[UR36][R148.64] ;  /* 0x0000002494941981 */ /* 0x000eea000c1e1500 */
[----:B------:R0:W4:Y:S02]  /*3dd0*/  @P2 LDG.E.U16 R146, desc[UR36][R146.64] ;  /* 0x0000002492922981 */ /* 0x000124000c1e1500 */
[----:B0----5:R-:W-:-:S04]  /*3de0*/  HMUL2 R147, R4, R76 ;  /* 0x0000004c04937232 */ /* 0x021fc80000000000 */
[----:B------:R-:W-:-:S04]  /*3df0*/  HFMA2 R147, R8, R80, R147 ;  /* 0x0000005008937231 */ /* 0x000fc80000000093 */
[----:B------:R-:W-:-:S04]  /*3e00*/  HFMA2 R147, R12, R84, R147 ;  /* 0x000000540c937231 */ /* 0x000fc80000000093 */
[----:B------:R-:W-:Y:S02]  /*3e10*/  HFMA2 R147, R24, R88, R147 ;  /* 0x0000005818937231 */ /* 0x000fe40000000093 */
[----:B------:R-:W-:Y:S02]  /*3e20*/  HFMA2 R149, R5, R77, -RZ ;  /* 0x0000004d05957231 */ /* 0x000fe400001000ff */
[----:B------:R-:W-:-:S04]  /*3e30*/  HFMA2 R147, R28, R92, R147 ;  /* 0x0000005c1c937231 */ /* 0x000fc80000000093 */
        /* <DEDUP_REMOVED lines=23> */
[----:B------:R-:W-:Y:S02]  /*3fb0*/  HMUL2 R149, R6, R78 ;  /* 0x0000004e06957232 */ /* 0x000fe40000000000 */
[----:B------:R-:W-:Y:S02]  /*3fc0*/  HFMA2 R147, R64, R128, R147 ;  /* 0x0000008040937231 */ /* 0x000fe40000000093 */
[----:B------:R-:W-:Y:S02]  /*3fd0*/  HFMA2 R149, R10, R82, R149 ;  /* 0x000000520a957231 */ /* 0x000fe40000000095 */
[----:B------:R-:W-:Y:S02]  /*3fe0*/  HFMA2 R147, R68, R132, R147 ;  /* 0x0000008444937231 */ /* 0x000fe40000000093 */
[----:B------:R-:W-:-:S02]  /*3ff0*/  HFMA2 R149, R14, R86, R149 ;  /* 0x000000560e957231 */ /* 0x000fc40000000095 */
[----:B------:R-:W-:Y:S02]  /*4000*/  HFMA2 R147, R72, R136, R147 ;  /* 0x0000008848937231 */ /* 0x000fe40000000093 */
[----:B------:R-:W-:Y:S02]  /*4010*/  HFMA2 R149, R26, R90, R149 ;  /* 0x0000005a1a957231 */ /* 0x000fe40000000095 */
[----:B------:R-:W-:Y:S02]  /*4020*/  HADD2 R147, R147, R150 ;  /* 0x0000009693937230 */ /* 0x000fe40000000000 */
[----:B------:R-:W-:Y:S02]  /*4030*/  HFMA2 R150, R7, R79, -RZ ;  /* 0x0000004f07967231 */ /* 0x000fe400001000ff */
[----:B------:R-:W-:Y:S02]  /*4040*/  HFMA2 R149, R30, R94, R149 ;  /* 0x0000005e1e957231 */ /* 0x000fe40000000095 */
[----:B------:R-:W-:-:S02]  /*4050*/  HFMA2 R150, R11, R83, R150 ;  /* 0x000000530b967231 */ /* 0x000fc40000000096 */
        /* <DEDUP_REMOVED lines=13> */
[----:B------:R-:W-:Y:S02]  /*4130*/  HFMA2 R150, R55, R119, R150 ;  /* 0x0000007737967231 */ /* 0x000fe40000000096 */
[----:B------:R-:W-:Y:S02]  /*4140*/  HFMA2 R149, R54, R118, R149 ;  /* 0x0000007636957231 */ /* 0x000fe40000000095 */
[----:B------:R-:W-:Y:S02]  /*4150*/  HFMA2 R150, R59, R123, R150 ;  /* 0x0000007b3b967231 */ /* 0x000fe40000000096 */
[----:B------:R-:W-:-:S02]  /*4160*/  HFMA2 R149, R58, R122, R149 ;  /* 0x0000007a3a957231 */ /* 0x000fc40000000095 */
[----:B------:R-:W-:-:S04]  /*4170*/  HFMA2 R150, R63, R127, R150 ;  /* 0x0000007f3f967231 */ /* 0x000fc80000000096 */
[----:B------:R-:W-:Y:S02]  /*4180*/  HFMA2 R150, R67, R131, R150 ;  /* 0x0000008343967231 */ /* 0x000fe40000000096 */
[----:B------:R-:W-:-:S04]  /*4190*/  HFMA2 R149, R62, R126, R149 ;  /* 0x0000007e3e957231 */ /* 0x000fc80000000095 */
[----:B------:R-:W-:Y:S02]  /*41a0*/  HFMA2 R149, R66, R130, R149 ;  /* 0x0000008242957231 */ /* 0x000fe40000000095 */
[----:B------:R-:W-:Y:S02]  /*41b0*/  HFMA2 R150, R71, R135, R150 ;  /* 0x0000008747967231 */ /* 0x000fe40000000096 */
[----:B------:R-:W-:-:S04]  /*41c0*/  HFMA2 R149, R70, R134, R149 ;  /* 0x0000008646957231 */ /* 0x000fc80000000095 */
[----:B------:R-:W-:-:S04]  /*41d0*/  HFMA2 R149, R74, R138, R149 ;  /* 0x0000008a4a957231 */ /* 0x000fc80000000095 */
[----:B------:R-:W-:Y:S02]  /*41e0*/  HADD2 R147, R147, R149 ;  /* 0x0000009593937230 */ /* 0x000fe40000000000 */
[----:B------:R-:W-:-:S04]  /*41f0*/  HFMA2 R150, R75, R139, R150 ;  /* 0x0000008b4b967231 */ /* 0x000fc80000000096 */
[----:B------:R-:W-:Y:S01]  /*4200*/  HFMA2 R147, R147, 1, 1, R150 ;  /* 0x3c003c0093937831 */ /* 0x000fe20000000096 */
[----:B--2---:R-:W-:-:S04]  /*4210*/  @P1 IADD3 R150, PT, PT, R152, R151, RZ ;  /* 0x0000009798961210 */ /* 0x004fc80007ffe0ff */
[----:B------:R-:W-:Y:S01]  /*4220*/  @P1 ISETP.GE.AND P4, PT, R141, R150, PT ;  /* 0x000000968d00120c */ /* 0x000fe20003f86270 */
[--C-:B------:R-:W-:Y:S02]  /*4230*/  HADD2.F32 R149, -RZ, R147.reuse.H0_H0 ;  /* 0x20000093ff957230 */ /* 0x100fe40000004100 */
[----:B------:R-:W-:Y:S01]  /*4240*/  HADD2.F32 R150, -RZ, R147.H1_H1 ;  /* 0x30000093ff967230 */ /* 0x000fe20000004100 */
[----:B------:R-:W-:-:S04]  /*4250*/  @P1 SEL R147, R23, RZ, !P4 ;  /* 0x000000ff17931207 */ /* 0x000fc80006000000 */
[----:B------:R-:W-:Y:S01]  /*4260*/  FADD.FTZ R149, R149, R150 ;  /* 0x0000009695957221 */ /* 0x000fe20000010000 */
[----:B------:R-:W-:-:S03]  /*4270*/  @P1 IADD3 R147, PT, PT, R141, R147, -R16 ;  /* 0x000000938d931210 */ /* 0x000fc60007ffe810 */
[----:B------:R-:W-:Y:S01]  /*4280*/  FMUL.FTZ R149, R149, UR16 ;  /* 0x0000001095957c20 */ /* 0x000fe20008410000 */
[----:B---3--:R-:W-:Y:S02]  /*4290*/  @P1 HADD2.F32 R150, -RZ, R148.H0_H0 ;  /* 0x20000094ff961230 */ /* 0x008fe40000004100 */
[----:B----4-:R-:W-:Y:S01]  /*42a0*/  @P2 HADD2.F32 R146, -RZ, R146.H0_H0 ;  /* 0x20000092ff922230 */ /* 0x010fe20000004100 */
[----:B------:R-:W-:-:S04]  /*42b0*/  @P1 I2FP.F32.S32 R148, R147 ;  /* 0x0000009300941245 */ /* 0x000fc80000201400 */
[----:B------:R-:W-:-:S04]  /*42c0*/  @P2 FADD.FTZ R149, R149, R146 ;  /* 0x0000009295952221 */ /* 0x000fc80000010000 */
[----:B------:R-:W-:-:S05]  /*42d0*/  @P1 FFMA.FTZ R149, R148, R150, R149 ;  /* 0x0000009694951223 */ /* 0x000fca0000010095 */
[----:B------:R0:W-:Y:S01]  /*42e0*/  STS [R145], R149 ;  /* 0x0000009591007388 */ /* 0x0001e20000000800 */
[----:B------:R-:W-:-:S07]  /*42f0*/  @!P3 FMNMX.FTZ R0, R0, R149, !PT ;  /* 0x000000950000b209 */ /* 0x000fce0007810000 */
.L_x_2544:
[----:B------:R-:W-:Y:S05]  /*4300*/  BSYNC.RECONVERGENT B1 ;  /* 0x0000000000017941 */ /* 0x000fea0003800200 */
.L_x_2543:
[----:B------:R-:W-:Y:S01]  /*4310*/  IADD3 R22, P1, PT, R22, 0x100, RZ ;  /* 0x0000010016167810 */ /* 0x000fe20007f3e0ff */
[----:B------:R-:W-:Y:S01]  /*4320*/  VIADD R144, R144, 0x100 ;  /* 0x0000010090907836 */ /* 0x000fe20000000000 */
[----:B------:R-:W-:Y:S02]  /*4330*/  IADD3 R141, PT, PT, R141, 0x100, RZ ;  /* 0x000001008d8d7810 */ /* 0x000fe40007ffe0ff */
[----:B------:R-:W-:Y:S02]  /*4340*/  IADD3.X R143, PT, PT, RZ, R143, RZ, P1, !PT ;  /* 0x0000008fff8f7210 */ /* 0x000fe40000ffe4ff */
[----:B------:R-:W-:Y:S02]  /*4350*/  ISETP.GE.AND P1, PT, R141, R142, PT ;  /* 0x0000008e8d00720c */ /* 0x000fe40003f26270 */
[----:B0-----:R-:W-:-:S11]  /*4360*/  IADD3 R145, PT, PT, R145, 0x400, RZ ;  /* 0x0000040091917810 */ /* 0x001fd60007ffe0ff */
[----:B------:R-:W-:Y:S05]  /*4370*/  @!P1 BRA `(.L_x_2545) ;  /* 0xffffffdc00509947 */ /* 0x000fea000383ffff */
.L_x_2510:
[----:B01----:R-:W-:Y:S05]  /*4380*/  BSYNC.RECONVERGENT B0 ;  /* 0x0000000000007941 */ /* 0x003fea0003800200 */
.L_x_2509:
[----:B------:R-:W0:Y:S01]  /*4390*/  SHFL.BFLY PT, R5, R0, 0x10, 0x1f ;  /* 0x0e001f0000057f89 */ /* 0x000e2200000e0000 */
[----:B------:R-:W1:Y:S01]  /*43a0*/  S2UR UR7, SR_CgaCtaId ;  /* 0x00000000000779c3 */ /* 0x000e620000008800 */
[----:B------:R-:W-:Y:S01]  /*43b0*/  UMOV UR5, 0x400 ;  /* 0x0000040000057882 */ /* 0x000fe20000000000 */
[----:B------:R-:W-:Y:S01]  /*43c0*/  BSSY.RECONVERGENT B0, `(.L_x_2546) ;  /* 0x0000185000007945 */ /* 0x000fe20003800200 */
[----:B------:R-:W2:Y:S05]  /*43d0*/  S2R R8, SR_TID.X ;  /* 0x0000000000087919 */ /* 0x000eaa0000002100 */
[----:B------:R-:W3:Y:S01]  /*43e0*/  S2UR UR9, SR_CTAID.Y ;  /* 0x00000000000979c3 */ /* 0x000ee20000002600 */
[----:B0-----:R-:W-:Y:S01]  /*43f0*/  FMNMX.FTZ R5, R5, R0, !PT ;  /* 0x0000000005057209 */ /* 0x001fe20007810000 */
[----:B-1----:R-:W-:Y:S01]  /*4400*/  ULEA UR4, UR7, UR5, 0x18 ;  /* 0x0000000507047291 */ /* 0x002fe2000f8ec0ff */
[----:B----4-:R-:W-:-:S03]  /*4410*/  MOV R0, 0xff7fffff ;  /* 0xff7fffff00007802 */ /* 0x010fc60000000f00 */
[----:B------:R-:W0:Y:S02]  /*4420*/  SHFL.BFLY PT, R4, R5, 0x8, 0x1f ;  /* 0x0d001f0005047f89 */ /* 0x000e2400000e0000 */
[----:B0-----:R-:W-:-:S05]  /*4430*/  FMNMX.FTZ R4, R5, R4, !PT ;  /* 0x0000000405047209 */ /* 0x001fca0007810000 */
[----:B------:R-:W0:Y:S02]  /*4440*/  SHFL.BFLY PT, R7, R4, 0x4, 0x1f ;  /* 0x0c801f0004077f89 */ /* 0x000e2400000e0000 */
[----:B0-----:R-:W-:Y:S02]  /*4450*/  FMNMX.FTZ R7, R4, R7, !PT ;  /* 0x0000000704077209 */ /* 0x001fe40007810000 */
[----:B--2---:R-:W-:-:S03]  /*4460*/  LEA.HI R4, R8, UR4, RZ, 0x1d ;  /* 0x0000000408047c11 */ /* 0x004fc6000f8fe8ff */
[----:B------:R-:W0:Y:S02]  /*4470*/  SHFL.BFLY PT, R6, R7, 0x2, 0x1f ;  /* 0x0c401f0007067f89 */ /* 0x000e2400000e0000 */
[----:B0-----:R-:W-:Y:S02]  /*4480*/  FMNMX.FTZ R9, R7, R6, !PT ;  /* 0x0000000607097209 */ /* 0x001fe40007810000 */
[----:B------:R-:W-:-:S03]  /*4490*/  LOP3.LUT P0, R6, R8, 0x1f, RZ, 0xc0, !PT ;  /* 0x0000001f08067812 */ /* 0x000fc6000780c0ff */
[----:B------:R-:W0:Y:S01]  /*44a0*/  SHFL.BFLY PT, R10, R9, 0x1, 0x1f ;  /* 0x0c201f00090a7f89 */ /* 0x000e2200000e0000 */
[C---:B------:R-:W-:Y:S02]  /*44b0*/  ISETP.GT.U32.AND P1, PT, R6.reuse, 0x7, PT ;  /* 0x000000070600780c */ /* 0x040fe40003f24070 */
[----:B------:R-:W-:Y:S01]  /*44c0*/  LEA R7, R6, UR4, 0x2 ;  /* 0x0000000406077c11 */ /* 0x000fe2000f8e10ff */
[----:B------:R-:W3:Y:S02]  /*44d0*/  LDCU UR4, c[0x0][0x3f4] ;  /* 0x00007e80ff0477ac */ /* 0x000ee40008000800 */
[----:B---3--:R-:W-:Y:S01]  /*44e0*/  UIMAD UR6, UR9, UR4, URZ ;  /* 0x00000004090672a4 */ /* 0x008fe2000f8e02ff */
[----:B0-----:R-:W-:-:S03]  /*44f0*/  FMNMX.FTZ R13, R9, R10, !PT ;  /* 0x0000000a090d7209 */ /* 0x001fc60007810000 */
[----:B------:R-:W-:Y:S02]  /*4500*/  USHF.R.S32.HI UR12, URZ, 0x1f, UR6 ;  /* 0x0000001fff0c7899 */ /* 0x000fe40008011406 */
[----:B------:R-:W-:Y:S01]  /*4510*/  @!P0 STS [R4], R13 ;  /* 0x0000000d04008388 */ /* 0x000fe20000000800 */
[----:B------:R-:W-:Y:S06]  /*4520*/  BAR.SYNC.DEFER_BLOCKING 0x0 ;  /* 0x0000000000007b1d */ /* 0x000fec0000010000 */
[----:B------:R-:W0:Y:S04]  /*4530*/  @!P1 LDS R0, [R7] ;  /* 0x0000000007009984 */ /* 0x000e280000000800 */
[----:B0-----:R-:W0:Y:S02]  /*4540*/  SHFL.BFLY PT, R5, R0, 0x4, 0x1f ;  /* 0x0c801f0000057f89 */ /* 0x001e2400000e0000 */
[----:B0-----:R-:W-:Y:S01]  /*4550*/  FMNMX.FTZ R10, R5, R0, !PT ;  /* 0x00000000050a7209 */ /* 0x001fe20007810000 */
[----:B------:R-:W-:-:S04]  /*4560*/  VIADD R0, R16, 0x1 ;  /* 0x0000000110007836 */ /* 0x000fc80000000000 */
[----:B------:R-:W0:Y:S02]  /*4570*/  SHFL.BFLY PT, R5, R10, 0x2, 0x1f ;  /* 0x0c401f000a057f89 */ /* 0x000e2400000e0000 */
[----:B0-----:R-:W-:Y:S01]  /*4580*/  FMNMX.FTZ R11, R10, R5, !PT ;  /* 0x000000050a0b7209 */ /* 0x001fe20007810000 */
[----:B------:R-:W-:Y:S01]  /*4590*/  HFMA2 R10, -RZ, RZ, 0, 0 ;  /* 0x00000000ff0a7431 */ /* 0x000fe200000001ff */
[----:B------:R-:W-:-:S03]  /*45a0*/  IADD3 R5, PT, PT, R19, R8, RZ ;  /* 0x0000000813057210 */ /* 0x000fc60007ffe0ff */
[----:B------:R-:W0:Y:S01]  /*45b0*/  SHFL.BFLY PT, R12, R11, 0x1, 0x1f ;  /* 0x0c201f000b0c7f89 */ /* 0x000e2200000e0000 */
[----:B------:R-:W-:Y:S02]  /*45c0*/  ISETP.GT.AND P0, PT, R5, R16, PT ;  /* 0x000000100500720c */ /* 0x000fe40003f04270 */
[----:B0-----:R-:W-:-:S06]  /*45d0*/  FMNMX.FTZ R9, R11, R12, !PT ;  /* 0x0000000c0b097209 */ /* 0x001fcc0007810000 */
[----:B------:R-:W0:Y:S05]  /*45e0*/  SHFL.IDX PT, R9, R9, RZ, 0x1f ;  /* 0x00001fff09097589 */ /* 0x000e2a00000e0000 */
[----:B------:R-:W-:Y:S05]  /*45f0*/  @P0 BRA `(.L_x_2547) ;  /* 0x0000001400840947 */ /* 0x000fea0003800000 */
[----:B------:R-:W1:Y:S02]  /*4600*/  LDC.64 R12, c[0x0][0x420] ;  /* 0x00010800ff0c7b82 */ /* 0x000e640000000a00 */
[----:B-1----:R-:W-:-:S04]  /*4610*/  ISETP.NE.U32.AND P0, PT, R12, RZ, PT ;  /* 0x000000ff0c00720c */ /* 0x002fc80003f05070 */
[----:B------:R-:W-:-:S13]  /*4620*/  ISETP.NE.AND.EX P0, PT, R13, RZ, PT, P0 ;  /* 0x000000ff0d00720c */ /* 0x000fda0003f05300 */
[----:B------:R-:W-:Y:S05]  /*4630*/  @P0 BRA `(.L_x_2548) ;  /* 0x0000000c00fc0947 */ /* 0x000fea0003800000 */
[----:B------:R-:W-:Y:S01]  /*4640*/  VIADDMNMX R10, R5, 0x100, R0, !PT ;  /* 0x00000100050a7846 */ /* 0x000fe20007800100 */
[----:B------:R-:W-:Y:S01]  /*4650*/  BSSY.RECONVERGENT B1, `(.L_x_2549) ;  /* 0x000001c000017945 */ /* 0x000fe20003800200 */
[----:B------:R-:W-:-:S04]  /*4660*/  LOP3.LUT R11, RZ, R8, RZ, 0x33, !PT ;  /* 0x00000008ff0b7212 */ /* 0x000fc800078e33ff */
[----:B------:R-:W-:Y:S02]  /*4670*/  IADD3 R12, PT, PT, -R19, R10, R11 ;  /* 0x0000000a130c7210 */ /* 0x000fe40007ffe10b */
[----:B------:R-:W-:Y:S02]  /*4680*/  MOV R11, R5 ;  /* 0x00000005000b7202 */ /* 0x000fe40000000f00 */
[C---:B------:R-:W-:Y:S02]  /*4690*/  LOP3.LUT R10, R12.reuse, 0x300, RZ, 0xc0, !PT ;  /* 0x000003000c0a7812 */ /* 0x040fe400078ec0ff */
[----:B------:R-:W-:Y:S02]  /*46a0*/  ISETP.GE.U32.AND P1, PT, R12, 0x300, PT ;  /* 0x000003000c00780c */ /* 0x000fe40003f26070 */
[----:B------:R-:W-:Y:S02]  /*46b0*/  ISETP.NE.AND P0, PT, R10, 0x300, PT ;  /* 0x000003000a00780c */ /* 0x000fe40003f05270 */
[----:B------:R-:W-:-:S11]  /*46c0*/  MOV R10, RZ ;  /* 0x000000ff000a7202 */ /* 0x000fd60000000f00 */
[----:B------:R-:W-:Y:S05]  /*46d0*/  @!P0 BRA `(.L_x_2550) ;  /* 0x00000000004c8947 */ /* 0x000fea0003800000 */
[----:B------:R-:W-:Y:S01]  /*46e0*/  UIADD3 UR4, UPT, UPT, UR5, 0x140, URZ ;  /* 0x0000014005047890 */ /* 0x000fe2000fffe0ff */
[----:B------:R-:W-:Y:S02]  /*46f0*/  LEA.HI R10, R12, 0x1, RZ, 0x18 ;  /* 0x000000010c0a7811 */ /* 0x000fe400078fc0ff */
[----:B------:R-:W-:Y:S01]  /*4700*/  MOV R11, R5 ;  /* 0x00000005000b7202 */ /* 0x000fe20000000f00 */
[----:B------:R-:W-:Y:S01]  /*4710*/  ULEA UR4, UR7, UR4, 0x18 ;  /* 0x0000000407047291 */ /* 0x000fe2000f8ec0ff */
[----:B------:R-:W-:Y:S01]  /*4720*/  LOP3.LUT R12, R10, 0x3, RZ, 0xc0, !PT ;  /* 0x000000030a0c7812 */ /* 0x000fe200078ec0ff */
[----:B------:R-:W-:-:S03]  /*4730*/  IMAD.MOV.U32 R10, RZ, RZ, RZ ;  /* 0x000000ffff0a7224 */ /* 0x000fc600078e00ff */
[----:B------:R-:W-:Y:S02]  /*4740*/  IADD3 R13, PT, PT, -R12, RZ, RZ ;  /* 0x000000ff0c0d7210 */ /* 0x000fe40007ffe1ff */
[----:B------:R-:W-:-:S07]  /*4750*/  LEA R12, R8, UR4, 0x2 ;  /* 0x00000004080c7c11 */ /* 0x000fce000f8e10ff */
.L_x_2551:
        /* <DEDUP_REMOVED lines=11> */
.L_x_2550:
[----:B------:R-:W-:Y:S05]  /*4810*/  BSYNC.RECONVERGENT B1 ;  /* 0x0000000000017941 */ /* 0x000fea0003800200 */
.L_x_2549:
[----:B------:R-:W-:Y:S05]  /*4820*/  @!P1 BRA `(.L_x_2547) ;  /* 0x0000001000f89947 */ /* 0x000fea0003800000 */
[----:B------:R-:W-:Y:S01]  /*4830*/  UIADD3 UR4, UPT, UPT, UR5, 0x140, URZ ;  /* 0x0000014005047890 */ /* 0x000fe2000fffe0ff */
[----:B------:R-:W-:Y:S01]  /*4840*/  SHF.L.U32 R12, R19, 0x2, RZ ;  /* 0x00000002130c7819 */ /* 0x000fe200000006ff */
[C---:B------:R-:W-:Y:S02]  /*4850*/  VIADD R25, R11.reuse, 0x400 ;  /* 0x000004000b197836 */ /* 0x040fe40000000000 */
[----:B------:R-:W-:Y:S01]  /*4860*/  ULEA UR4, UR7, UR4, 0x18 ;  /* 0x0000000407047291 */ /* 0x000fe2000f8ec0ff */
[----:B------:R-:W-:Y:S02]  /*4870*/  LEA R12, R11, -R12, 0x2 ;  /* 0x8000000c0b0c7211 */ /* 0x000fe400078e10ff */
[----:B------:R-:W-:-:S03]  /*4880*/  ISETP.GT.AND P0, PT, R25, R16, PT ;  /* 0x000000101900720c */ /* 0x000fc60003f04270 */
[----:B------:R-:W-:-:S03]  /*4890*/  IADD3 R11, PT, PT, R12, UR4, RZ ;  /* 0x000000040c0b7c10 */ /* 0x000fc6000fffe0ff */
[----:B------:R-:W0:Y:S04]  /*48a0*/  LDS R14, [R12+UR4] ;  /* 0x000000040c0e7984 */ /* 0x000e280008000800 */
[----:B------:R-:W1:Y:S04]  /*48b0*/  LDS R22, [R12+UR4+0x400] ;  /* 0x000400040c167984 */ /* 0x000e680008000800 */
[----:B------:R-:W2:Y:S04]  /*48c0*/  LDS R24, [R12+UR4+0x800] ;  /* 0x000800040c187984 */ /* 0x000ea80008000800 */
[----:B------:R-:W3:Y:S01]  /*48d0*/  LDS R26, [R12+UR4+0xc00] ;  /* 0x000c00040c1a7984 */ /* 0x000ee20008000800 */
[----:B0-----:R-:W-:-:S04]  /*48e0*/  FADD.FTZ R14, -R9, R14 ;  /* 0x0000000e090e7221 */ /* 0x001fc80000010100 */
[----:B------:R-:W-:Y:S01]  /*48f0*/  FMUL.FTZ R14, R14, 1.4426950216293334961 ;  /* 0x3fb8aa3b0e0e7820 */ /* 0x000fe20000410000 */
[----:B-1----:R-:W-:-:S03]  /*4900*/  FADD.FTZ R22, -R9, R22 ;  /* 0x0000001609167221 */ /* 0x002fc60000010100 */
[----:B------:R-:W0:Y:S01]  /*4910*/  MUFU.EX2 R13, R14 ;  /* 0x0000000e000d7308 */ /* 0x000e220000000800 */
[----:B------:R-:W-:Y:S01]  /*4920*/  FMUL.FTZ R22, R22, 1.4426950216293334961 ;  /* 0x3fb8aa3b16167820 */ /* 0x000fe20000410000 */
[C---:B--2---:R-:W-:Y:S01]  /*4930*/  FADD.FTZ R24, -R9.reuse, R24 ;  /* 0x0000001809187221 */ /* 0x044fe20000010100 */
[----:B---3--:R-:W-:-:S03]  /*4940*/  FADD.FTZ R26, -R9, R26 ;  /* 0x0000001a091a7221 */ /* 0x008fc60000010100 */
[----:B------:R-:W-:Y:S02]  /*4950*/  FMUL.FTZ R24, R24, 1.4426950216293334961 ;  /* 0x3fb8aa3b18187820 */ /* 0x000fe40000410000 */
[----:B------:R-:W1:Y:S01]  /*4960*/  MUFU.EX2 R15, R22 ;  /* 0x00000016000f7308 */ /* 0x000e620000000800 */
[----:B------:R-:W-:-:S07]  /*4970*/  FMUL.FTZ R26, R26, 1.4426950216293334961 ;  /* 0x3fb8aa3b1a1a7820 */ /* 0x000fce0000410000 */
[----:B------:R-:W2:Y:S01]  /*4980*/  MUFU.EX2 R21, R24 ;  /* 0x0000001800157308 */ /* 0x000ea20000000800 */
[----:B0-----:R-:W-:Y:S01]  /*4990*/  FADD.FTZ R10, R10, R13 ;  /* 0x0000000d0a0a7221 */ /* 0x001fe20000010000 */
[----:B------:R3:W-:Y:S06]  /*49a0*/  STS [R12+UR4], R13 ;  /* 0x0000000d0c007988 */ /* 0x0007ec0008000804 */
[----:B-----5:R-:W0:Y:S01]  /*49b0*/  MUFU.EX2 R23, R26 ;  /* 0x0000001a00177308 */ /* 0x020e220000000800 */
[----:B-1----:R-:W-:Y:S01]  /*49c0*/  FADD.FTZ R10, R10, R15 ;  /* 0x0000000f0a0a7221 */ /* 0x002fe20000010000 */
[----:B------:R3:W-:Y:S03]  /*49d0*/  STS [R12+UR4+0x400], R15 ;  /* 0x0004000f0c007988 */ /* 0x0007e60008000804 */
[----:B--2---:R-:W-:Y:S01]  /*49e0*/  FADD.FTZ R10, R10, R21 ;  /* 0x000000150a0a7221 */ /* 0x004fe20000010000 */
[----:B------:R3:W-:Y:S04]  /*49f0*/  STS [R12+UR4+0x800], R21 ;  /* 0x000800150c007988 */ /* 0x0007e80008000804 */
[----:B0-----:R3:W-:Y:S01]  /*4a00*/  STS [R12+UR4+0xc00], R23 ;  /* 0x000c00170c007988 */ /* 0x0017e20008000804 */
[----:B------:R-:W-:Y:S01]  /*4a10*/  FADD.FTZ R10, R10, R23 ;  /* 0x000000170a0a7221 */ /* 0x000fe20000010000 */
[----:B------:R-:W-:Y:S06]  /*4a20*/  @P0 BRA `(.L_x_2547) ;  /* 0x0000001000780947 */ /* 0x000fec0003800000 */
[----:B---3--:R-:W-:Y:S01]  /*4a30*/  IADD3 R12, PT, PT, -R25, R16, RZ ;  /* 0x00000010190c7210 */ /* 0x008fe20007ffe1ff */
[----:B------:R-:W-:Y:S01]  /*4a40*/  BSSY.RECONVERGENT B1, `(.L_x_2552) ;  /* 0x000006b000017945 */ /* 0x000fe20003800200 */
[----:B------:R-:W-:Y:S02]  /*4a50*/  IADD3 R11, PT, PT, R11, 0x1800, RZ ;  /* 0x000018000b0b7810 */ /* 0x000fe40007ffe0ff */
[----:B------:R-:W-:Y:S02]  /*4a60*/  ISETP.GT.AND P1, PT, R12, 0xbff, PT ;  /* 0x00000bff0c00780c */ /* 0x000fe40003f24270 */
[----:B------:R-:W-:-:S11]  /*4a70*/  PLOP3.LUT P0, PT, PT, PT, PT, 0x80, 0x8 ;  /* 0x000000000008781c */ /* 0x000fd60003f0f070 */
[----:B------:R-:W-:Y:S05]  /*4a80*/  @!P1 BRA `(.L_x_2553) ;  /* 0x0000000400989947 */ /* 0x000fea0003800000 */
[----:B------:R-:W-:Y:S01]  /*4a90*/  PLOP3.LUT P0, PT, PT, PT, PT, 0x8, 0x80 ;  /* 0x000000000080781c */ /* 0x000fe20003f0e170 */
[----:B------:R-:W-:-:S12]  /*4aa0*/  VIADD R50, R16, 0xfffff401 ;  /* 0xfffff40110327836 */ /* 0x000fd80000000000 */
.L_x_2554:
[----:B------:R-:W0:Y:S01]  /*4ab0*/  LDS R12, [R11+-0x800] ;  /* 0xfff800000b0c7984 */ /* 0x000e220000000800 */
[----:B------:R-:W-:-:S03]  /*4ac0*/  IADD3 R25, PT, PT, R25, 0x1000, RZ ;  /* 0x0000100019197810 */ /* 0x000fc60007ffe0ff */
[----:B------:R-:W1:Y:S01]  /*4ad0*/  LDS R14, [R11+-0x400] ;  /* 0xfffc00000b0e7984 */ /* 0x000e620000000800 */
[----:B------:R-:W-:-:S03]  /*4ae0*/  ISETP.GE.AND P1, PT, R25, R50, PT ;  /* 0x000000321900720c */ /* 0x000fc60003f26270 */
[----:B------:R-:W2:Y:S04]  /*4af0*/  LDS R22, [R11] ;  /* 0x000000000b167984 */ /* 0x000ea80000000800 */
[----:B------:R-:W3:Y:S04]  /*4b00*/  LDS R24, [R11+0x400] ;  /* 0x000400000b187984 */ /* 0x000ee80000000800 */
[----:B------:R-:W4:Y:S04]  /*4b10*/  LDS R26, [R11+0x800] ;  /* 0x000800000b1a7984 */ /* 0x000f280000000800 */
[----:B------:R-:W5:Y:S04]  /*4b20*/  LDS R28, [R11+0xc00] ;  /* 0x000c00000b1c7984 */ /* 0x000f680000000800 */
[----:B------:R-:W5:Y:S04]  /*4b30*/  LDS R30, [R11+0x1000] ;  /* 0x001000000b1e7984 */ /* 0x000f680000000800 */
[----:B------:R-:W5:Y:S04]  /*4b40*/  LDS R32, [R11+0x1400] ;  /* 0x001400000b207984 */ /* 0x000f680000000800 */
[----:B------:R-:W5:Y:S04]  /*4b50*/  LDS R34, [R11+0x1800] ;  /* 0x001800000b227984 */ /* 0x000f680000000800 */
[----:B------:R-:W5:Y:S01]  /*4b60*/  LDS R36, [R11+0x1c00] ;  /* 0x001c00000b247984 */ /* 0x000f620000000800 */
        /* <DEDUP_REMOVED lines=8> */
[----:B------:R-:W5:Y:S01]  /*4bf0*/  MUFU.EX2 R12, R12 ;  /* 0x0000000c000c7308 */ /* 0x000f620000000800 */
[----:B------:R-:W-:Y:S01]  /*4c00*/  FMUL.FTZ R22, R22, 1.4426950216293334961 ;  /* 0x3fb8aa3b16167820 */ /* 0x000fe20000410000 */
[C---:B---3--:R-:W-:Y:S01]  /*4c10*/  FADD.FTZ R24, -R9.reuse, R24 ;  /* 0x0000001809187221 */ /* 0x048fe20000010100 */
[----:B------:R-:W3:Y:S01]  /*4c20*/  LDS R44, [R11+0x2c00] ;  /* 0x002c00000b2c7984 */ /* 0x000ee20000000800 */
[----:B----4-:R-:W-:-:S02]  /*4c30*/  FADD.FTZ R26, -R9, R26 ;  /* 0x0000001a091a7221 */ /* 0x010fc40000010100 */
[----:B------:R-:W-:Y:S01]  /*4c40*/  FMUL.FTZ R24, R24, 1.4426950216293334961 ;  /* 0x3fb8aa3b18187820 */ /* 0x000fe20000410000 */
[----:B------:R-:W4:Y:S01]  /*4c50*/  LDS R46, [R11+0x3000] ;  /* 0x003000000b2e7984 */ /* 0x000f220000000800 */
[----:B------:R-:W0:Y:S01]  /*4c60*/  MUFU.EX2 R14, R14 ;  /* 0x0000000e000e7308 */ /* 0x000e220000000800 */
[----:B------:R-:W-:Y:S01]  /*4c70*/  FMUL.FTZ R26, R26, 1.4426950216293334961 ;  /* 0x3fb8aa3b1a1a7820 */ /* 0x000fe20000410000 */
[C---:B-----5:R-:W-:Y:S01]  /*4c80*/  FADD.FTZ R28, -R9.reuse, R28 ;  /* 0x0000001c091c7221 */ /* 0x060fe20000010100 */
[----:B------:R-:W5:Y:S01]  /*4c90*/  LDS R48, [R11+0x3400] ;  /* 0x003400000b307984 */ /* 0x000f620000000800 */
        /* <DEDUP_REMOVED lines=31> */
[C---:B----4-:R-:W-:Y:S01]  /*4e90*/  FADD.FTZ R46, -R9.reuse, R46 ;  /* 0x0000002e092e7221 */ /* 0x050fe20000010100 */
[----:B-----5:R-:W-:Y:S01]  /*4ea0*/  FADD.FTZ R48, -R9, R48 ;  /* 0x0000003009307221 */ /* 0x020fe20000010100 */
        /* <DEDUP_REMOVED lines=36> */
.L_x_2553:
[----:B------:R-:W-:Y:S05]  /*50f0*/  BSYNC.RECONVERGENT B1 ;  /* 0x0000000000017941 */ /* 0x000fea0003800200 */
.L_x_2552:
[----:B------:R-:W-:Y:S01]  /*5100*/  IADD3 R12, PT, PT, -R25, R16, RZ ;  /* 0x00000010190c7210 */ /* 0x000fe20007ffe1ff */
        /* <DEDUP_REMOVED lines=9> */
[----:B------:R-:W4:Y:S04]  /*51a0*/  LDS R26, [R11+0x800] ;  /* 0x000800000b1a7984 */ /* 0x000f280000000800 */
[----:B------:R-:W5:Y:S04]  /*51b0*/  LDS R28, [R11+0xc00] ;  /* 0x000c00000b1c7984 */ /* 0x000f680000000800 */
[----:B------:R-:W5:Y:S04]  /*51c0*/  LDS R30, [R11+0x1000] ;  /* 0x001000000b1e7984 */ /* 0x000f680000000800 */
[----:B------:R-:W5:Y:S01]  /*51d0*/  LDS R32, [R11+0x1400] ;  /* 0x001400000b207984 */ /* 0x000f620000000800 */
        /* <DEDUP_REMOVED lines=12> */
[C---:B-----5:R-:W-:Y:S01]  /*52a0*/  FADD.FTZ R28, -R9.reuse, R28 ;  /* 0x0000001c091c7221 */ /* 0x060fe20000010100 */
        /* <DEDUP_REMOVED lines=28> */
.L_x_2556:
[----:B------:R-:W-:Y:S05]  /*5470*/  BSYNC.RECONVERGENT B1 ;  /* 0x0000000000017941 */ /* 0x000fea0003800200 */
.L_x_2555:
[----:B------:R-:W-:-:S13]  /*5480*/  ISETP.GT.AND P1, PT, R25, R16, PT ;  /* 0x000000101900720c */ /* 0x000fda0003f24270 */
[----:B------:R-:W-:Y:S05]  /*5490*/  @!P0 BRA P1, `(.L_x_2547) ;  /* 0x0000000400dc8947 */ /* 0x000fea0000800000 */
        /* <DEDUP_REMOVED lines=25> */
.L_x_2548:
[----:B------:R-:W-:Y:S01]  /*5630*/  VIADDMNMX R10, R5, 0x100, R0, !PT ;  /* 0x00000100050a7846 */ /* 0x000fe20007800100 */
[----:B------:R-:W-:Y:S01]  /*5640*/  BSSY.RECONVERGENT B1, `(.L_x_2557) ;  /* 0x0000024000017945 */ /* 0x000fe20003800200 */
[----:B------:R-:W-:-:S04]  /*5650*/  LOP3.LUT R11, RZ, R8, RZ, 0x33, !PT ;  /* 0x00000008ff0b7212 */ /* 0x000fc800078e33ff */
[----:B------:R-:W-:Y:S02]  /*5660*/  IADD3 R14, PT, PT, -R19, R10, R11 ;  /* 0x0000000a130e7210 */ /* 0x000fe40007ffe10b */
[----:B------:R-:W-:Y:S02]  /*5670*/  MOV R11, R5 ;  /* 0x00000005000b7202 */ /* 0x000fe40000000f00 */
[C---:B------:R-:W-:Y:S02]  /*5680*/  LOP3.LUT R10, R14.reuse, 0x300, RZ, 0xc0, !PT ;  /* 0x000003000e0a7812 */ /* 0x040fe400078ec0ff */
[----:B------:R-:W-:Y:S02]  /*5690*/  ISETP.GE.U32.AND P1, PT, R14, 0x300, PT ;  /* 0x000003000e00780c */ /* 0x000fe40003f26070 */
[----:B------:R-:W-:Y:S01]  /*56a0*/  ISETP.NE.AND P0, PT, R10, 0x300, PT ;  /* 0x000003000a00780c */ /* 0x000fe20003f05270 */
[----:B------:R-:W-:-:S12]  /*56b0*/  HFMA2 R10, -RZ, RZ, 0, 0 ;  /* 0x00000000ff0a7431 */ /* 0x000fd800000001ff */
[----:B------:R-:W-:Y:S05]  /*56c0*/  @!P0 BRA `(.L_x_2558) ;  /* 0x00000000006c8947 */ /* 0x000fea0003800000 */
[----:B------:R-:W-:Y:S01]  /*56d0*/  UIADD3 UR4, UPT, UPT, UR5, 0x140, URZ ;  /* 0x0000014005047890 */ /* 0x000fe2000fffe0ff */
[----:B------:R-:W-:Y:S02]  /*56e0*/  LEA.HI R10, R14, 0x1, RZ, 0x18 ;  /* 0x000000010e0a7811 */ /* 0x000fe400078fc0ff */
[----:B-----5:R-:W-:Y:S01]  /*56f0*/  IADD3 R23, P0, P2, R12, UR6, R5 ;  /* 0x000000060c177c10 */ /* 0x020fe2000fa1e005 */
[----:B------:R-:W-:Y:S01]  /*5700*/  ULEA UR4, UR7, UR4, 0x18 ;  /* 0x0000000407047291 */ /* 0x000fe2000f8ec0ff */
[----:B------:R-:W-:Y:S01]  /*5710*/  LOP3.LUT R12, R10, 0x3, RZ, 0xc0, !PT ;  /* 0x000000030a0c7812 */ /* 0x000fe200078ec0ff */
[----:B------:R-:W-:Y:S01]  /*5720*/  IMAD.MOV.U32 R10, RZ, RZ, RZ ;  /* 0x000000ffff0a7224 */ /* 0x000fe200078e00ff */
[----:B------:R-:W-:Y:S02]  /*5730*/  IADD3.X R13, PT, PT, R13, UR12, RZ, P0, P2 ;  /* 0x0000000c0d0d7c10 */ /* 0x000fe400087e44ff */
[----:B------:R-:W-:Y:S02]  /*5740*/  MOV R11, R5 ;  /* 0x00000005000b7202 */ /* 0x000fe40000000f00 */
[----:B------:R-:W-:-:S02]  /*5750*/  IADD3 R15, PT, PT, -R12, RZ, RZ ;  /* 0x000000ff0c0f7210 */ /* 0x000fc40007ffe1ff */
[----:B------:R-:W-:-:S07]  /*5760*/  LEA R14, R8, UR4, 0x2 ;  /* 0x00000004080e7c11 */ /* 0x000fce000f8e10ff */
.L_x_2559:
[----:B------:R-:W-:-:S06]  /*5770*/  MOV R12, R23 ;  /* 0x00000017000c7202 */ /* 0x000fcc0000000f00 */
[----:B------:R1:W2:Y:S01]  /*5780*/  LDG.E.U8 R12, desc[UR36][R12.64] ;  /* 0x000000240c0c7981 */ /* 0x0002a2000c1e1100 */
[----:B------:R-:W-:Y:S01]  /*5790*/  IMAD.MOV.U32 R21, RZ, RZ, RZ ;  /* 0x000000ffff157224 */ /* 0x000fe200078e00ff */
[----:B------:R-:W-:Y:S02]  /*57a0*/  IADD3 R15, PT, PT, R15, 0x1, RZ ;  /* 0x000000010f0f7810 */ /* 0x000fe40007ffe0ff */
[----:B------:R-:W-:Y:S02]  /*57b0*/  IADD3 R23, P2, PT, R23, 0x100, RZ ;  /* 0x0000010017177810 */ /* 0x000fe40007f5e0ff */
[----:B------:R-:W-:Y:S02]  /*57c0*/  IADD3 R11, PT, PT, R11, 0x100, RZ ;  /* 0x000001000b0b7810 */ /* 0x000fe40007ffe0ff */
[----:B-1----:R-:W-:Y:S02]  /*57d0*/  IADD3.X R13, PT, PT, RZ, R13, RZ, P2, !PT ;  /* 0x0000000dff0d7210 */ /* 0x002fe400017fe4ff */
        /* <DEDUP_REMOVED lines=10> */
.L_x_2558:
[----:B------:R-:W-:Y:S05]  /*5880*/  BSYNC.RECONVERGENT B1 ;  /* 0x0000000000017941 */ /* 0x000fea0003800200 */
.L_x_2557:
[----:B------:R-:W-:Y:S05]  /*5890*/  @!P1 BRA `(.L_x_2547) ;  /* 0x0000000000dc9947 */ /* 0x000fea0003800000 */
[----:B------:R-:W1:Y:S01]  /*58a0*/  S2R R14, SR_CgaCtaId ;  /* 0x00000000000e7919 */ /* 0x000e620000008800 */
[----:B-----5:R-:W2:Y:S01]  /*58b0*/  LDC.64 R22, c[0x0][0x420] ;  /* 0x00010800ff167b82 */ /* 0x020ea20000000a00 */
[----:B------:R-:W-:Y:S02]  /*58c0*/  MOV R13, 0x400 ;  /* 0x00000400000d7802 */ /* 0x000fe40000000f00 */
[----:B------:R-:W-:Y:S02]  /*58d0*/  SHF.L.U32 R12, R19, 0x2, RZ ;  /* 0x00000002130c7819 */ /* 0x000fe400000006ff */
[----:B------:R-:W-:Y:S02]  /*58e0*/  IADD3 R13, PT, PT, R13, 0x140, RZ ;  /* 0x000001400d0d7810 */ /* 0x000fe40007ffe0ff */
[----:B------:R-:W-:Y:S02]  /*58f0*/  LEA R12, R11, -R12, 0x2 ;  /* 0x8000000c0b0c7211 */ /* 0x000fe400078e10ff */
[----:B--2---:R-:W-:-:S04]  /*5900*/  IADD3 R22, P0, P1, R22, UR6, R11 ;  /* 0x0000000616167c10 */ /* 0x004fc8000f91e00b */
[----:B------:R-:W-:Y:S02]  /*5910*/  IADD3 R22, P2, PT, R22, 0x200, RZ ;  /* 0x0000020016167810 */ /* 0x000fe40007f5e0ff */
[----:B-1----:R-:W-:Y:S02]  /*5920*/  LEA R15, R14, R13, 0x18 ;  /* 0x0000000d0e0f7211 */ /* 0x002fe400078ec0ff */
[----:B------:R-:W-:Y:S02]  /*5930*/  IADD3.X R13, PT, PT, R23, UR12, RZ, P0, P1 ;  /* 0x0000000c170d7c10 */ /* 0x000fe400087e24ff */
[----:B------:R-:W-:-:S03]  /*5940*/  IADD3 R14, PT, PT, R12, 0x800, R15 ;  /* 0x000008000c0e7810 */ /* 0x000fc60007ffe00f */
[----:B------:R-:W-:-:S07]  /*5950*/  IMAD.X R13, RZ, RZ, R13, P2 ;  /* 0x000000ffff0d7224 */ /* 0x000fce00010e060d */
.L_x_2560:
[----:B------:R-:W-:-:S05]  /*5960*/  MOV R12, R22 ;  /* 0x00000016000c7202 */ /* 0x000fca0000000f00 */
[----:B------:R-:W2:Y:S04]  /*5970*/  LDG.E.U8 R22, desc[UR36][R12.64+-0x200] ;  /* 0xfffe00240c167981 */ /* 0x000ea8000c1e1100 */
[----:B------:R-:W3:Y:S04]  /*5980*/  LDG.E.U8 R15, desc[UR36][R12.64+-0x100] ;  /* 0xffff00240c0f7981 */ /* 0x000ee8000c1e1100 */
[----:B------:R-:W4:Y:S04]  /*5990*/  LDG.E.U8 R21, desc[UR36][R12.64] ;  /* 0x000000240c157981 */ /* 0x000f28000c1e1100 */
[----:B------:R-:W5:Y:S01]  /*59a0*/  LDG.E.U8 R23, desc[UR36][R12.64+0x100] ;  /* 0x000100240c177981 */ /* 0x000f62000c1e1100 */
[----:B------:R-:W-:Y:S01]  /*59b0*/  HFMA2 R25, -RZ, RZ, 0, 0 ;  /* 0x00000000ff197431 */ /* 0x000fe200000001ff */
[----:B------:R-:W-:-:S02]  /*59c0*/  IADD3 R11, PT, PT, R11, 0x400, RZ ;  /* 0x000004000b0b7810 */ /* 0x000fc40007ffe0ff */
[----:B--2---:R-:W-:Y:S02]  /*59d0*/  ISETP.NE.AND P0, PT, R22, RZ, PT ;  /* 0x000000ff1600720c */ /* 0x004fe40003f05270 */
[----:B---3--:R-:W-:Y:S01]  /*59e0*/  ISETP.NE.AND P1, PT, R15, RZ, PT ;  /* 0x000000ff0f00720c */ /* 0x008fe20003f25270 */
[----:B------:R-:W-:Y:S01]  /*59f0*/  HFMA2 R15, -RZ, RZ, 0, 0 ;  /* 0x00000000ff0f7431 */ /* 0x000fe200000001ff */
[----:B----4-:R-:W-:Y:S02]  /*5a00*/  ISETP.NE.AND P2, PT, R21, RZ, PT ;  /* 0x000000ff1500720c */ /* 0x010fe40003f45270 */
[----:B------:R-:W-:Y:S02]  /*5a10*/  MOV R21, RZ ;  /* 0x000000ff00157202 */ /* 0x000fe40000000f00 */
[----:B-----5:R-:W-:-:S05]  /*5a20*/  ISETP.NE.AND P3, PT, R23, RZ, PT ;  /* 0x000000ff1700720c */ /* 0x020fca0003f65270 */
        /* <DEDUP_REMOVED lines=11> */
[----:B------:R-:W-:Y:S01]  /*5ae0*/  ISETP.GT.AND P0, PT, R11, R16, PT ;  /* 0x000000100b00720c */ /* 0x000fe20003f04270 */
        /* <DEDUP_REMOVED lines=18> */
.L_x_2547:
[----:B------:R-:W-:Y:S05]  /*5c10*/  BSYNC.RECONVERGENT B0 ;  /* 0x0000000000007941 */ /* 0x000fea0003800200 */
.L_x_2546:
[----:B0-----:R-:W0:Y:S01]  /*5c20*/  SHFL.BFLY PT, R9, R10, 0x10, 0x1f ;  /* 0x0e001f000a097f89 */ /* 0x001e2200000e0000 */
[C---:B------:R-:W-:Y:S01]  /*5c30*/  ISETP.NE.AND P0, PT, R6.reuse, RZ, PT ;  /* 0x000000ff0600720c */ /* 0x040fe20003f05270 */
[----:B------:R-:W1:Y:S01]  /*5c40*/  LDCU UR4, c[0x0][0x40c] ;  /* 0x00008180ff0477ac */ /* 0x000e620008000800 */
[----:B------:R-:W-:Y:S01]  /*5c50*/  ISETP.GT.U32.AND P1, PT, R6, 0x7, PT ;  /* 0x000000070600780c */ /* 0x000fe20003f24070 */
[----:B------:R-:W1:Y:S01]  /*5c60*/  LDCU UR5, c[0x0][0x3f4] ;  /* 0x00007e80ff0577ac */ /* 0x000e620008000800 */
[----:B------:R-:W2:Y:S01]  /*5c70*/  LDCU.U8 UR8, c[0x0][0x48c] ;  /* 0x00009180ff0877ac */ /* 0x000ea20008000000 */
[----:B0-----:R-:W-:Y:S01]  /*5c80*/  FADD.FTZ R9, R9, R10 ;  /* 0x0000000a09097221 */ /* 0x001fe20000010000 */
[----:B-1----:R-:W-:-:S04]  /*5c90*/  UISETP.LT.AND UP0, UPT, UR5, UR4, UPT ;  /* 0x000000040500728c */ /* 0x002fc8000bf01270 */
[----:B---34-:R-:W0:Y:S01]  /*5ca0*/  SHFL.BFLY PT, R12, R9, 0x8, 0x1f ;  /* 0x0d001f00090c7f89 */ /* 0x018e2200000e0000 */
[----:B------:R-:W-:-:S04]  /*5cb0*/  USEL UR4, UR5, UR4, UP0 ;  /* 0x0000000405047287 */ /* 0x000fc80008000000 */
[----:B------:R-:W-:-:S04]  /*5cc0*/  UIADD3 UR4, UPT, UPT, UR4, 0x4, URZ ;  /* 0x0000000404047890 */ /* 0x000fc8000fffe0ff */
[----:B------:R-:W-:-:S04]  /*5cd0*/  USHF.R.S32.HI UR5, URZ, 0x1f, UR4 ;  /* 0x0000001fff057899 */ /* 0x000fc80008011404 */
[----:B------:R-:W-:-:S04]  /*5ce0*/  ULEA.HI UR5, UR5, UR4, URZ, 0x2 ;  /* 0x0000000405057291 */ /* 0x000fc8000f8f10ff */
[----:B------:R-:W-:-:S04]  /*5cf0*/  USHF.L.U32 UR5, UR5, 0x2, URZ ;  /* 0x0000000205057899 */ /* 0x000fc800080006ff */
[----:B------:R-:W-:Y:S01]  /*5d00*/  ULOP3.LUT UR5, UR5, 0xfffffff0, URZ, 0xc0, !UPT ;  /* 0xfffffff005057892 */ /* 0x000fe2000f8ec0ff */
[----:B0-----:R-:W-:-:S05]  /*5d10*/  FADD.FTZ R12, R9, R12 ;  /* 0x0000000c090c7221 */ /* 0x001fca0000010000 */
[----:B------:R-:W0:Y:S02]  /*5d20*/  SHFL.BFLY PT, R11, R12, 0x4, 0x1f ;  /* 0x0c801f000c0b7f89 */ /* 0x000e2400000e0000 */
[----:B0-----:R-:W-:Y:S02]  /*5d30*/  FADD.FTZ R11, R12, R11 ;  /* 0x0000000b0c0b7221 */ /* 0x001fe40000010000 */
[----:B------:R-:W0:Y:S03]  /*5d40*/  LDC R12, c[0x0][0x3f8] ;  /* 0x0000fe00ff0c7b82 */ /* 0x000e260000000800 */
[----:B------:R-:W1:Y:S02]  /*5d50*/  SHFL.BFLY PT, R14, R11, 0x2, 0x1f ;  /* 0x0c401f000b0e7f89 */ /* 0x000e6400000e0000 */
[----:B-1----:R-:W-:-:S05]  /*5d60*/  FADD.FTZ R14, R11, R14 ;  /* 0x0000000e0b0e7221 */ /* 0x002fca0000010000 */
[----:B------:R-:W1:Y:S02]  /*5d70*/  SHFL.BFLY PT, R13, R14, 0x1, 0x1f ;  /* 0x0c201f000e0d7f89 */ /* 0x000e6400000e0000 */
[----:B-1----:R-:W-:-:S05]  /*5d80*/  FADD.FTZ R13, R14, R13 ;  /* 0x0000000d0e0d7221 */ /* 0x002fca0000010000 */
[----:B------:R-:W-:Y:S01]  /*5d90*/  @!P0 STS [R4+0x20], R13 ;  /* 0x0000200d04008388 */ /* 0x000fe20000000800 */
[----:B------:R-:W-:Y:S01]  /*5da0*/  BAR.SYNC.DEFER_BLOCKING 0x0 ;  /* 0x0000000000007b1d */ /* 0x000fe20000010000 */
[----:B--2---:R-:W-:-:S05]  /*5db0*/  ISETP.NE.AND P0, PT, RZ, UR8, PT ;  /* 0x00000008ff007c0c */ /* 0x004fca000bf05270 */
[----:B------:R-:W1:Y:S01]  /*5dc0*/  @!P1 LDS R13, [R7+0x20] ;  /* 0x00002000070d9984 */ /* 0x000e620000000800 */
[----:B------:R-:W-:-:S03]  /*5dd0*/  ISETP.GT.AND P1, PT, R5, R16, PT ;  /* 0x000000100500720c */ /* 0x000fc60003f24270 */
[----:B-1----:R-:W1:Y:S02]  /*5de0*/  SHFL.BFLY PT, R6, R13, 0x4, 0x1f ;  /* 0x0c801f000d067f89 */ /* 0x002e6400000e0000 */
[----:B-1----:R-:W-:-:S05]  /*5df0*/  FADD.FTZ R6, R6, R13 ;  /* 0x0000000d06067221 */ /* 0x002fca0000010000 */
[----:B------:R-:W1:Y:S02]  /*5e00*/  SHFL.BFLY PT, R9, R6, 0x2, 0x1f ;  /* 0x0c401f0006097f89 */ /* 0x000e6400000e0000 */
[----:B-1----:R-:W-:Y:S01]  /*5e10*/  FADD.FTZ R10, R6, R9 ;  /* 0x00000009060a7221 */ /* 0x002fe20000010000 */
[----:B------:R-:W-:-:S04]  /*5e20*/  CS2R R6, SRZ ;  /* 0x0000000000067805 */ /* 0x000fc8000001ff00 */
[----:B------:R-:W1:Y:S02]  /*5e30*/  SHFL.BFLY PT, R9, R10, 0x1, 0x1f ;  /* 0x0c201f000a097f89 */ /* 0x000e6400000e0000 */
[----:B-1----:R-:W-:Y:S02]  /*5e40*/  FADD.FTZ R11, R10, R9 ;  /* 0x000000090a0b7221 */ /* 0x002fe40000010000 */
[----:B------:R-:W0:Y:S04]  /*5e50*/  S2R R9, SR_CTAID.X ;  /* 0x0000000000097919 */ /* 0x000e280000002500 */
[----:B------:R-:W1:Y:S02]  /*5e60*/  SHFL.IDX PT, R11, R11, RZ, 0x1f ;  /* 0x00001fff0b0b7589 */ /* 0x000e6400000e0000 */
[----:B-1----:R-:W-:-:S04]  /*5e70*/  FADD.FTZ R4, R11, 9.9999999747524270788e-07 ;  /* 0x358637bd0b047421 */ /* 0x002fc80000010000 */
[----:B------:R1:W2:Y:S01]  /*5e80*/  MUFU.RCP R15, R4 ;  /* 0x00000004000f7308 */ /* 0x0002a20000001000 */
[----:B0-----:R-:W-:Y:S01]  /*5e90*/  IMAD R33, R12, UR9, R9 ;  /* 0x000000090c217c24 */ /* 0x001fe2000f8e0209 */
[----:B------:R-:W-:Y:S06]  /*5ea0*/  @!P0 BRA `(.L_x_2561) ;  /* 0x0000000000188947 */ /* 0x000fec0003800000 */
[----:B-1----:R-:W0:Y:S08]  /*5eb0*/  LDC R4, c[0x0][0x488] ;  /* 0x00012200ff047b82 */ /* 0x002e300000000800 */
[----:B------:R-:W0:Y:S08]  /*5ec0*/  LDC R6, c[0x0][0x40c] ;  /* 0x00010300ff067b82 */ /* 0x000e300000000800 */
[----:B------:R-:W1:Y:S01]  /*5ed0*/  LDC R7, c[0x0][0x3f4] ;  /* 0x0000fd00ff077b82 */ /* 0x000e620000000800 */
[----:B0-----:R-:W-:-:S04]  /*5ee0*/  IMAD R4, R33, R4, R6 ;  /* 0x0000000421047224 */ /* 0x001fc800078e0206 */
[----:B-1----:R-:W-:-:S05]  /*5ef0*/  IMAD R6, R4, R7, RZ ;  /* 0x0000000704067224 */ /* 0x002fca00078e02ff */
[----:B------:R-:W-:-:S07]  /*5f00*/  SHF.R.S32.HI R7, RZ, 0x1f, R6 ;  /* 0x0000001fff077819 */ /* 0x000fce0000011406 */
.L_x_2561:
[----:B------:R-:W-:Y:S04]  /*5f10*/  BSSY.RECONVERGENT B0, `(.L_x_2562) ;  /* 0x0000061000007945 */ /* 0x000fe80003800200 */
[----:B------:R-:W-:Y:S05]  /*5f20*/  @P1 BRA `(.L_x_2563) ;  /* 0x00000004007c1947 */ /* 0x000fea0003800000 */
[----:B------:R-:W-:Y:S01]  /*5f30*/  VIADDMNMX R0, R5, 0x100, R0, !PT ;  /* 0x0000010005007846 */ /* 0x000fe20007800100 */
[----:B------:R-:W-:Y:S01]  /*5f40*/  BSSY.RECONVERGENT B1, `(.L_x_2564) ;  /* 0x0000028000017945 */ /* 0x000fe20003800200 */
[----:B-1----:R-:W-:-:S04]  /*5f50*/  LOP3.LUT R4, RZ, R8, RZ, 0x33, !PT ;  /* 0x00000008ff047212 */ /* 0x002fc800078e33ff */
[----:B------:R-:W-:-:S04]  /*5f60*/  IADD3 R0, PT, PT, -R19, R0, R4 ;  /* 0x0000000013007210 */ /* 0x000fc80007ffe104 */
[C---:B------:R-:W-:Y:S02]  /*5f70*/  LOP3.LUT R4, R0.reuse, 0x300, RZ, 0xc0, !PT ;  /* 0x0000030000047812 */ /* 0x040fe400078ec0ff */
[----:B------:R-:W-:Y:S02]  /*5f80*/  ISETP.GE.U32.AND P2, PT, R0, 0x300, PT ;  /* 0x000003000000780c */ /* 0x000fe40003f46070 */
[----:B------:R-:W-:-:S13]  /*5f90*/  ISETP.NE.AND P1, PT, R4, 0x300, PT ;  /* 0x000003000400780c */ /* 0x000fda0003f25270 */
[----:B------:R-:W-:Y:S05]  /*5fa0*/  @!P1 BRA `(.L_x_2565) ;  /* 0x0000000000849947 */ /* 0x000fea0003800000 */
[----:B------:R-:W0:Y:S01]  /*5fb0*/  S2UR UR7, SR_CgaCtaId ;  /* 0x00000000000779c3 */ /* 0x000e220000008800 */
[----:B------:R-:W1:Y:S01]  /*5fc0*/  LDCU.64 UR10, c[0x0][0x480] ;  /* 0x00009000ff0a77ac */ /* 0x000e620008000a00 */
[----:B------:R-:W-:Y:S02]  /*5fd0*/  LEA.HI R0, R0, 0x1, RZ, 0x18 ;  /* 0x0000000100007811 */ /* 0x000fe400078fc0ff */
[----:B------:R-:W-:Y:S01]  /*5fe0*/  IADD3 R14, P1, PT, R5, R6, RZ ;  /* 0x00000006050e7210 */ /* 0x000fe20007f3e0ff */
[----:B------:R-:W-:Y:S01]  /*5ff0*/  UMOV UR4, 0x400 ;  /* 0x0000040000047882 */ /* 0x000fe20000000000 */
[C---:B------:R-:W-:Y:S01]  /*6000*/  SHF.L.U32 R4, R0.reuse, 0x8, RZ ;  /* 0x0000000800047819 */ /* 0x040fe200000006ff */
[----:B------:R-:W-:Y:S01]  /*6010*/  UIADD3 UR4, UPT, UPT, UR4, 0x140, URZ ;  /* 0x0000014004047890 */ /* 0x000fe2000fffe0ff */
[----:B------:R-:W-:Y:S02]  /*6020*/  LOP3.LUT R0, R0, 0x3, RZ, 0xc0, !PT ;  /* 0x0000000300007812 */ /* 0x000fe400078ec0ff */
[----:B------:R-:W-:-:S02]  /*6030*/  IADD3.X R11, PT, PT, RZ, R7, RZ, P1, !PT ;  /* 0x00000007ff0b7210 */ /* 0x000fc40000ffe4ff */
[----:B------:R-:W-:Y:S01]  /*6040*/  LOP3.LUT R10, R4, 0x300, RZ, 0xc0, !PT ;  /* 0x00000300040a7812 */ /* 0x000fe200078ec0ff */
[----:B------:R-:W-:Y:S01]  /*6050*/  IMAD.MOV R12, RZ, RZ, -R0 ;  /* 0x000000ffff0c7224 */ /* 0x000fe200078e0a00 */
[----:B------:R-:W-:Y:S02]  /*6060*/  LEA R4, R8, UR5, 0x1 ;  /* 0x0000000508047c11 */ /* 0x000fe4000f8e08ff */
[----:B------:R-:W-:Y:S02]  /*6070*/  IADD3 R5, PT, PT, R5, R10, RZ ;  /* 0x0000000a05057210 */ /* 0x000fe40007ffe0ff */
[----:B-1----:R-:W-:-:S04]  /*6080*/  LEA R13, P1, R14, UR10, 0x2 ;  /* 0x0000000a0e0d7c11 */ /* 0x002fc8000f8210ff */
[----:B------:R-:W-:Y:S01]  /*6090*/  LEA.HI.X R14, R14, UR11, R11, 0x2, P1 ;  /* 0x0000000b0e0e7c11 */ /* 0x000fe200088f140b */
[----:B0-----:R-:W-:-:S06]  /*60a0*/  ULEA UR4, UR7, UR4, 0x18 ;  /* 0x0000000407047291 */ /* 0x001fcc000f8ec0ff */
[----:B------:R-:W-:Y:S02]  /*60b0*/  IADD3 R4, PT, PT, R4, UR4, RZ ;  /* 0x0000000404047c10 */ /* 0x000fe4000fffe0ff */
[----:B------:R-:W-:-:S07]  /*60c0*/  LEA R0, R8, UR4, 0x2 ;  /* 0x0000000408007c11 */ /* 0x000fce000f8e10ff */
.L_x_2566:
[----:B-1----:R0:W2:Y:S01]  /*60d0*/  LDS R10, [R0] ;  /* 0x00000000000a7984 */ /* 0x0020a20000000800 */
[----:B------:R-:W-:Y:S01]  /*60e0*/  @P0 MOV R11, R14 ;  /* 0x0000000e000b0202 */ /* 0x000fe20000000f00 */
[----:B------:R-:W-:-:S05]  /*60f0*/  VIADD R12, R12, 0x1 ;  /* 0x000000010c0c7836 */ /* 0x000fca0000000000 */
[----:B------:R-:W-:Y:S02]  /*6100*/  ISETP.NE.AND P3, PT, R12, RZ, PT ;  /* 0x000000ff0c00720c */ /* 0x000fe40003f65270 */
[----:B0-----:R-:W-:Y:S01]  /*6110*/  IADD3 R0, PT, PT, R0, 0x400, RZ ;  /* 0x0000040000007810 */ /* 0x001fe20007ffe0ff */
[----:B--2---:R-:W-:-:S05]  /*6120*/  FMUL.FTZ R21, R10, R15 ;  /* 0x0000000f0a157220 */ /* 0x004fca0000410000 */
        /* <DEDUP_REMOVED lines=9> */
.L_x_2565:
[----:B------:R-:W-:Y:S05]  /*61c0*/  BSYNC.RECONVERGENT B1 ;  /* 0x0000000000017941 */ /* 0x000fea0003800200 */
.L_x_2564:
[----:B------:R-:W-:Y:S05]  /*61d0*/  @!P2 BRA `(.L_x_2563) ;  /* 0x0000000000d0a947 */ /* 0x000fea0003800000 */
[----:B-1----:R-:W0:Y:S01]  /*61e0*/  S2R R11, SR_CgaCtaId ;  /* 0x00000000000b7919 */ /* 0x002e220000008800 */
[----:B------:R-:W1:Y:S01]  /*61f0*/  LDCU.64 UR10, c[0x0][0x480] ;  /* 0x00009000ff0a77ac */ /* 0x000e620008000a00 */
        /* <DEDUP_REMOVED lines=9> */
[----:B0-----:R-:W-:Y:S02]  /*6290*/  LEA R7, R11, R0, 0x18 ;  /* 0x000000000b077211 */ /* 0x001fe400078ec0ff */
[C---:B-1----:R-:W-:Y:S02]  /*62a0*/  LEA R11, P3, R6.reuse, UR10, 0x2 ;  /* 0x0000000a060b7c11 */ /* 0x042fe4000f8610ff */
[----:B------:R-:W-:Y:S02]  /*62b0*/  SHF.L.U32 R0, R19, 0x2, RZ ;  /* 0x0000000213007819 */ /* 0x000fe400000006ff */
[----:B------:R-:W-:Y:S02]  /*62c0*/  IADD3 R11, P2, PT, R11, 0x800, RZ ;  /* 0x000008000b0b7810 */ /* 0x000fe40007f5e0ff */
[----:B------:R-:W-:Y:S02]  /*62d0*/  LEA.HI.X R13, R6, UR11, R13, 0x2, P3 ;  /* 0x0000000b060d7c11 */ /* 0x000fe400098f140d */
[----:B------:R-:W-:-:S02]  /*62e0*/  LEA R0, R5, -R0, 0x2 ;  /* 0x8000000005007211 */ /* 0x000fc400078e10ff */
[----:B------:R-:W-:Y:S01]  /*62f0*/  IADD3 R4, PT, PT, R4, 0x400, R7 ;  /* 0x0000040004047810 */ /* 0x000fe20007ffe007 */
[----:B------:R-:W-:Y:S01]  /*6300*/  IMAD.X R12, RZ, RZ, R13, P2 ;  /* 0x000000ffff0c7224 */ /* 0x000fe200010e060d */
[----:B------:R-:W-:-:S07]  /*6310*/  IADD3 R0, PT, PT, R0, 0x800, R7 ;  /* 0x0000080000007810 */ /* 0x000fce0007ffe007 */
.L_x_2567:
[----:B------:R-:W2:Y:S01]  /*6320*/  LDS R6, [R0+-0x800] ;  /* 0xfff8000000067984 */ /* 0x000ea20000000800 */
[----:B------:R-:W-:-:S04]  /*6330*/  IADD3 R5, PT, PT, R5, 0x400, RZ ;  /* 0x0000040005057810 */ /* 0x000fc80007ffe0ff */
[----:B------:R-:W-:Y:S01]  /*6340*/  ISETP.GT.AND P2, PT, R5, R16, PT ;  /* 0x000000100500720c */ /* 0x000fe20003f44270 */
[----:B--2---:R-:W-:-:S05]  /*6350*/  FMUL.FTZ R13, R6, R15 ;  /* 0x0000000f060d7220 */ /* 0x004fca0000410000 */
[----:B------:R-:W-:-:S04]  /*6360*/  F2FP.F16.F32.PACK_AB R6, RZ, R13 ;  /* 0x0000000dff06723e */ /* 0x000fc800000000ff */
[----:B------:R-:W-:-:S05]  /*6370*/  PRMT R7, R6, 0x7610, R7 ;  /* 0x0000761006077816 */ /* 0x000fca0000000007 */
[----:B------:R0:W-:Y:S04]  /*6380*/  STS.U16 [R4+-0x400], R7 ;  /* 0xfffc000704007388 */ /* 0x0001e80000000400 */
[----:B------:R-:W1:Y:S01]  /*6390*/  LDS R6, [R0+-0x400] ;  /* 0xfffc000000067984 */ /* 0x000e620000000800 */
[----:B0-----:R-:W-:Y:S01]  /*63a0*/  MOV R7, R12 ;  /* 0x0000000c00077202 */ /* 0x001fe20000000f00 */
[----:B-1----:R-:W-:-:S05]  /*63b0*/  FMUL.FTZ R21, R6, R15 ;  /* 0x0000000f06157220 */ /* 0x002fca0000410000 */
[----:B------:R-:W-:-:S04]  /*63c0*/  F2FP.F16.F32.PACK_AB R6, RZ, R21 ;  /* 0x00000015ff06723e */ /* 0x000fc800000000ff */
[----:B------:R-:W-:-:S05]  /*63d0*/  PRMT R14, R6, 0x7610, R14 ;  /* 0x00007610060e7816 */ /* 0x000fca000000000e */
[----:B------:R-:W-:Y:S04]  /*63e0*/  STS.U16 [R4+-0x200], R14 ;  /* 0xfffe000e04007388 */ /* 0x000fe80000000400 */
[----:B------:R-:W0:Y:S02]  /*63f0*/  LDS R6, [R0] ;  /* 0x0000000000067984 */ /* 0x000e240000000800 */
[----:B0----5:R-:W-:-:S05]  /*6400*/  FMUL.FTZ R23, R6, R15 ;  /* 0x0000000f06177220 */ /* 0x021fca0000410000 */
        /* <DEDUP_REMOVED lines=15> */
[----:B0-----:R-:W-:Y:S01]  /*6500*/  IADD3 R4, PT, PT, R4, 0x800, RZ ;  /* 0x0000080004047810 */ /* 0x001fe20007ffe0ff */
[----:B------:R-:W-:Y:S06]  /*6510*/  @!P2 BRA `(.L_x_2567) ;  /* 0xfffffffc0080a947 */ /* 0x000fec000383ffff */
.L_x_2563:
[----:B------:R-:W-:Y:S05]  /*6520*/  BSYNC.RECONVERGENT B0 ;  /* 0x0000000000007941 */ /* 0x000fea0003800200 */
.L_x_2562:
[----:B------:R-:W-:Y:S01]  /*6530*/  SHF.R.S32.HI R5, RZ, 0x1f, R16 ;  /* 0x0000001fff057819 */ /* 0x000fe20000011410 */
[----:B------:R-:W0:Y:S01]  /*6540*/  LDCU.64 UR8, c[0x0][0x3b0] ;  /* 0x00007600ff0877ac */ /* 0x000e220008000a00 */
[----:B------:R-:W-:Y:S02]  /*6550*/  SHF.L.U32 R0, R8, 0x3, RZ ;  /* 0x0000000308007819 */ /* 0x000fe400000006ff */
[----:B------:R-:W-:Y:S02]  /*6560*/  CS2R R6, SRZ ;  /* 0x0000000000067805 */ /* 0x000fe4000001ff00 */
[----:B------:R-:W-:Y:S01]  /*6570*/  LEA.HI R5, R5, R16, RZ, 0x4 ;  /* 0x0000001005057211 */ /* 0x000fe200078f20ff */
[----:B------:R-:W3:Y:S01]  /*6580*/  LDCU.64 UR10, c[0x0][0x3c8] ;  /* 0x00007900ff0a77ac */ /* 0x000ee20008000a00 */
[----:B------:R-:W-:Y:S02]  /*6590*/  SHF.R.U32.HI R32, RZ, 0x4, R8 ;  /* 0x00000004ff207819 */ /* 0x000fe40000011608 */
[----:B------:R-:W-:Y:S01]  /*65a0*/  LOP3.LUT R5, R5, 0xfffffff0, RZ, 0xc0, !PT ;  /* 0xfffffff005057812 */ /* 0x000fe200078ec0ff */
[----:B------:R-:W4:Y:S01]  /*65b0*/  LDCU.64 UR14, c[0x0][0x3c8] ;  /* 0x00007900ff0e77ac */ /* 0x000f220008000a00 */
[----:B------:R-:W-:-:S03]  /*65c0*/  LOP3.LUT R0, R0, 0x78, RZ, 0xc0, !PT ;  /* 0x0000007800007812 */ /* 0x000fc600078ec0ff */
[----:B------:R-:W-:-:S05]  /*65d0*/  IMAD.IADD R41, R16, 0x1, -R5 ;  /* 0x0000000110297824 */ /* 0x000fca00078e0a05 */
[----:B------:R-:W-:Y:S02]  /*65e0*/  ISETP.NE.AND P0, PT, R32, R41, PT ;  /* 0x000000292000720c */ /* 0x000fe40003f05270 */
[----:B0-----:R-:W-:Y:S02]  /*65f0*/  ISETP.EQ.U32.AND P1, PT, RZ, UR8, PT ;  /* 0x00000008ff007c0c */ /* 0x001fe4000bf22070 */
[----:B------:R-:W-:-:S04]  /*6600*/  ISETP.GT.U32.OR P0, PT, R0, 0x4f, P0 ;  /* 0x0000004f0000780c */ /* 0x000fc80000704470 */
[----:B------:R-:W-:-:S13]  /*6610*/  ISETP.EQ.OR.EX P0, PT, RZ, UR9, P0, P1 ;  /* 0x00000009ff007c0c */ /* 0x000fda0008702710 */
[----:B-1----:R-:W0:Y:S01]  /*6620*/  @!P0 LDC.64 R10, c[0x0][0x3b0] ;  /* 0x0000ec00ff0a8b82 */ /* 0x002e220000000a00 */
[----:B------:R-:W-:Y:S01]  /*6630*/  @!P0 IMAD R5, R9, 0x50, R0 ;  /* 0x0000005009058824 */ /* 0x000fe200078e0200 */
[----:B------:R-:W-:Y:S01]  /*6640*/  BSSY.RECONVERGENT B0, `(.L_x_2568) ;  /* 0x000029a000007945 */ /* 0x000fe20003800200 */
[----:B------:R-:W-:Y:S02]  /*6650*/  HFMA2 R38, -RZ, RZ, 0, 0 ;  /* 0x00000000ff267431 */ /* 0x000fe400000001ff */
[----:B0-----:R-:W-:Y:S01]  /*6660*/  @!P0 IMAD.WIDE.U32 R10, R5, 0x2, R10 ;  /* 0x00000002050a8825 */ /* 0x001fe200078e000a */
[----:B------:R-:W-:-:S06]  /*6670*/  CS2R R4, SRZ ;  /* 0x0000000000047805 */ /* 0x000fcc000001ff00 */
[----:B------:R0:W5:Y:S01]  /*6680*/  @!P0 LDG.E.128 R4, desc[UR36][R10.64] ;  /* 0x000000240a048981 */ /* 0x000162000c1e1d00 */
[----:B------:R-:W-:Y:S01]  /*6690*/  BAR.SYNC.DEFER_BLOCKING 0x0 ;  /* 0x0000000000007b1d */ /* 0x000fe20000010000 */
[----:B------:R-:W-:Y:S01]  /*66a0*/  ISETP.GT.U32.AND P0, PT, R0, 0x4f, PT ;  /* 0x0000004f0000780c */ /* 0x000fe20003f04070 */
[----:B------:R-:W-:Y:S01]  /*66b0*/  IMAD R33, R33, 0x50, RZ ;  /* 0x0000005021217824 */ /* 0x000fe200078e02ff */
[----:B------:R-:W-:Y:S02]  /*66c0*/  CS2R R36, SRZ ;  /* 0x0000000000247805 */ /* 0x000fe4000001ff00 */
[----:B------:R-:W-:Y:S02]  /*66d0*/  CS2R R34, SRZ ;  /* 0x0000000000227805 */ /* 0x000fe4000001ff00 */
[----:B------:R-:W-:Y:S02]  /*66e0*/  MOV R43, RZ ;  /* 0x000000ff002b7202 */ /* 0x000fe40000000f00 */
[----:B------:R-:W-:-:S05]  /*66f0*/  CS2R R44, SRZ ;  /* 0x00000000002c7805 */ /* 0x000fca000001ff00 */
[----:B0--34-:R-:W-:Y:S05]  /*6700*/  @P0 BRA `(.L_x_2569) ;  /* 0x0000002800340947 */ /* 0x019fea0003800000 */
[----:B------:R-:W0:Y:S01]  /*6710*/  LDCU UR4, c[0x0][0x3f4] ;  /* 0x00007e80ff0477ac */ /* 0x000e220008000800 */
[----:B------:R-:W1:Y:S01]  /*6720*/  S2R R21, SR_CgaCtaId ;  /* 0x0000000000157919 */ /* 0x000e620000008800 */
[----:B------:R-:W3:Y:S01]  /*6730*/  LDC.64 R10, c[0x0][0x3c0] ;  /* 0x0000f000ff0a7b82 */ /* 0x000ee20000000a00 */
[----:B------:R-:W-:Y:S01]  /*6740*/  IMAD.IADD R42, R19, 0x1, R32 ;  /* 0x00000001132a7824 */ /* 0x000fe200078e0220 */
[----:B------:R-:W-:Y:S01]  /*6750*/  MOV R12, 0x400 ;  /* 0x00000400000c7802 */ /* 0x000fe20000000f00 */
[----:B------:R-:W-:Y:S01]  /*6760*/  BSSY.RECONVERGENT B1, `(.L_x_2570) ;  /* 0x00000ea000017945 */ /* 0x000fe20003800200 */
[----:B------:R-:W-:Y:S02]  /*6770*/  MOV R37, RZ ;  /* 0x000000ff00257202 */ /* 0x000fe40000000f00 */
[----:B------:R-:W-:Y:S02]  /*6780*/  IADD3 R12, PT, PT, R12, 0x140, RZ ;  /* 0x000001400c0c7810 */ /* 0x000fe40007ffe0ff */
[----:B0-----:R-:W-:-:S04]  /*6790*/  MOV R39, UR4 ;  /* 0x0000000400277c02 */ /* 0x001fc80008000f00 */
[-C--:B--2---:R-:W-:Y:S01]  /*67a0*/  VIMNMX R15, PT, PT, R16, R39.reuse, PT ;  /* 0x00000027100f7248 */ /* 0x084fe20003fe0100 */
[----:B------:R-:W-:-:S03]  /*67b0*/  IMAD R13, R20, R39, R0 ;  /* 0x00000027140d7224 */ /* 0x000fc600078e0200 */
[----:B------:R-:W-:Y:S01]  /*67c0*/  ISETP.GE.AND P0, PT, R42, R15, PT ;  /* 0x0000000f2a00720c */ /* 0x000fe20003f06270 */
[----:B---3--:R-:W-:Y:S01]  /*67d0*/  IMAD.WIDE R10, R13, 0x2, R10 ;  /* 0x000000020d0a7825 */ /* 0x008fe200078e020a */
[----:B-1----:R-:W-:-:S04]  /*67e0*/  LEA R46, R21, R12, 0x18 ;  /* 0x0000000c152e7211 */ /* 0x002fc800078ec0ff */
[----:B------:R-:W-:-:S07]  /*67f0*/  IADD3 R40, PT, PT, R46, UR5, RZ ;  /* 0x000000052e287c10 */ /* 0x000fce000fffe0ff */
[----:B------:R-:W-:Y:S05]  /*6800*/  @P0 BRA `(.L_x_2571) ;  /* 0x0000000c007c0947 */ /* 0x000fea0003800000 */
[----:B------:R-:W-:Y:S01]  /*6810*/  VIADD R12, R42, 0x10 ;  /* 0x000000102a0c7836 */ /* 0x000fe20000000000 */
[----:B------:R-:W-:Y:S01]  /*6820*/  LOP3.LUT R14, RZ, R19, RZ, 0x33, !PT ;  /* 0x00000013ff0e7212 */ /* 0x000fe200078e33ff */
[----:B------:R-:W0:Y:S01]  /*6830*/  LDCU UR4, c[0x0][0x3f8] ;  /* 0x00007f00ff0477ac */ /* 0x000e220008000800 */
[----:B------:R-:W-:Y:S01]  /*6840*/  BSSY.RECONVERGENT B2, `(.L_x_2572) ;  /* 0x000007f000027945 */ /* 0x000fe20003800200 */
[----:B------:R-:W-:Y:S01]  /*6850*/  HFMA2 R43, -RZ, RZ, 0, 0 ;  /* 0x00000000ff2b7431 */ /* 0x000fe200000001ff */
[----:B------:R-:W-:Y:S02]  /*6860*/  VIMNMX R13, PT, PT, R15, R12, !PT ;  /* 0x0000000c0f0d7248 */ /* 0x000fe40007fe0100 */
[----:B------:R-:W-:Y:S02]  /*6870*/  CS2R R44, SRZ ;  /* 0x00000000002c7805 */ /* 0x000fe4000001ff00 */
[----:B------:R-:W-:Y:S02]  /*6880*/  MOV R48, R42 ;  /* 0x0000002a00307202 */ /* 0x000fe40000000f00 */
[----:B------:R-:W-:-:S02]  /*6890*/  CS2R R36, SRZ ;  /* 0x0000000000247805 */ /* 0x000fc4000001ff00 */
[----:B------:R-:W-:Y:S02]  /*68a0*/  IADD3 R62, PT, PT, -R32, R13, R14 ;  /* 0x0000000d203e7210 */ /* 0x000fe40007ffe10e */
[----:B------:R-:W-:Y:S02]  /*68b0*/  CS2R R34, SRZ ;  /* 0x0000000000227805 */ /* 0x000fe4000001ff00 */
[----:B------:R-:W-:Y:S02]  /*68c0*/  MOV R38, RZ ;  /* 0x000000ff00267202 */ /* 0x000fe40000000f00 */
[C---:B------:R-:W-:Y:S02]  /*68d0*/  ISETP.GE.U32.AND P0, PT, R62.reuse, 0x30, PT ;  /* 0x000000303e00780c */ /* 0x040fe40003f06070 */
[----:B------:R-:W-:-:S04]  /*68e0*/  LEA.HI R13, R62, 0x1, RZ, 0x1c ;  /* 0x000000013e0d7811 */ /* 0x000fc800078fe0ff */
[----:B------:R-:W-:Y:S01]  /*68f0*/  LOP3.LUT P1, R63, R13, 0x3, RZ, 0xc0, !PT ;  /* 0x000000030d3f7812 */ /* 0x000fe2000782c0ff */
[----:B0-----:R-:W-:-:S06]  /*6900*/  IMAD R47, R39, UR4, RZ ;  /* 0x00000004272f7c24 */ /* 0x001fcc000f8e02ff */
[----:B------:R-:W-:Y:S06]  /*6910*/  @!P0 BRA `(.L_x_2573) ;  /* 0x0000000400c48947 */ /* 0x000fec0003800000 */
[----:B------:R-:W-:Y:S01]  /*6920*/  IMAD.MOV.U32 R50, RZ, RZ, R12 ;  /* 0x000000ffff327224 */ /* 0x000fe200078e000c */
[----:B------:R-:W-:Y:S01]  /*6930*/  LOP3.LUT R12, R13, 0x1ffffffc, RZ, 0xc0, !PT ;  /* 0x1ffffffc0d0c7812 */ /* 0x000fe200078ec0ff */
[----:B------:R-:W-:Y:S01]  /*6940*/  IMAD.MOV.U32 R48, RZ, RZ, R42 ;  /* 0x000000ffff307224 */ /* 0x000fe200078e002a */
[----:B------:R-:W-:Y:S02]  /*6950*/  LEA R13, R32, UR5, 0x1 ;  /* 0x00000005200d7c11 */ /* 0x000fe4000f8e08ff */
[C---:B------:R-:W-:Y:S02]  /*6960*/  IADD3 R52, PT, PT, R42.reuse, 0x30, RZ ;  /* 0x000000302a347810 */ /* 0x040fe40007ffe0ff */
[----:B------:R-:W-:Y:S02]  /*6970*/  IADD3 R54, PT, PT, R42, 0x20, RZ ;  /* 0x000000202a367810 */ /* 0x000fe40007ffe0ff */
[----:B------:R-:W-:Y:S02]  /*6980*/  MOV R45, RZ ;  /* 0x000000ff002d7202 */ /* 0x000fe40000000f00 */
[----:B------:R-:W-:-:S02]  /*6990*/  IADD3 R51, PT, PT, R13, 0x40, R46 ;  /* 0x000000400d337810 */ /* 0x000fc40007ffe02e */
[----:B------:R-:W-:-:S07]  /*69a0*/  IADD3 R49, PT, PT, -R12, RZ, RZ ;  /* 0x000000ff0c317210 */ /* 0x000fce0007ffe1ff */
.L_x_2574:
[----:B------:R-:W-:Y:S01]  /*69b0*/  IADD3 R12, P0, PT, R48, UR6, RZ ;  /* 0x00000006300c7c10 */ /* 0x000fe2000ff1e0ff */
[----:B------:R-:W0:Y:S03]  /*69c0*/  LDS.U16 R53, [R51+-0x40] ;  /* 0xffffc00033357984 */ /* 0x000e260000000400 */
[----:B------:R-:W-:Y:S01]  /*69d0*/  IADD3.X R13, PT, PT, RZ, UR12, RZ, P0, !PT ;  /* 0x0000000cff0d7c10 */ /* 0x000fe200087fe4ff */
[----:B------:R-:W1:Y:S01]  /*69e0*/  LDS.U16 R60, [R51+-0x20] ;  /* 0xffffe000333c7984 */ /* 0x000e620000000400 */
[----:B------:R-:W-:-:S03]  /*69f0*/  LEA R24, P0, R12, UR10, 0x2 ;  /* 0x0000000a0c187c11 */ /* 0x000fc6000f8010ff */
[----:B------:R-:W2:Y:S01]  /*6a00*/  LDS.U16 R61, [R51] ;  /* 0x00000000333d7984 */ /* 0x000ea20000000400 */
[----:B------:R-:W-:-:S05]  /*6a10*/  LEA.HI.X R25, R12, UR11, R13, 0x2, P0 ;  /* 0x0000000b0c197c11 */ /* 0x000fca00080f140d */
[----:B------:R-:W3:Y:S04]  /*6a20*/  LDG.E R12, desc[UR36][R24.64] ;  /* 0x00000024180c7981 */ /* 0x000ee8000c1e1900 */
[----:B------:R-:W4:Y:S04]  /*6a30*/  LDG.E R20, desc[UR36][R24.64+0x40] ;  /* 0x0000402418147981 */ /* 0x000f28000c1e1900 */
[----:B------:R-:W2:Y:S04]  /*6a40*/  LDG.E R26, desc[UR36][R24.64+0x80] ;  /* 0x00008024181a7981 */ /* 0x000ea8000c1e1900 */
[----:B------:R-:W2:Y:S01]  /*6a50*/  LDG.E R28, desc[UR36][R24.64+0xc0] ;  /* 0x0000c024181c7981 */ /* 0x000ea2000c1e1900 */
[----:B---3--:R-:W-:-:S04]  /*6a60*/  IMAD R12, R47, R12, R48 ;  /* 0x0000000c2f0c7224 */ /* 0x008fc800078e0230 */
[----:B------:R-:W-:-:S04]  /*6a70*/  IMAD R13, R12, 0x50, RZ ;  /* 0x000000500c0d7824 */ /* 0x000fc800078e02ff */
[----:B------:R-:W-:-:S06]  /*6a80*/  IMAD.WIDE R12, R13, 0x2, R10 ;  /* 0x000000020d0c7825 */ /* 0x000fcc00078e020a */
[----:B------:R-:W3:Y:S01]  /*6a90*/  LDG.E.128 R12, desc[UR36][R12.64] ;  /* 0x000000240c0c7981 */ /* 0x000ee2000c1e1d00 */
[----:B----4-:R-:W-:-:S04]  /*6aa0*/  IMAD R20, R47, R20, R50 ;  /* 0x000000142f147224 */ /* 0x010fc800078e0232 */
[----:B------:R-:W-:Y:S02]  /*6ab0*/  IMAD R21, R20, 0x50, RZ ;  /* 0x0000005014157824 */ /* 0x000fe400078e02ff */
[----:B--2---:R-:W-:Y:S02]  /*6ac0*/  IMAD R26, R47, R26, R54 ;  /* 0x0000001a2f1a7224 */ /* 0x004fe400078e0236 */
[----:B------:R-:W-:-:S04]  /*6ad0*/  IMAD.WIDE R20, R21, 0x2, R10 ;  /* 0x0000000215147825 */ /* 0x000fc800078e020a */
[----:B------:R-:W-:Y:S02]  /*6ae0*/  IMAD R27, R26, 0x50, RZ ;  /* 0x000000501a1b7824 */ /* 0x000fe400078e02ff */
[----:B-----5:R-:W2:Y:S01]  /*6af0*/  LDG.E.128 R20, desc[UR36][R20.64] ;  /* 0x0000002414147981 */ /* 0x020ea2000c1e1d00 */
[----:B------:R-:W-:Y:S02]  /*6b00*/  IMAD R28, R47, R28, R52 ;  /* 0x0000001c2f1c7224 */ /* 0x000fe400078e0234 */
[----:B------:R-:W-:-:S04]  /*6b10*/  IMAD.WIDE R24, R27, 0x2, R10 ;  /* 0x000000021b187825 */ /* 0x000fc800078e020a */
[----:B------:R-:W-:Y:S02]  /*6b20*/  IMAD R29, R28, 0x50, RZ ;  /* 0x000000501c1d7824 */ /* 0x000fe400078e02ff */
[----:B------:R-:W4:Y:S02]  /*6b30*/  LDG.E.128 R24, desc[UR36][R24.64] ;  /* 0x0000002418187981 */ /* 0x000f24000c1e1d00 */
[----:B------:R-:W-:-:S06]  /*6b40*/  IMAD.WIDE R28, R29, 0x2, R10 ;  /* 0x000000021d1c7825 */ /* 0x000fcc00078e020a */
[----:B------:R-:W4:Y:S01]  /*6b50*/  LDG.E.128 R28, desc[UR36][R28.64] ;  /* 0x000000241c1c7981 */ /* 0x000f22000c1e1d00 */
[----:B0-----:R-:W-:Y:S01]  /*6b60*/  HADD2.F32 R56, -RZ, R53.H0_H0 ;  /* 0x20000035ff387230 */ /* 0x001fe20000004100 */
[----:B------:R-:W-:Y:S01]  /*6b70*/  IADD3 R49, PT, PT, R49, 0x4, RZ ;  /* 0x0000000431317810 */ /* 0x000fe20007ffe0ff */
[----:B-1----:R-:W-:Y:S01]  /*6b80*/  HADD2.F32 R60, -RZ, R60.H0_H0 ;  /* 0x2000003cff3c7230 */ /* 0x002fe20000004100 */
[----:B------:R-:W-:Y:S01]  /*6b90*/  IADD3 R48, PT, PT, R48, 0x40, RZ ;  /* 0x0000004030307810 */ /* 0x000fe20007ffe0ff */
[----:B------:R-:W-:Y:S01]  /*6ba0*/  HADD2.F32 R61, -RZ, R61.H0_H0 ;  /* 0x2000003dff3d7230 */ /* 0x000fe20000004100 */
[----:B------:R-:W-:Y:S01]  /*6bb0*/  ISETP.NE.AND P0, PT, R49, RZ, PT ;  /* 0x000000ff3100720c */ /* 0x000fe20003f05270 */
[----:B------:R-:W-:Y:S01]  /*6bc0*/  VIADD R52, R52, 0x40 ;  /* 0x0000004034347836 */ /* 0x000fe20000000000 */
[----:B------:R-:W-:Y:S02]  /*6bd0*/  IADD3 R50, PT, PT, R50, 0x40, RZ ;  /* 0x0000004032327810 */ /* 0x000fe40007ffe0ff */
[----:B------:R-:W-:Y:S01]  /*6be0*/  IADD3 R54, PT, PT, R54, 0x40, RZ ;  /* 0x0000004036367810 */ /* 0x000fe20007ffe0ff */
[----:B---3--:R-:W-:-:S02]  /*6bf0*/  HADD2.F32 R55, -RZ, R12.H1_H1 ;  /* 0x3000000cff377230 */ /* 0x008fc40000004100 */
[--C-:B------:R-:W-:Y:S02]  /*6c00*/  HADD2.F32 R57, -RZ, R14.reuse.H0_H0 ;  /* 0x2000000eff397230 */ /* 0x100fe40000004100 */
[----:B------:R-:W-:Y:S02]  /*6c10*/  HADD2.F32 R14, -RZ, R14.H1_H1 ;  /* 0x3000000eff0e7230 */ /* 0x000fe40000004100 */
[C---:B------:R-:W-:Y:S01]  /*6c20*/  FFMA.FTZ R55, R56.reuse, R55, R44 ;  /* 0x0000003738377223 */ /* 0x040fe2000001002c */
[----:B------:R-:W-:Y:S01]  /*6c30*/  HADD2.F32 R59, -RZ, R15.H0_H0 ;  /* 0x2000000fff3b7230 */ /* 0x000fe20000004100 */
[----:B------:R-:W0:Y:S01]  /*6c40*/  LDS.U16 R44, [R51+0x20] ;  /* 0x00002000332c7984 */ /* 0x000e220000000400 */
        /* <DEDUP_REMOVED lines=8> */
[--C-:B--2---:R-:W-:Y:S02]  /*6cd0*/  HADD2.F32 R35, -RZ, R21.reuse.H0_H0 ;  /* 0x20000015ff237230 */ /* 0x104fe40000004100 */
[----:B------:R-:W-:Y:S01]  /*6ce0*/  FFMA.FTZ R13, R56, R13, R38 ;  /* 0x0000000d380d7223 */ /* 0x000fe20000010026 */
[----:B------:R-:W-:-:S02]  /*6cf0*/  HADD2.F32 R34, -RZ, R21.H1_H1 ;  /* 0x30000015ff227230 */ /* 0x000fc40000004100 */
[----:B------:R-:W-:Y:S01]  /*6d00*/  FFMA.FTZ R58, R56, R58, R37 ;  /* 0x0000003a383a7223 */ /* 0x000fe20000010025 */
[----:B------:R-:W-:Y:S02]  /*6d10*/  HADD2.F32 R21, -RZ, R22.H1_H1 ;  /* 0x30000016ff157230 */ /* 0x000fe40000004100 */
[C---:B------:R-:W-:Y:S01]  /*6d20*/  FFMA.FTZ R12, R60.reuse, R35, R12 ;  /* 0x000000233c0c7223 */ /* 0x040fe2000001000c */
[----:B------:R-:W-:Y:S02]  /*6d30*/  HADD2.F32 R15, -RZ, R20.H0_H0 ;  /* 0x20000014ff0f7230 */ /* 0x000fe40000004100 */
[C---:B------:R-:W-:Y:S01]  /*6d40*/  FFMA.FTZ R13, R60.reuse, R34, R13 ;  /* 0x000000223c0d7223 */ /* 0x040fe2000001000d */
[----:B------:R-:W-:Y:S02]  /*6d50*/  HADD2.F32 R36, -RZ, R22.H0_H0 ;  /* 0x20000016ff247230 */ /* 0x000fe40000004100 */
[----:B------:R-:W-:Y:S01]  /*6d60*/  FFMA.FTZ R14, R60, R21, R14 ;  /* 0x000000153c0e7223 */ /* 0x000fe2000001000e */
[----:B------:R-:W-:-:S02]  /*6d70*/  HADD2.F32 R20, -RZ, R20.H1_H1 ;  /* 0x30000014ff147230 */ /* 0x000fc40000004100 */
[----:B------:R-:W-:Y:S01]  /*6d80*/  FFMA.FTZ R53, R56, R53, R45 ;  /* 0x0000003538357223 */ /* 0x000fe2000001002d */
[--C-:B------:R-:W-:Y:S02]  /*6d90*/  HADD2.F32 R22, -RZ, R23.reuse.H0_H0 ;  /* 0x20000017ff167230 */ /* 0x100fe40000004100 */
[C---:B------:R-:W-:Y:S01]  /*6da0*/  FFMA.FTZ R36, R60.reuse, R36, R57 ;  /* 0x000000243c247223 */ /* 0x040fe20000010039 */
[----:B------:R-:W-:Y:S02]  /*6db0*/  HADD2.F32 R23, -RZ, R23.H1_H1 ;  /* 0x30000017ff177230 */ /* 0x000fe40000004100 */
[C---:B------:R-:W-:Y:S01]  /*6dc0*/  FFMA.FTZ R20, R60.reuse, R20, R55 ;  /* 0x000000143c147223 */ /* 0x040fe20000010037 */
[--C-:B----4-:R-:W-:Y:S02]  /*6dd0*/  HADD2.F32 R34, -RZ, R24.reuse.H0_H0 ;  /* 0x20000018ff227230 */ /* 0x110fe40000004100 */
[----:B------:R-:W-:Y:S01]  /*6de0*/  FFMA.FTZ R22, R60, R22, R59 ;  /* 0x000000163c167223 */ /* 0x000fe2000001003b */
[----:B------:R-:W-:-:S02]  /*6df0*/  HADD2.F32 R21, -RZ, R24.H1_H1 ;  /* 0x30000018ff157230 */ /* 0x000fc40000004100 */
[C---:B------:R-:W-:Y:S01]  /*6e00*/  FFMA.FTZ R23, R60.reuse, R23, R58 ;  /* 0x000000173c177223 */ /* 0x040fe2000001003a */
[--C-:B------:R-:W-:Y:S02]  /*6e10*/  HADD2.F32 R35, -RZ, R25.reuse.H0_H0 ;  /* 0x20000019ff237230 */ /* 0x100fe40000004100 */
[----:B------:R-:W-:Y:S01]  /*6e20*/  FFMA.FTZ R15, R60, R15, R53 ;  /* 0x0000000f3c0f7223 */ /* 0x000fe20000010035 */
[----:B------:R-:W-:Y:S02]  /*6e30*/  HADD2.F32 R24, -RZ, R25.H1_H1 ;  /* 0x30000019ff187230 */ /* 0x000fe40000004100 */
[C---:B------:R-:W-:Y:S01]  /*6e40*/  FFMA.FTZ R20, R61.reuse, R21, R20 ;  /* 0x000000153d147223 */ /* 0x040fe20000010014 */
[--C-:B------:R-:W-:Y:S02]  /*6e50*/  HADD2.F32 R25, -RZ, R26.reuse.H0_H0 ;  /* 0x2000001aff197230 */ /* 0x100fe40000004100 */
[----:B------:R-:W-:Y:S01]  /*6e60*/  FFMA.FTZ R12, R61, R35, R12 ;  /* 0x000000233d0c7223 */ /* 0x000fe2000001000c */
[----:B------:R-:W-:-:S02]  /*6e70*/  HADD2.F32 R37, -RZ, R26.H1_H1 ;  /* 0x3000001aff257230 */ /* 0x000fc40000004100 */
[C---:B------:R-:W-:Y:S01]  /*6e80*/  FFMA.FTZ R13, R61.reuse, R24, R13 ;  /* 0x000000183d0d7223 */ /* 0x040fe2000001000d */
[--C-:B------:R-:W-:Y:S02]  /*6e90*/  HADD2.F32 R43, -RZ, R27.reuse.H0_H0 ;  /* 0x2000001bff2b7230 */ /* 0x100fe40000004100 */
[C---:B------:R-:W-:Y:S01]  /*6ea0*/  FFMA.FTZ R36, R61.reuse, R25, R36 ;  /* 0x000000193d247223 */ /* 0x040fe20000010024 */
[----:B------:R-:W-:Y:S02]  /*6eb0*/  HADD2.F32 R26, -RZ, R27.H1_H1 ;  /* 0x3000001bff1a7230 */ /* 0x000fe40000004100 */
[C---:B------:R-:W-:Y:S01]  /*6ec0*/  FFMA.FTZ R14, R61.reuse, R37, R14 ;  /* 0x000000253d0e7223 */ /* 0x040fe2000001000e */
[----:B0-----:R-:W-:Y:S02]  /*6ed0*/  HADD2.F32 R37, -RZ, R44.H0_H0 ;  /* 0x2000002cff257230 */ /* 0x001fe40000004100 */
[----:B------:R-:W-:Y:S01]  /*6ee0*/  FFMA.FTZ R22, R61, R43, R22 ;  /* 0x0000002b3d167223 */ /* 0x000fe20000010016 */
[----:B------:R-:W-:-:S02]  /*6ef0*/  HADD2.F32 R24, -RZ, R28.H0_H0 ;  /* 0x2000001cff187230 */ /* 0x000fc40000004100 */
[C---:B------:R-:W-:Y:S01]  /*6f00*/  FFMA.FTZ R23, R61.reuse, R26, R23 ;  /* 0x0000001a3d177223 */ /* 0x040fe20000010017 */
[----:B------:R-:W-:Y:S02]  /*6f10*/  HADD2.F32 R21, -RZ, R28.H1_H1 ;  /* 0x3000001cff157230 */ /* 0x000fe40000004100 */
[----:B------:R-:W-:Y:S01]  /*6f20*/  FFMA.FTZ R15, R61, R34, R15 ;  /* 0x000000223d0f7223 */ /* 0x000fe2000001000f */
[--C-:B------:R-:W-:Y:S02]  /*6f30*/  HADD2.F32 R43, -RZ, R29.reuse.H0_H0 ;  /* 0x2000001dff2b7230 */ /* 0x100fe40000004100 */
        /* <DEDUP_REMOVED lines=11> */
[----:B------:R-:W-:Y:S01]  /*6ff0*/  FFMA.FTZ R34, R37, R27, R22 ;  /* 0x0000001b25227223 */ /* 0x000fe20000010016 */
[----:B------:R-:W-:Y:S02]  /*7000*/  VIADD R51, R51, 0x80 ;  /* 0x0000008033337836 */ /* 0x000fe40000000000 */
[----:B------:R-:W-:Y:S01]  /*7010*/  FFMA.FTZ R37, R37, R26, R23 ;  /* 0x0000001a25257223 */ /* 0x000fe20000010017 */
[----:B------:R-:W-:Y:S06]  /*7020*/  @P0 BRA `(.L_x_2574) ;  /* 0xfffffff800600947 */ /* 0x000fec000383ffff */
.L_x_2573:
[----:B------:R-:W-:Y:S05]  /*7030*/  BSYNC.RECONVERGENT B2 ;  /* 0x0000000000027941 */ /* 0x000fea0003800200 */
.L_x_2572:
[----:B------:R-:W-:Y:S05]  /*7040*/  @!P1 BRA `(.L_x_2571) ;  /* 0x00000004006c9947 */ /* 0x000fea0003800000 */
[----:B------:R-:W-:Y:S01]  /*7050*/  ISETP.NE.AND P1, PT, R63, 0x1, PT ;  /* 0x000000013f00780c */ /* 0x000fe20003f25270 */
[----:B------:R-:W-:Y:S01]  /*7060*/  BSSY.RECONVERGENT B2, `(.L_x_2575) ;  /* 0x000003a000027945 */ /* 0x000fe20003800200 */
[----:B------:R-:W-:-:S11]  /*7070*/  LOP3.LUT P0, RZ, R62, 0x10, RZ, 0xc0, !PT ;  /* 0x000000103eff7812 */ /* 0x000fd6000780c0ff */
[----:B------:R-:W-:Y:S05]  /*7080*/  @!P1 BRA `(.L_x_2576) ;  /* 0x0000000000dc9947 */ /* 0x000fea0003800000 */
[----:B------:R-:W0:Y:S01]  /*7090*/  LDCU.64 UR8, c[0x0][0x3c8] ;  /* 0x00007900ff0877ac */ /* 0x000e220008000a00 */
[----:B------:R-:W-:-:S04]  /*70a0*/  IADD3 R12, P1, PT, R48, UR6, RZ ;  /* 0x00000006300c7c10 */ /* 0x000fc8000ff3e0ff */
[----:B------:R-:W-:Y:S02]  /*70b0*/  IADD3.X R13, PT, PT, RZ, UR12, RZ, P1, !PT ;  /* 0x0000000cff0d7c10 */ /* 0x000fe40008ffe4ff */
[----:B0-----:R-:W-:-:S04]  /*70c0*/  LEA R24, P1, R12, UR8, 0x2 ;  /* 0x000000080c187c11 */ /* 0x001fc8000f8210ff */
[----:B------:R-:W-:-:S05]  /*70d0*/  LEA.HI.X R25, R12, UR9, R13, 0x2, P1 ;  /* 0x000000090c197c11 */ /* 0x000fca00088f140d */
[----:B------:R-:W2:Y:S04]  /*70e0*/  LDG.E R12, desc[UR36][R24.64] ;  /* 0x00000024180c7981 */ /* 0x000ea8000c1e1900 */
[----:B------:R0:W3:Y:S01]  /*70f0*/  LDG.E R13, desc[UR36][R24.64+0x40] ;  /* 0x00004024180d7981 */ /* 0x0000e2000c1e1900 */
[----:B------:R-:W-:-:S05]  /*7100*/  IADD3 R27, PT, PT, -R19, R48, RZ ;  /* 0x00000030131b7210 */ /* 0x000fca0007ffe1ff */
[----:B------:R-:W-:-:S05]  /*7110*/  IMAD R27, R27, 0x2, R40 ;  /* 0x000000021b1b7824 */ /* 0x000fca00078e0228 */
[----:B0-----:R-:W0:Y:S04]  /*7120*/  LDS.U16 R24, [R27] ;  /* 0x000000001b187984 */ /* 0x001e280000000400 */
[----:B------:R-:W1:Y:S01]  /*7130*/  LDS.U16 R28, [R27+0x20] ;  /* 0x000020001b1c7984 */ /* 0x000e620000000400 */
[----:B--2---:R-:W-:-:S04]  /*7140*/  IMAD R12, R47, R12, R48 ;  /* 0x0000000c2f0c7224 */ /* 0x004fc800078e0230 */
[----:B------:R-:W-:Y:S02]  /*7150*/  IMAD R21, R12, 0x50, RZ ;  /* 0x000000500c157824 */ /* 0x000fe400078e02ff */
[----:B------:R-:W-:Y:S02]  /*7160*/  HFMA2 R12, -RZ, RZ, 0, 4.76837158203125e-06 ;  /* 0x00000050ff0c7431 */ /* 0x000fe400000001ff */
[----:B---3--:R-:W-:Y:S02]  /*7170*/  IMAD R13, R47, R13, R48 ;  /* 0x0000000d2f0d7224 */ /* 0x008fe400078e0230 */
[----:B------:R-:W-:-:S06]  /*7180*/  IMAD.WIDE R20, R21, 0x2, R10 ;  /* 0x0000000215147825 */ /* 0x000fcc00078e020a */
[----:B-----5:R-:W2:Y:S01]  /*7190*/  LDG.E.128 R20, desc[UR36][R20.64] ;  /* 0x0000002414147981 */ /* 0x020ea2000c1e1d00 */
[----:B------:R-:W-:-:S04]  /*71a0*/  IMAD R13, R13, R12, 0x500 ;  /* 0x000005000d0d7424 */ /* 0x000fc800078e020c */
[----:B------:R-:W-:-:S06]  /*71b0*/  IMAD.WIDE R12, R13, 0x2, R10 ;  /* 0x000000020d0c7825 */ /* 0x000fcc00078e020a */
[----:B------:R-:W3:Y:S01]  /*71c0*/  LDG.E.128 R12, desc[UR36][R12.64] ;  /* 0x000000240c0c7981 */ /* 0x000ee2000c1e1d00 */
[----:B0-----:R-:W-:Y:S01]  /*71d0*/  HADD2.F32 R24, -RZ, R24.H0_H0 ;  /* 0x20000018ff187230 */ /* 0x001fe20000004100 */
[----:B------:R-:W-:Y:S01]  /*71e0*/  IADD3 R48, PT, PT, R48, 0x20, RZ ;  /* 0x0000002030307810 */ /* 0x000fe20007ffe0ff */
[----:B-1----:R-:W-:Y:S02]  /*71f0*/  HADD2.F32 R28, -RZ, R28.H0_H0 ;  /* 0x2000001cff1c7230 */ /* 0x002fe40000004100 */
[--C-:B--2---:R-:W-:Y:S02]  /*7200*/  HADD2.F32 R25, -RZ, R20.reuse.H0_H0 ;  /* 0x20000014ff197230 */ /* 0x104fe40000004100 */
[----:B------:R-:W-:Y:S02]  /*7210*/  HADD2.F32 R29, -RZ, R20.H1_H1 ;  /* 0x30000014ff1d7230 */ /* 0x000fe40000004100 */
        /* <DEDUP_REMOVED lines=8> */
[--C-:B------:R-:W-:Y:S02]  /*72a0*/  HADD2.F32 R49, -RZ, R23.reuse.H0_H0 ;  /* 0x20000017ff317230 */ /* 0x100fe40000004100 */
[----:B------:R-:W-:Y:S01]  /*72b0*/  FFMA.FTZ R31, R24, R31, R36 ;  /* 0x0000001f181f7223 */ /* 0x000fe20000010024 */
[----:B------:R-:W-:-:S02]  /*72c0*/  HADD2.F32 R26, -RZ, R23.H1_H1 ;  /* 0x30000017ff1a7230 */ /* 0x000fc40000004100 */
[C---:B------:R-:W-:Y:S01]  /*72d0*/  FFMA.FTZ R22, R24.reuse, R22, R35 ;  /* 0x0000001618167223 */ /* 0x040fe20000010023 */
[--C-:B---3--:R-:W-:Y:S02]  /*72e0*/  HADD2.F32 R43, -RZ, R13.reuse.H0_H0 ;  /* 0x2000000dff2b7230 */ /* 0x108fe40000004100 */
[C---:B------:R-:W-:Y:S01]  /*72f0*/  FFMA.FTZ R34, R24.reuse, R49, R34 ;  /* 0x0000003118227223 */ /* 0x040fe20000010022 */
[----:B------:R-:W-:Y:S02]  /*7300*/  HADD2.F32 R38, -RZ, R13.H1_H1 ;  /* 0x3000000dff267230 */ /* 0x000fe40000004100 */
[----:B------:R-:W-:Y:S01]  /*7310*/  FFMA.FTZ R26, R24, R26, R37 ;  /* 0x0000001a181a7223 */ /* 0x000fe20000010025 */
[----:B------:R-:W-:Y:S02]  /*7320*/  HADD2.F32 R45, -RZ, R12.H0_H0 ;  /* 0x2000000cff2d7230 */ /* 0x000fe40000004100 */
        /* <DEDUP_REMOVED lines=9> */
[----:B------:R-:W-:-:S02]  /*73c0*/  HADD2.F32 R15, -RZ, R15.H1_H1 ;  /* 0x3000000fff0f7230 */ /* 0x000fc40000004100 */
[C---:B------:R-:W-:Y:S01]  /*73d0*/  FFMA.FTZ R36, R28.reuse, R36, R31 ;  /* 0x000000241c247223 */ /* 0x040fe2000001001f */
[C---:B------:R-:W-:Y:S02]  /*73e0*/  FFMA.FTZ R35, R28.reuse, R35, R22 ;  /* 0x000000231c237223 */ /* 0x040fe40000010016 */
[----:B------:R-:W-:-:S07]  /*73f0*/  FFMA.FTZ R37, R28, R15, R26 ;  /* 0x0000000f1c257223 */ /* 0x000fce000001001a */
.L_x_2576:
[----:B------:R-:W-:Y:S05]  /*7400*/  BSYNC.RECONVERGENT B2 ;  /* 0x0000000000027941 */ /* 0x000fea0003800200 */
.L_x_2575:
[----:B------:R-:W-:Y:S05]  /*7410*/  @P0 BRA `(.L_x_2571) ;  /* 0x0000000000780947 */ /* 0x000fea0003800000 */
[----:B------:R-:W0:Y:S01]  /*7420*/  LDCU.64 UR8, c[0x0][0x3c8] ;  /* 0x00007900ff0877ac */ /* 0x000e220008000a00 */
[----:B------:R-:W-:-:S04]  /*7430*/  IADD3 R12, P0, PT, R48, UR6, RZ ;  /* 0x00000006300c7c10 */ /* 0x000fc8000ff1e0ff */
[----:B------:R-:W-:Y:S02]  /*7440*/  IADD3.X R13, PT, PT, RZ, UR12, RZ, P0, !PT ;  /* 0x0000000cff0d7c10 */ /* 0x000fe400087fe4ff */
[----:B0-----:R-:W-:-:S04]  /*7450*/  LEA R14, P0, R12, UR8, 0x2 ;  /* 0x000000080c0e7c11 */ /* 0x001fc8000f8010ff */
[----:B------:R-:W-:-:S05]  /*7460*/  LEA.HI.X R15, R12, UR9, R13, 0x2, P0 ;  /* 0x000000090c0f7c11 */ /* 0x000fca00080f140d */
[----:B------:R-:W2:Y:S01]  /*7470*/  LDG.E R14, desc[UR36][R14.64] ;  /* 0x000000240e0e7981 */ /* 0x000ea2000c1e1900 */
[----:B------:R-:W-:-:S05]  /*7480*/  IADD3 R25, PT, PT, -R19, R48, RZ ;  /* 0x0000003013197210 */ /* 0x000fca0007ffe1ff */
[----:B------:R-:W-:-:S06]  /*7490*/  IMAD R25, R25, 0x2, R40 ;  /* 0x0000000219197824 */ /* 0x000fcc00078e0228 */
[----:B------:R-:W0:Y:S01]  /*74a0*/  LDS.U16 R25, [R25] ;  /* 0x0000000019197984 */ /* 0x000e220000000400 */
[----:B--2---:R-:W-:-:S04]  /*74b0*/  IMAD R47, R47, R14, R48 ;  /* 0x0000000e2f2f7224 */ /* 0x004fc800078e0230 */
[----:B------:R-:W-:-:S04]  /*74c0*/  IMAD R13, R47, 0x50, RZ ;  /* 0x000000502f0d7824 */ /* 0x000fc800078e02ff */
[----:B------:R-:W-:-:S05]  /*74d0*/  IMAD.WIDE R12, R13, 0x2, R10 ;  /* 0x000000020d0c7825 */ /* 0x000fca00078e020a */
[----:B-----5:R-:W2:Y:S01]  /*74e0*/  LDG.E.128 R20, desc[UR36][R12.64] ;  /* 0x000000240c147981 */ /* 0x020ea2000c1e1d00 */
[----:B0-----:R-:W-:Y:S02]  /*74f0*/  HADD2.F32 R24, -RZ, R25.H0_H0 ;  /* 0x20000019ff187230 */ /* 0x001fe40000004100 */
[----:B--2---:R-:W-:Y:S02]  /*7500*/  HADD2.F32 R14, -RZ, R21.H0_H0 ;  /* 0x20000015ff0e7230 */ /* 0x004fe40000004100 */
[----:B------:R-:W-:Y:S02]  /*7510*/  HADD2.F32 R15, -RZ, R22.H0_H0 ;  /* 0x20000016ff0f7230 */ /* 0x000fe40000004100 */
[--C-:B------:R-:W-:Y:S02]  /*7520*/  HADD2.F32 R26, -RZ, R20.reuse.H0_H0 ;  /* 0x20000014ff1a7230 */ /* 0x100fe40000004100 */
[----:B------:R-:W-:Y:S01]  /*7530*/  FFMA.FTZ R43, R24, R14, R43 ;  /* 0x0000000e182b7223 */ /* 0x000fe2000001002b */
[----:B------:R-:W-:-:S02]  /*7540*/  HADD2.F32 R27, -RZ, R20.H1_H1 ;  /* 0x30000014ff1b7230 */ /* 0x000fc40000004100 */
        /* <DEDUP_REMOVED lines=10> */
[----:B------:R-:W-:-:S07]  /*75f0*/  FFMA.FTZ R37, R24, R12, R37 ;  /* 0x0000000c18257223 */ /* 0x000fce0000010025 */
.L_x_2571:
[----:B------:R-:W-:Y:S05]  /*7600*/  BSYNC.RECONVERGENT B1 ;  /* 0x0000000000017941 */ /* 0x000fea0003800200 */
.L_x_2570:
[----:B------:R-:W-:Y:S01]  /*7610*/  ISETP.GE.AND P0, PT, R42, R16, PT ;  /* 0x000000102a00720c */ /* 0x000fe20003f06270 */
[----:B------:R-:W-:-:S12]  /*7620*/  BSSY.RECONVERGENT B1, `(.L_x_2577) ;  /* 0x000012f000017945 */ /* 0x000fd80003800200 */
[----:B------:R-:W-:Y:S05]  /*7630*/  @P0 BRA `(.L_x_2578) ;  /* 0x0000001000b40947 */ /* 0x000fea0003800000 */
[----:B------:R-:W-:Y:S01]  /*7640*/  VIADDMNMX R13, R42, 0x10, R16, !PT ;  /* 0x000000102a0d7846 */ /* 0x000fe20007800110 */
[----:B------:R-:W0:Y:S01]  /*7650*/  LDCU UR4, c[0x0][0x3f8] ;  /* 0x00007f00ff0477ac */ /* 0x000e220008000800 */
[----:B------:R-:W-:Y:S01]  /*7660*/  LOP3.LUT R28, RZ, R19, RZ, 0x33, !PT ;  /* 0x00000013ff1c7212 */ /* 0x000fe200078e33ff */
[----:B------:R-:W-:Y:S03]  /*7670*/  BSSY.RECONVERGENT B2, `(.L_x_2579) ;  /* 0x0000046000027945 */ /* 0x000fe60003800200 */
[----:B------:R-:W-:-:S04]  /*7680*/  IADD3 R28, PT, PT, -R32, R13, R28 ;  /* 0x0000000d201c7210 */ /* 0x000fc80007ffe11c */
[----:B------:R-:W-:-:S04]  /*7690*/  LOP3.LUT R12, R28, 0x30, RZ, 0xc0, !PT ;  /* 0x000000301c0c7812 */ /* 0x000fc800078ec0ff */
[----:B------:R-:W-:Y:S01]  /*76a0*/  ISETP.NE.AND P0, PT, R12, 0x30, PT ;  /* 0x000000300c00780c */ /* 0x000fe20003f05270 */
[----:B0-----:R-:W-:-:S12]  /*76b0*/  IMAD R12, R39, UR4, RZ ;  /* 0x00000004270c7c24 */ /* 0x001fd8000f8e02ff */
[----:B------:R-:W-:Y:S05]  /*76c0*/  @!P0 BRA `(.L_x_2580) ;  /* 0x0000000400008947 */ /* 0x000fea0003800000 */
[----:B------:R-:W0:Y:S01]  /*76d0*/  LDC R39, c[0x0][0x3f4] ;  /* 0x0000fd00ff277b82 */ /* 0x000e220000000800 */
[----:B------:R-:W-:Y:S02]  /*76e0*/  LEA.HI R13, R28, 0x1, RZ, 0x1c ;  /* 0x000000011c0d7811 */ /* 0x000fe400078fe0ff */
[----:B------:R-:W-:Y:S02]  /*76f0*/  LEA R15, R32, UR5, 0x1 ;  /* 0x00000005200f7c11 */ /* 0x000fe4000f8e08ff */
[----:B------:R-:W-:Y:S02]  /*7700*/  LOP3.LUT R13, R13, 0x3, RZ, 0xc0, !PT ;  /* 0x000000030d0d7812 */ /* 0x000fe400078ec0ff */
[----:B------:R-:W-:Y:S02]  /*7710*/  IADD3 R46, PT, PT, R46, R15, RZ ;  /* 0x0000000f2e2e7210 */ /* 0x000fe40007ffe0ff */
[----:B------:R-:W-:-:S07]  /*7720*/  IADD3 R13, PT, PT, -R13, RZ, RZ ;  /* 0x000000ff0d0d7210 */ /* 0x000fce0007ffe1ff */
.L_x_2583:
[----:B0-----:R-:W-:Y:S01]  /*7730*/  ISETP.GE.AND P1, PT, R42, R39, PT ;  /* 0x000000272a00720c */ /* 0x001fe20003f26270 */
[----:B------:R-:W-:Y:S01]  /*7740*/  BSSY.RECONVERGENT B3, `(.L_x_2581) ;  /* 0x0000035000037945 */ /* 0x000fe20003800200 */
[----:B------:R-:W-:-:S04]  /*7750*/  IADD3 R13, PT, PT, R13, 0x1, RZ ;  /* 0x000000010d0d7810 */ /* 0x000fc80007ffe0ff */
[----:B------:R-:W-:-:S07]  /*7760*/  ISETP.NE.AND P0, PT, R13, RZ, PT ;  /* 0x000000ff0d00720c */ /* 0x000fce0003f05270 */
[----:B------:R-:W-:Y:S06]  /*7770*/  @!P1 BRA `(.L_x_2582) ;  /* 0x0000000000c49947 */ /* 0x000fec0003800000 */
[----:B------:R-:W-:Y:S02]  /*7780*/  IABS R21, R39 ;  /* 0x0000002700157213 */ /* 0x000fe40000000000 */
[----:B------:R-:W-:Y:S02]  /*7790*/  IABS R24, R42 ;  /* 0x0000002a00187213 */ /* 0x000fe40000000000 */
[----:B------:R-:W0:Y:S01]  /*77a0*/  I2F.RP R20, R21 ;  /* 0x0000001500147306 */ /* 0x000e220000209400 */
[----:B------:R-:W-:Y:S02]  /*77b0*/  ISETP.GE.AND P2, PT, R42, RZ, PT ;  /* 0x000000ff2a00720c */ /* 0x000fe40003f46270 */
[----:B------:R-:W-:-:S05]  /*77c0*/  ISETP.NE.AND P3, PT, R39, RZ, PT ;  /* 0x000000ff2700720c */ /* 0x000fca0003f65270 */
[----:B0-----:R-:W0:Y:S02]  /*77d0*/  MUFU.RCP R20, R20 ;  /* 0x0000001400147308 */ /* 0x001e240000001000 */
[----:B0-----:R-:W-:-:S06]  /*77e0*/  VIADD R22, R20, 0xffffffe ;  /* 0x0ffffffe14167836 */ /* 0x001fcc0000000000 */
[----:B------:R-:W0:Y:S02]  /*77f0*/  F2I.FTZ.U32.TRUNC.NTZ R15, R22 ;  /* 0x00000016000f7305 */ /* 0x000e24000021f000 */
[----:B0-----:R-:W-:-:S05]  /*7800*/  IADD3 R14, PT, PT, RZ, -R15, RZ ;  /* 0x8000000fff0e7210 */ /* 0x001fca0007ffe0ff */
[----:B-----5:R-:W-:Y:S01]  /*7810*/  IMAD R23, R14, R21, RZ ;  /* 0x000000150e177224 */ /* 0x020fe200078e02ff */
        /* <DEDUP_REMOVED lines=9> */
[----:B------:R-:W-:-:S04]  /*78b0*/  @!P1 IADD3 R14, PT, PT, R14, -R21, RZ ;  /* 0x800000150e0e9210 */ /* 0x000fc80007ffe0ff */
[----:B------:R-:W-:Y:S02]  /*78c0*/  @!P2 IADD3 R14, PT, PT, -R14, RZ, RZ ;  /* 0x000000ff0e0ea210 */ /* 0x000fe40007ffe1ff */
[----:B------:R-:W-:-:S04]  /*78d0*/  @!P3 LOP3.LUT R14, RZ, R39, RZ, 0x33, !PT ;  /* 0x00000027ff0eb212 */ /* 0x000fc800078e33ff */
[----:B------:R-:W-:-:S05]  /*78e0*/  IADD3 R15, P1, PT, R14, UR6, RZ ;  /* 0x000000060e0f7c10 */ /* 0x000fca000ff3e0ff */
[----:B------:R-:W-:Y:S01]  /*78f0*/  IMAD.X R22, RZ, RZ, UR12, P1 ;  /* 0x0000000cff167e24 */ /* 0x000fe200088e06ff */
[----:B------:R-:W-:-:S04]  /*7900*/  LEA R20, P1, R15, UR14, 0x2 ;  /* 0x0000000e0f147c11 */ /* 0x000fc8000f8210ff */
[----:B------:R-:W-:Y:S02]  /*7910*/  LEA.HI.X R21, R15, UR15, R22, 0x2, P1 ;  /* 0x0000000f0f157c11 */ /* 0x000fe400088f1416 */
[----:B------:R-:W0:Y:S04]  /*7920*/  LDS.U16 R22, [R46] ;  /* 0x000000002e167984 */ /* 0x000e280000000400 */
[----:B------:R-:W2:Y:S02]  /*7930*/  LDG.E R21, desc[UR36][R20.64] ;  /* 0x0000002414157981 */ /* 0x000ea4000c1e1900 */
[----:B--2---:R-:W-:-:S04]  /*7940*/  IMAD R14, R12, R21, R14 ;  /* 0x000000150c0e7224 */ /* 0x004fc800078e020e */
[----:B------:R-:W-:-:S04]  /*7950*/  IMAD R15, R14, 0x50, RZ ;  /* 0x000000500e0f7824 */ /* 0x000fc800078e02ff */
[----:B------:R-:W-:-:S05]  /*7960*/  IMAD.WIDE R14, R15, 0x2, R10 ;  /* 0x000000020f0e7825 */ /* 0x000fca00078e020a */
[----:B------:R-:W2:Y:S01]  /*7970*/  LDG.E.128 R24, desc[UR36][R14.64] ;  /* 0x000000240e187981 */ /* 0x000ea2000c1e1d00 */
[----:B0-----:R-:W-:Y:S02]  /*7980*/  HADD2.F32 R22, -RZ, R22.H0_H0 ;  /* 0x20000016ff167230 */ /* 0x001fe40000004100 */
[--C-:B--2---:R-:W-:Y:S02]  /*7990*/  HADD2.F32 R23, -RZ, R24.reuse.H0_H0 ;  /* 0x20000018ff177230 */ /* 0x104fe40000004100 */
        /* <DEDUP_REMOVED lines=15> */
.L_x_2582:
[----:B------:R-:W-:Y:S05]  /*7a90*/  BSYNC.RECONVERGENT B3 ;  /* 0x0000000000037941 */ /* 0x000fea0003800200 */
.L_x_2581:
[----:B------:R-:W-:Y:S02]  /*7aa0*/  IADD3 R42, PT, PT, R42, 0x10, RZ ;  /* 0x000000102a2a7810 */ /* 0x000fe40007ffe0ff */
[----:B------:R-:W-:Y:S01]  /*7ab0*/  IADD3 R46, PT, PT, R46, 0x20, RZ ;  /* 0x000000202e2e7810 */ /* 0x000fe20007ffe0ff */
[----:B------:R-:W-:Y:S06]  /*7ac0*/  @P0 BRA `(.L_x_2583) ;  /* 0xfffffffc00180947 */ /* 0x000fec000383ffff */
.L_x_2580:
[----:B------:R-:W-:Y:S05]  /*7ad0*/  BSYNC.RECONVERGENT B2 ;  /* 0x0000000000027941 */ /* 0x000fea0003800200 */
.L_x_2579:
[----:B------:R-:W-:-:S13]  /*7ae0*/  ISETP.GE.U32.AND P0, PT, R28, 0x30, PT ;  /* 0x000000301c00780c */ /* 0x000fda0003f06070 */
[----:B------:R-:W-:Y:S05]  /*7af0*/  @!P0 BRA `(.L_x_2578) ;  /* 0x0000000c00848947 */ /* 0x000fea0003800000 */
[----:B------:R-:W0:Y:S02]  /*7b00*/  LDC R39, c[0x0][0x3f4] ;  /* 0x0000fd00ff277b82 */ /* 0x000e240000000800 */
.L_x_2592:
[CC--:B0-----:R-:W-:Y:S01]  /*7b10*/  ISETP.GE.AND P3, PT, R42.reuse, R39.reuse, PT ;  /* 0x000000272a00720c */ /* 0x0c1fe20003f66270 */
[C---:B------:R-:W-:Y:S01]  /*7b20*/  VIADD R46, R42.reuse, 0x20 ;  /* 0x000000202a2e7836 */ /* 0x040fe20000000000 */
[C---:B------:R-:W-:Y:S01]  /*7b30*/  IADD3 R30, PT, PT, R42.reuse, 0x10, RZ ;  /* 0x000000102a1e7810 */ /* 0x040fe20007ffe0ff */
[----:B------:R-:W-:Y:S01]  /*7b40*/  BSSY.RECONVERGENT B2, `(.L_x_2584) ;  /* 0x000003a000027945 */ /* 0x000fe20003800200 */
[----:B------:R-:W-:Y:S02]  /*7b50*/  IADD3 R14, PT, PT, R42, 0x30, RZ ;  /* 0x000000302a0e7810 */ /* 0x000fe40007ffe0ff */
[----:B------:R-:W-:Y:S02]  /*7b60*/  IADD3 R13, PT, PT, -R19, R42, RZ ;  /* 0x0000002a130d7210 */ /* 0x000fe40007ffe1ff */
[-C--:B------:R-:W-:Y:S02]  /*7b70*/  ISETP.GE.AND P2, PT, R30, R39.reuse, PT ;  /* 0x000000271e00720c */ /* 0x080fe40003f46270 */
[----:B------:R-:W-:-:S02]  /*7b80*/  ISETP.GE.AND P0, PT, R46, R39, PT ;  /* 0x000000272e00720c */ /* 0x000fc40003f06270 */
[----:B------:R-:W-:Y:S02]  /*7b90*/  ISETP.GE.AND P1, PT, R14, R39, PT ;  /* 0x000000270e00720c */ /* 0x000fe40003f26270 */
[----:B------:R-:W-:Y:S01]  /*7ba0*/  LEA R13, R13, R40, 0x1 ;  /* 0x000000280d0d7211 */ /* 0x000fe200078e08ff */
[----:B------:R-:W-:Y:S10]  /*7bb0*/  @!P3 BRA `(.L_x_2585) ;  /* 0x0000000000c8b947 */ /* 0x000ff40003800000 */
[----:B------:R-:W-:Y:S01]  /*7bc0*/  IABS R22, R39 ;  /* 0x0000002700167213 */ /* 0x000fe20000000000 */
[----:B------:R-:W-:Y:S01]  /*7bd0*/  HFMA2 R20, -RZ, RZ, 0, 0 ;  /* 0x00000000ff147431 */ /* 0x000fe200000001ff */
[----:B------:R-:W-:Y:S01]  /*7be0*/  IABS R24, R42 ;  /* 0x0000002a00187213 */ /* 0x000fe20000000000 */
[----:B------:R-:W0:Y:S01]  /*7bf0*/  LDCU.64 UR8, c[0x0][0x3c8] ;  /* 0x00007900ff0877ac */ /* 0x000e220008000a00 */
[----:B-----5:R-:W1:Y:S01]  /*7c00*/  I2F.RP R23, R22 ;  /* 0x0000001600177306 */ /* 0x020e620000209400 */
[----:B------:R-:W-:Y:S02]  /*7c10*/  ISETP.GE.AND P4, PT, R42, RZ, PT ;  /* 0x000000ff2a00720c */ /* 0x000fe40003f86270 */
[----:B------:R-:W-:-:S05]  /*7c20*/  ISETP.NE.AND P5, PT, R39, RZ, PT ;  /* 0x000000ff2700720c */ /* 0x000fca0003fa5270 */
[----:B-1----:R-:W1:Y:S02]  /*7c30*/  MUFU.RCP R23, R23 ;  /* 0x0000001700177308 */ /* 0x002e640000001000 */
[----:B-1----:R-:W-:-:S06]  /*7c40*/  VIADD R21, R23, 0xffffffe ;  /* 0x0ffffffe17157836 */ /* 0x002fcc0000000000 */
[----:B------:R-:W1:Y:S02]  /*7c50*/  F2I.FTZ.U32.TRUNC.NTZ R21, R21 ;  /* 0x0000001500157305 */ /* 0x000e64000021f000 */
[----:B-1----:R-:W-:-:S05]  /*7c60*/  IADD3 R15, PT, PT, RZ, -R21, RZ ;  /* 0x80000015ff0f7210 */ /* 0x002fca0007ffe0ff */
[----:B------:R-:W-:-:S04]  /*7c70*/  IMAD R15, R15, R22, RZ ;  /* 0x000000160f0f7224 */ /* 0x000fc800078e02ff */
        /* <DEDUP_REMOVED lines=13> */
[----:B0-----:R-:W-:-:S04]  /*7d50*/  LEA R24, P3, R20, UR8, 0x2 ;  /* 0x0000000814187c11 */ /* 0x001fc8000f8610ff */
[----:B------:R-:W-:-:S05]  /*7d60*/  LEA.HI.X R25, R20, UR9, R21, 0x2, P3 ;  /* 0x0000000914197c11 */ /* 0x000fca00098f1415 */
[----:B------:R-:W2:Y:S02]  /*7d70*/  LDG.E R24, desc[UR36][R24.64] ;  /* 0x0000002418187981 */ /* 0x000ea4000c1e1900 */
[----:B--2---:R-:W-:-:S04]  /*7d80*/  IMAD R15, R12, R24, R15 ;  /* 0x000000180c0f7224 */ /* 0x004fc800078e020f */
[----:B------:R-:W-:-:S04]  /*7d90*/  IMAD R15, R15, 0x50, RZ ;  /* 0x000000500f0f7824 */ /* 0x000fc800078e02ff */
[----:B------:R-:W-:Y:S02]  /*7da0*/  IMAD.WIDE R20, R15, 0x2, R10 ;  /* 0x000000020f147825 */ /* 0x000fe400078e020a */
[----:B------:R-:W0:Y:S04]  /*7db0*/  LDS.U16 R15, [R13] ;  /* 0x000000000d0f7984 */ /* 0x000e280000000400 */
[----:B------:R-:W2:Y:S01]  /*7dc0*/  LDG.E.128 R20, desc[UR36][R20.64] ;  /* 0x0000002414147981 */ /* 0x000ea2000c1e1d00 */
[----:B0-----:R-:W-:Y:S02]  /*7dd0*/  HADD2.F32 R26, -RZ, R15.H0_H0 ;  /* 0x2000000fff1a7230 */ /* 0x001fe40000004100 */
[----:B--2---:R-:W-:Y:S02]  /*7de0*/  HADD2.F32 R25, -RZ, R22.H0_H0 ;  /* 0x20000016ff197230 */ /* 0x004fe40000004100 */
[----:B------:R-:W-:-:S02]  /*7df0*/  HADD2.F32 R15, -RZ, R20.H0_H0 ;  /* 0x20000014ff0f7230 */ /* 0x000fc40000004100 */
[----:B------:R-:W-:Y:S02]  /*7e00*/  HADD2.F32 R27, -RZ, R20.H1_H1 ;  /* 0x30000014ff1b7230 */ /* 0x000fe40000004100 */
[C---:B------:R-:W-:Y:S01]  /*7e10*/  FFMA.FTZ R36, R26.reuse, R25, R36 ;  /* 0x000000191a247223 */ /* 0x040fe20000010024 */
        /* <DEDUP_REMOVED lines=10> */
[C---:B------:R-:W-:Y:S02]  /*7ec0*/  FFMA.FTZ R34, R26.reuse, R31, R34 ;  /* 0x0000001f1a227223 */ /* 0x040fe40000010022 */
[----:B------:R-:W-:-:S07]  /*7ed0*/  FFMA.FTZ R37, R26, R24, R37 ;  /* 0x000000181a257223 */ /* 0x000fce0000010025 */
.L_x_2585:
[----:B------:R-:W-:Y:S05]  /*7ee0*/  BSYNC.RECONVERGENT B2 ;  /* 0x0000000000027941 */ /* 0x000fea0003800200 */
.L_x_2584:
[----:B------:R-:W-:Y:S04]  /*7ef0*/  BSSY.RECONVERGENT B2, `(.L_x_2586) ;  /* 0x0000034000027945 */ /* 0x000fe80003800200 */
[----:B------:R-:W-:Y:S05]  /*7f00*/  @!P2 BRA `(.L_x_2587) ;  /* 0x0000000000c8a947 */ /* 0x000fea0003800000 */
        /* <DEDUP_REMOVED lines=8> */
[----:B-1----:R-:W-:-:S06]  /*7f90*/  IADD3 R21, PT, PT, R23, 0xffffffe, RZ ;  /* 0x0ffffffe17157810 */ /* 0x002fcc0007ffe0ff */
[----:B------:R-:W1:Y:S02]  /*7fa0*/  F2I.FTZ.U32.TRUNC.NTZ R21, R21 ;  /* 0x0000001500157305 */ /* 0x000e64000021f000 */
[----:B-1----:R-:W-:-:S05]  /*7fb0*/  IADD3 R15, PT, PT, RZ, -R21, RZ ;  /* 0x80000015ff0f7210 */ /* 0x002fca0007ffe0ff */
[----:B------:R-:W-:-:S04]  /*7fc0*/  IMAD R15, R15, R22, RZ ;  /* 0x000000160f0f7224 */ /* 0x000fc800078e02ff */
        /* <DEDUP_REMOVED lines=12> */
[----:B------:R-:W-:Y:S02]  /*8090*/  IADD3.X R21, PT, PT, RZ, UR12, RZ, P2, !PT ;  /* 0x0000000cff157c10 */ /* 0x000fe400097fe4ff */
[----:B0-----:R-:W-:-:S04]  /*80a0*/  LEA R22, P2, R20, UR8, 0x2 ;  /* 0x0000000814167c11 */ /* 0x001fc8000f8410ff */
[----:B------:R-:W-:-:S05]  /*80b0*/  LEA.HI.X R23, R20, UR9, R21, 0x2, P2 ;  /* 0x0000000914177c11 */ /* 0x000fca00090f1415 */
[----:B------:R-:W2:Y:S02]  /*80c0*/  LDG.E R22, desc[UR36][R22.64] ;  /* 0x0000002416167981 */ /* 0x000ea4000c1e1900 */
[----:B--2---:R-:W-:-:S04]  /*80d0*/  IMAD R15, R12, R22, R15 ;  /* 0x000000160c0f7224 */ /* 0x004fc800078e020f */
[----:B------:R-:W-:-:S04]  /*80e0*/  IMAD R15, R15, 0x50, RZ ;  /* 0x000000500f0f7824 */ /* 0x000fc800078e02ff */
[----:B------:R-:W-:Y:S02]  /*80f0*/  IMAD.WIDE R20, R15, 0x2, R10 ;  /* 0x000000020f147825 */ /* 0x000fe400078e020a */
[----:B------:R-:W0:Y:S04]  /*8100*/  LDS.U16 R15, [R13+0x20] ;  /* 0x000020000d0f7984 */ /* 0x000e280000000400 */
[----:B------:R-:W2:Y:S01]  /*8110*/  LDG.E.128 R24, desc[UR36][R20.64] ;  /* 0x0000002414187981 */ /* 0x000ea2000c1e1d00 */
[----:B0-----:R-:W-:Y:S02]  /*8120*/  HADD2.F32 R28, -RZ, R15.H0_H0 ;  /* 0x2000000fff1c7230 */ /* 0x001fe40000004100 */
[--C-:B--2---:R-:W-:Y:S02]  /*8130*/  HADD2.F32 R15, -RZ, R24.reuse.H0_H0 ;  /* 0x20000018ff0f7230 */ /* 0x104fe40000004100 */
[----:B------:R-:W-:-:S02]  /*8140*/  HADD2.F32 R29, -RZ, R24.H1_H1 ;  /* 0x30000018ff1d7230 */ /* 0x000fc40000004100 */
[--C-:B------:R-:W-:Y:S02]  /*8150*/  HADD2.F32 R24, -RZ, R25.reuse.H0_H0 ;  /* 0x20000019ff187230 */ /* 0x100fe40000004100 */
        /* <DEDUP_REMOVED lines=13> */
.L_x_2587:
[----:B------:R-:W-:Y:S05]  /*8230*/  BSYNC.RECONVERGENT B2 ;  /* 0x0000000000027941 */ /* 0x000fea0003800200 */
.L_x_2586:
[----:B------:R-:W-:Y:S04]  /*8240*/  BSSY.RECONVERGENT B2, `(.L_x_2588) ;  /* 0x0000034000027945 */ /* 0x000fe80003800200 */
[----:B------:R-:W-:Y:S05]  /*8250*/  @!P0 BRA `(.L_x_2589) ;  /* 0x0000000000c88947 */ /* 0x000fea0003800000 */
[----:B------:R-:W-:Y:S01]  /*8260*/  IABS R22, R39 ;  /* 0x0000002700167213 */ /* 0x000fe20000000000 */
[----:B------:R-:W0:Y:S01]  /*8270*/  LDCU.64 UR8, c[0x0][0x3c8] ;  /* 0x00007900ff0877ac */ /* 0x000e220008000a00 */
[----:B------:R-:W-:Y:S02]  /*8280*/  MOV R20, RZ ;  /* 0x000000ff00147202 */ /* 0x000fe40000000f00 */
[----:B-----5:R-:W1:Y:S01]  /*8290*/  I2F.RP R23, R22 ;  /* 0x0000001600177306 */ /* 0x020e620000209400 */
[----:B------:R-:W-:Y:S02]  /*82a0*/  IABS R24, R46 ;  /* 0x0000002e00187213 */ /* 0x000fe40000000000 */
[----:B------:R-:W-:Y:S02]  /*82b0*/  ISETP.GE.AND P2, PT, R46, RZ, PT ;  /* 0x000000ff2e00720c */ /* 0x000fe40003f46270 */
[----:B------:R-:W-:-:S03]  /*82c0*/  ISETP.NE.AND P3, PT, R39, RZ, PT ;  /* 0x000000ff2700720c */ /* 0x000fc60003f65270 */
        /* <DEDUP_REMOVED lines=43> */
.L_x_2589:
[----:B------:R-:W-:Y:S05]  /*8580*/  BSYNC.RECONVERGENT B2 ;  /* 0x0000000000027941 */ /* 0x000fea0003800200 */
.L_x_2588:
[----:B------:R-:W-:Y:S04]  /*8590*/  BSSY.RECONVERGENT B2, `(.L_x_2590) ;  /* 0x0000034000027945 */ /* 0x000fe80003800200 */
[----:B------:R-:W-:Y:S05]  /*85a0*/  @!P1 BRA `(.L_x_2591) ;  /* 0x0000000000c89947 */ /* 0x000fea0003800000 */
[----:B------:R-:W-:Y:S01]  /*85b0*/  IABS R22, R39 ;  /* 0x0000002700167213 */ /* 0x000fe20000000000 */
[----:B------:R-:W-:Y:S01]  /*85c0*/  HFMA2 R20, -RZ, RZ, 0, 0 ;  /* 0x00000000ff147431 */ /* 0x000fe200000001ff */
[----:B------:R-:W-:Y:S01]  /*85d0*/  IABS R24, R14 ;  /* 0x0000000e00187213 */ /* 0x000fe20000000000 */
[----:B------:R-:W0:Y:S01]  /*85e0*/  LDCU.64 UR8, c[0x0][0x3c8] ;  /* 0x00007900ff0877ac */ /* 0x000e220008000a00 */
[----:B-----5:R-:W1:Y:S01]  /*85f0*/  I2F.RP R23, R22 ;  /* 0x0000001600177306 */ /* 0x020e620000209400 */
[----:B------:R-:W-:Y:S01]  /*8600*/  ISETP.GE.AND P1, PT, R14, RZ, PT ;  /* 0x000000ff0e00720c */ /* 0x000fe20003f26270 */
[----:B------:R-:W2:Y:S01]  /*8610*/  LDS.U16 R13, [R13+0x60] ;  /* 0x000060000d0d7984 */ /* 0x000ea20000000400 */
[----:B------:R-:W-:-:S05]  /*8620*/  ISETP.NE.AND P2, PT, R39, RZ, PT ;  /* 0x000000ff2700720c */ /* 0x000fca0003f45270 */
[----:B-1----:R-:W1:Y:S02]  /*8630*/  MUFU.RCP R23, R23 ;  /* 0x0000001700177308 */ /* 0x002e640000001000 */
[----:B-1----:R-:W-:-:S06]  /*8640*/  IADD3 R21, PT, PT, R23, 0xffffffe, RZ ;  /* 0x0ffffffe17157810 */ /* 0x002fcc0007ffe0ff */
        /* <DEDUP_REMOVED lines=14> */
[----:B------:R-:W-:-:S04]  /*8730*/  IADD3 R14, P0, PT, R15, UR6, RZ ;  /* 0x000000060f0e7c10 */ /* 0x000fc8000ff1e0ff */
[----:B------:R-:W-:Y:S02]  /*8740*/  IADD3.X R21, PT, PT, RZ, UR12, RZ, P0, !PT ;  /* 0x0000000cff157c10 */ /* 0x000fe400087fe4ff */
[----:B0-----:R-:W-:-:S04]  /*8750*/  LEA R20, P0, R14, UR8, 0x2 ;  /* 0x000000080e147c11 */ /* 0x001fc8000f8010ff */
[----:B------:R-:W-:-:S05]  /*8760*/  LEA.HI.X R21, R14, UR9, R21, 0x2, P0 ;  /* 0x000000090e157c11 */ /* 0x000fca00080f1415 */
[----:B------:R-:W3:Y:S02]  /*8770*/  LDG.E R20, desc[UR36][R20.64] ;  /* 0x0000002414147981 */ /* 0x000ee4000c1e1900 */
[----:B---3--:R-:W-:-:S04]  /*8780*/  IMAD R15, R12, R20, R15 ;  /* 0x000000140c0f7224 */ /* 0x008fc800078e020f */
[----:B------:R-:W-:-:S04]  /*8790*/  IMAD R15, R15, 0x50, RZ ;  /* 0x000000500f0f7824 */ /* 0x000fc800078e02ff */
[----:B------:R-:W-:-:S05]  /*87a0*/  IMAD.WIDE R14, R15, 0x2, R10 ;  /* 0x000000020f0e7825 */ /* 0x000fca00078e020a */
[----:B------:R-:W3:Y:S01]  /*87b0*/  LDG.E.128 R24, desc[UR36][R14.64] ;  /* 0x000000240e187981 */ /* 0x000ee2000c1e1d00 */
[----:B--2---:R-:W-:Y:S02]  /*87c0*/  HADD2.F32 R22, -RZ, R13.H0_H0 ;  /* 0x2000000dff167230 */ /* 0x004fe40000004100 */
[--C-:B---3--:R-:W-:Y:S02]  /*87d0*/  HADD2.F32 R23, -RZ, R24.reuse.H0_H0 ;  /* 0x20000018ff177230 */ /* 0x108fe40000004100 */
        /* <DEDUP_REMOVED lines=15> */
.L_x_2591:
[----:B------:R-:W-:Y:S05]  /*88d0*/  BSYNC.RECONVERGENT B2 ;  /* 0x0000000000027941 */ /* 0x000fea0003800200 */
.L_x_2590:
[----:B------:R-:W-:-:S05]  /*88e0*/  VIADD R42, R42, 0x40 ;  /* 0x000000402a2a7836 */ /* 0x000fca0000000000 */
[----:B------:R-:W-:-:S13]  /*88f0*/  ISETP.GE.AND P0, PT, R42, R16, PT ;  /* 0x000000102a00720c */ /* 0x000fda0003f06270 */
[----:B------:R-:W-:Y:S05]  /*8900*/  @!P0 BRA `(.L_x_2592) ;  /* 0xfffffff000808947 */ /* 0x000fea000383ffff */
.L_x_2578:
[----:B------:R-:W-:Y:S05]  /*8910*/  BSYNC.RECONVERGENT B1 ;  /* 0x0000000000017941 */ /* 0x000fea0003800200 */
.L_x_2577:
[----:B------:R-:W-:-:S13]  /*8920*/  ISETP.NE.AND P0, PT, R32, R41, PT ;  /* 0x000000292000720c */ /* 0x000fda0003f05270 */
[----:B------:R-:W-:Y:S05]  /*8930*/  @P0 BRA `(.L_x_2569) ;  /* 0x0000000400a80947 */ /* 0x000fea0003800000 */
[----:B------:R-:W0:Y:S01]  /*8940*/  LDCU UR4, c[0x0][0x478] ;  /* 0x00008f00ff0477ac */ /* 0x000e220008000800 */
[----:B------:R-:W-:Y:S01]  /*8950*/  IADD3 R17, PT, PT, R0, R17, RZ ;  /* 0x0000001100117210 */ /* 0x000fe20007ffe0ff */
[----:B0-----:R-:W-:-:S09]  /*8960*/  UISETP.NE.AND UP0, UPT, UR4, 0x2, UPT ;  /* 0x000000020400788c */ /* 0x001fd2000bf05270 */
[----:B------:R-:W-:Y:S05]  /*8970*/  BRA.U UP0, `(.L_x_2593) ;  /* 0x0000000100d87547 */ /* 0x000fea000b800000 */
[----:B------:R-:W0:Y:S02]  /*8980*/  LDCU.64 UR8, c[0x0][0x3a8] ;  /* 0x00007500ff0877ac */ /* 0x000e240008000a00 */
[----:B0-----:R-:W-:-:S04]  /*8990*/  IADD3 R10, P0, PT, R17, UR8, RZ ;  /* 0x00000008110a7c10 */ /* 0x001fc8000ff1e0ff */
[----:B------:R-:W-:-:S05]  /*89a0*/  LEA.HI.X.SX32 R11, R17, UR9, 0x1, P0 ;  /* 0x00000009110b7c11 */ /* 0x000fca00080f0eff */
[----:B------:R-:W2:Y:S01]  /*89b0*/  LDG.E.64 R20, desc[UR36][R10.64] ;  /* 0x000000240a147981 */ /* 0x000ea2000c1e1b00 */
[----:B------:R-:W0:Y:S03]  /*89c0*/  LDC.64 R12, c[0x0][0x468] ;  /* 0x00011a00ff0c7b82 */ /* 0x000e260000000a00 */
[----:B0-----:R0:W3:Y:S01]  /*89d0*/  LDG.E R12, desc[UR36][R12.64+0x8] ;  /* 0x000008240c0c7981 */ /* 0x0010e2000c1e1900 */
[----:B--2---:R-:W-:Y:S01]  /*89e0*/  LOP3.LUT R24, R21, 0xff, RZ, 0xc0, !PT ;  /* 0x000000ff15187812 */ /* 0x004fe200078ec0ff */
[----:B------:R-:W3:Y:S01]  /*89f0*/  I2F.S8 R15, R20 ;  /* 0x00000014000f7306 */ /* 0x000ee20000001400 */
[----:B------:R-:W-:Y:S02]  /*8a00*/  SHF.R.S64 R26, R20, 0x10, R21 ;  /* 0x00000010141a7819 */ /* 0x000fe40000001015 */
[----:B------:R-:W-:Y:S02]  /*8a10*/  SHF.R.U64 R16, R24, 0x7, RZ ;  /* 0x0000000718107819 */ /* 0x000fe400000012ff */
[----:B------:R-:W-:-:S02]  /*8a20*/  LOP3.LUT R26, R26, 0xff, RZ, 0xc0, !PT ;  /* 0x000000ff1a1a7812 */ /* 0x000fc400078ec0ff */
[----:B------:R-:W-:Y:S02]  /*8a30*/  ISETP.NE.U32.AND P1, PT, R16, RZ, PT ;  /* 0x000000ff1000720c */ /* 0x000fe40003f25070 */
[--C-:B------:R-:W-:Y:S02]  /*8a40*/  SHF.R.U64 R16, R20, 0x10, R21.reuse ;  /* 0x0000001014107819 */ /* 0x100fe40000001215 */
[----:B------:R-:W-:Y:S02]  /*8a50*/  SHF.R.S32.HI R22, RZ, 0x10, R21 ;  /* 0x00000010ff167819 */ /* 0x000fe40000011415 */
[----:B0-----:R-:W-:Y:S02]  /*8a60*/  SHF.R.U64 R13, R26, 0x7, RZ ;  /* 0x000000071a0d7819 */ /* 0x001fe400000012ff */
[----:B------:R-:W-:Y:S02]  /*8a70*/  PRMT R16, R16, 0x9910, RZ ;  /* 0x0000991010107816 */ /* 0x000fe400000000ff */
[----:B------:R-:W-:-:S02]  /*8a80*/  LOP3.LUT R22, R22, 0xff, RZ, 0xc0, !PT ;  /* 0x000000ff16167812 */ /* 0x000fc400078ec0ff */
[----:B------:R-:W-:Y:S02]  /*8a90*/  ISETP.NE.U32.AND P0, PT, R13, RZ, PT ;  /* 0x000000ff0d00720c */ /* 0x000fe40003f05070 */
[----:B------:R-:W-:Y:S02]  /*8aa0*/  MOV R13, R16 ;  /* 0x00000010000d7202 */ /* 0x000fe40000000f00 */
[----:B------:R-:W-:Y:S01]  /*8ab0*/  SHF.R.U64 R16, R22, 0x7, RZ ;  /* 0x0000000716107819 */ /* 0x000fe200000012ff */
[----:B---3--:R-:W-:Y:S01]  /*8ac0*/  FMUL.FTZ R15, R12, R15 ;  /* 0x0000000f0c0f7220 */ /* 0x008fe20000410000 */
[----:B------:R-:W-:Y:S02]  /*8ad0*/  ISETP.NE.U32.AND.EX P1, PT, RZ, RZ, PT, P1 ;  /* 0x000000ffff00720c */ /* 0x000fe40003f25110 */
[----:B------:R-:W-:Y:S02]  /*8ae0*/  ISETP.NE.U32.AND P2, PT, R16, RZ, PT ;  /* 0x000000ff1000720c */ /* 0x000fe40003f45070 */
[----:B------:R-:W-:-:S02]  /*8af0*/  ISETP.NE.U32.AND.EX P0, PT, RZ, RZ, PT, P0 ;  /* 0x000000ffff00720c */ /* 0x000fc40003f05100 */
[----:B------:R-:W-:Y:S02]  /*8b00*/  ISETP.NE.U32.AND.EX P2, PT, RZ, RZ, PT, P2 ;  /* 0x000000ffff00720c */ /* 0x000fe40003f45120 */
[----:B------:R-:W-:Y:S02]  /*8b10*/  PRMT R14, R20, 0x9910, RZ ;  /* 0x00009910140e7816 */ /* 0x000fe400000000ff */
[----:B------:R-:W-:Y:S02]  /*8b20*/  PRMT R11, R21, 0x9910, RZ ;  /* 0x00009910150b7816 */ /* 0x000fe400000000ff */
[----:B------:R-:W-:Y:S02]  /*8b30*/  SHF.R.S32.HI R10, RZ, 0x8, R14 ;  /* 0x00000008ff0a7819 */ /* 0x000fe4000001140e */
[----:B------:R-:W-:Y:S02]  /*8b40*/  MOV R14, R11 ;  /* 0x0000000b000e7202 */ /* 0x000fe40000000f00 */
[----:B------:R-:W-:Y:S01]  /*8b50*/  SHF.R.S32.HI R25, RZ, 0x18, R21 ;  /* 0x00000018ff197819 */ /* 0x000fe20000011415 */
[----:B------:R-:W0:Y:S01]  /*8b60*/  I2F.S16 R11, R10 ;  /* 0x0000000a000b7306 */ /* 0x000e220000101400 */
[----:B------:R-:W-:-:S02]  /*8b70*/  SHF.R.S32.HI R13, RZ, 0x8, R13 ;  /* 0x00000008ff0d7819 */ /* 0x000fc4000001140d */
[----:B------:R-:W-:Y:S02]  /*8b80*/  SHF.R.S32.HI R14, RZ, 0x8, R14 ;  /* 0x00000008ff0e7819 */ /* 0x000fe4000001140e */
[----:B------:R-:W-:Y:S02]  /*8b90*/  @P1 LOP3.LUT R24, R24, 0xffffff00, RZ, 0xfc, !PT ;  /* 0xffffff0018181812 */ /* 0x000fe400078efcff */
[----:B------:R-:W-:Y:S01]  /*8ba0*/  @P0 LOP3.LUT R26, R26, 0xffffff00, RZ, 0xfc, !PT ;  /* 0xffffff001a1a0812 */ /* 0x000fe200078efcff */
[----:B------:R-:W1:Y:S01]  /*8bb0*/  I2F.S16 R25, R25 ;  /* 0x0000001900197306 */ /* 0x000e620000101400 */
[----:B------:R-:W-:Y:S01]  /*8bc0*/  @P2 LOP3.LUT R22, R22, 0xffffff00, RZ, 0xfc, !PT ;  /* 0xffffff0016162812 */ /* 0x000fe200078efcff */
[----:B0-----:R-:W-:-:S06]  /*8bd0*/  FMUL.FTZ R10, R12, R11 ;  /* 0x0000000b0c0a7220 */ /* 0x001fcc0000410000 */
[----:B------:R-:W0:Y:S01]  /*8be0*/  I2F.S16 R21, R14 ;  /* 0x0000000e00157306 */ /* 0x000e220000101400 */
[----:B-1----:R-:W-:-:S07]  /*8bf0*/  FMUL.FTZ R20, R12, R25 ;  /* 0x000000190c147220 */ /* 0x002fce0000410000 */
[----:B------:R-:W1:Y:S01]  /*8c00*/  I2F.S16 R13, R13 ;  /* 0x0000000d000d7306 */ /* 0x000e620000101400 */
[----:B0-----:R-:W-:-:S07]  /*8c10*/  FMUL.FTZ R16, R12, R21 ;  /* 0x000000150c107220 */ /* 0x001fce0000410000 */
[----:B------:R0:W2:Y:S01]  /*8c20*/  I2F.S8 R19, R24 ;  /* 0x0000001800137306 */ /* 0x0000a20000001400 */
[----:B-1----:R-:W-:-:S07]  /*8c30*/  FMUL.FTZ R14, R12, R13 ;  /* 0x0000000d0c0e7220 */ /* 0x002fce0000410000 */
[----:B------:R1:W3:Y:S01]  /*8c40*/  I2F.S8 R17, R26 ;  /* 0x0000001a00117306 */ /* 0x0002e20000001400 */
[----:B0-----:R-:W-:Y:S01]  /*8c50*/  F2FP.F16.F32.PACK_AB R24, R10, R15 ;  /* 0x0000000f0a18723e */ /* 0x001fe200000000ff */
[----:B--2---:R-:W-:-:S06]  /*8c60*/  FMUL.FTZ R19, R12, R19 ;  /* 0x000000130c137220 */ /* 0x004fcc0000410000 */
[----:B-----5:R-:W0:Y:S01]  /*8c70*/  I2F.S8 R23, R22 ;  /* 0x0000001600177306 */ /* 0x020e220000001400 */
[----:B-1----:R-:W-:Y:S01]  /*8c80*/  F2FP.F16.F32.PACK_AB R26, R16, R19 ;  /* 0x00000013101a723e */ /* 0x002fe200000000ff */
[----:B---3--:R-:W-:-:S05]  /*8c90*/  FMUL.FTZ R17, R12, R17 ;  /* 0x000000110c117220 */ /* 0x008fca0000410000 */
[----:B------:R-:W-:Y:S01]  /*8ca0*/  F2FP.F16.F32.PACK_AB R25, R14, R17 ;  /* 0x000000110e19723e */ /* 0x000fe200000000ff */
[----:B0-----:R-:W-:-:S05]  /*8cb0*/  FMUL.FTZ R23, R12, R23 ;  /* 0x000000170c177220 */ /* 0x001fca0000410000 */
[----:B------:R-:W-:Y:S01]  /*8cc0*/  F2FP.F16.F32.PACK_AB R27, R20, R23 ;  /* 0x00000017141b723e */ /* 0x000fe200000000ff */
[----:B------:R-:W-:Y:S06]  /*8cd0*/  BRA `(.L_x_2594) ;  /* 0x00000000000c7947 */ /* 0x000fec0003800000 */
.L_x_2593:
[----:B------:R-:W0:Y:S02]  /*8ce0*/  LDC.64 R10, c[0x0][0x3a8] ;  /* 0x0000ea00ff0a7b82 */ /* 0x000e240000000a00 */
[----:B0-----:R-:W-:-:S05]  /*8cf0*/  IMAD.WIDE R10, R17, 0x2, R10 ;  /* 0x00000002110a7825 */ /* 0x001fca00078e020a */
[----:B------:R0:W5:Y:S02]  /*8d00*/  LDG.E.128 R24, desc[UR36][R10.64] ;  /* 0x000000240a187981 */ /* 0x000164000c1e1d00 */
.L_x_2594:
[----:B------:R-:W1:Y:S02]  /*8d10*/  LDCU.64 UR8, c[0x0][0x460] ;  /* 0x00008c00ff0877ac */ /* 0x000e640008000a00 */
[----:B-1----:R-:W-:-:S04]  /*8d20*/  ISETP.NE.U32.AND P0, PT, RZ, UR8, PT ;  /* 0x00000008ff007c0c */ /* 0x002fc8000bf05070 */
[----:B------:R-:W-:Y:S01]  /*8d30*/  ISETP.NE.AND.EX P0, PT, RZ, UR9, PT, P0 ;  /* 0x00000009ff007c0c */ /* 0x000fe2000bf05300 */
[----:B------:R-:W1:-:S12]  /*8d40*/  LDCU.64 UR8, c[0x0][0x3c0] ;  /* 0x00007800ff0877ac */ /* 0x000e580008000a00 */
[----:B------:R-:W2:Y:S08]  /*8d50*/  @P0 LDC R12, c[0x0][0x3f8] ;  /* 0x0000fe00ff0c0b82 */ /* 0x000eb00000000800 */
[----:B0-----:R-:W0:Y:S01]  /*8d60*/  @P0 LDC.64 R10, c[0x0][0x458] ;  /* 0x00011600ff0a0b82 */ /* 0x001e220000000a00 */
[----:B--2---:R-:W-:-:S04]  /*8d70*/  @P0 IMAD R9, R2, R12, R9 ;  /* 0x0000000c02090224 */ /* 0x004fc800078e0209 */
[----:B------:R-:W-:-:S04]  /*8d80*/  @P0 IMAD R9, R9, 0x50, R0 ;  /* 0x0000005009090824 */ /* 0x000fc800078e0200 */
[----:B0-----:R-:W-:-:S05]  /*8d90*/  @P0 IMAD.WIDE R10, R9, 0x2, R10 ;  /* 0x00000002090a0825 */ /* 0x001fca00078e020a */
[----:B------:R-:W2:Y:S01]  /*8da0*/  @P0 LDG.E.128 R12, desc[UR36][R10.64] ;  /* 0x000000240a0c0981 */ /* 0x000ea2000c1e1d00 */
[----:B------:R-:W-:Y:S01]  /*8db0*/  LEA R40, R3, R40, 0x1 ;  /* 0x0000002803287211 */ /* 0x000fe200078e08ff */
[----:B------:R-:W-:Y:S02]  /*8dc0*/  IMAD R39, R33, R39, R0 ;  /* 0x0000002721277224 */ /* 0x000fe400078e0200 */
[----:B-----5:R-:W-:Y:S02]  /*8dd0*/  HFMA2 R4, R24, 1, 1, R4 ;  /* 0x3c003c0018047831 */ /* 0x020fe40000000004 */
[----:B------:R-:W-:Y:S02]  /*8de0*/  IMAD R18, R18, 0x50, RZ ;  /* 0x0000005012127824 */ /* 0x000fe400078e02ff */
[----:B------:R-:W-:Y:S02]  /*8df0*/  HFMA2 R6, R26, 1, 1, R6 ;  /* 0x3c003c001a067831 */ /* 0x000fe40000000006 */
[----:B------:R-:W-:Y:S01]  /*8e00*/  HADD2 R5, R25, R5 ;  /* 0x0000000519057230 */ /* 0x000fe20000000000 */
[----:B------:R-:W0:Y:S01]  /*8e10*/  LDS.U16 R40, [R40] ;  /* 0x0000000028287984 */ /* 0x000e220000000400 */
[----:B------:R-:W-:Y:S01]  /*8e20*/  SHF.R.S32.HI R3, RZ, 0x1f, R39 ;  /* 0x0000001fff037819 */ /* 0x000fe20000011427 */
[----:B------:R-:W-:Y:S01]  /*8e30*/  HADD2 R7, R27, R7 ;  /* 0x000000071b077230 */ /* 0x000fe20000000000 */
[----:B------:R-:W-:-:S04]  /*8e40*/  IADD3 R39, P1, PT, R18, R39, RZ ;  /* 0x0000002712277210 */ /* 0x000fc80007f3e0ff */
[----:B------:R-:W-:Y:S02]  /*8e50*/  LEA.HI.X.SX32 R18, R18, R3, 0x1, P1 ;  /* 0x0000000312127211 */ /* 0x000fe400008f0eff */
[----:B-1----:R-:W-:-:S04]  /*8e60*/  LEA R2, P1, R39, UR8, 0x1 ;  /* 0x0000000827027c11 */ /* 0x002fc8000f8208ff */
[----:B------:R-:W-:Y:S01]  /*8e70*/  LEA.HI.X R3, R39, UR9, R18, 0x1, P1 ;  /* 0x0000000927037c11 */ /* 0x000fe200088f0c12 */
[----:B0-----:R-:W-:Y:S02]  /*8e80*/  HADD2.F32 R40, -RZ, R40.H0_H0 ;  /* 0x20000028ff287230 */ /* 0x001fe40000004100 */
[----:B--2---:R-:W-:Y:S02]  /*8e90*/  @P0 HFMA2 R5, R5, R13, -RZ ;  /* 0x0000000d05050231 */ /* 0x004fe400001000ff */
[----:B------:R-:W-:Y:S02]  /*8ea0*/  @P0 HMUL2 R4, R4, R12 ;  /* 0x0000000c04040232 */ /* 0x000fe40000000000 */
[----:B------:R-:W-:Y:S02]  /*8eb0*/  @P0 HFMA2 R7, R7, R15, -RZ ;  /* 0x0000000f07070231 */ /* 0x000fe400001000ff */
[----:B------:R-:W-:Y:S02]  /*8ec0*/  @P0 HMUL2 R6, R6, R14 ;  /* 0x0000000e06060232 */ /* 0x000fe40000000000 */
[----:B------:R-:W-:-:S02]  /*8ed0*/  HADD2.F32 R9, -RZ, R4.H0_H0 ;  /* 0x20000004ff097230 */ /* 0x000fc40000004100 */
[----:B------:R-:W-:Y:S01]  /*8ee0*/  HADD2.F32 R11, -RZ, R4.H1_H1 ;  /* 0x30000004ff0b7230 */ /* 0x000fe20000004100 */
[----:B------:R0:W-:Y:S01]  /*8ef0*/  STG.E.128 desc[UR36][R2.64], R4 ;  /* 0x0000000402007986 */ /* 0x0001e2000c101d24 */
        /* <DEDUP_REMOVED lines=12> */
[C---:B------:R-:W-:Y:S02]  /*8fc0*/  FFMA.FTZ R34, R40.reuse, R17, R34 ;  /* 0x0000001128227223 */ /* 0x040fe40000010022 */
[----:B0-----:R-:W-:-:S07]  /*8fd0*/  FFMA.FTZ R37, R40, R14, R37 ;  /* 0x0000000e28257223 */ /* 0x001fce0000010025 */
.L_x_2569:
[----:B------:R-:W-:Y:S05]  /*8fe0*/  BSYNC.RECONVERGENT B0 ;  /* 0x0000000000007941 */ /* 0x000fea0003800200 */
.L_x_2568:
[----:B------:R-:W-:Y:S01]  /*8ff0*/  BAR.SYNC.DEFER_BLOCKING 0x0 ;  /* 0x0000000000007b1d */ /* 0x000fe20000010000 */
[----:B------:R-:W-:-:S13]  /*9000*/  ISETP.GT.U32.AND P5, PT, R0, 0x4f, PT ;  /* 0x0000004f0000780c */ /* 0x000fda0003fa4070 */
[----:B------:R-:W-:Y:S05]  /*9010*/  @P5 BRA `(.L_x_2595) ;  /* 0x00000008002c5947 */ /* 0x000fea0003800000 */
[----:B------:R-:W0:Y:S01]  /*9020*/  S2UR UR5, SR_CgaCtaId ;  /* 0x00000000000579c3 */ /* 0x000e220000008800 */
        /* <DEDUP_REMOVED lines=15> */
[----:B0-----:R-:W-:-:S06]  /*9120*/  ULEA UR4, UR5, UR4, 0x18 ;  /* 0x0000000405047291 */ /* 0x001fcc000f8ec0ff */
[----:B------:R-:W-:Y:S01]  /*9130*/  LEA R32, R32, UR4, 0x1 ;  /* 0x0000000420207c11 */ /* 0x000fe2000f8e08ff */
[----:B------:R-:W-:Y:S06]  /*9140*/  @P6 BRA `(.L_x_2596) ;  /* 0x0000000000146947 */ /* 0x000fec0003800000 */
[----:B-----5:R-:W-:Y:S02]  /*9150*/  F2FP.F16.F32.PACK_AB R4, R44, R45 ;  /* 0x0000002d2c04723e */ /* 0x020fe400000000ff */
[----:B------:R-:W-:Y:S02]  /*9160*/  F2FP.F16.F32.PACK_AB R5, R38, R43 ;  /* 0x0000002b2605723e */ /* 0x000fe400000000ff */
[----:B------:R-:W-:Y:S02]  /*9170*/  F2FP.F16.F32.PACK_AB R6, R35, R36 ;  /* 0x000000242306723e */ /* 0x000fe400000000ff */
[----:B------:R-:W-:-:S05]  /*9180*/  F2FP.F16.F32.PACK_AB R7, R37, R34 ;  /* 0x000000222507723e */ /* 0x000fca00000000ff */
[----:B------:R0:W-:Y:S02]  /*9190*/  STS.128 [R32+-0x500], R4 ;  /* 0xfffb000420007388 */ /* 0x0001e40000000c00 */
.L_x_2596:
[----:B------:R-:W-:Y:S05]  /*91a0*/  WARPSYNC.ALL ;  /* 0x0000000000007948 */ /* 0x000fea0003800000 */
[----:B------:R-:W-:Y:S01]  /*91b0*/  BAR.SYNC.DEFER_BLOCKING 0x0 ;  /* 0x0000000000007b1d */ /* 0x000fe20000010000 */
[----:B------:R-:W-:-:S05]  /*91c0*/  ISETP.GT.U32.AND P6, PT, R8, 0xf, PT ;  /* 0x0000000f0800780c */ /* 0x000fca0003fc4070 */
[----:B------:R-:W-:Y:S04]  /*91d0*/  BSSY.RECONVERGENT B0, `(.L_x_2597) ;  /* 0x0000013000007945 */ /* 0x000fe80003800200 */
[----:B------:R-:W-:Y:S05]  /*91e0*/  @P1 BRA `(.L_x_2598) ;  /* 0x0000000000441947 */ /* 0x000fea0003800000 */
[----:B0----5:R-:W0:Y:S02]  /*91f0*/  LDS.128 R4, [R32] ;  /* 0x0000000020047984 */ /* 0x021e240000000c00 */
[--C-:B0-----:R-:W-:Y:S02]  /*9200*/  HADD2.F32 R2, -RZ, R4.reuse.H0_H0 ;  /* 0x20000004ff027230 */ /* 0x101fe40000004100 */
[----:B------:R-:W-:Y:S02]  /*9210*/  HADD2.F32 R3, -RZ, R4.H1_H1 ;  /* 0x30000004ff037230 */ /* 0x000fe40000004100 */
[--C-:B------:R-:W-:Y:S02]  /*9220*/  HADD2.F32 R4, -RZ, R5.reuse.H0_H0 ;  /* 0x20000005ff047230 */ /* 0x100fe40000004100 */
        /* <DEDUP_REMOVED lines=13> */
.L_x_2598:
[----:B------:R-:W-:Y:S05]  /*9300*/  BSYNC.RECONVERGENT B0 ;  /* 0x0000000000007941 */ /* 0x000fea0003800200 */
.L_x_2597:
[----:B------:R-:W-:Y:S06]  /*9310*/  BAR.SYNC.DEFER_BLOCKING 0x0 ;  /* 0x0000000000007b1d */ /* 0x000fec0000010000 */
[----:B------:R-:W-:Y:S04]  /*9320*/  BSSY.RECONVERGENT B0, `(.L_x_2599) ;  /* 0x0000007000007945 */ /* 0x000fe80003800200 */
[----:B------:R-:W-:Y:S05]  /*9330*/  @P4 BRA `(.L_x_2600) ;  /* 0x0000000000144947 */ /* 0x000fea0003800000 */
[----:B0----5:R-:W-:Y:S02]  /*9340*/  F2FP.F16.F32.PACK_AB R4, R44, R45 ;  /* 0x0000002d2c04723e */ /* 0x021fe400000000ff */
[----:B------:R-:W-:Y:S02]  /*9350*/  F2FP.F16.F32.PACK_AB R5, R38, R43 ;  /* 0x0000002b2605723e */ /* 0x000fe400000000ff */
[----:B------:R-:W-:Y:S02]  /*9360*/  F2FP.F16.F32.PACK_AB R6, R35, R36 ;  /* 0x000000242306723e */ /* 0x000fe400000000ff */
[----:B------:R-:W-:-:S05]  /*9370*/  F2FP.F16.F32.PACK_AB R7, R37, R34 ;  /* 0x000000222507723e */ /* 0x000fca00000000ff */
[----:B------:R1:W-:Y:S02]  /*9380*/  STS.128 [R32+-0x280], R4 ;  /* 0xfffd800420007388 */ /* 0x0003e40000000c00 */
.L_x_2600:
[----:B------:R-:W-:Y:S05]  /*9390*/  BSYNC.RECONVERGENT B0 ;  /* 0x0000000000007941 */ /* 0x000fea0003800200 */
.L_x_2599:
[----:B------:R-:W-:Y:S01]  /*93a0*/  BAR.SYNC.DEFER_BLOCKING 0x0 ;  /* 0x0000000000007b1d */ /* 0x000fe20000010000 */
[----:B------:R-:W-:-:S05]  /*93b0*/  ISETP.GT.U32.AND P1, PT, R8, 0x3f, PT ;  /* 0x0000003f0800780c */ /* 0x000fca0003f24070 */
[----:B------:R-:W-:Y:S08]  /*93c0*/  BSSY.RECONVERGENT B0, `(.L_x_2601) ;  /* 0x0000013000007945 */ /* 0x000ff00003800200 */
[----:B------:R-:W-:Y:S05]  /*93d0*/  @P1 BRA `(.L_x_2602) ;  /* 0x0000000000441947 */ /* 0x000fea0003800000 */
[----:B01---5:R-:W0:Y:S02]  /*93e0*/  LDS.128 R4, [R32] ;  /* 0x0000000020047984 */ /* 0x023e240000000c00 */
        /* <DEDUP_REMOVED lines=16> */
.L_x_2602:
[----:B------:R-:W-:Y:S05]  /*94f0*/  BSYNC.RECONVERGENT B0 ;  /* 0x0000000000007941 */ /* 0x000fea0003800200 */
.L_x_2601:
[----:B------:R-:W-:Y:S06]  /*9500*/  BAR.SYNC.DEFER_BLOCKING 0x0 ;  /* 0x0000000000007b1d */ /* 0x000fec0000010000 */
[----:B------:R-:W-:Y:S04]  /*9510*/  BSSY.RECONVERGENT B0, `(.L_x_2603) ;  /* 0x0000007000007945 */ /* 0x000fe80003800200 */
[----:B------:R-:W-:Y:S05]  /*9520*/  @P3 BRA `(.L_x_2604) ;  /* 0x0000000000143947 */ /* 0x000fea0003800000 */
[----:B01---5:R-:W-:Y:S02]  /*9530*/  F2FP.F16.F32.PACK_AB R4, R44, R45 ;  /* 0x0000002d2c04723e */ /* 0x023fe400000000ff */
[----:B------:R-:W-:Y:S02]  /*9540*/  F2FP.F16.F32.PACK_AB R5, R38, R43 ;  /* 0x0000002b2605723e */ /* 0x000fe400000000ff */
[----:B------:R-:W-:Y:S02]  /*9550*/  F2FP.F16.F32.PACK_AB R6, R35, R36 ;  /* 0x000000242306723e */ /* 0x000fe400000000ff */
[----:B------:R-:W-:-:S05]  /*9560*/  F2FP.F16.F32.PACK_AB R7, R37, R34 ;  /* 0x000000222507723e */ /* 0x000fca00000000ff */
[----:B------:R3:W-:Y:S02]  /*9570*/  STS.128 [R32+-0x140], R4 ;  /* 0xfffec00420007388 */ /* 0x0007e40000000c00 */
.L_x_2604:
[----:B------:R-:W-:Y:S05]  /*9580*/  BSYNC.RECONVERGENT B0 ;  /* 0x0000000000007941 */ /* 0x000fea0003800200 */
.L_x_2603:
[----:B------:R-:W-:Y:S06]  /*9590*/  BAR.SYNC.DEFER_BLOCKING 0x0 ;  /* 0x0000000000007b1d */ /* 0x000fec0000010000 */
[----:B------:R-:W-:Y:S04]  /*95a0*/  BSSY.RECONVERGENT B0, `(.L_x_2605) ;  /* 0x0000013000007945 */ /* 0x000fe80003800200 */
[----:B------:R-:W-:Y:S05]  /*95b0*/  @P0 BRA `(.L_x_2606) ;  /* 0x0000000000440947 */ /* 0x000fea0003800000 */
[----:B01-3-5:R-:W0:Y:S02]  /*95c0*/  LDS.128 R4, [R32] ;  /* 0x0000000020047984 */ /* 0x02be240000000c00 */
        /* <DEDUP_REMOVED lines=16> */
.L_x_2606:
[----:B------:R-:W-:Y:S05]  /*96d0*/  BSYNC.RECONVERGENT B0 ;  /* 0x0000000000007941 */ /* 0x000fea0003800200 */
.L_x_2605:
[----:B------:R-:W-:Y:S06]  /*96e0*/  BAR.SYNC.DEFER_BLOCKING 0x0 ;  /* 0x0000000000007b1d */ /* 0x000fec0000010000 */
[----:B------:R-:W-:Y:S04]  /*96f0*/  BSSY.RECONVERGENT B0, `(.L_x_2607) ;  /* 0x0000007000007945 */ /* 0x000fe80003800200 */
[----:B------:R-:W-:Y:S05]  /*9700*/  @P2 BRA `(.L_x_2608) ;  /* 0x0000000000142947 */ /* 0x000fea0003800000 */
[----:B01-3-5:R-:W-:Y:S02]  /*9710*/  F2FP.F16.F32.PACK_AB R4, R44, R45 ;  /* 0x0000002d2c04723e */ /* 0x02bfe400000000ff */
[----:B------:R-:W-:Y:S02]  /*9720*/  F2FP.F16.F32.PACK_AB R5, R38, R43 ;  /* 0x0000002b2605723e */ /* 0x000fe400000000ff */
[----:B------:R-:W-:Y:S02]  /*9730*/  F2FP.F16.F32.PACK_AB R6, R35, R36 ;  /* 0x000000242306723e */ /* 0x000fe400000000ff */
[----:B------:R-:W-:-:S05]  /*9740*/  F2FP.F16.F32.PACK_AB R7, R37, R34 ;  /* 0x000000222507723e */ /* 0x000fca00000000ff */
[----:B------:R4:W-:Y:S02]  /*9750*/  STS.128 [R32+-0xa0], R4 ;  /* 0xffff600420007388 */ /* 0x0009e40000000c00 */
.L_x_2608:
[----:B------:R-:W-:Y:S05]  /*9760*/  BSYNC.RECONVERGENT B0 ;  /* 0x0000000000007941 */ /* 0x000fea0003800200 */
.L_x_2607:
[----:B------:R-:W-:Y:S06]  /*9770*/  BAR.SYNC.DEFER_BLOCKING 0x0 ;  /* 0x0000000000007b1d */ /* 0x000fec0000010000 */
[----:B------:R-:W-:Y:S04]  /*9780*/  BSSY.RECONVERGENT B0, `(.L_x_2609) ;  /* 0x0000013000007945 */ /* 0x000fe80003800200 */
[----:B------:R-:W-:Y:S05]  /*9790*/  @P6 BRA `(.L_x_2610) ;  /* 0x0000000000446947 */ /* 0x000fea0003800000 */
[----:B01-345:R-:W0:Y:S02]  /*97a0*/  LDS.128 R4, [R32] ;  /* 0x0000000020047984 */ /* 0x03be240000000c00 */
        /* <DEDUP_REMOVED lines=16> */
.L_x_2610:
[----:B------:R-:W-:Y:S05]  /*98b0*/  BSYNC.RECONVERGENT B0 ;  /* 0x0000000000007941 */ /* 0x000fea0003800200 */
.L_x_2609:
[----:B------:R-:W-:Y:S06]  /*98c0*/  BAR.SYNC.DEFER_BLOCKING 0x0 ;  /* 0x0000000000007b1d */ /* 0x000fec0000010000 */
.L_x_2595:
[----:B------:R-:W-:-:S13]  /*98d0*/  ISETP.GT.U32.OR P5, PT, R8, 0xf, P5 ;  /* 0x0000000f0800780c */ /* 0x000fda0002fa4470 */
[----:B------:R-:W-:Y:S05]  /*98e0*/  @P5 EXIT ;  /* 0x000000000000594d */ /* 0x000fea0003800000 */
[----:B------:R-:W0:Y:S02]  /*98f0*/  LDCU UR4, c[0x0][0x478] ;  /* 0x00008f00ff0477ac */ /* 0x000e240008000800 */
[----:B0-----:R-:W-:-:S09]  /*9900*/  UISETP.NE.AND UP0, UPT, UR4, 0x2, UPT ;  /* 0x000000020400788c */ /* 0x001fd2000bf05270 */
[----:B------:R-:W-:Y:S05]  /*9910*/  BRA.U UP0, `(.L_x_2611) ;  /* 0x0000000100e07547 */ /* 0x000fea000b800000 */
[----:B------:R-:W0:Y:S01]  /*9920*/  LDC.64 R2, c[0x0][0x470] ;  /* 0x00011c00ff027b82 */ /* 0x000e220000000a00 */
[----:B------:R-:W-:Y:S01]  /*9930*/  IADD3 R33, PT, PT, R33, R0, RZ ;  /* 0x0000000021217210 */ /* 0x000fe20007ffe0ff */
[----:B------:R-:W1:Y:S01]  /*9940*/  LDCU.64 UR4, c[0x0][0x380] ;  /* 0x00007000ff0477ac */ /* 0x000e620008000a00 */
[----:B0-----:R-:W2:Y:S02]  /*9950*/  LDG.E R2, desc[UR36][R2.64] ;  /* 0x0000002402027981 */ /* 0x001ea4000c1e1900 */
        /* <DEDUP_REMOVED lines=10> */
[----:B------:R-:W3:Y:S01]  /*9a00*/  F2I.S8.NTZ R37, R37 ;  /* 0x0000002500257305 */ /* 0x000ee20000202100 */
[----:B0-----:R-:W-:-:S07]  /*9a10*/  PRMT R3, R34, 0x8880, RZ ;  /* 0x0000888022037816 */ /* 0x001fce00000000ff */
[----:B------:R-:W0:Y:S01]  /*9a20*/  F2I.S8.NTZ R35, R35 ;  /* 0x0000002300237305 */ /* 0x000e220000202100 */
[----:B------:R-:W-:Y:S02]  /*9a30*/  PRMT R3, R3, 0x7710, RZ ;  /* 0x0000771003037816 */ /* 0x000fe400000000ff */
[----:B---345:R-:W-:-:S05]  /*9a40*/  PRMT R5, R37, 0x8880, RZ ;  /* 0x0000888025057816 */ /* 0x038fca00000000ff */
[----:B------:R-:W1:Y:S01]  /*9a50*/  F2I.S8.NTZ R38, R38 ;  /* 0x0000002600267305 */ /* 0x000e620000202100 */
[----:B------:R-:W-:Y:S01]  /*9a60*/  IMAD.U32 R4, R3, 0x10000, RZ ;  /* 0x0001000003047824 */ /* 0x000fe200078e00ff */
[----:B------:R-:W-:-:S04]  /*9a70*/  PRMT R3, R5, 0x7710, RZ ;  /* 0x0000771005037816 */ /* 0x000fc800000000ff */
[----:B------:R-:W-:Y:S02]  /*9a80*/  LOP3.LUT R4, R4, 0xff0000, RZ, 0xc0, !PT ;  /* 0x00ff000004047812 */ /* 0x000fe400078ec0ff */
[----:B------:R-:W2:Y:S01]  /*9a90*/  F2I.S8.NTZ R44, R44 ;  /* 0x0000002c002c7305 */ /* 0x000ea20000202100 */
[----:B0-----:R-:W-:Y:S02]  /*9aa0*/  PRMT R35, R35, 0x8880, RZ ;  /* 0x0000888023237816 */ /* 0x001fe400000000ff */
[----:B------:R-:W-:Y:S02]  /*9ab0*/  PRMT R3, R4, 0x4210, R3 ;  /* 0x0000421004037816 */ /* 0x000fe40000000003 */
[----:B------:R-:W-:Y:S02]  /*9ac0*/  PRMT R0, R35, 0x7710, RZ ;  /* 0x0000771023007816 */ /* 0x000fe400000000ff */
[----:B-1----:R-:W-:Y:S01]  /*9ad0*/  PRMT R4, R38, 0x8880, RZ ;  /* 0x0000888026047816 */ /* 0x002fe200000000ff */
[----:B------:R-:W0:Y:S01]  /*9ae0*/  F2I.S8.NTZ R43, R43 ;  /* 0x0000002b002b7305 */ /* 0x000e220000202100 */
[----:B------:R-:W-:-:S02]  /*9af0*/  SHF.L.U32 R0, R0, 0x8, RZ ;  /* 0x0000000800007819 */ /* 0x000fc400000006ff */
[----:B------:R-:W-:Y:S02]  /*9b00*/  PRMT R4, R4, 0x7710, RZ ;  /* 0x0000771004047816 */ /* 0x000fe400000000ff */
[----:B------:R-:W-:Y:S02]  /*9b10*/  LOP3.LUT R9, R3, 0xff00, R0, 0xf8, !PT ;  /* 0x0000ff0003097812 */ /* 0x000fe400078ef800 */
[----:B--2---:R-:W-:Y:S01]  /*9b20*/  PRMT R44, R44, 0x8880, RZ ;  /* 0x000088802c2c7816 */ /* 0x004fe200000000ff */
[----:B------:R-:W1:Y:S01]  /*9b30*/  F2I.S8.NTZ R36, R36 ;  /* 0x0000002400247305 */ /* 0x000e620000202100 */
[----:B------:R-:W-:Y:S02]  /*9b40*/  LOP3.LUT R4, R4, 0xff, RZ, 0xc0, !PT ;  /* 0x000000ff04047812 */ /* 0x000fe400078ec0ff */
[----:B------:R-:W-:Y:S02]  /*9b50*/  PRMT R0, R44, 0x7710, RZ ;  /* 0x000077102c007816 */ /* 0x000fe400000000ff */
[----:B0-----:R-:W-:-:S03]  /*9b60*/  PRMT R43, R43, 0x8880, RZ ;  /* 0x000088802b2b7816 */ /* 0x001fc600000000ff */
[----:B------:R-:W0:Y:S01]  /*9b70*/  F2I.S8.NTZ R2, R2 ;  /* 0x0000000200027305 */ /* 0x000e220000202100 */
[----:B------:R-:W-:Y:S02]  /*9b80*/  LOP3.LUT R6, R0, 0xff, RZ, 0xc0, !PT ;  /* 0x000000ff00067812 */ /* 0x000fe400078ec0ff */
[----:B------:R-:W-:-:S03]  /*9b90*/  PRMT R3, R43, 0x7710, RZ ;  /* 0x000077102b037816 */ /* 0x000fc600000000ff */
[----:B------:R-:W-:Y:S01]  /*9ba0*/  IMAD.WIDE.U32 R6, R6, 0x100, RZ ;  /* 0x0000010006067825 */ /* 0x000fe200078e00ff */
[----:B-1----:R-:W-:Y:S02]  /*9bb0*/  PRMT R36, R36, 0x8880, RZ ;  /* 0x0000888024247816 */ /* 0x002fe400000000ff */
[----:B------:R-:W-:Y:S02]  /*9bc0*/  LOP3.LUT R5, R3, 0xff, RZ, 0xc0, !PT ;  /* 0x000000ff03057812 */ /* 0x000fe400078ec0ff */
[----:B------:R-:W-:Y:S02]  /*9bd0*/  PRMT R0, R36, 0x7710, RZ ;  /* 0x0000771024007816 */ /* 0x000fe400000000ff */
[----:B0-----:R-:W-:Y:S01]  /*9be0*/  PRMT R10, R2, 0x8880, RZ ;  /* 0x00008880020a7816 */ /* 0x001fe200000000ff */
        /* <DEDUP_REMOVED lines=11> */
.L_x_2611:
[----:B------:R-:W0:Y:S01]  /*9ca0*/  LDC.64 R2, c[0x0][0x380] ;  /* 0x0000e000ff027b82 */ /* 0x000e220000000a00 */
[----:B------:R-:W-:Y:S02]  /*9cb0*/  IADD3 R33, PT, PT, R33, R0, RZ ;  /* 0x0000000021217210 */ /* 0x000fe40007ffe0ff */
        /* <DEDUP_REMOVED lines=10> */
.L_x_2508:
[----:B------:R-:W-:Y:S02]  /*9d60*/  HFMA2 R12, -RZ, RZ, 0, 9.5367431640625e-07 ;  /* 0x00000010ff0c7431 */ /* 0x000fe400000001ff */
[----:B------:R-:W-:Y:S01]  /*9d70*/  IMAD.MOV.U32 R11, RZ, RZ, 0x1f ;  /* 0x0000001fff0b7424 */ /* 0x000fe200078e00ff */
[----:B-1----:R-:W-:-:S07]  /*9d80*/  MOV R15, 0xffffffff ;  /* 0xffffffff000f7802 */ /* 0x002fce0000000f00 */
[----:B0-2--5:R-:W-:Y:S05]  /*9d90*/  WARPSYNC.COLLECTIVE R15, `(.L_x_2612) ;  /* 0x000000000f087348 */ /* 0x025fea0003c00000 */
[----:B------:R1:W3:Y:S02]  /*9da0*/  SHFL.BFLY P6, R14, R13, R12, R11 ;  /* 0x0c00000c0d0e7389 */ /* 0x0002e400000c000b */
[----:B0123-5:R-:W-:Y:S05]  /*9db0*/  ENDCOLLECTIVE ;  /* 0x000000000000791b */ /* 0x02ffea0003800000 */
.L_x_2612:
[----:B------:R-:W-:Y:S02]  /*9dc0*/  HFMA2 R12, -RZ, RZ, 0, 4.76837158203125e-07 ;  /* 0x00000008ff0c7431 */ /* 0x000fe400000001ff */
[----:B------:R-:W-:-:S05]  /*9dd0*/  FADD.FTZ R3, R13, R14 ;  /* 0x0000000e0d037221 */ /* 0x000fca0000010000 */
[----:B------:R-:W-:-:S07]  /*9de0*/  MOV R13, R3 ;  /* 0x00000003000d7202 */ /* 0x000fce0000000f00 */
[----:B------:R-:W-:Y:S05]  /*9df0*/  WARPSYNC.COLLECTIVE R15, `(.L_x_2613) ;  /* 0x000000000f087348 */ /* 0x000fea0003c00000 */
[----:B------:R0:W1:Y:S02]  /*9e00*/  SHFL.BFLY P6, R14, R13, R12, R11 ;  /* 0x0c00000c0d0e7389 */ /* 0x00006400000c000b */
[----:B01----:R-:W-:Y:S05]  /*9e10*/  ENDCOLLECTIVE ;  /* 0x000000000000791b */ /* 0x003fea0003800000 */
.L_x_2613:
[----:B------:R-:W-:Y:S02]  /*9e20*/  IMAD.MOV.U32 R12, RZ, RZ, 0x4 ;  /* 0x00000004ff0c7424 */ /* 0x000fe400078e00ff */
[----:B------:R-:W-:-:S05]  /*9e30*/  FADD.FTZ R4, R3, R14 ;  /* 0x0000000e03047221 */ /* 0x000fca0000010000 */
[----:B------:R-:W-:-:S07]  /*9e40*/  MOV R13, R4 ;  /* 0x00000004000d7202 */ /* 0x000fce0000000f00 */
[----:B------:R-:W-:Y:S05]  /*9e50*/  WARPSYNC.COLLECTIVE R15, `(.L_x_2614) ;  /* 0x000000000f087348 */ /* 0x000fea0003c00000 */
[----:B------:R0:W1:Y:S02]  /*9e60*/  SHFL.BFLY P6, R14, R13, R12, R11 ;  /* 0x0c00000c0d0e7389 */ /* 0x00006400000c000b */
[----:B01----:R-:W-:Y:S05]  /*9e70*/  ENDCOLLECTIVE ;  /* 0x000000000000791b */ /* 0x003fea0003800000 */
.L_x_2614:
[----:B------:R-:W-:Y:S02]  /*9e80*/  HFMA2 R12, -RZ, RZ, 0, 1.1920928955078125e-07 ;  /* 0x00000002ff0c7431 */ /* 0x000fe400000001ff */
[----:B------:R-:W-:-:S05]  /*9e90*/  FADD.FTZ R5, R4, R14 ;  /* 0x0000000e04057221 */ /* 0x000fca0000010000 */
[----:B------:R-:W-:-:S07]  /*9ea0*/  MOV R13, R5 ;  /* 0x00000005000d7202 */ /* 0x000fce0000000f00 */
[----:B------:R-:W-:Y:S05]  /*9eb0*/  WARPSYNC.COLLECTIVE R15, `(.L_x_2615) ;  /* 0x000000000f087348 */ /* 0x000fea0003c00000 */
[----:B------:R0:W1:Y:S02]  /*9ec0*/  SHFL.BFLY P6, R14, R13, R12, R11 ;  /* 0x0c00000c0d0e7389 */ /* 0x00006400000c000b */
[----:B01----:R-:W-:Y:S05]  /*9ed0*/  ENDCOLLECTIVE ;  /* 0x000000000000791b */ /* 0x003fea0003800000 */
.L_x_2615:
[----:B------:R-:W-:Y:S02]  /*9ee0*/  HFMA2 R12, -RZ, RZ, 0, 5.9604644775390625e-08 ;  /* 0x00000001ff0c7431 */ /* 0x000fe400000001ff */
[----:B------:R-:W-:-:S05]  /*9ef0*/  FADD.FTZ R6, R5, R14 ;  /* 0x0000000e05067221 */ /* 0x000fca0000010000 */
[----:B------:R-:W-:-:S07]  /*9f00*/  MOV R13, R6 ;  /* 0x00000006000d7202 */ /* 0x000fce0000000f00 */
[----:B------:R-:W-:Y:S05]  /*9f10*/  WARPSYNC.COLLECTIVE R15, `(.L_x_2616) ;  /* 0x000000000f087348 */ /* 0x000fea0003c00000 */
[----:B------:R0:W1:Y:S02]  /*9f20*/  SHFL.BFLY P6, R14, R13, R12, R11 ;  /* 0x0c00000c0d0e7389 */ /* 0x00006400000c000b */
[----:B01----:R-:W-:Y:S05]  /*9f30*/  ENDCOLLECTIVE ;  /* 0x000000000000791b */ /* 0x003fea0003800000 */
.L_x_2616:
[----:B------:R-:W-:Y:S05]  /*9f40*/  BRA `(.L_x_2617) ;  /* 0xffffff7c00107947 */ /* 0x000fea000383ffff */
.L_x_2618:
        /* <DEDUP_REMOVED lines=11> */
.L_x_4065:


//--------------------- .text._ZN4mmha33masked_multihead_attention_kernelItLi80ELi128ELi2ELi16ELi128ELb0ELb1EEEv26Multihead_attention_paramsIT_XT5_EE --------------------------
	.section	.text._ZN4mmha33masked_multihead_attention_kernelItLi80ELi128ELi2ELi16ELi128ELb0ELb1EEEv26Multihead_attention_paramsIT_XT5_EE,"ax",@progbits
	.align	128
        .global         _ZN4mmha33masked_multihead_attention_kernelItLi80ELi128ELi2ELi16ELi128ELb0ELb1EEEv26Multihead_attention_paramsIT_XT5_EE
        .type           _ZN4mmha33masked_multihead_attention_kernelItLi80ELi128ELi2ELi16ELi128ELb0ELb1EEEv26Multihead_attention_paramsIT_XT5_EE,@function
        .size           _ZN4mmha33masked_multihead_attention_kernelItLi80ELi128ELi2ELi16ELi128ELb0ELb1EEEv26Multihead_attention_paramsIT_XT5_EE,(.L_x_4066 - _ZN4mmha33masked_multihead_attention_kernelItLi80ELi128ELi2ELi16ELi128ELb0ELb1EEEv26Multihead_attention_paramsIT_XT5_EE)
        .other          _ZN4mmha33masked_multihead_attention_kernelItLi80ELi128ELi2ELi16ELi128ELb0ELb1EEEv26Multihead_attention_paramsIT_XT5_EE,@"STO_CUDA_ENTRY STV_DEFAULT"
_ZN4mmha33masked_multihead_attention_kernelItLi80ELi128ELi2ELi16ELi128ELb0ELb1EEEv26Multihead_attention_paramsIT_XT5_EE:
.text._ZN4mmha33masked_multihead_attention_kernelItLi80ELi128ELi2ELi16ELi128ELb0ELb1EEEv26Multihead_attention_paramsIT_XT5_EE:
        /* <DEDUP_REMOVED lines=12> */
.L_x_2619:
[----:B------:R-:W1:Y:S01]  /*00c0*/  LDC.64 R2, c[0x0][0x4a0] ;  /* 0x00012800ff027b82 */ /* 0x000e620000000a00 */
[----:B------:R-:W3:Y:S07]  /*00d0*/  LDCU UR4, c[0x0][0x3f4] ;  /* 0x00007e80ff0477ac */ /* 0x000eee0008000800 */
[----:B------:R-:W4:Y:S01]  /*00e0*/  LDC R10, c[0x0][0x3f0] ;  /* 0x0000fc00ff0a7b82 */ /* 0x000f220000000800 */
[----:B------:R-:W-:Y:S01]  /*00f0*/  HFMA2 R17, -RZ, RZ, 0, 0 ;  /* 0x00000000ff117431 */ /* 0x000fe200000001ff */
[----:B------:R-:W0:Y:S06]  /*0100*/  S2R R50, SR_CTAID.X ;  /* 0x0000000000327919 */ /* 0x000e2c0000002500 */
[----:B------:R-:W0:Y:S01]  /*0110*/  LDC R14, c[0x0][0x3f8] ;  /* 0x0000fe00ff0e7b82 */ /* 0x000e220000000800 */
[----:B-1----:R-:W-:-:S04]  /*0120*/  ISETP.NE.U32.AND P0, PT, R2, RZ, PT ;  /* 0x000000ff0200720c */ /* 0x002fc80003f05070 */
[----:B------:R-:W-:Y:S02]  /*0130*/  ISETP.NE.AND.EX P0, PT, R3, RZ, PT, P0 ;  /* 0x000000ff0300720c */ /* 0x000fe40003f05300 */
[----:B----4-:R-:W-:-:S04]  /*0140*/  IABS R9, R10 ;  /* 0x0000000a00097213 */ /* 0x010fc80000000000 */
[----:B------:R-:W1:Y:S07]  /*0150*/  I2F.RP R0, R9 ;  /* 0x0000000900007306 */ /* 0x000e6e0000209400 */
[----:B------:R-:W2:Y:S02]  /*0160*/  @P0 LDC.64 R2, c[0x0][0x4a0] ;  /* 0x00012800ff020b82 */ /* 0x000ea40000000a00 */
[----:B--2---:R-:W-:-:S05]  /*0170*/  @P0 IMAD.WIDE.U32 R2, R5, 0x4, R2 ;  /* 0x0000000405020825 */ /* 0x004fca00078e0002 */
[----:B------:R2:W4:Y:S01]  /*0180*/  @P0 LDG.E R8, desc[UR36][R2.64] ;  /* 0x0000002402080981 */ /* 0x000522000c1e1900 */
[----:B-1----:R-:W1:Y:S01]  /*0190*/  MUFU.RCP R0, R0 ;  /* 0x0000000000007308 */ /* 0x002e620000001000 */
[----:B--2---:R-:W2:Y:S01]  /*01a0*/  LDC.64 R2, c[0x0][0x460] ;  /* 0x00011800ff027b82 */ /* 0x004ea20000000a00 */
[----:B-1----:R-:W-:-:S06]  /*01b0*/  VIADD R6, R0, 0xffffffe ;  /* 0x0ffffffe00067836 */ /* 0x002fcc0000000000 */
[----:B------:R1:W3:Y:S02]  /*01c0*/  F2I.FTZ.U32.TRUNC.NTZ R7, R6 ;  /* 0x0000000600077305 */ /* 0x0002e4000021f000 */
[----:B-1----:R-:W-:Y:S01]  /*01d0*/  IMAD.MOV.U32 R6, RZ, RZ, RZ ;  /* 0x000000ffff067224 */ /* 0x002fe200078e00ff */
[----:B--2---:R-:W-:Y:S02]  /*01e0*/  ISETP.NE.U32.AND P1, PT, R2, RZ, PT ;  /* 0x000000ff0200720c */ /* 0x004fe40003f25070 */
[----:B---3--:R-:W-:Y:S02]  /*01f0*/  IADD3 R4, PT, PT, RZ, -R7, RZ ;  /* 0x80000007ff047210 */ /* 0x008fe40007ffe0ff */
[----:B------:R-:W-:-:S03]  /*0200*/  ISETP.NE.AND.EX P1, PT, R3, RZ, PT, P1 ;  /* 0x000000ff0300720c */ /* 0x000fc60003f25310 */
[----:B------:R-:W-:Y:S01]  /*0210*/  IMAD R11, R4, R9, RZ ;  /* 0x00000009040b7224 */ /* 0x000fe200078e02ff */
[----:B------:R-:W-:-:S03]  /*0220*/  IABS R4, R5 ;  /* 0x0000000500047213 */ /* 0x000fc60000000000 */
[----:B------:R-:W-:Y:S02]  /*0230*/  IMAD.HI.U32 R7, R7, R11, R6 ;  /* 0x0000000b07077227 */ /* 0x000fe400078e0006 */
[----:B------:R-:W4:Y:S04]  /*0240*/  @P0 LDC R11, c[0x0][0x430] ;  /* 0x00010c00ff0b0b82 */ /* 0x000f280000000800 */
[----:B------:R-:W-:-:S05]  /*0250*/  IMAD.HI.U32 R0, R7, R4, RZ ;  /* 0x0000000407007227 */ /* 0x000fca00078e00ff */
[----:B------:R-:W-:-:S05]  /*0260*/  IADD3 R7, PT, PT, -R0, RZ, RZ ;  /* 0x000000ff00077210 */ /* 0x000fca0007ffe1ff */
[C---:B------:R-:W-:Y:S02]  /*0270*/  IMAD R4, R9.reuse, R7, R4 ;  /* 0x0000000709047224 */ /* 0x040fe400078e0204 */
[----:B------:R-:W1:Y:S03]  /*0280*/  @P1 LDC.64 R6, c[0x0][0x460] ;  /* 0x00011800ff061b82 */ /* 0x000e660000000a00 */
[----:B------:R-:W-:-:S13]  /*0290*/  ISETP.GT.U32.AND P3, PT, R9, R4, PT ;  /* 0x000000040900720c */ /* 0x000fda0003f64070 */
[----:B------:R-:W-:Y:S01]  /*02a0*/  @!P3 IMAD.IADD R4, R4, 0x1, -R9 ;  /* 0x000000010404b824 */ /* 0x000fe200078e0a09 */
[----:B------:R-:W-:Y:S02]  /*02b0*/  @!P3 IADD3 R0, PT, PT, R0, 0x1, RZ ;  /* 0x000000010000b810 */ /* 0x000fe40007ffe0ff */
[----:B------:R-:W-:Y:S02]  /*02c0*/  ISETP.NE.AND P3, PT, R10, RZ, PT ;  /* 0x000000ff0a00720c */ /* 0x000fe40003f65270 */
[----:B------:R-:W-:Y:S02]  /*02d0*/  ISETP.GE.U32.AND P2, PT, R4, R9, PT ;  /* 0x000000090400720c */ /* 0x000fe40003f46070 */
[----:B------:R-:W-:-:S04]  /*02e0*/  LOP3.LUT R4, R5, R10, RZ, 0x3c, !PT ;  /* 0x0000000a05047212 */ /* 0x000fc800078e3cff */
[----:B------:R-:W-:-:S07]  /*02f0*/  ISETP.GE.AND P4, PT, R4, RZ, PT ;  /* 0x000000ff0400720c */ /* 0x000fce0003f86270 */
[----:B------:R-:W-:-:S05]  /*0300*/  @P2 VIADD R0, R0, 0x1 ;  /* 0x0000000100002836 */ /* 0x000fca0000000000 */
[----:B------:R-:W-:Y:S01]  /*0310*/  MOV R27, R0 ;  /* 0x00000000001b7202 */ /* 0x000fe20000000f00 */
[----:B------:R-:W-:-:S04]  /*0320*/  IMAD.U32 R0, RZ, RZ, UR4 ;  /* 0x00000004ff007e24 */ /* 0x000fc8000f8e00ff */
[----:B------:R-:W-:Y:S01]  /*0330*/  @!P4 IMAD.MOV R27, RZ, RZ, -R27 ;  /* 0x000000ffff1bc224 */ /* 0x000fe200078e0a1b */
[----:B------:R-:W-:Y:S02]  /*0340*/  IABS R4, R0 ;  /* 0x0000000000047213 */ /* 0x000fe40000000000 */
[----:B------:R-:W-:Y:S02]  /*0350*/  @!P3 LOP3.LUT R27, RZ, R10, RZ, 0x33, !PT ;  /* 0x0000000aff1bb212 */ /* 0x000fe400078e33ff */
[----:B------:R-:W2:Y:S01]  /*0360*/  I2F.RP R0, R4 ;  /* 0x0000000400007306 */ /* 0x000ea20000209400 */
[----:B------:R-:W3:Y:S02]  /*0370*/  @!P0 LDC R10, c[0x0][0x40c] ;  /* 0x00010300ff0a8b82 */ /* 0x000ee40000000800 */
[----:B-1----:R-:W-:-:S05]  /*0380*/  @P1 IMAD.WIDE R6, R27, 0x4, R6 ;  /* 0x000000041b061825 */ /* 0x002fca00078e0206 */
[----:B------:R1:W5:Y:S01]  /*0390*/  @P1 LDG.E R17, desc[UR36][R6.64] ;  /* 0x0000002406111981 */ /* 0x000362000c1e1900 */
[C---:B0-----:R-:W-:Y:S01]  /*03a0*/  IMAD R19, R5.reuse, R14, R50 ;  /* 0x0000000e05137224 */ /* 0x041fe200078e0232 */
[----:B------:R-:W-:Y:S02]  /*03b0*/  UISETP.NE.AND UP0, UPT, UR4, URZ, UPT ;  /* 0x000000ff0400728c */ /* 0x000fe4000bf05270 */
[----:B------:R-:W-:Y:S01]  /*03c0*/  IMAD R51, R5, UR4, RZ ;  /* 0x0000000405337c24 */ /* 0x000fe2000f8e02ff */
[----:B------:R-:W0:Y:S01]  /*03d0*/  S2R R18, SR_TID.X ;  /* 0x0000000000127919 */ /* 0x000e220000002100 */
[----:B------:R-:W-:Y:S01]  /*03e0*/  BSSY.RECONVERGENT B0, `(.L_x_2620) ;  /* 0x000003d000007945 */ /* 0x000fe20003800200 */
[----:B--2---:R-:W2:Y:S01]  /*03f0*/  MUFU.RCP R0, R0 ;  /* 0x0000000000007308 */ /* 0x004ea20000001000 */
[----:B---3--:R-:W-:Y:S02]  /*0400*/  @!P0 R2UR UR40, R10 ;  /* 0x000000000a2882ca */ /* 0x008fe400000e0000 */
[----:B--2---:R-:W-:-:S06]  /*0410*/  IADD3 R9, PT, PT, R0, 0xffffffe, RZ ;  /* 0x0ffffffe00097810 */ /* 0x004fcc0007ffe0ff */
[----:B------:R-:W1:Y:S01]  /*0420*/  F2I.FTZ.U32.TRUNC.NTZ R9, R9 ;  /* 0x0000000900097305 */ /* 0x000e62000021f000 */
[----:B0-----:R-:W-:Y:S02]  /*0430*/  SHF.L.U32 R23, R18, 0x2, RZ ;  /* 0x0000000212177819 */ /* 0x001fe400000006ff */
[----:B-1----:R-:W-:-:S05]  /*0440*/  IADD3 R7, PT, PT, RZ, -R9, RZ ;  /* 0x80000009ff077210 */ /* 0x002fca0007ffe0ff */
[----:B------:R-:W-:Y:S02]  /*0450*/  IMAD R7, R7, R4, RZ ;  /* 0x0000000407077224 */ /* 0x000fe400078e02ff */
[----:B----4-:R-:W-:-:S05]  /*0460*/  @P0 IMAD.IADD R8, R8, 0x1, R11 ;  /* 0x0000000108080824 */ /* 0x010fca00078e020b */
[----:B------:R-:W-:Y:S01]  /*0470*/  @P0 R2UR UR40, R8 ;  /* 0x00000000082802ca */ /* 0x000fe200000e0000 */
[----:B------:R-:W-:-:S04]  /*0480*/  IMAD.MOV.U32 R8, RZ, RZ, RZ ;  /* 0x000000ffff087224 */ /* 0x000fc800078e00ff */
[----:B------:R-:W-:-:S08]  /*0490*/  IMAD.HI.U32 R8, R9, R7, R8 ;  /* 0x0000000709087227 */ /* 0x000fd000078e0008 */
[----:B------:R-:W-:Y:S01]  /*04a0*/  IABS R0, UR40 ;  /* 0x0000002800007c13 */ /* 0x000fe20008000000 */
[----:B------:R-:W-:Y:S02]  /*04b0*/  UISETP.GE.AND UP1, UPT, UR40, URZ, UPT ;  /* 0x000000ff2800728c */ /* 0x000fe4000bf26270 */
[----:B------:R-:W-:Y:S01]  /*04c0*/  UIADD3 UR39, UPT, UPT, UR40, 0x1, -UR4 ;  /* 0x0000000128277890 */ /* 0x000fe2000fffe804 */
[----:B------:R-:W-:Y:S02]  /*04d0*/  MOV R7, R0 ;  /* 0x0000000000077202 */ /* 0x000fe40000000f00 */
[----:B------:R-:W0:Y:S01]  /*04e0*/  LDC R0, c[0x0][0x3e8] ;  /* 0x0000fa00ff007b82 */ /* 0x000e220000000800 */
[----:B------:R-:W-:Y:S02]  /*04f0*/  UISETP.LT.AND UP2, UPT, URZ, UR39, UPT ;  /* 0x00000027ff00728c */ /* 0x000fe4000bf41270 */
[----:B------:R-:W-:Y:S02]  /*0500*/  IMAD.HI.U32 R8, R8, R7, RZ ;  /* 0x0000000708087227 */ /* 0x000fe400078e00ff */
[----:B------:R-:W-:-:S02]  /*0510*/  USEL UR39, URZ, UR39, !UP2 ;  /* 0x00000027ff277287 */ /* 0x000fc4000d000000 */
[----:B------:R-:W-:-:S04]  /*0520*/  IMAD.MOV R8, RZ, RZ, -R8 ;  /* 0x000000ffff087224 */ /* 0x000fc800078e0a08 */
[----:B------:R-:W-:-:S05]  /*0530*/  IMAD R8, R4, R8, R7 ;  /* 0x0000000804087224 */ /* 0x000fca00078e0207 */
[----:B------:R-:W-:-:S13]  /*0540*/  R2UR UR38, R8 ;  /* 0x00000000082672ca */ /* 0x000fda00000e0000 */
[----:B------:R-:W-:-:S13]  /*0550*/  ISETP.GT.U32.AND P0, PT, R4, UR38, PT ;  /* 0x0000002604007c0c */ /* 0x000fda000bf04070 */
[----:B------:R-:W-:-:S04]  /*0560*/  @!P0 IADD3 R6, PT, PT, -R4, UR38, RZ ;  /* 0x0000002604068c10 */ /* 0x000fc8000fffe1ff */
[----:B------:R-:W-:Y:S01]  /*0570*/  @!P0 R2UR UR38, R6 ;  /* 0x00000000062682ca */ /* 0x000fe200000e0000 */
[----:B------:R-:W-:Y:S01]  /*0580*/  IMAD.MOV.U32 R6, RZ, RZ, RZ ;  /* 0x000000ffff067224 */ /* 0x000fe200078e00ff */
[----:B0-----:R-:W-:-:S11]  /*0590*/  ISETP.NE.AND P0, PT, R0, RZ, PT ;  /* 0x000000ff0000720c */ /* 0x001fd60003f05270 */
[----:B------:R-:W-:Y:S02]  /*05a0*/  ISETP.GT.U32.AND P1, PT, R4, UR38, PT ;  /* 0x0000002604007c0c */ /* 0x000fe4000bf24070 */
[----:B------:R-:W-:Y:S02]  /*05b0*/  @P0 IMAD R7, R5, R0, RZ ;  /* 0x0000000005070224 */ /* 0x000fe400078e02ff */
[----:B------:R-:W-:Y:S02]  /*05c0*/  @!P0 IMAD R16, R19, 0x50, RZ ;  /* 0x0000005013108824 */ /* 0x000fe400078e02ff */
[----:B------:R-:W-:Y:S01]  /*05d0*/  @P0 IMAD R16, R50, 0x50, R7 ;  /* 0x0000005032100824 */ /* 0x000fe200078e0207 */
[----:B------:R-:W-:Y:S01]  /*05e0*/  ISETP.GT.U32.AND P0, PT, R18, 0x13, PT ;  /* 0x000000131200780c */ /* 0x000fe20003f04070 */
[----:B------:R-:W-:Y:S02]  /*05f0*/  HFMA2 R7, -RZ, RZ, 0, 0 ;  /* 0x00000000ff077431 */ /* 0x000fe400000001ff */
[----:B------:R-:W-:-:S03]  /*0600*/  IMAD.IADD R29, R23, 0x1, R16 ;  /* 0x00000001171d7824 */ /* 0x000fc600078e0210 */
[----:B------:R-:W-:-:S04]  /*0610*/  @!P1 IADD3 R4, PT, PT, -R4, UR38, RZ ;  /* 0x0000002604049c10 */ /* 0x000fc8000fffe1ff */
[----:B------:R-:W-:-:S13]  /*0620*/  @!P1 R2UR UR38, R4 ;  /* 0x00000000042692ca */ /* 0x000fda00000e0000 */
[----:B------:R-:W-:Y:S02]  /*0630*/  @!UP1 UIADD3 UR38, UPT, UPT, -UR38, URZ, URZ ;  /* 0x000000ff26269290 */ /* 0x000fe4000fffe1ff */
[----:B------:R-:W-:Y:S01]  /*0640*/  @!UP0 ULOP3.LUT UR38, URZ, UR4, URZ, 0x33, !UPT ;  /* 0x00000004ff268292 */ /* 0x000fe2000f8e33ff */
[----:B------:R-:W-:Y:S11]  /*0650*/  @P0 BRA `(.L_x_2621) ;  /* 0x0000000000540947 */ /* 0x000ff60003800000 */
        /* <DEDUP_REMOVED lines=21> */
.L_x_2621:
[----:B------:R-:W-:Y:S05]  /*07b0*/  BSYNC.RECONVERGENT B0 ;  /* 0x0000000000007941 */ /* 0x000fea0003800200 */
.L_x_2620:
[----:B------:R-:W1:Y:S01]  /*07c0*/  LDCU UR4, c[0x0][0x478] ;  /* 0x00008f00ff0477ac */ /* 0x000e620008000800 */
[----:B------:R-:W-:Y:S01]  /*07d0*/  SHF.R.S32.HI R52, RZ, 0x1f, R51 ;  /* 0x0000001fff347819 */ /* 0x000fe20000011433 */
[----:B------:R-:W-:Y:S02]  /*07e0*/  IMAD R15, R50, 0x50, R23 ;  /* 0x00000050320f7824 */ /* 0x000fe400078e0217 */
[----:B------:R-:W-:Y:S01]  /*07f0*/  IMAD R25, R27, R14, RZ ;  /* 0x0000000e1b197224 */ /* 0x000fe200078e02ff */
        /* <DEDUP_REMOVED lines=19> */
.L_x_2622:
[----:B------:R-:W-:Y:S01]  /*0930*/  BSSY.RECONVERGENT B0, `(.L_x_2623) ;  /* 0x0000006000007945 */ /* 0x000fe20003800200 */
[----:B------:R-:W-:-:S03]  /*0940*/  CS2R R26, SRZ ;  /* 0x00000000001a7805 */ /* 0x000fc6000001ff00 */
[----:B------:R-:W-:Y:S05]  /*0950*/  @P0 BRA `(.L_x_2624) ;  /* 0x00000000000c0947 */ /* 0x000fea0003800000 */
[----:B0-----:R-:W0:Y:S02]  /*0960*/  LDC.64 R8, c[0x0][0x398] ;  /* 0x0000e600ff087b82 */ /* 0x001e240000000a00 */
[----:B0-----:R-:W-:-:S05]  /*0970*/  IMAD.WIDE R8, R29, 0x2, R8 ;  /* 0x000000021d087825 */ /* 0x001fca00078e0208 */
[----:B------:R1:W5:Y:S02]  /*0980*/  LDG.E.64 R26, desc[UR36][R8.64] ;  /* 0x00000024081a7981 */ /* 0x000364000c1e1b00 */
.L_x_2624:
[----:B------:R-:W-:Y:S05]  /*0990*/  BSYNC.RECONVERGENT B0 ;  /* 0x0000000000007941 */ /* 0x000fea0003800200 */
.L_x_2623:
[----:B------:R-:W2:Y:S01]  /*09a0*/  LDCU.64 UR4, c[0x0][0x390] ;  /* 0x00007200ff0477ac */ /* 0x000ea20008000a00 */
[----:B01----:R-:W0:Y:S01]  /*09b0*/  LDC.64 R8, c[0x0][0x418] ;  /* 0x00010600ff087b82 */ /* 0x003e220000000a00 */
[----:B------:R-:W-:Y:S02]  /*09c0*/  ISETP.EQ.U32.AND P3, PT, R2, RZ, PT ;  /* 0x000000ff0200720c */ /* 0x000fe40003f62070 */
[----:B------:R-:W-:Y:S01]  /*09d0*/  CS2R R28, SRZ ;  /* 0x00000000001c7805 */ /* 0x000fe2000001ff00 */
[----:B------:R-:W1:Y:S01]  /*09e0*/  LDCU.64 UR6, c[0x0][0x3a0] ;  /* 0x00007400ff0677ac */ /* 0x000e620008000a00 */
[----:B------:R-:W-:-:S04]  /*09f0*/  ISETP.GT.U32.AND P2, PT, R18, 0x1f, PT ;  /* 0x0000001f1200780c */ /* 0x000fc80003f44070 */
[----:B------:R-:W-:Y:S01]  /*0a00*/  ISETP.EQ.OR.EX P2, PT, R3, RZ, P2, P3 ;  /* 0x000000ff0300720c */ /* 0x000fe20001742730 */
[----:B------:R-:W3:Y:S01]  /*0a10*/  LDC R20, c[0x0][0x400] ;  /* 0x00010000ff147b82 */ /* 0x000ee20000000800 */
[----:B--2---:R-:W-:Y:S01]  /*0a20*/  ISETP.NE.U32.AND P0, PT, RZ, UR4, PT ;  /* 0x00000004ff007c0c */ /* 0x004fe2000bf05070 */
[----:B------:R-:W2:Y:S01]  /*0a30*/  LDCU.U8 UR4, c[0x0][0x404] ;  /* 0x00008080ff0477ac */ /* 0x000ea20008000000 */
[----:B-1----:R-:W-:-:S09]  /*0a40*/  ISETP.NE.U32.AND P1, PT, RZ, UR6, PT ;  /* 0x00000006ff007c0c */ /* 0x002fd2000bf25070 */
[----:B------:R-:W1:Y:S01]  /*0a50*/  @!P2 LDC.64 R12, c[0x0][0x450] ;  /* 0x00011400ff0cab82 */ /* 0x000e620000000a00 */
[----:B------:R-:W-:Y:S01]  /*0a60*/  ISETP.NE.AND.EX P0, PT, RZ, UR5, PT, P0 ;  /* 0x00000005ff007c0c */ /* 0x000fe2000bf05300 */
[----:B-----5:R-:W-:Y:S01]  /*0a70*/  @!P2 IMAD R0, R17, R14, RZ ;  /* 0x0000000e1100a224 */ /* 0x020fe200078e02ff */
[----:B------:R-:W-:Y:S02]  /*0a80*/  ISETP.NE.AND.EX P1, PT, RZ, UR7, PT, P1 ;  /* 0x00000007ff007c0c */ /* 0x000fe4000bf25310 */
[----:B------:R-:W-:Y:S01]  /*0a90*/  ISETP.GT.U32.OR P0, PT, R18, 0x13, !P0 ;  /* 0x000000131200780c */ /* 0x000fe20004704470 */
[----:B------:R-:W-:Y:S01]  /*0aa0*/  @!P2 IMAD R21, R0, 0x50, R15 ;  /* 0x000000500015a824 */ /* 0x000fe200078e020f */
[----:B------:R-:W-:Y:S02]  /*0ab0*/  ISETP.GT.U32.OR P1, PT, R18, 0x13, !P1 ;  /* 0x000000131200780c */ /* 0x000fe40004f24470 */
[----:B0-----:R-:W-:-:S04]  /*0ac0*/  ISETP.NE.U32.AND P3, PT, R8, RZ, PT ;  /* 0x000000ff0800720c */ /* 0x001fc80003f65070 */
[----:B------:R-:W-:-:S05]  /*0ad0*/  ISETP.NE.AND.EX P3, PT, R9, RZ, PT, P3 ;  /* 0x000000ff0900720c */ /* 0x000fca0003f65330 */
[----:B------:R-:W0:Y:S01]  /*0ae0*/  @!P0 LDC.64 R8, c[0x0][0x390] ;  /* 0x0000e400ff088b82 */ /* 0x000e220000000a00 */
[----:B-1----:R-:W-:-:S07]  /*0af0*/  @!P2 IMAD.WIDE R12, R21, 0x2, R12 ;  /* 0x00000002150ca825 */ /* 0x002fce00078e020c */
[----:B------:R-:W1:Y:S01]  /*0b00*/  @!P1 LDC.64 R10, c[0x0][0x3a0] ;  /* 0x0000e800ff0a9b82 */ /* 0x000e620000000a00 */
[----:B------:R-:W4:Y:S07]  /*0b10*/  @!P2 LDG.E.64 R12, desc[UR36][R12.64] ;  /* 0x000000240c0ca981 */ /* 0x000f2e000c1e1b00 */
[----:B------:R-:W2:Y:S01]  /*0b20*/  @P3 LDC.64 R2, c[0x0][0x418] ;  /* 0x00010600ff023b82 */ /* 0x000ea20000000a00 */
[----:B0-----:R-:W-:-:S05]  /*0b30*/  @!P0 IMAD.WIDE.U32 R8, R15, 0x2, R8 ;  /* 0x000000020f088825 */ /* 0x001fca00078e0008 */
[----:B------:R-:W4:Y:S01]  /*0b40*/  @!P0 LDG.E.64 R28, desc[UR36][R8.64] ;  /* 0x00000024081c8981 */ /* 0x000f22000c1e1b00 */
[----:B-1----:R-:W-:Y:S01]  /*0b50*/  @!P1 IMAD.WIDE.U32 R10, R15, 0x2, R10 ;  /* 0x000000020f0a9825 */ /* 0x002fe200078e000a */
[----:B------:R-:W-:-:S06]  /*0b60*/  CS2R R14, SRZ ;  /* 0x00000000000e7805 */ /* 0x000fcc000001ff00 */
[----:B------:R-:W4:Y:S01]  /*0b70*/  @!P1 LDG.E.64 R14, desc[UR36][R10.64] ;  /* 0x000000240a0e9981 */ /* 0x000f22000c1e1b00 */
[----:B--2---:R-:W-:-:S04]  /*0b80*/  @P3 IMAD.WIDE.U32 R4, R5, 0x4, R2 ;  /* 0x0000000405043825 */ /* 0x004fc800078e0002 */
[----:B------:R-:W-:-:S06]  /*0b90*/  HFMA2 R2, -RZ, RZ, 0, 0 ;  /* 0x00000000ff027431 */ /* 0x000fcc00000001ff */
[----:B------:R0:W5:Y:S01]  /*0ba0*/  @P3 LDG.E R2, desc[UR36][R4.64] ;  /* 0x0000002404023981 */ /* 0x000162000c1e1900 */
[----:B------:R-:W-:-:S04]  /*0bb0*/  ISETP.NE.AND P0, PT, RZ, UR4, PT ;  /* 0x00000004ff007c0c */ /* 0x000fc8000bf05270 */
[----:B---3--:R-:W-:Y:S01]  /*0bc0*/  ISETP.LT.OR P0, PT, R20, 0x1, P0 ;  /* 0x000000011400780c */ /* 0x008fe20000701670 */
[----:B------:R-:W-:Y:S01]  /*0bd0*/  BSSY.RECONVERGENT B6, `(.L_x_2625) ;  /* 0x00000dc000067945 */ /* 0x000fe20003800200 */
[----:B----4-:R-:W-:Y:S02]  /*0be0*/  HFMA2 R29, R7, 1, 1, R29 ;  /* 0x3c003c00071d7831 */ /* 0x010fe4000000001d */
[----:B------:R-:W-:Y:S02]  /*0bf0*/  HFMA2 R27, R27, 1, 1, R15 ;  /* 0x3c003c001b1b7831 */ /* 0x000fe4000000000f */
[----:B------:R-:W-:Y:S02]  /*0c00*/  HADD2 R26, R26, R14 ;  /* 0x0000000e1a1a7230 */ /* 0x000fe40000000000 */
[----:B------:R-:W-:Y:S02]  /*0c10*/  HADD2 R28, R6, R28 ;  /* 0x0000001c061c7230 */ /* 0x000fe40000000000 */
[----:B------:R-:W-:-:S02]  /*0c20*/  @!P2 HMUL2 R26, R26, R12 ;  /* 0x0000000c1a1aa232 */ /* 0x000fc40000000000 */
[----:B------:R-:W-:Y:S01]  /*0c30*/  @!P2 HFMA2 R27, R27, R13, -RZ ;  /* 0x0000000d1b1ba231 */ /* 0x000fe200001000ff */
[----:B0-----:R-:W-:Y:S06]  /*0c40*/  @P0 BRA `(.L_x_2626) ;  /* 0x0000000000d40947 */ /* 0x001fec0003800000 */
[----:B------:R-:W-:-:S13]  /*0c50*/  ISETP.GE.AND P0, PT, R23, R20, PT ;  /* 0x000000141700720c */ /* 0x000fda0003f06270 */
[----:B------:R-:W-:Y:S05]  /*0c60*/  @P0 BRA `(.L_x_2627) ;  /* 0x0000000c00480947 */ /* 0x000fea0003800000 */
[----:B------:R-:W-:Y:S01]  /*0c70*/  I2FP.F32.U32 R3, R20 ;  /* 0x0000001400037245 */ /* 0x000fe20000201000 */
[----:B------:R-:W-:Y:S01]  /*0c80*/  VIADD R0, R23, 0x2 ;  /* 0x0000000217007836 */ /* 0x000fe20000000000 */
[----:B------:R-:W0:Y:S01]  /*0c90*/  LDCU UR4, c[0x0][0x40c] ;  /* 0x00008180ff0477ac */ /* 0x000e220008000800 */
        /* <DEDUP_REMOVED lines=48> */
.L_x_2626:
        /* <DEDUP_REMOVED lines=31> */
[----:B------:R-:W-:Y:S02]  /*1190*/  ISETP.GT.U32.OR P1, PT, R18, 0x1f, P0 ;  /* 0x0000001f1200780c */ /* 0x000fe40000724470 */
        /* <DEDUP_REMOVED lines=21> */
.L_x_2628:
        /* <DEDUP_REMOVED lines=8> */
[----:B-1----:R-:W-:Y:S01]  /*1370*/  LEA R3, R9, R0, 0x1 ;  /* 0x0000000009037211 */ /* 0x002fe200078e08ff */
[----:B------:R-:W-:-:S03]  /*1380*/  @!P6 IMAD R5, R4, 0x2, R0 ;  /* 0x000000020405e824 */ /* 0x000fc600078e0200 */
[----:B------:R-:W-:Y:S02]  /*1390*/  @!P6 LEA R4, R4, R3, 0x1 ;  /* 0x000000030404e211 */ /* 0x000fe400078e08ff */
        /* <DEDUP_REMOVED lines=15> */
[----:B------:R-:W-:Y:S01]  /*1490*/  IMAD R21, R22, 0x2, R15 ;  /* 0x0000000216157824 */ /* 0x000fe200078e020f */
[----:B------:R-:W-:Y:S01]  /*14a0*/  LDS R29, [R15] ;  /* 0x000000000f1d7984 */ /* 0x000fe20000000800 */
[----:B------:R-:W-:-:S03]  /*14b0*/  IMAD.SHL.U32 R4, R4, 0x2, RZ ;  /* 0x0000000204047824 */ /* 0x000fc600078e00ff */
[----:B------:R-:W0:Y:S02]  /*14c0*/  LDS R6, [R21] ;  /* 0x0000000015067984 */ /* 0x000e240000000800 */
[----:B------:R-:W-:Y:S02]  /*14d0*/  LOP3.LUT R7, R4, 0xfffffffc, RZ, 0xc0, !PT ;  /* 0xfffffffc04077812 */ /* 0x000fe400078ec0ff */
[----:B------:R-:W-:Y:S02]  /*14e0*/  LDS R27, [R33] ;  /* 0x00000000211b7984 */ /* 0x000fe40000000800 */
[----:B------:R-:W-:Y:S02]  /*14f0*/  ISETP.GE.AND P0, PT, R7, R9, PT ;  /* 0x000000090700720c */ /* 0x000fe40003f06270 */
[----:B------:R-:W1:Y:S01]  /*1500*/  LDS R8, [R14] ;  /* 0x000000000e087984 */ /* 0x000e620000000800 */
[C-C-:B0-----:R-:W-:Y:S02]  /*1510*/  PRMT R28, R29.reuse, 0x5410, R6.reuse ;  /* 0x000054101d1c7816 */ /* 0x141fe40000000006 */
[----:B------:R-:W-:-:S02]  /*1520*/  PRMT R29, R29, 0x7632, R6 ;  /* 0x000076321d1d7816 */ /* 0x000fc40000000006 */
[C-C-:B-1----:R-:W-:Y:S02]  /*1530*/  PRMT R26, R27.reuse, 0x5410, R8.reuse ;  /* 0x000054101b1a7816 */ /* 0x142fe40000000008 */
[----:B------:R-:W-:-:S04]  /*1540*/  PRMT R27, R27, 0x7632, R8 ;  /* 0x000076321b1b7816 */ /* 0x000fc80000000008 */
        /* <DEDUP_REMOVED lines=51> */
.L_x_2632:
[----:B------:R-:W-:Y:S05]  /*1880*/  BSYNC.RECONVERGENT B1 ;  /* 0x0000000000017941 */ /* 0x000fea0003800200 */
.L_x_2631:
        /* <DEDUP_REMOVED lines=8> */
.L_x_2630:
[----:B------:R-:W-:Y:S05]  /*1910*/  BSYNC.RECONVERGENT B0 ;  /* 0x0000000000007941 */ /* 0x000fea0003800200 */
.L_x_2629:
[----:B------:R-:W-:Y:S01]  /*1920*/  BAR.SYNC.DEFER_BLOCKING 0x0 ;  /* 0x0000000000007b1d */ /* 0x000fe20000010000 */
[----:B------:R-:W-:-:S04]  /*1930*/  @!P6 IMAD R22, R22, R31, R24 ;  /* 0x0000001f1616e224 */ /* 0x000fc800078e0218 */
[C---:B------:R-:W-:Y:S01]  /*1940*/  @!P6 IMAD R0, R22.reuse, 0x2, R0 ;  /* 0x000000021600e824 */ /* 0x040fe200078e0200 */
[----:B------:R-:W-:-:S04]  /*1950*/  @!P6 LEA R3, R22, R3, 0x1 ;  /* 0x000000031603e211 */ /* 0x000fc800078e08ff */
[----:B------:R0:W2:Y:S04]  /*1960*/  @!P6 LDS.64 R28, [R0] ;  /* 0x00000000001ce984 */ /* 0x0000a80000000a00 */
[----:B------:R0:W3:Y:S01]  /*1970*/  @!P6 LDS.64 R26, [R3] ;  /* 0x00000000031ae984 */ /* 0x0000e20000000a00 */
[----:B------:R-:W-:Y:S06]  /*1980*/  BAR.SYNC.DEFER_BLOCKING 0x0 ;  /* 0x0000000000007b1d */ /* 0x000fec0000010000 */
.L_x_2627:
[----:B------:R-:W-:Y:S05]  /*1990*/  BSYNC.RECONVERGENT B6 ;  /* 0x0000000000067941 */ /* 0x000fea0003800200 */
.L_x_2625:
        /* <DEDUP_REMOVED lines=12> */
[----:B0-----:R-:W-:-:S05]  /*1a60*/  LEA R3, R10, R3, 0x18 ;  /* 0x000000030a037211 */ /* 0x001fca00078ec0ff */
[----:B------:R-:W-:-:S05]  /*1a70*/  IMAD R3, R18, 0x8, R3 ;  /* 0x0000000812037824 */ /* 0x000fca00078e0203 */
[----:B------:R0:W-:Y:S01]  /*1a80*/  STS.64 [R3], R28 ;  /* 0x0000001c03007388 */ /* 0x0001e20000000a00 */
[----:B------:R-:W-:Y:S05]  /*1a90*/  @P0 BRA `(.L_x_2635) ;  /* 0x00000000002c0947 */ /* 0x000fea0003800000 */
[----:B------:R-:W2:Y:S01]  /*1aa0*/  LDCU UR4, c[0x0][0x3f4] ;  /* 0x00007e80ff0477ac */ /* 0x000ea20008000800 */
[----:B-1----:R-:W1:Y:S01]  /*1ab0*/  LDC.64 R4, c[0x0][0x3b8] ;  /* 0x0000ee00ff047b82 */ /* 0x002e620000000a00 */
[----:B------:R-:W-:Y:S02]  /*1ac0*/  LOP3.LUT R6, R23, 0x4, RZ, 0xc0, !PT ;  /* 0x0000000417067812 */ /* 0x000fe400078ec0ff */
[----:B0-----:R-:W-:Y:S02]  /*1ad0*/  SHF.R.U32.HI R3, RZ, 0x1, R18 ;  /* 0x00000001ff037819 */ /* 0x001fe40000011612 */
[----:B--2---:R-:W-:Y:S01]  /*1ae0*/  MOV R12, UR4 ;  /* 0x00000004000c7c02 */ /* 0x004fe20008000f00 */
[----:B------:R-:W-:-:S04]  /*1af0*/  IMAD R19, R19, UR4, RZ ;  /* 0x0000000413137c24 */ /* 0x000fc8000f8e02ff */
[----:B------:R-:W-:Y:S02]  /*1b00*/  IMAD R6, R19, 0x50, R6 ;  /* 0x0000005013067824 */ /* 0x000fe400078e0206 */
[----:B------:R-:W-:-:S04]  /*1b10*/  IMAD R3, R3, R12, UR38 ;  /* 0x0000002603037e24 */ /* 0x000fc8000f8e020c */
[----:B------:R-:W-:-:S04]  /*1b20*/  IMAD R3, R3, 0x8, R6 ;  /* 0x0000000803037824 */ /* 0x000fc800078e0206 */
[----:B-1----:R-:W-:-:S05]  /*1b30*/  IMAD.WIDE R4, R3, 0x2, R4 ;  /* 0x0000000203047825 */ /* 0x002fca00078e0204 */
[----:B------:R2:W-:Y:S02]  /*1b40*/  STG.E.64 desc[UR36][R4.64], R26 ;  /* 0x0000001a04007986 */ /* 0x0005e4000c101b24 */
.L_x_2635:
[----:B------:R-:W-:Y:S05]  /*1b50*/  BSYNC.RECONVERGENT B0 ;  /* 0x0000000000007941 */ /* 0x000fea0003800200 */
.L_x_2634:
        /* <DEDUP_REMOVED lines=12> */
.L_x_2743:
        /* <DEDUP_REMOVED lines=8> */
[----:B-----5:R-:W-:-:S07]  /*1ca0*/  @P0 IADD3 R3, PT, PT, -R2, UR40, RZ ;  /* 0x0000002802030c10 */ /* 0x020fce000fffe1ff */
[----:B------:R-:W2:Y:S01]  /*1cb0*/  @P0 LDC.64 R4, c[0x0][0x438] ;  /* 0x00010e00ff040b82 */ /* 0x000ea20000000a00 */
[----:B0-----:R-:W-:-:S04]  /*1cc0*/  @P0 IMAD R0, R50, R6, R3 ;  /* 0x0000000632000224 */ /* 0x001fc800078e0203 */
[----:B------:R-:W-:-:S04]  /*1cd0*/  @P0 IMAD R3, R0, R6, R3 ;  /* 0x0000000600030224 */ /* 0x000fc800078e0203 */
[----:B--2---:R-:W-:-:S06]  /*1ce0*/  @P0 IMAD.WIDE R4, R3, 0x2, R4 ;  /* 0x0000000203040825 */ /* 0x004fcc00078e0204 */
[----:B------:R-:W2:Y:S01]  /*1cf0*/  @P0 LDG.E.U16 R4, desc[UR36][R4.64] ;  /* 0x0000002404040981 */ /* 0x000ea2000c1e1500 */
[----:B------:R-:W-:Y:S01]  /*1d00*/  IMAD.U32 R6, RZ, RZ, UR39 ;  /* 0x00000027ff067e24 */ /* 0x000fe2000f8e00ff */
[----:B------:R-:W-:Y:S01]  /*1d10*/  IADD3 R9, PT, PT, R9, 0x120, RZ ;  /* 0x0000012009097810 */ /* 0x000fe20007ffe0ff */
[----:B-1----:R-:W-:-:S03]  /*1d20*/  FMUL.FTZ R0, R14, UR4 ;  /* 0x000000040e007c20 */ /* 0x002fc60008410000 */
[----:B------:R-:W-:Y:S02]  /*1d30*/  LEA R7, R10, R9, 0x18 ;  /* 0x000000090a077211 */ /* 0x000fe400078ec0ff */
[----:B------:R-:W-:-:S04]  /*1d40*/  IADD3 R6, PT, PT, -R6, UR40, RZ ;  /* 0x0000002806067c10 */ /* 0x000fc8000fffe1ff */
[----:B------:R-:W-:Y:S01]  /*1d50*/  LEA R7, R6, R7, 0x2 ;  /* 0x0000000706077211 */ /* 0x000fe200078e10ff */
[----:B--2---:R-:W-:-:S05]  /*1d60*/  @P0 HADD2.F32 R3, -RZ, R4.H0_H0 ;  /* 0x20000004ff030230 */ /* 0x004fca0000004100 */
[----:B------:R-:W-:-:S05]  /*1d70*/  @P0 FADD.FTZ R0, R0, R3 ;  /* 0x0000000300000221 */ /* 0x000fca0000010000 */
[----:B------:R4:W-:Y:S02]  /*1d80*/  STS [R7], R0 ;  /* 0x0000000007007388 */ /* 0x0009e40000000800 */
.L_x_2633:
[----:B------:R-:W-:Y:S05]  /*1d90*/  WARPSYNC.ALL ;  /* 0x0000000000007948 */ /* 0x000fea0003800000 */
[----:B------:R-:W-:Y:S01]  /*1da0*/  UIADD3 UR8, UPT, UPT, -UR39, UR40, URZ ;  /* 0x0000002827087290 */ /* 0x000fe2000fffe1ff */
[----:B-1----:R-:W-:Y:S01]  /*1db0*/  SHF.R.U32.HI R4, RZ, 0x1, R18 ;  /* 0x00000001ff047819 */ /* 0x002fe20000011612 */
[----:B------:R-:W1:Y:S01]  /*1dc0*/  LDCU UR5, c[0x0][0x3f0] ;  /* 0x00007e00ff0577ac */ /* 0x000e620008000800 */
[----:B------:R-:W-:Y:S01]  /*1dd0*/  BSSY B0, `(.L_x_2637) ;  /* 0x000026d000007945 */ /* 0x000fe20003800000 */
[----:B------:R-:W-:Y:S01]  /*1de0*/  UIADD3 UR4, UPT, UPT, UR8, 0xf, URZ ;  /* 0x0000000f08047890 */ /* 0x000fe2000fffe0ff */
[----:B------:R-:W0:Y:S05]  /*1df0*/  LDCU UR9, c[0x0][0x3f8] ;  /* 0x00007f00ff0977ac */ /* 0x000e2a0008000800 */
[----:B------:R-:W-:Y:S01]  /*1e00*/  IMAD.U32 R3, RZ, RZ, UR4 ;  /* 0x00000004ff037e24 */ /* 0x000fe2000f8e00ff */
[----:B------:R-:W0:Y:S04]  /*1e10*/  LDCU UR20, c[0x0][0x410] ;  /* 0x00008200ff1477ac */ /* 0x000e280008000800 */
[----:B------:R-:W-:Y:S01]  /*1e20*/  SHF.R.S32.HI R3, RZ, 0x1f, R3 ;  /* 0x0000001fff037819 */ /* 0x000fe20000011403 */
[----:B------:R-:W0:Y:S01]  /*1e30*/  LDCU.64 UR10, c[0x0][0x3c8] ;  /* 0x00007900ff0a77ac */ /* 0x000e220008000a00 */
[----:B-1----:R-:W-:-:S02]  /*1e40*/  IMAD R25, R25, UR5, R50 ;  /* 0x0000000519197c24 */ /* 0x002fc4000f8e0232 */
[----:B------:R-:W-:Y:S01]  /*1e50*/  LEA.HI R3, R3, UR4, RZ, 0x4 ;  /* 0x0000000403037c11 */ /* 0x000fe2000f8f20ff */
[----:B------:R-:W1:Y:S01]  /*1e60*/  LDCU.64 UR12, c[0x0][0x3b8] ;  /* 0x00007700ff0c77ac */ /* 0x000e620008000a00 */
[----:B------:R-:W-:Y:S02]  /*1e70*/  IMAD R82, R25, 0x50, RZ ;  /* 0x0000005019527824 */ /* 0x000fe400078e02ff */
[----:B------:R-:W-:Y:S01]  /*1e80*/  LOP3.LUT R5, R3, 0xfffffff0, RZ, 0xc0, !PT ;  /* 0xfffffff003057812 */ /* 0x000fe200078ec0ff */
[----:B------:R-:W0:Y:S01]  /*1e90*/  LDCU.64 UR14, c[0x0][0x438] ;  /* 0x00008700ff0e77ac */ /* 0x000e220008000a00 */
[----:B------:R-:W-:Y:S02]  /*1ea0*/  BAR.SYNC.DEFER_BLOCKING 0x0 ;  /* 0x0000000000007b1d */ /* 0x000fe40000010000 */
[----:B------:R-:W-:-:S04]  /*1eb0*/  ISETP.GE.AND P0, PT, R4, R5, PT ;  /* 0x000000050400720c */ /* 0x000fc80003f06270 */
[----:B------:R-:W0:Y:S09]  /*1ec0*/  LDCU.64 UR16, c[0x0][0x448] ;  /* 0x00008900ff1077ac */ /* 0x000e320008000a00 */
[----:B-1----:R-:W-:Y:S05]  /*1ed0*/  @P0 BRA `(.L_x_2638) ;  /* 0x0000002400700947 */ /* 0x002fea0003800000 */
[----:B------:R-:W1:Y:S01]  /*1ee0*/  LDC R3, c[0x0][0x3f4] ;  /* 0x0000fd00ff037b82 */ /* 0x000e620000000800 */
[----:B------:R-:W2:Y:S01]  /*1ef0*/  LDCU UR7, c[0x0][0x440] ;  /* 0x00008800ff0777ac */ /* 0x000ea20008000800 */
[----:B------:R-:W-:Y:S02]  /*1f00*/  SHF.L.U32 R18, R18, 0x3, RZ ;  /* 0x0000000312127819 */ /* 0x000fe400000006ff */
[----:B------:R-:W-:Y:S01]  /*1f10*/  IADD3 R10, PT, PT, R4, UR39, RZ ;  /* 0x00000027040a7c10 */ /* 0x000fe2000fffe0ff */
[----:B------:R-:W3:Y:S01]  /*1f20*/  LDCU.64 UR18, c[0x0][0x420] ;  /* 0x00008400ff1277ac */ /* 0x000ee20008000a00 */
[----:B------:R-:W-:Y:S02]  /*1f30*/  IADD3 R5, PT, PT, R5, UR39, RZ ;  /* 0x0000002705057c10 */ /* 0x000fe4000fffe0ff */
[----:B------:R-:W4:Y:S01]  /*1f40*/  S2UR UR6, SR_CgaCtaId ;  /* 0x00000000000679c3 */ /* 0x000f220000008800 */
[----:B------:R-:W-:Y:S02]  /*1f50*/  UMOV UR4, 0x400 ;  /* 0x0000040000047882 */ /* 0x000fe40000000000 */
[----:B------:R-:W-:-:S02]  /*1f60*/  UIADD3 UR5, UPT, UPT, UR4, 0x20, URZ ;  /* 0x0000002004057890 */ /* 0x000fc4000fffe0ff */
[----:B------:R-:W-:Y:S01]  /*1f70*/  UIADD3 UR4, UPT, UPT, UR4, 0x120, URZ ;  /* 0x0000012004047890 */ /* 0x000fe2000fffe0ff */
[----:B--2---:R-:W-:Y:S02]  /*1f80*/  MOV R11, UR7 ;  /* 0x00000007000b7c02 */ /* 0x004fe40008000f00 */
[----:B---3--:R-:W-:-:S03]  /*1f90*/  ISETP.NE.U32.AND P0, PT, RZ, UR18, PT ;  /* 0x00000012ff007c0c */ /* 0x008fc6000bf05070 */
[----:B------:R-:W-:Y:S01]  /*1fa0*/  IMAD R11, R50, R11, UR40 ;  /* 0x00000028320b7e24 */ /* 0x000fe2000f8e020b */
[----:B-1----:R-:W-:Y:S02]  /*1fb0*/  IABS R9, R3 ;  /* 0x0000000300097213 */ /* 0x002fe40000000000 */
[----:B------:R-:W-:Y:S02]  /*1fc0*/  LOP3.LUT R3, R18, 0x8, RZ, 0xc0, !PT ;  /* 0x0000000812037812 */ /* 0x000fe400078ec0ff */
[----:B0-----:R-:W0:Y:S01]  /*1fd0*/  I2F.RP R6, R9 ;  /* 0x0000000900067306 */ /* 0x001e220000209400 */
[----:B------:R-:W-:Y:S01]  /*1fe0*/  IADD3 R8, P1, P2, R51, UR18, R10 ;  /* 0x0000001233087c10 */ /* 0x000fe2000fa3e00a */
[----:B----4-:R-:W-:Y:S01]  /*1ff0*/  ULEA UR5, UR6, UR5, 0x18 ;  /* 0x0000000506057291 */ /* 0x010fe2000f8ec0ff */
[----:B------:R-:W-:Y:S01]  /*2000*/  ISETP.NE.AND.EX P0, PT, RZ, UR19, PT, P0 ;  /* 0x00000013ff007c0c */ /* 0x000fe2000bf05300 */
[----:B------:R-:W-:-:S06]  /*2010*/  ULEA UR4, UR6, UR4, 0x18 ;  /* 0x0000000406047291 */ /* 0x000fcc000f8ec0ff */
[----:B------:R-:W-:Y:S01]  /*2020*/  LEA R4, R4, UR4, 0x2 ;  /* 0x0000000404047c11 */ /* 0x000fe2000f8e10ff */
[----:B------:R-:W1:Y:S01]  /*2030*/  LDS.64 R18, [R3+UR5] ;  /* 0x0000000503127984 */ /* 0x000e620008000a00 */
[----:B0-----:R-:W0:Y:S03]  /*2040*/  MUFU.RCP R6, R6 ;  /* 0x0000000600067308 */ /* 0x001e260000001000 */
[----:B------:R-:W2:Y:S04]  /*2050*/  LDS.64 R20, [R3+UR5+0x10] ;  /* 0x0000100503147984 */ /* 0x000ea80008000a00 */
[----:B------:R-:W3:Y:S04]  /*2060*/  LDS.64 R22, [R3+UR5+0x20] ;  /* 0x0000200503167984 */ /* 0x000ee80008000a00 */
[----:B------:R-:W4:Y:S04]  /*2070*/  LDS.64 R24, [R3+UR5+0x30] ;  /* 0x0000300503187984 */ /* 0x000f280008000a00 */
[----:B------:R-:W1:Y:S01]  /*2080*/  LDS.64 R26, [R3+UR5+0x40] ;  /* 0x00004005031a7984 */ /* 0x000e620008000a00 */
[----:B0-----:R-:W-:-:S03]  /*2090*/  VIADD R6, R6, 0xffffffe ;  /* 0x0ffffffe06067836 */ /* 0x001fc60000000000 */
[----:B------:R-:W0:Y:S01]  /*20a0*/  LDS.64 R28, [R3+UR5+0x50] ;  /* 0x00005005031c7984 */ /* 0x000e220008000a00 */
[----:B------:R2:W2:Y:S03]  /*20b0*/  F2I.FTZ.U32.TRUNC.NTZ R7, R6 ;  /* 0x0000000600077305 */ /* 0x0004a6000021f000 */
[----:B------:R-:W0:Y:S04]  /*20c0*/  LDS.64 R30, [R3+UR5+0x60] ;  /* 0x00006005031e7984 */ /* 0x000e280008000a00 */
[----:B------:R-:W0:Y:S04]  /*20d0*/  LDS.64 R32, [R3+UR5+0x70] ;  /* 0x0000700503207984 */ /* 0x000e280008000a00 */
[----:B------:R-:W0:Y:S01]  /*20e0*/  LDS.64 R34, [R3+UR5+0x80] ;  /* 0x0000800503227984 */ /* 0x000e220008000a00 */
[----:B--2---:R-:W-:-:S03]  /*20f0*/  IMAD.MOV.U32 R6, RZ, RZ, RZ ;  /* 0x000000ffff067224 */ /* 0x004fc600078e00ff */
[----:B------:R-:W2:Y:S01]  /*2100*/  LDS.64 R36, [R3+UR5+0x90] ;  /* 0x0000900503247984 */ /* 0x000ea20008000a00 */
[----:B------:R-:W-:-:S03]  /*2110*/  IMAD.MOV R12, RZ, RZ, -R7 ;  /* 0x000000ffff0c7224 */ /* 0x000fc600078e0a07 */
[----:B------:R-:W0:Y:S04]  /*2120*/  LDS.64 R38, [R3+UR5+0xa0] ;  /* 0x0000a00503267984 */ /* 0x000e280008000a00 */
[----:B------:R-:W0:Y:S04]  /*2130*/  LDS.64 R40, [R3+UR5+0xb0] ;  /* 0x0000b00503287984 */ /* 0x000e280008000a00 */
[----:B------:R-:W0:Y:S04]  /*2140*/  LDS.64 R42, [R3+UR5+0xc0] ;  /* 0x0000c005032a7984 */ /* 0x000e280008000a00 */
[----:B------:R-:W0:Y:S04]  /*2150*/  LDS.64 R44, [R3+UR5+0xd0] ;  /* 0x0000d005032c7984 */ /* 0x000e280008000a00 */
[----:B------:R-:W0:Y:S04]  /*2160*/  LDS.64 R46, [R3+UR5+0xe0] ;  /* 0x0000e005032e7984 */ /* 0x000e280008000a00 */
[----:B------:R3:W0:Y:S02]  /*2170*/  LDS.64 R48, [R3+UR5+0xf0] ;  /* 0x0000f00503307984 */ /* 0x0006240008000a00 */
[----:B---3--:R-:W-:-:S04]  /*2180*/  IMAD R3, R12, R9, RZ ;  /* 0x000000090c037224 */ /* 0x008fc800078e02ff */
[----:B------:R-:W-:Y:S01]  /*2190*/  IMAD.HI.U32 R6, R7, R3, R6 ;  /* 0x0000000307067227 */ /* 0x000fe200078e0006 */
[----:B------:R-:W-:-:S03]  /*21a0*/  IADD3.X R7, PT, PT, R52, UR19, RZ, P1, P2 ;  /* 0x0000001334077c10 */ /* 0x000fc60008fe44ff */
[----:B-12-4-:R-:W-:-:S07]  /*21b0*/  IMAD R3, R11, UR7, R10 ;  /* 0x000000070b037c24 */ /* 0x016fce000f8e020a */
.L_x_2674:
[----:B------:R-:W1:Y:S01]  /*21c0*/  LDC R15, c[0x0][0x3f4] ;  /* 0x0000fd00ff0f7b82 */ /* 0x000e620000000800 */
[----:B------:R-:W-:Y:S01]  /*21d0*/  IABS R83, R10 ;  /* 0x0000000a00537213 */ /* 0x000fe20000000000 */
[----:B------:R-:W-:Y:S01]  /*21e0*/  @P0 IMAD.MOV.U32 R12, RZ, RZ, R8 ;  /* 0x000000ffff0c0224 */ /* 0x000fe200078e0008 */
[----:B0-----:R-:W-:-:S03]  /*21f0*/  @P0 MOV R13, R7 ;  /* 0x00000007000d0202 */ /* 0x001fc60000000f00 */
[----:B------:R-:W-:Y:S01]  /*2200*/  IMAD.HI.U32 R14, R6, R83, RZ ;  /* 0x00000053060e7227 */ /* 0x000fe200078e00ff */
[----:B------:R-:W-:Y:S01]  /*2210*/  ISETP.GE.AND P2, PT, R10, RZ, PT ;  /* 0x000000ff0a00720c */ /* 0x000fe20003f46270 */
[----:B-----5:R2:W5:Y:S01]  /*2220*/  @P0 LDG.E.U8 R11, desc[UR36][R12.64] ;  /* 0x000000240c0b0981 */ /* 0x020562000c1e1100 */
[----:B------:R-:W-:Y:S01]  /*2230*/  BSSY.RECONVERGENT B1, `(.L_x_2639) ;  /* 0x0000034000017945 */ /* 0x000fe20003800200 */
[----:B------:R-:W-:Y:S01]  /*2240*/  IMAD.MOV R14, RZ, RZ, -R14 ;  /* 0x000000ffff0e7224 */ /* 0x000fe200078e0a0e */
[----:B-1----:R-:W-:Y:S02]  /*2250*/  IABS R85, R15 ;  /* 0x0000000f00557213 */ /* 0x002fe40000000000 */
[----:B------:R-:W-:-:S03]  /*2260*/  ISETP.NE.AND P3, PT, R15, RZ, PT ;  /* 0x000000ff0f00720c */ /* 0x000fc60003f65270 */
[----:B------:R-:W-:Y:S02]  /*2270*/  IMAD R14, R85, R14, R83 ;  /* 0x0000000e550e7224 */ /* 0x000fe400078e0253 */
[----:B------:R-:W-:-:S03]  /*2280*/  IMAD R83, R15, 0x50, RZ ;  /* 0x000000500f537824 */ /* 0x000fc600078e02ff */
[----:B------:R-:W-:-:S13]  /*2290*/  ISETP.GT.U32.AND P1, PT, R9, R14, PT ;  /* 0x0000000e0900720c */ /* 0x000fda0003f24070 */
[----:B------:R-:W-:-:S04]  /*22a0*/  @!P1 IADD3 R14, PT, PT, R14, -R85, RZ ;  /* 0x800000550e0e9210 */ /* 0x000fc80007ffe0ff */
[----:B------:R-:W-:-:S13]  /*22b0*/  ISETP.GT.U32.AND P1, PT, R9, R14, PT ;  /* 0x0000000e0900720c */ /* 0x000fda0003f24070 */
[----:B------:R-:W-:Y:S01]  /*22c0*/  @!P1 IMAD.IADD R14, R14, 0x1, -R85 ;  /* 0x000000010e0e9824 */ /* 0x000fe200078e0a55 */
[----:B------:R-:W-:-:S04]  /*22d0*/  ISETP.GE.AND P1, PT, R10, UR40, PT ;  /* 0x000000280a007c0c */ /* 0x000fc8000bf26270 */
[----:B------:R-:W-:Y:S02]  /*22e0*/  @!P2 IADD3 R14, PT, PT, -R14, RZ, RZ ;  /* 0x000000ff0e0ea210 */ /* 0x000fe40007ffe1ff */
[----:B------:R-:W-:Y:S02]  /*22f0*/  @!P3 LOP3.LUT R14, RZ, R15, RZ, 0x33, !PT ;  /* 0x0000000fff0eb212 */ /* 0x000fe400078e33ff */
[----:B------:R-:W-:Y:S02]  /*2300*/  ISETP.GE.AND P2, PT, R10, UR40, PT ;  /* 0x000000280a007c0c */ /* 0x000fe4000bf46270 */
[C---:B--2---:R-:W-:Y:S01]  /*2310*/  SHF.L.U32 R12, R14.reuse, 0x3, RZ ;  /* 0x000000030e0c7819 */ /* 0x044fe200000006ff */
[----:B------:R-:W-:Y:S01]  /*2320*/  IMAD.IADD R84, R14, 0x1, R15 ;  /* 0x000000010e547824 */ /* 0x000fe200078e020f */
[----:B------:R-:W-:Y:S02]  /*2330*/  SEL R55, R55, RZ, P2 ;  /* 0x000000ff37377207 */ /* 0x000fe40001000000 */
[----:B------:R-:W-:Y:S01]  /*2340*/  ISETP.GE.OR P5, PT, R12, R83, P1 ;  /* 0x000000530c00720c */ /* 0x000fe20000fa6670 */
[----:B------:R-:W-:Y:S01]  /*2350*/  IMAD.SHL.U32 R86, R84, 0x8, RZ ;  /* 0x0000000854567824 */ /* 0x000fe200078e00ff */
[----:B------:R-:W-:-:S02]  /*2360*/  LEA R88, R15, R84, 0x1 ;  /* 0x000000540f587211 */ /* 0x000fc400078e08ff */
[----:B------:R-:W-:Y:S02]  /*2370*/  SEL R51, R51, RZ, P2 ;  /* 0x000000ff33337207 */ /* 0x000fe40001000000 */
[----:B------:R-:W-:Y:S01]  /*2380*/  ISETP.GE.OR P3, PT, R86, R83, P1 ;  /* 0x000000535600720c */ /* 0x000fe20000f66670 */
[----:B------:R-:W-:Y:S01]  /*2390*/  IMAD.SHL.U32 R88, R88, 0x8, RZ ;  /* 0x0000000858587824 */ /* 0x000fe200078e00ff */
[----:B------:R-:W-:Y:S02]  /*23a0*/  LEA R86, R15, R14, 0x1 ;  /* 0x0000000e0f567211 */ /* 0x000fe400078e08ff */
[----:B------:R-:W-:Y:S02]  /*23b0*/  SEL R50, R50, RZ, P2 ;  /* 0x000000ff32327207 */ /* 0x000fe40001000000 */
[----:B------:R-:W-:Y:S01]  /*23c0*/  SEL R53, R53, RZ, P2 ;  /* 0x000000ff35357207 */ /* 0x000fe20001000000 */
[----:B------:R-:W-:Y:S01]  /*23d0*/  IMAD.SHL.U32 R86, R86, 0x8, RZ ;  /* 0x0000000856567824 */ /* 0x000fe200078e00ff */
[----:B------:R-:W-:-:S02]  /*23e0*/  SEL R52, R52, RZ, P2 ;  /* 0x000000ff34347207 */ /* 0x000fc40001000000 */
[----:B------:R-:W-:Y:S02]  /*23f0*/  SEL R54, R54, RZ, P2 ;  /* 0x000000ff36367207 */ /* 0x000fe40001000000 */
[----:B------:R-:W-:Y:S01]  /*2400*/  ISETP.GE.OR P4, PT, R86, R83, P1 ;  /* 0x000000535600720c */ /* 0x000fe20000f86670 */
[----:B------:R-:W-:-:S12]  /*2410*/  @P5 BRA `(.L_x_2640) ;  /* 0x0000000000545947 */ /* 0x000fd80003800000 */
[----:B------:R-:W1:Y:S02]  /*2420*/  S2UR UR4, SR_CTAID.Y ;  /* 0x00000000000479c3 */ /* 0x000e640000002600 */
[----:B-1----:R-:W-:-:S05]  /*2430*/  IMAD R55, R15, UR4, RZ ;  /* 0x000000040f377c24 */ /* 0x002fca000f8e02ff */
[----:B------:R-:W-:-:S04]  /*2440*/  IADD3 R13, P5, PT, R55, R14, RZ ;  /* 0x0000000e370d7210 */ /* 0x000fc80007fbe0ff */
[----:B------:R-:W-:Y:S02]  /*2450*/  LEA.HI.X.SX32 R54, R55, RZ, 0x1, P5 ;  /* 0x000000ff37367211 */ /* 0x000fe400028f0eff */
[----:B------:R-:W-:-:S04]  /*2460*/  LEA R12, P5, R13, UR10, 0x2 ;  /* 0x0000000a0d0c7c11 */ /* 0x000fc8000f8a10ff */
[----:B------:R-:W-:-:S05]  /*2470*/  LEA.HI.X R13, R13, UR11, R54, 0x2, P5 ;  /* 0x0000000b0d0d7c11 */ /* 0x000fca000a8f1436 */
[----:B------:R-:W2:Y:S01]  /*2480*/  LDG.E R12, desc[UR36][R12.64] ;  /* 0x000000240c0c7981 */ /* 0x000ea2000c1e1900 */
[----:B------:R-:W-:Y:S01]  /*2490*/  IMAD R55, R15, UR9, RZ ;  /* 0x000000090f377c24 */ /* 0x000fe2000f8e02ff */
[----:B------:R-:W1:Y:S02]  /*24a0*/  S2R R54, SR_TID.X ;  /* 0x0000000000367919 */ /* 0x000e640000002100 */
[----:B-1----:R-:W-:-:S04]  /*24b0*/  SHF.L.U32 R54, R54, 0x2, RZ ;  /* 0x0000000236367819 */ /* 0x002fc800000006ff */
[----:B------:R-:W-:Y:S01]  /*24c0*/  LOP3.LUT R85, R54, 0x4, RZ, 0xc0, !PT ;  /* 0x0000000436557812 */ /* 0x000fe200078ec0ff */
[----:B--2---:R-:W-:-:S04]  /*24d0*/  IMAD R55, R12, R55, RZ ;  /* 0x000000370c377224 */ /* 0x004fc800078e02ff */
[----:B------:R-:W-:Y:S02]  /*24e0*/  IMAD R54, R55, 0xa, R14 ;  /* 0x0000000a37367824 */ /* 0x000fe400078e020e */
[----:B------:R-:W-:-:S03]  /*24f0*/  IMAD R55, R82, R15, R85 ;  /* 0x0000000f52377224 */ /* 0x000fc600078e0255 */
[----:B------:R-:W-:Y:S02]  /*2500*/  SHF.L.U32 R54, R54, 0x3, RZ ;  /* 0x0000000336367819 */ /* 0x000fe400000006ff */
[----:B------:R-:W-:Y:S02]  /*2510*/  SHF.R.S32.HI R85, RZ, 0x1f, R55 ;  /* 0x0000001fff557819 */ /* 0x000fe40000011437 */
[----:B------:R-:W-:-:S04]  /*2520*/  IADD3 R55, P5, PT, R54, R55, RZ ;  /* 0x0000003736377210 */ /* 0x000fc80007fbe0ff */
[----:B------:R-:W-:Y:S02]  /*2530*/  LEA.HI.X.SX32 R12, R54, R85, 0x1, P5 ;  /* 0x00000055360c7211 */ /* 0x000fe400028f0eff */
[----:B------:R-:W-:-:S04]  /*2540*/  LEA R54, P5, R55, UR12, 0x1 ;  /* 0x0000000c37367c11 */ /* 0x000fc8000f8a08ff */
[----:B------:R-:W-:-:S06]  /*2550*/  LEA.HI.X R55, R55, UR13, R12, 0x1, P5 ;  /* 0x0000000d37377c11 */ /* 0x000fcc000a8f0c0c */
[----:B------:R-:W5:Y:S03]  /*2560*/  LDG.E.64 R54, desc[UR36][R54.64] ;  /* 0x0000002436367981 */ /* 0x000f66000c1e1b00 */
.L_x_2640:
[----:B------:R-:W-:Y:S05]  /*2570*/  BSYNC.RECONVERGENT B1 ;  /* 0x0000000000017941 */ /* 0x000fea0003800200 */
.L_x_2639:
[----:B------:R-:W-:Y:S04]  /*2580*/  BSSY.RECONVERGENT B1, `(.L_x_2641) ;  /* 0x0000017000017945 */ /* 0x000fe80003800200 */
        /* <DEDUP_REMOVED lines=10> */
[----:B-1----:R-:W-:-:S05]  /*2630*/  IMAD.SHL.U32 R50, R50, 0x4, RZ ;  /* 0x0000000432327824 */ /* 0x002fca00078e00ff */
[----:B------:R-:W-:-:S05]  /*2640*/  LOP3.LUT R85, R50, 0x4, RZ, 0xc0, !PT ;  /* 0x0000000432557812 */ /* 0x000fca00078ec0ff */
[----:B------:R-:W-:Y:S02]  /*2650*/  IMAD R87, R82, R15, R85 ;  /* 0x0000000f52577224 */ /* 0x000fe400078e0255 */
        /* <DEDUP_REMOVED lines=8> */
[----:B------:R-:W5:Y:S03]  /*26e0*/  LDG.E.64 R50, desc[UR36][R50.64] ;  /* 0x0000002432327981 */ /* 0x000f66000c1e1b00 */
.L_x_2642:
[----:B------:R-:W-:Y:S05]  /*26f0*/  BSYNC.RECONVERGENT B1 ;  /* 0x0000000000017941 */ /* 0x000fea0003800200 */
.L_x_2641:
        /* <DEDUP_REMOVED lines=16> */
[----:B------:R-:W-:Y:S02]  /*2800*/  SHF.R.S32.HI R52, RZ, 0x1f, R86 ;  /* 0x0000001fff347819 */ /* 0x000fe40000011456 */
[----:B------:R-:W-:-:S04]  /*2810*/  IADD3 R86, P3, PT, R53, R86, RZ ;  /* 0x0000005635567210 */ /* 0x000fc80007f7e0ff */
[----:B------:R-:W-:Y:S02]  /*2820*/  LEA.HI.X.SX32 R53, R53, R52, 0x1, P3 ;  /* 0x0000003435357211 */ /* 0x000fe400018f0eff */
[----:B------:R-:W-:-:S04]  /*2830*/  LEA R52, P3, R86, UR12, 0x1 ;  /* 0x0000000c56347c11 */ /* 0x000fc8000f8608ff */
[----:B------:R-:W-:-:S06]  /*2840*/  LEA.HI.X R53, R86, UR13, R53, 0x1, P3 ;  /* 0x0000000d56357c11 */ /* 0x000fcc00098f0c35 */
[----:B------:R-:W5:Y:S03]  /*2850*/  LDG.E.64 R52, desc[UR36][R52.64] ;  /* 0x0000002434347981 */ /* 0x000f66000c1e1b00 */
.L_x_2644:
[----:B------:R-:W-:Y:S05]  /*2860*/  BSYNC.RECONVERGENT B1 ;  /* 0x0000000000017941 */ /* 0x000fea0003800200 */
.L_x_2643:
[----:B------:R-:W-:Y:S01]  /*2870*/  ISETP.GE.OR P3, PT, R88, R83, P1 ;  /* 0x000000535800720c */ /* 0x000fe20000f66670 */
[----:B------:R-:W-:Y:S01]  /*2880*/  IMAD R86, R15, 0x4, R14 ;  /* 0x000000040f567824 */ /* 0x000fe200078e020e */
[----:B------:R-:W-:Y:S01]  /*2890*/  BSSY.RECONVERGENT B1, `(.L_x_2645) ;  /* 0x0000019000017945 */ /* 0x000fe20003800200 */
[----:B------:R-:W-:Y:S02]  /*28a0*/  SEL R57, R57, RZ, P2 ;  /* 0x000000ff39397207 */ /* 0x000fe40001000000 */
[----:B------:R-:W-:Y:S02]  /*28b0*/  SEL R56, R56, RZ, P2 ;  /* 0x000000ff38387207 */ /* 0x000fe40001000000 */
[----:B------:R-:W-:-:S06]  /*28c0*/  SHF.L.U32 R86, R86, 0x3, RZ ;  /* 0x0000000356567819 */ /* 0x000fcc00000006ff */
        /* <DEDUP_REMOVED lines=21> */
.L_x_2646:
[----:B------:R-:W-:Y:S05]  /*2a20*/  BSYNC.RECONVERGENT B1 ;  /* 0x0000000000017941 */ /* 0x000fea0003800200 */
.L_x_2645:
[----:B------:R-:W-:Y:S01]  /*2a30*/  ISETP.GE.OR P3, PT, R86, R83, P1 ;  /* 0x000000535600720c */ /* 0x000fe20000f66670 */
[----:B------:R-:W-:Y:S01]  /*2a40*/  BSSY.RECONVERGENT B1, `(.L_x_2647) ;  /* 0x0000019000017945 */ /* 0x000fe20003800200 */
[----:B------:R-:W-:Y:S01]  /*2a50*/  SEL R59, R59, RZ, P2 ;  /* 0x000000ff3b3b7207 */ /* 0x000fe20001000000 */
[----:B------:R-:W-:Y:S01]  /*2a60*/  IMAD R84, R15, 0x4, R84 ;  /* 0x000000040f547824 */ /* 0x000fe200078e0254 */
[----:B------:R-:W-:-:S09]  /*2a70*/  SEL R58, R58, RZ, P2 ;  /* 0x000000ff3a3a7207 */ /* 0x000fd20001000000 */
        /* <DEDUP_REMOVED lines=21> */
.L_x_2648:
[----:B------:R-:W-:Y:S05]  /*2bd0*/  BSYNC.RECONVERGENT B1 ;  /* 0x0000000000017941 */ /* 0x000fea0003800200 */
.L_x_2647:
[C---:B------:R-:W-:Y:S01]  /*2be0*/  SHF.L.U32 R12, R84.reuse, 0x3, RZ ;  /* 0x00000003540c7819 */ /* 0x040fe200000006ff */
[----:B------:R-:W-:Y:S01]  /*2bf0*/  IMAD.IADD R86, R84, 0x1, R15 ;  /* 0x0000000154567824 */ /* 0x000fe200078e020f */
[----:B------:R-:W-:Y:S01]  /*2c00*/  LEA R85, R15, R84, 0x1 ;  /* 0x000000540f557211 */ /* 0x000fe200078e08ff */
[----:B------:R-:W-:Y:S01]  /*2c10*/  BSSY.RECONVERGENT B1, `(.L_x_2649) ;  /* 0x0000020000017945 */ /* 0x000fe20003800200 */
[-C--:B------:R-:W-:Y:S02]  /*2c20*/  ISETP.GE.OR P5, PT, R12, R83.reuse, P1 ;  /* 0x000000530c00720c */ /* 0x080fe40000fa6670 */
[----:B------:R-:W-:Y:S02]  /*2c30*/  SHF.L.U32 R12, R86, 0x3, RZ ;  /* 0x00000003560c7819 */ /* 0x000fe400000006ff */
[----:B------:R-:W-:Y:S02]  /*2c40*/  SEL R63, R63, RZ, P2 ;  /* 0x000000ff3f3f7207 */ /* 0x000fe40001000000 */
[----:B------:R-:W-:Y:S01]  /*2c50*/  ISETP.GE.OR P3, PT, R12, R83, P1 ;  /* 0x000000530c00720c */ /* 0x000fe20000f66670 */
[----:B------:R-:W-:Y:S01]  /*2c60*/  IMAD.SHL.U32 R12, R85, 0x8, RZ ;  /* 0x00000008550c7824 */ /* 0x000fe200078e00ff */
[----:B------:R-:W-:-:S02]  /*2c70*/  SEL R61, R61, RZ, P2 ;  /* 0x000000ff3d3d7207 */ /* 0x000fc40001000000 */
[----:B------:R-:W-:Y:S02]  /*2c80*/  SEL R60, R60, RZ, P2 ;  /* 0x000000ff3c3c7207 */ /* 0x000fe40001000000 */
[----:B------:R-:W-:Y:S02]  /*2c90*/  ISETP.GE.OR P4, PT, R12, R83, P1 ;  /* 0x000000530c00720c */ /* 0x000fe40000f86670 */
[----:B------:R-:W-:Y:S01]  /*2ca0*/  SEL R62, R62, RZ, P2 ;  /* 0x000000ff3e3e7207 */ /* 0x000fe20001000000 */
[----:B------:R-:W-:Y:S10]  /*2cb0*/  @P5 BRA `(.L_x_2650) ;  /* 0x0000000000545947 */ /* 0x000ff40003800000 */
        /* <DEDUP_REMOVED lines=21> */
.L_x_2650:
[----:B------:R-:W-:Y:S05]  /*2e10*/  BSYNC.RECONVERGENT B1 ;  /* 0x0000000000017941 */ /* 0x000fea0003800200 */
.L_x_2649:
        /* <DEDUP_REMOVED lines=23> */
.L_x_2652:
[----:B------:R-:W-:Y:S05]  /*2f90*/  BSYNC.RECONVERGENT B1 ;  /* 0x0000000000017941 */ /* 0x000fea0003800200 */
.L_x_2651:
[----:B------:R-:W-:Y:S01]  /*2fa0*/  LEA R88, R15, R14, 0x3 ;  /* 0x0000000e0f587211 */ /* 0x000fe200078e18ff */
[----:B------:R-:W-:Y:S01]  /*2fb0*/  BSSY.RECONVERGENT B1, `(.L_x_2653) ;  /* 0x000001a000017945 */ /* 0x000fe20003800200 */
[----:B------:R-:W-:Y:S02]  /*2fc0*/  SEL R65, R65, RZ, P2 ;  /* 0x000000ff41417207 */ /* 0x000fe40001000000 */
[----:B------:R-:W-:Y:S01]  /*2fd0*/  SEL R64, R64, RZ, P2 ;  /* 0x000000ff40407207 */ /* 0x000fe20001000000 */
[----:B------:R-:W-:Y:S01]  /*2fe0*/  IMAD.SHL.U32 R88, R88, 0x8, RZ ;  /* 0x0000000858587824 */ /* 0x000fe200078e00ff */
[----:B------:R-:W-:Y:S06]  /*2ff0*/  @P4 BRA `(.L_x_2654) ;  /* 0x0000000000544947 */ /* 0x000fec0003800000 */
        /* <DEDUP_REMOVED lines=21> */
.L_x_2654:
[----:B------:R-:W-:Y:S05]  /*3150*/  BSYNC.RECONVERGENT B1 ;  /* 0x0000000000017941 */ /* 0x000fea0003800200 */
.L_x_2653:
[----:B------:R-:W-:Y:S01]  /*3160*/  ISETP.GE.OR P3, PT, R88, R83, P1 ;  /* 0x000000535800720c */ /* 0x000fe20000f66670 */
[----:B------:R-:W-:Y:S01]  /*3170*/  IMAD R86, R15, 0x2, R84 ;  /* 0x000000020f567824 */ /* 0x000fe200078e0254 */
[----:B------:R-:W-:Y:S01]  /*3180*/  BSSY.RECONVERGENT B1, `(.L_x_2655) ;  /* 0x0000019000017945 */ /* 0x000fe20003800200 */
[----:B------:R-:W-:Y:S02]  /*3190*/  SEL R67, R67, RZ, P2 ;  /* 0x000000ff43437207 */ /* 0x000fe40001000000 */
[----:B------:R-:W-:Y:S02]  /*31a0*/  SEL R66, R66, RZ, P2 ;  /* 0x000000ff42427207 */ /* 0x000fe40001000000 */
[----:B------:R-:W-:-:S06]  /*31b0*/  LEA R86, R15, R86, 0x1 ;  /* 0x000000560f567211 */ /* 0x000fcc00078e08ff */
        /* <DEDUP_REMOVED lines=21> */
.L_x_2656:
[----:B------:R-:W-:Y:S05]  /*3310*/  BSYNC.RECONVERGENT B1 ;  /* 0x0000000000017941 */ /* 0x000fea0003800200 */
.L_x_2655:
[C---:B------:R-:W-:Y:S01]  /*3320*/  IMAD.SHL.U32 R12, R86.reuse, 0x8, RZ ;  /* 0x00000008560c7824 */ /* 0x040fe200078e00ff */
[----:B------:R-:W-:Y:S01]  /*3330*/  IADD3 R85, PT, PT, R86, R15, RZ ;  /* 0x0000000f56557210 */ /* 0x000fe20007ffe0ff */
[----:B------:R-:W-:Y:S01]  /*3340*/  IMAD R84, R15, 0x2, R86 ;  /* 0x000000020f547824 */ /* 0x000fe200078e0256 */
[----:B------:R-:W-:Y:S01]  /*3350*/  BSSY.RECONVERGENT B1, `(.L_x_2657) ;  /* 0x000001e000017945 */ /* 0x000fe20003800200 */
[----:B------:R-:W-:Y:S02]  /*3360*/  SEL R69, R69, RZ, P2 ;  /* 0x000000ff45457207 */ /* 0x000fe40001000000 */
[----:B------:R-:W-:Y:S02]  /*3370*/  ISETP.GE.OR P5, PT, R12, R83, P1 ;  /* 0x000000530c00720c */ /* 0x000fe40000fa6670 */
[----:B------:R-:W-:Y:S02]  /*3380*/  SHF.L.U32 R12, R85, 0x3, RZ ;  /* 0x00000003550c7819 */ /* 0x000fe400000006ff */
[----:B------:R-:W-:-:S02]  /*3390*/  SEL R68, R68, RZ, P2 ;  /* 0x000000ff44447207 */ /* 0x000fc40001000000 */
[----:B------:R-:W-:Y:S02]  /*33a0*/  ISETP.GE.OR P3, PT, R12, R83, P1 ;  /* 0x000000530c00720c */ /* 0x000fe40000f66670 */
[----:B------:R-:W-:-:S04]  /*33b0*/  SHF.L.U32 R12, R84, 0x3, RZ ;  /* 0x00000003540c7819 */ /* 0x000fc800000006ff */
        /* <DEDUP_REMOVED lines=22> */
[----:B------:R-:W5:Y:S03]  /*3520*/  LDG.E.64 R68, desc[UR36][R68.64] ;  /* 0x0000002444447981 */ /* 0x000f66000c1e1b00 */
.L_x_2658:
[----:B------:R-:W-:Y:S05]  /*3530*/  BSYNC.RECONVERGENT B1 ;  /* 0x0000000000017941 */ /* 0x000fea0003800200 */
.L_x_2657:
[----:B------:R-:W-:Y:S01]  /*3540*/  BSSY.RECONVERGENT B1, `(.L_x_2659) ;  /* 0x0000019000017945 */ /* 0x000fe20003800200 */
[----:B------:R-:W-:Y:S02]  /*3550*/  SEL R71, R71, RZ, P2 ;  /* 0x000000ff47477207 */ /* 0x000fe40001000000 */
[----:B------:R-:W-:Y:S01]  /*3560*/  SEL R70, R70, RZ, P2 ;  /* 0x000000ff46467207 */ /* 0x000fe20001000000 */
        /* <DEDUP_REMOVED lines=22> */
.L_x_2660:
[----:B------:R-:W-:Y:S05]  /*36d0*/  BSYNC.RECONVERGENT B1 ;  /* 0x0000000000017941 */ /* 0x000fea0003800200 */
.L_x_2659:
[----:B------:R-:W-:Y:S01]  /*36e0*/  BSSY.RECONVERGENT B1, `(.L_x_2661) ;  /* 0x000001a000017945 */ /* 0x000fe20003800200 */
[----:B------:R-:W-:Y:S01]  /*36f0*/  SEL R73, R73, RZ, P2 ;  /* 0x000000ff49497207 */ /* 0x000fe20001000000 */
[----:B------:R-:W-:Y:S01]  /*3700*/  IMAD.IADD R88, R84, 0x1, R15 ;  /* 0x0000000154587824 */ /* 0x000fe200078e020f */
        /* <DEDUP_REMOVED lines=23> */
.L_x_2662:
[----:B------:R-:W-:Y:S05]  /*3880*/  BSYNC.RECONVERGENT B1 ;  /* 0x0000000000017941 */ /* 0x000fea0003800200 */
.L_x_2661:
[C---:B------:R-:W-:Y:S01]  /*3890*/  IMAD.SHL.U32 R12, R88.reuse, 0x8, RZ ;  /* 0x00000008580c7824 */ /* 0x040fe200078e00ff */
[----:B------:R-:W-:Y:S01]  /*38a0*/  IADD3 R90, PT, PT, R88, R15, RZ ;  /* 0x0000000f585a7210 */ /* 0x000fe20007ffe0ff */
[----:B------:R-:W-:Y:S01]  /*38b0*/  BSSY.RECONVERGENT B1, `(.L_x_2663) ;  /* 0x0000022000017945 */ /* 0x000fe20003800200 */
[----:B------:R-:W-:Y:S02]  /*38c0*/  SEL R75, R75, RZ, P2 ;  /* 0x000000ff4b4b7207 */ /* 0x000fe40001000000 */
[----:B------:R-:W-:Y:S01]  /*38d0*/  ISETP.GE.OR P6, PT, R12, R83, P1 ;  /* 0x000000530c00720c */ /* 0x000fe20000fc6670 */
[C---:B------:R-:W-:Y:S01]  /*38e0*/  IMAD.IADD R86, R90.reuse, 0x1, R15 ;  /* 0x000000015a567824 */ /* 0x040fe200078e020f */
[----:B------:R-:W-:Y:S02]  /*38f0*/  SHF.L.U32 R12, R90, 0x3, RZ ;  /* 0x000000035a0c7819 */ /* 0x000fe400000006ff */
[----:B------:R-:W-:Y:S02]  /*3900*/  SEL R74, R74, RZ, P2 ;  /* 0x000000ff4a4a7207 */ /* 0x000fe40001000000 */
[----:B------:R-:W-:-:S02]  /*3910*/  IADD3 R84, PT, PT, R86, R15, RZ ;  /* 0x0000000f56547210 */ /* 0x000fc40007ffe0ff */
[----:B------:R-:W-:Y:S01]  /*3920*/  ISETP.GE.OR P3, PT, R12, R83, P1 ;  /* 0x000000530c00720c */ /* 0x000fe20000f66670 */
[----:B------:R-:W-:Y:S01]  /*3930*/  IMAD.SHL.U32 R12, R86, 0x8, RZ ;  /* 0x00000008560c7824 */ /* 0x000fe200078e00ff */
[----:B------:R-:W-:-:S04]  /*3940*/  SHF.L.U32 R84, R84, 0x3, RZ ;  /* 0x0000000354547819 */ /* 0x000fc800000006ff */
[-C--:B------:R-:W-:Y:S02]  /*3950*/  ISETP.GE.OR P4, PT, R12, R83.reuse, P1 ;  /* 0x000000530c00720c */ /* 0x080fe40000f86670 */
        /* <DEDUP_REMOVED lines=23> */
.L_x_2664:
[----:B------:R-:W-:Y:S05]  /*3ad0*/  BSYNC.RECONVERGENT B1 ;  /* 0x0000000000017941 */ /* 0x000fea0003800200 */
.L_x_2663:
        /* <DEDUP_REMOVED lines=25> */
.L_x_2666:
[----:B------:R-:W-:Y:S05]  /*3c70*/  BSYNC.RECONVERGENT B1 ;  /* 0x0000000000017941 */ /* 0x000fea0003800200 */
.L_x_2665:
        /* <DEDUP_REMOVED lines=25> */
.L_x_2668:
[----:B------:R-:W-:Y:S05]  /*3e10*/  BSYNC.RECONVERGENT B1 ;  /* 0x0000000000017941 */ /* 0x000fea0003800200 */
.L_x_2667:
        /* <DEDUP_REMOVED lines=18> */
[----:B------:R-:W-:Y:S02]  /*3f40*/  SHF.R.S32.HI R14, RZ, 0x1f, R84 ;  /* 0x0000001fff0e7819 */ /* 0x000fe40000011454 */
[----:B------:R-:W-:-:S04]  /*3f50*/  IADD3 R84, P2, PT, R15, R84, RZ ;  /* 0x000000540f547210 */ /* 0x000fc80007f5e0ff */
[----:B------:R-:W-:Y:S02]  /*3f60*/  LEA.HI.X.SX32 R15, R15, R14, 0x1, P2 ;  /* 0x0000000e0f0f7211 */ /* 0x000fe400010f0eff */
[----:B------:R-:W-:-:S04]  /*3f70*/  LEA R80, P2, R84, UR12, 0x1 ;  /* 0x0000000c54507c11 */ /* 0x000fc8000f8408ff */
[----:B------:R-:W-:-:S06]  /*3f80*/  LEA.HI.X R81, R84, UR13, R15, 0x1, P2 ;  /* 0x0000000d54517c11 */ /* 0x000fcc00090f0c0f */
[----:B------:R-:W5:Y:S03]  /*3f90*/  LDG.E.64 R80, desc[UR36][R80.64] ;  /* 0x0000002450507981 */ /* 0x000f66000c1e1b00 */
.L_x_2670:
[----:B------:R-:W-:Y:S05]  /*3fa0*/  BSYNC.RECONVERGENT B1 ;  /* 0x0000000000017941 */ /* 0x000fea0003800200 */
.L_x_2669:
[----:B-----5:R-:W-:Y:S02]  /*3fb0*/  HMUL2 R12, R18, R54 ;  /* 0x00000036120c7232 */ /* 0x020fe40000000000 */
[----:B------:R-:W-:Y:S01]  /*3fc0*/  HFMA2 R13, R19, R55, -RZ ;  /* 0x00000037130d7231 */ /* 0x000fe200001000ff */
[----:B------:R-:W-:Y:S01]  /*3fd0*/  ISETP.NE.AND P2, PT, R11, RZ, P0 ;  /* 0x000000ff0b00720c */ /* 0x000fe20000745270 */
[----:B------:R-:W-:Y:S01]  /*3fe0*/  UMOV UR4, 0xffffffff ;  /* 0xffffffff00047882 */ /* 0x000fe20000000000 */
[----:B------:R-:W-:Y:S02]  /*3ff0*/  HFMA2 R12, R20, R50, R12 ;  /* 0x00000032140c7231 */ /* 0x000fe4000000000c */
[----:B------:R-:W-:Y:S02]  /*4000*/  HFMA2 R13, R21, R51, R13 ;  /* 0x00000033150d7231 */ /* 0x000fe4000000000d */
[----:B------:R-:W-:Y:S02]  /*4010*/  HFMA2 R12, R22, R52, R12 ;  /* 0x00000034160c7231 */ /* 0x000fe4000000000c */
[----:B------:R-:W-:-:S04]  /*4020*/  HFMA2 R13, R23, R53, R13 ;  /* 0x00000035170d7231 */ /* 0x000fc8000000000d */
[----:B------:R-:W-:Y:S02]  /*4030*/  HFMA2 R13, R25, R57, R13 ;  /* 0x00000039190d7231 */ /* 0x000fe4000000000d */
[----:B------:R-:W-:Y:S02]  /*4040*/  HFMA2 R12, R24, R56, R12 ;  /* 0x00000038180c7231 */ /* 0x000fe4000000000c */
[----:B------:R-:W-:-:S04]  /*4050*/  HFMA2 R13, R27, R59, R13 ;  /* 0x0000003b1b0d7231 */ /* 0x000fc8000000000d */
[----:B0-----:R-:W-:Y:S02]  /*4060*/  HFMA2 R13, R29, R63, R13 ;  /* 0x0000003f1d0d7231 */ /* 0x001fe4000000000d */
[----:B------:R-:W-:Y:S02]  /*4070*/  HFMA2 R14, R26, R58, R12 ;  /* 0x0000003a1a0e7231 */ /* 0x000fe4000000000c */
[----:B------:R-:W-:Y:S01]  /*4080*/  HFMA2 R13, R31, R61, R13 ;  /* 0x0000003d1f0d7231 */ /* 0x000fe2000000000d */
[----:B------:R-:W0:Y:S03]  /*4090*/  S2R R12, SR_TID.X ;  /* 0x00000000000c7919 */ /* 0x000e260000002100 */
[----:B------:R-:W-:Y:S02]  /*40a0*/  HFMA2 R13, R33, R65, R13 ;  /* 0x00000041210d7231 */ /* 0x000fe4000000000d */
[----:B------:R-:W-:-:S02]  /*40b0*/  HFMA2 R15, R28, R62, R14 ;  /* 0x0000003e1c0f7231 */ /* 0x000fc4000000000e */
        /* <DEDUP_REMOVED lines=9> */
[----:B------:R-:W-:Y:S01]  /*4150*/  HFMA2 R13, R47, R79, R13 ;  /* 0x0000004f2f0d7231 */ /* 0x000fe2000000000d */
[----:B0-----:R-:W-:-:S03]  /*4160*/  LOP3.LUT R83, R12, 0x1, RZ, 0xc0, !PT ;  /* 0x000000010c537812 */ /* 0x001fc600078ec0ff */
        /* <DEDUP_REMOVED lines=14> */
.L_x_2746:
        /* <DEDUP_REMOVED lines=12> */
[----:B------:R-:W2:Y:S01]  /*4310*/  @P1 LDC R84, c[0x0][0x430] ;  /* 0x00010c00ff541b82 */ /* 0x000ea20000000800 */
[----:B-1----:R-:W-:-:S07]  /*4320*/  @P1 IMAD.WIDE.U32 R14, R83, 0x2, R14 ;  /* 0x00000002530e1825 */ /* 0x002fce00078e000e */
[----:B------:R-:W2:Y:S01]  /*4330*/  @P1 LDC R83, c[0x0][0x408] ;  /* 0x00010200ff531b82 */ /* 0x000ea20000000800 */
[----:B0-----:R-:W-:Y:S01]  /*4340*/  @P3 IMAD.WIDE R12, R3, 0x2, R12 ;  /* 0x00000002030c3825 */ /* 0x001fe200078e020c */
[----:B------:R-:W3:Y:S05]  /*4350*/  @P1 LDG.E.U16 R14, desc[UR36][R14.64] ;  /* 0x000000240e0e1981 */ /* 0x000eea000c1e1500 */
[----:B------:R-:W4:Y:S01]  /*4360*/  @P3 LDG.E.U16 R12, desc[UR36][R12.64] ;  /* 0x000000240c0c3981 */ /* 0x000f22000c1e1500 */
[----:B--2---:R-:W-:-:S04]  /*4370*/  @P1 IADD3 R83, PT, PT, R84, R83, RZ ;  /* 0x0000005354531210 */ /* 0x004fc80007ffe0ff */
[----:B------:R-:W-:-:S04]  /*4380*/  @P1 ISETP.GE.AND P4, PT, R10, R83, PT ;  /* 0x000000530a00120c */ /* 0x000fc80003f86270 */
[----:B------:R-:W-:-:S04]  /*4390*/  @P1 SEL R83, R2, RZ, !P4 ;  /* 0x000000ff02531207 */ /* 0x000fc80006000000 */
[----:B------:R-:W-:Y:S01]  /*43a0*/  @P1 IADD3 R83, PT, PT, R10, -UR40, R83 ;  /* 0x800000280a531c10 */ /* 0x000fe2000fffe053 */
[----:B---3--:R-:W-:Y:S02]  /*43b0*/  @P1 HADD2.F32 R85, -RZ, R14.H0_H0 ;  /* 0x2000000eff551230 */ /* 0x008fe40000004100 */
[----:B----4-:R-:W-:Y:S01]  /*43c0*/  @P3 HADD2.F32 R84, -RZ, R12.H0_H0 ;  /* 0x2000000cff543230 */ /* 0x010fe20000004100 */
[----:B------:R-:W-:-:S04]  /*43d0*/  @P1 I2FP.F32.S32 R12, R83 ;  /* 0x00000053000c1245 */ /* 0x000fc80000201400 */
[----:B------:R-:W-:-:S04]  /*43e0*/  @P3 FADD.FTZ R11, R11, R84 ;  /* 0x000000540b0b3221 */ /* 0x000fc80000010000 */
[----:B------:R-:W-:-:S05]  /*43f0*/  @P1 FFMA.FTZ R11, R12, R85, R11 ;  /* 0x000000550c0b1223 */ /* 0x000fca000001000b */
[----:B------:R1:W-:Y:S01]  /*4400*/  STS [R4], R11 ;  /* 0x0000000b04007388 */ /* 0x0003e20000000800 */
[----:B------:R-:W-:-:S07]  /*4410*/  @!P2 FMNMX.FTZ R0, R0, R11, !PT ;  /* 0x0000000b0000a209 */ /* 0x000fce0007810000 */
.L_x_2673:
[----:B------:R-:W-:Y:S05]  /*4420*/  BSYNC.RECONVERGENT B1 ;  /* 0x0000000000017941 */ /* 0x000fea0003800200 */
.L_x_2672:
[----:B------:R-:W-:Y:S01]  /*4430*/  VIADD R10, R10, 0x40 ;  /* 0x000000400a0a7836 */ /* 0x000fe20000000000 */
[----:B------:R-:W-:Y:S02]  /*4440*/  IADD3 R8, P2, PT, R8, 0x40, RZ ;  /* 0x0000004008087810 */ /* 0x000fe40007f5e0ff */
[----:B-1----:R-:W-:Y:S02]  /*4450*/  IADD3 R4, PT, PT, R4, 0x100, RZ ;  /* 0x0000010004047810 */ /* 0x002fe40007ffe0ff */
[----:B------:R-:W-:Y:S01]  /*4460*/  ISETP.GE.AND P1, PT, R10, R5, PT ;  /* 0x000000050a00720c */ /* 0x000fe20003f26270 */
[----:B------:R-:W-:Y:S01]  /*4470*/  IMAD.X R7, RZ, RZ, R7, P2 ;  /* 0x000000ffff077224 */ /* 0x000fe200010e0607 */
[----:B------:R-:W-:-:S11]  /*4480*/  IADD3 R3, PT, PT, R3, 0x40, RZ ;  /* 0x0000004003037810 */ /* 0x000fd60007ffe0ff */
[----:B------:R-:W-:Y:S05]  /*4490*/  @!P1 BRA `(.L_x_2674) ;  /* 0xffffffdc00489947 */ /* 0x000fea000383ffff */
.L_x_2638:
[----:B0-----:R-:W-:Y:S05]  /*44a0*/  BSYNC B0 ;  /* 0x0000000000007941 */ /* 0x001fea0003800000 */
.L_x_2637:
[----:B------:R-:W-:-:S03]  /*44b0*/  UMOV UR4, 0xffffffff ;  /* 0xffffffff00047882 */ /* 0x000fc60000000000 */
[----:B------:R-:W-:Y:S05]  /*44c0*/  BRA.DIV UR4, `(.L_x_2675) ;  /* 0x0000005a04987947 */ /* 0x000fea000b800000 */
[----:B------:R-:W0:Y:S02]  /*44d0*/  SHFL.BFLY PT, R14, R0, 0x10, 0x1f ;  /* 0x0e001f00000e7f89 */ /* 0x000e2400000e0000 */
[----:B0-----:R-:W-:-:S05]  /*44e0*/  FMNMX.FTZ R13, R14, R0, !PT ;  /* 0x000000000e0d7209 */ /* 0x001fca0007810000 */
[----:B------:R-:W0:Y:S02]  /*44f0*/  SHFL.BFLY PT, R14, R13, 0x8, 0x1f ;  /* 0x0d001f000d0e7f89 */ /* 0x000e2400000e0000 */
[----:B0----5:R-:W-:-:S05]  /*4500*/  FMNMX.FTZ R2, R13, R14, !PT ;  /* 0x0000000e0d027209 */ /* 0x021fca0007810000 */
[----:B------:R-:W0:Y:S02]  /*4510*/  SHFL.BFLY PT, R14, R2, 0x4, 0x1f ;  /* 0x0c801f00020e7f89 */ /* 0x000e2400000e0000 */
[----:B0-----:R-:W-:-:S05]  /*4520*/  FMNMX.FTZ R3, R2, R14, !PT ;  /* 0x0000000e02037209 */ /* 0x001fca0007810000 */
[----:B------:R0:W1:Y:S02]  /*4530*/  SHFL.BFLY PT, R14, R3, 0x2, 0x1f ;  /* 0x0c401f00030e7f89 */ /* 0x00006400000e0000 */
.L_x_2752:
[----:B----4-:R-:W4:Y:S01]  /*4540*/  S2R R0, SR_TID.X ;  /* 0x0000000000007919 */ /* 0x010f220000002100 */
[----:B------:R-:W-:Y:S01]  /*4550*/  MOV R13, 0x400 ;  /* 0x00000400000d7802 */ /* 0x000fe20000000f00 */
[----:B------:R-:W-:Y:S05]  /*4560*/  WARPSYNC.ALL ;  /* 0x0000000000007948 */ /* 0x000fea0003800000 */
[----:B------:R-:W5:Y:S01]  /*4570*/  S2R R20, SR_CgaCtaId ;  /* 0x0000000000147919 */ /* 0x000f620000008800 */
[----:B01----:R-:W-:Y:S02]  /*4580*/  FMNMX.FTZ R3, R3, R14, !PT ;  /* 0x0000000e03037209 */ /* 0x003fe40007810000 */
[----:B----4-:R-:W-:-:S02]  /*4590*/  LOP3.LUT P0, R2, R0, 0x1f, RZ, 0xc0, !PT ;  /* 0x0000001f00027812 */ /* 0x010fc4000780c0ff */
[----:B-----5:R-:W-:-:S04]  /*45a0*/  LEA R5, R20, R13, 0x18 ;  /* 0x0000000d14057211 */ /* 0x020fc800078ec0ff */
[----:B------:R-:W-:-:S07]  /*45b0*/  LEA.HI R4, R0, R5, RZ, 0x1d ;  /* 0x0000000500047211 */ /* 0x000fce00078fe8ff */
[----:B------:R-:W-:Y:S01]  /*45c0*/  @!P0 STS [R4], R3 ;  /* 0x0000000304008388 */ /* 0x000fe20000000800 */
[----:B------:R-:W-:Y:S01]  /*45d0*/  BAR.SYNC.DEFER_BLOCKING 0x0 ;  /* 0x0000000000007b1d */ /* 0x000fe20000010000 */
[C---:B------:R-:W-:Y:S02]  /*45e0*/  ISETP.GT.U32.AND P0, PT, R2.reuse, 0x3, PT ;  /* 0x000000030200780c */ /* 0x040fe40003f04070 */
[----:B------:R-:W-:Y:S02]  /*45f0*/  MOV R6, 0xff7fffff ;  /* 0xff7fffff00067802 */ /* 0x000fe40000000f00 */
[----:B------:R-:W-:-:S03]  /*4600*/  LEA R5, R2, R5, 0x2 ;  /* 0x0000000502057211 */ /* 0x000fc600078e10ff */
[----:B------:R-:W0:Y:S01]  /*4610*/  S2UR UR7, SR_CTAID.Y ;  /* 0x00000000000779c3 */ /* 0x000e220000002600 */
[----:B------:R-:W0:Y:S01]  /*4620*/  LDCU UR4, c[0x0][0x3f4] ;  /* 0x00007e80ff0477ac */ /* 0x000e220008000800 */
[----:B------:R-:W-:Y:S04]  /*4630*/  BSSY.RECONVERGENT B0, `(.L_x_2676) ;  /* 0x0000172000007945 */ /* 0x000fe80003800200 */
[----:B------:R-:W1:Y:S01]  /*4640*/  @!P0 LDS R6, [R5] ;  /* 0x0000000005068984 */ /* 0x000e620000000800 */
[----:B0-----:R-:W-:-:S04]  /*4650*/  UIMAD UR6, UR7, UR4, URZ ;  /* 0x00000004070672a4 */ /* 0x001fc8000f8e02ff */
[----:B------:R-:W-:Y:S01]  /*4660*/  USHF.R.S32.HI UR12, URZ, 0x1f, UR6 ;  /* 0x0000001fff0c7899 */ /* 0x000fe20008011406 */
[----:B-1----:R-:W0:Y:S02]  /*4670*/  SHFL.BFLY PT, R3, R6, 0x2, 0x1f ;  /* 0x0c401f0006037f89 */ /* 0x002e2400000e0000 */
[----:B0-----:R-:W-:Y:S01]  /*4680*/  FMNMX.FTZ R9, R3, R6, !PT ;  /* 0x0000000603097209 */ /* 0x001fe20007810000 */
[----:B------:R-:W-:Y:S01]  /*4690*/  VIADD R3, R0, UR39 ;  /* 0x0000002700037c36 */ /* 0x000fe20008000000 */
[----:B------:R-:W-:-:S03]  /*46a0*/  MOV R6, UR40 ;  /* 0x0000002800067c02 */ /* 0x000fc60008000f00 */
[----:B------:R-:W0:Y:S01]  /*46b0*/  SHFL.BFLY PT, R8, R9, 0x1, 0x1f ;  /* 0x0c201f0009087f89 */ /* 0x000e2200000e0000 */
[----:B------:R-:W-:Y:S01]  /*46c0*/  ISETP.GT.AND P0, PT, R3, UR40, PT ;  /* 0x0000002803007c0c */ /* 0x000fe2000bf04270 */
[----:B------:R-:W-:Y:S01]  /*46d0*/  VIADD R6, R6, 0x1 ;  /* 0x0000000106067836 */ /* 0x000fe20000000000 */
[----:B0-----:R-:W-:Y:S01]  /*46e0*/  FMNMX.FTZ R7, R9, R8, !PT ;  /* 0x0000000809077209 */ /* 0x001fe20007810000 */
[----:B------:R-:W-:-:S05]  /*46f0*/  HFMA2 R8, -RZ, RZ, 0, 0 ;  /* 0x00000000ff087431 */ /* 0x000fca00000001ff */
        /* <DEDUP_REMOVED lines=9> */
[----:B------:R-:W-:Y:S02]  /*4790*/  IADD3 R10, PT, PT, R8, -UR39, R9 ;  /* 0x80000027080a7c10 */ /* 0x000fe4000fffe009 */
[----:B------:R-:W-:Y:S02]  /*47a0*/  MOV R9, R3 ;  /* 0x0000000300097202 */ /* 0x000fe40000000f00 */
[C---:B------:R-:W-:Y:S02]  /*47b0*/  LOP3.LUT R8, R10.reuse, 0x180, RZ, 0xc0, !PT ;  /* 0x000001800a087812 */ /* 0x040fe400078ec0ff */
[----:B------:R-:W-:Y:S02]  /*47c0*/  ISETP.GE.U32.AND P1, PT, R10, 0x180, PT ;  /* 0x000001800a00780c */ /* 0x000fe40003f26070 */
[----:B------:R-:W-:Y:S02]  /*47d0*/  ISETP.NE.AND P0, PT, R8, 0x180, PT ;  /* 0x000001800800780c */ /* 0x000fe40003f05270 */
[----:B------:R-:W-:-:S11]  /*47e0*/  MOV R8, RZ ;  /* 0x000000ff00087202 */ /* 0x000fd60000000f00 */
[----:B------:R-:W-:Y:S05]  /*47f0*/  @!P0 BRA `(.L_x_2680) ;  /* 0x00000000004c8947 */ /* 0x000fea0003800000 */
[----:B------:R-:W-:Y:S01]  /*4800*/  VIADD R9, R13, 0x120 ;  /* 0x000001200d097836 */ /* 0x000fe20000000000 */
[----:B------:R-:W-:-:S04]  /*4810*/  LEA.HI R8, R10, 0x1, RZ, 0x19 ;  /* 0x000000010a087811 */ /* 0x000fc800078fc8ff */
[----:B------:R-:W-:Y:S02]  /*4820*/  LEA R11, R20, R9, 0x18 ;  /* 0x00000009140b7211 */ /* 0x000fe400078ec0ff */
[----:B------:R-:W-:Y:S01]  /*4830*/  LOP3.LUT R10, R8, 0x3, RZ, 0xc0, !PT ;  /* 0x00000003080a7812 */ /* 0x000fe200078ec0ff */
[----:B------:R-:W-:Y:S01]  /*4840*/  HFMA2 R8, -RZ, RZ, 0, 0 ;  /* 0x00000000ff087431 */ /* 0x000fe200000001ff */
[----:B------:R-:W-:Y:S01]  /*4850*/  MOV R9, R3 ;  /* 0x0000000300097202 */ /* 0x000fe20000000f00 */
[----:B------:R-:W-:Y:S01]  /*4860*/  IMAD R11, R0, 0x4, R11 ;  /* 0x00000004000b7824 */ /* 0x000fe200078e020b */
[----:B------:R-:W-:-:S07]  /*4870*/  IADD3 R10, PT, PT, -R10, RZ, RZ ;  /* 0x000000ff0a0a7210 */ /* 0x000fce0007ffe1ff */
.L_x_2681:
        /* <DEDUP_REMOVED lines=11> */
.L_x_2680:
[----:B------:R-:W-:Y:S05]  /*4930*/  BSYNC.RECONVERGENT B1 ;  /* 0x0000000000017941 */ /* 0x000fea0003800200 */
.L_x_2679:
[----:B------:R-:W-:Y:S05]  /*4940*/  @!P1 BRA `(.L_x_2677) ;  /* 0x0000001400009947 */ /* 0x000fea0003800000 */
[----:B------:R-:W-:Y:S01]  /*4950*/  USHF.L.U32 UR4, UR39, 0x2, URZ ;  /* 0x0000000227047899 */ /* 0x000fe200080006ff */
[----:B------:R-:W-:-:S04]  /*4960*/  IADD3 R13, PT, PT, R13, 0x120, RZ ;  /* 0x000001200d0d7810 */ /* 0x000fc80007ffe0ff */
[----:B------:R-:W-:Y:S02]  /*4970*/  LEA R11, R20, R13, 0x18 ;  /* 0x0000000d140b7211 */ /* 0x000fe400078ec0ff */
[C---:B------:R-:W-:Y:S02]  /*4980*/  LEA R10, R9.reuse, -UR4, 0x2 ;  /* 0x80000004090a7c11 */ /* 0x040fe4000f8e10ff */
[----:B------:R-:W-:-:S03]  /*4990*/  IADD3 R9, PT, PT, R9, 0x200, RZ ;  /* 0x0000020009097810 */ /* 0x000fc60007ffe0ff */
[----:B------:R-:W-:Y:S01]  /*49a0*/  IMAD.IADD R11, R11, 0x1, R10 ;  /* 0x000000010b0b7824 */ /* 0x000fe200078e020a */
[----:B------:R-:W-:-:S04]  /*49b0*/  ISETP.GT.AND P0, PT, R9, UR40, PT ;  /* 0x0000002809007c0c */ /* 0x000fc8000bf04270 */
[----:B------:R-:W0:Y:S04]  /*49c0*/  LDS R10, [R11] ;  /* 0x000000000b0a7984 */ /* 0x000e280000000800 */
[----:B------:R-:W1:Y:S04]  /*49d0*/  LDS R12, [R11+0x200] ;  /* 0x000200000b0c7984 */ /* 0x000e680000000800 */
[----:B------:R-:W4:Y:S04]  /*49e0*/  LDS R14, [R11+0x400] ;  /* 0x000400000b0e7984 */ /* 0x000f280000000800 */
[----:B------:R-:W5:Y:S01]  /*49f0*/  LDS R18, [R11+0x600] ;  /* 0x000600000b127984 */ /* 0x000f620000000800 */
[C---:B0-----:R-:W-:Y:S01]  /*4a00*/  FADD.FTZ R10, -R7.reuse, R10 ;  /* 0x0000000a070a7221 */ /* 0x041fe20000010100 */
[----:B-1----:R-:W-:-:S03]  /*4a10*/  FADD.FTZ R12, -R7, R12 ;  /* 0x0000000c070c7221 */ /* 0x002fc60000010100 */
[----:B------:R-:W-:Y:S01]  /*4a20*/  FMUL.FTZ R10, R10, 1.4426950216293334961 ;  /* 0x3fb8aa3b0a0a7820 */ /* 0x000fe20000410000 */
[----:B----4-:R-:W-:Y:S01]  /*4a30*/  FADD.FTZ R14, -R7, R14 ;  /* 0x0000000e070e7221 */ /* 0x010fe20000010100 */
[----:B------:R-:W-:-:S04]  /*4a40*/  FMUL.FTZ R12, R12, 1.4426950216293334961 ;  /* 0x3fb8aa3b0c0c7820 */ /* 0x000fc80000410000 */
[----:B------:R-:W0:Y:S01]  /*4a50*/  MUFU.EX2 R10, R10 ;  /* 0x0000000a000a7308 */ /* 0x000e220000000800 */
[----:B-----5:R-:W-:Y:S01]  /*4a60*/  FADD.FTZ R18, -R7, R18 ;  /* 0x0000001207127221 */ /* 0x020fe20000010100 */
[----:B------:R-:W-:-:S03]  /*4a70*/  FMUL.FTZ R14, R14, 1.4426950216293334961 ;  /* 0x3fb8aa3b0e0e7820 */ /* 0x000fc60000410000 */
[----:B------:R-:W-:-:S03]  /*4a80*/  FMUL.FTZ R18, R18, 1.4426950216293334961 ;  /* 0x3fb8aa3b12127820 */ /* 0x000fc60000410000 */
[----:B------:R-:W1:Y:S08]  /*4a90*/  MUFU.EX2 R12, R12 ;  /* 0x0000000c000c7308 */ /* 0x000e700000000800 */
[----:B------:R-:W4:Y:S01]  /*4aa0*/  MUFU.EX2 R14, R14 ;  /* 0x0000000e000e7308 */ /* 0x000f220000000800 */
[----:B0-----:R0:W-:Y:S01]  /*4ab0*/  STS [R11], R10 ;  /* 0x0000000a0b007388 */ /* 0x0011e20000000800 */
[----:B------:R-:W-:-:S06]  /*4ac0*/  FADD.FTZ R8, R8, R10 ;  /* 0x0000000a08087221 */ /* 0x000fcc0000010000 */
[----:B------:R-:W5:Y:S01]  /*4ad0*/  MUFU.EX2 R18, R18 ;  /* 0x0000001200127308 */ /* 0x000f620000000800 */
[----:B-1----:R0:W-:Y:S01]  /*4ae0*/  STS [R11+0x200], R12 ;  /* 0x0002000c0b007388 */ /* 0x0021e20000000800 */
[----:B------:R-:W-:-:S03]  /*4af0*/  FADD.FTZ R8, R8, R12 ;  /* 0x0000000c08087221 */ /* 0x000fc60000010000 */
[----:B----4-:R0:W-:Y:S01]  /*4b00*/  STS [R11+0x400], R14 ;  /* 0x0004000e0b007388 */ /* 0x0101e20000000800 */
[----:B------:R-:W-:-:S03]  /*4b10*/  FADD.FTZ R8, R8, R14 ;  /* 0x0000000e08087221 */ /* 0x000fc60000010000 */
[----:B-----5:R0:W-:Y:S01]  /*4b20*/  STS [R11+0x600], R18 ;  /* 0x000600120b007388 */ /* 0x0201e20000000800 */
[----:B------:R-:W-:Y:S01]  /*4b30*/  FADD.FTZ R8, R8, R18 ;  /* 0x0000001208087221 */ /* 0x000fe20000010000 */
[----:B------:R-:W-:Y:S06]  /*4b40*/  @P0 BRA `(.L_x_2677) ;  /* 0x0000001000800947 */ /* 0x000fec0003800000 */
[----:B0-----:R-:W-:Y:S01]  /*4b50*/  MOV R10, R9 ;  /* 0x00000009000a7202 */ /* 0x001fe20000000f00 */
[----:B------:R-:W-:Y:S01]  /*4b60*/  BSSY.RECONVERGENT B1, `(.L_x_2682) ;  /* 0x000006d000017945 */ /* 0x000fe20003800200 */
[----:B------:R-:W-:Y:S02]  /*4b70*/  PLOP3.LUT P0, PT, PT, PT, PT, 0x80, 0x8 ;  /* 0x000000000008781c */ /* 0x000fe40003f0f070 */
[----:B------:R-:W-:-:S04]  /*4b80*/  IADD3 R9, PT, PT, -R10, UR40, RZ ;  /* 0x000000280a097c10 */ /* 0x000fc8000fffe1ff */
[----:B------:R-:W-:Y:S01]  /*4b90*/  ISETP.GT.AND P1, PT, R9, 0x5ff, PT ;  /* 0x000005ff0900780c */ /* 0x000fe20003f24270 */
[----:B------:R-:W-:-:S12]  /*4ba0*/  VIADD R9, R11, 0xc00 ;  /* 0x00000c000b097836 */ /* 0x000fd80000000000 */
[----:B------:R-:W-:Y:S05]  /*4bb0*/  @!P1 BRA `(.L_x_2683) ;  /* 0x00000004009c9947 */ /* 0x000fea0003800000 */
[----:B------:R-:W-:Y:S02]  /*4bc0*/  MOV R11, UR40 ;  /* 0x00000028000b7c02 */ /* 0x000fe40008000f00 */
[----:B------:R-:W-:Y:S02]  /*4bd0*/  PLOP3.LUT P0, PT, PT, PT, PT, 0x8, 0x80 ;  /* 0x000000000080781c */ /* 0x000fe40003f0e170 */
[----:B------:R-:W-:-:S11]  /*4be0*/  IADD3 R11, PT, PT, R11, -0x5ff, RZ ;  /* 0xfffffa010b0b7810 */ /* 0x000fd60007ffe0ff */
.L_x_2684:
[----:B------:R-:W0:Y:S01]  /*4bf0*/  LDS R12, [R9+-0x400] ;  /* 0xfffc0000090c7984 */ /* 0x000e220000000800 */
[----:B------:R-:W-:-:S03]  /*4c00*/  VIADD R10, R10, 0x800 ;  /* 0x000008000a0a7836 */ /* 0x000fc60000000000 */
[----:B------:R-:W1:Y:S02]  /*4c10*/  LDS R14, [R9+-0x200] ;  /* 0xfffe0000090e7984 */ /* 0x000e640000000800 */
[----:B------:R-:W-:Y:S02]  /*4c20*/  ISETP.GE.AND P1, PT, R10, R11, PT ;  /* 0x0000000b0a00720c */ /* 0x000fe40003f26270 */
[----:B------:R-:W4:Y:S04]  /*4c30*/  LDS R18, [R9] ;  /* 0x0000000009127984 */ /* 0x000f280000000800 */
[----:B------:R-:W5:Y:S04]  /*4c40*/  LDS R20, [R9+0x200] ;  /* 0x0002000009147984 */ /* 0x000f680000000800 */
[----:B------:R-:W5:Y:S04]  /*4c50*/  LDS R22, [R9+0x400] ;  /* 0x0004000009167984 */ /* 0x000f680000000800 */
[----:B------:R-:W5:Y:S04]  /*4c60*/  LDS R24, [R9+0x600] ;  /* 0x0006000009187984 */ /* 0x000f680000000800 */
[----:B---3--:R-:W3:Y:S04]  /*4c70*/  LDS R26, [R9+0x800] ;  /* 0x00080000091a7984 */ /* 0x008ee80000000800 */
[----:B--2---:R-:W2:Y:S04]  /*4c80*/  LDS R28, [R9+0xa00] ;  /* 0x000a0000091c7984 */ /* 0x004ea80000000800 */
[----:B------:R-:W2:Y:S04]  /*4c90*/  LDS R30, [R9+0xc00] ;  /* 0x000c0000091e7984 */ /* 0x000ea80000000800 */
[----:B------:R-:W2:Y:S01]  /*4ca0*/  LDS R32, [R9+0xe00] ;  /* 0x000e000009207984 */ /* 0x000ea20000000800 */
[----:B0-----:R-:W-:-:S03]  /*4cb0*/  FADD.FTZ R12, -R7, R12 ;  /* 0x0000000c070c7221 */ /* 0x001fc60000010100 */
[----:B------:R-:W0:Y:S01]  /*4cc0*/  LDS R34, [R9+0x1000] ;  /* 0x0010000009227984 */ /* 0x000e220000000800 */
[----:B------:R-:W-:Y:S01]  /*4cd0*/  FMUL.FTZ R12, R12, 1.4426950216293334961 ;  /* 0x3fb8aa3b0c0c7820 */ /* 0x000fe20000410000 */
[C---:B-1----:R-:W-:Y:S02]  /*4ce0*/  FADD.FTZ R14, -R7.reuse, R14 ;  /* 0x0000000e070e7221 */ /* 0x042fe40000010100 */
[----:B------:R-:W1:Y:S01]  /*4cf0*/  LDS R36, [R9+0x1200] ;  /* 0x0012000009247984 */ /* 0x000e620000000800 */
[C---:B----4-:R-:W-:Y:S01]  /*4d00*/  FADD.FTZ R18, -R7.reuse, R18 ;  /* 0x0000001207127221 */ /* 0x050fe20000010100 */
[----:B------:R-:W-:Y:S02]  /*4d10*/  FMUL.FTZ R14, R14, 1.4426950216293334961 ;  /* 0x3fb8aa3b0e0e7820 */ /* 0x000fe40000410000 */
[----:B------:R-:W4:Y:S01]  /*4d20*/  LDS R38, [R9+0x1400] ;  /* 0x0014000009267984 */ /* 0x000f220000000800 */
[----:B------:R-:W2:Y:S01]  /*4d30*/  MUFU.EX2 R12, R12 ;  /* 0x0000000c000c7308 */ /* 0x000ea20000000800 */
[----:B------:R-:W-:Y:S01]  /*4d40*/  FMUL.FTZ R18, R18, 1.4426950216293334961 ;  /* 0x3fb8aa3b12127820 */ /* 0x000fe20000410000 */
[C---:B-----5:R-:W-:Y:S01]  /*4d50*/  FADD.FTZ R20, -R7.reuse, R20 ;  /* 0x0000001407147221 */ /* 0x060fe20000010100 */
[----:B------:R-:W5:Y:S01]  /*4d60*/  LDS R40, [R9+0x1600] ;  /* 0x0016000009287984 */ /* 0x000f620000000800 */
[----:B------:R-:W-:-:S02]  /*4d70*/  FADD.FTZ R22, -R7, R22 ;  /* 0x0000001607167221 */ /* 0x000fc40000010100 */
[----:B------:R-:W-:Y:S01]  /*4d80*/  FMUL.FTZ R20, R20, 1.4426950216293334961 ;  /* 0x3fb8aa3b14147820 */ /* 0x000fe20000410000 */
[----:B------:R-:W5:Y:S01]  /*4d90*/  LDS R42, [R9+0x1800] ;  /* 0x00180000092a7984 */ /* 0x000f620000000800 */
[----:B------:R-:W0:Y:S01]  /*4da0*/  MUFU.EX2 R14, R14 ;  /* 0x0000000e000e7308 */ /* 0x000e220000000800 */
[----:B------:R-:W-:Y:S01]  /*4db0*/  FMUL.FTZ R22, R22, 1.4426950216293334961 ;  /* 0x3fb8aa3b16167820 */ /* 0x000fe20000410000 */
[C---:B------:R-:W-:Y:S01]  /*4dc0*/  FADD.FTZ R24, -R7.reuse, R24 ;  /* 0x0000001807187221 */ /* 0x040fe20000010100 */
[----:B------:R-:W5:Y:S01]  /*4dd0*/  LDS R44, [R9+0x1a00] ;  /* 0x001a0000092c7984 */ /* 0x000f620000000800 */
[C---:B---3--:R-:W-:Y:S02]  /*4de0*/  FADD.FTZ R26, -R7.reuse, R26 ;  /* 0x0000001a071a7221 */ /* 0x048fe40000010100 */
[----:B------:R-:W-:Y:S02]  /*4df0*/  FMUL.FTZ R24, R24, 1.4426950216293334961 ;  /* 0x3fb8aa3b18187820 */ /* 0x000fe40000410000 */
[----:B------:R-:W3:Y:S01]  /*4e00*/  MUFU.EX2 R18, R18 ;  /* 0x0000001200127308 */ /* 0x000ee20000000800 */
[----:B--2---:R-:W-:Y:S01]  /*4e10*/  FADD.FTZ R8, R12, R8 ;  /* 0x000000080c087221 */ /* 0x004fe20000010000 */
        /* <DEDUP_REMOVED lines=13> */
[----:B---3--:R-:W-:Y:S01]  /*4ef0*/  FADD.FTZ R8, R8, R18 ;  /* 0x0000001208087221 */ /* 0x008fe20000010000 */
[----:B------:R-:W-:Y:S01]  /*4f00*/  FMUL.FTZ R34, R34, 1.4426950216293334961 ;  /* 0x3fb8aa3b22227820 */ /* 0x000fe20000410000 */
[C---:B-1----:R-:W-:Y:S01]  /*4f10*/  FADD.FTZ R36, -R7.reuse, R36 ;  /* 0x0000002407247221 */ /* 0x042fe20000010100 */
[----:B------:R-:W-:Y:S03]  /*4f20*/  STS [R9], R18 ;  /* 0x0000001209007388 */ /* 0x000fe60000000800 */
[----:B------:R-:W-:Y:S01]  /*4f30*/  FMUL.FTZ R36, R36, 1.4426950216293334961 ;  /* 0x3fb8aa3b24247820 */ /* 0x000fe20000410000 */
[----:B------:R-:W1:Y:S01]  /*4f40*/  MUFU.EX2 R24, R24 ;  /* 0x0000001800187308 */ /* 0x000e620000000800 */
[----:B--2---:R-:W-:Y:S01]  /*4f50*/  FADD.FTZ R8, R8, R20 ;  /* 0x0000001408087221 */ /* 0x004fe20000010000 */
[C---:B----4-:R-:W-:Y:S01]  /*4f60*/  FADD.FTZ R38, -R7.reuse, R38 ;  /* 0x0000002607267221 */ /* 0x050fe20000010100 */
[C---:B-----5:R-:W-:Y:S01]  /*4f70*/  FADD.FTZ R40, -R7.reuse, R40 ;  /* 0x0000002807287221 */ /* 0x060fe20000010100 */
[----:B------:R-:W-:Y:S02]  /*4f80*/  STS [R9+0x200], R20 ;  /* 0x0002001409007388 */ /* 0x000fe40000000800 */
[----:B------:R-:W-:Y:S01]  /*4f90*/  FMUL.FTZ R38, R38, 1.4426950216293334961 ;  /* 0x3fb8aa3b26267820 */ /* 0x000fe20000410000 */
[----:B------:R-:W-:Y:S01]  /*4fa0*/  FMUL.FTZ R40, R40, 1.4426950216293334961 ;  /* 0x3fb8aa3b28287820 */ /* 0x000fe20000410000 */
[----:B------:R-:W2:Y:S01]  /*4fb0*/  MUFU.EX2 R26, R26 ;  /* 0x0000001a001a7308 */ /* 0x000ea20000000800 */
[----:B0-----:R-:W-:Y:S01]  /*4fc0*/  FADD.FTZ R8, R8, R22 ;  /* 0x0000001608087221 */ /* 0x001fe20000010000 */
[C---:B------:R-:W-:Y:S01]  /*4fd0*/  FADD.FTZ R42, -R7.reuse, R42 ;  /* 0x0000002a072a7221 */ /* 0x040fe20000010100 */
        /* <DEDUP_REMOVED lines=37> */
.L_x_2683:
[----:B------:R-:W-:Y:S05]  /*5230*/  BSYNC.RECONVERGENT B1 ;  /* 0x0000000000017941 */ /* 0x000fea0003800200 */
.L_x_2682:
        /* <DEDUP_REMOVED lines=8> */
[----:B------:R-:W4:Y:S04]  /*52c0*/  LDS R18, [R9] ;  /* 0x0000000009127984 */ /* 0x000f280000000800 */
[----:B------:R-:W5:Y:S04]  /*52d0*/  LDS R20, [R9+0x200] ;  /* 0x0002000009147984 */ /* 0x000f680000000800 */
[----:B------:R-:W5:Y:S04]  /*52e0*/  LDS R22, [R9+0x400] ;  /* 0x0004000009167984 */ /* 0x000f680000000800 */
[----:B------:R-:W5:Y:S04]  /*52f0*/  LDS R24, [R9+0x600] ;  /* 0x0006000009187984 */ /* 0x000f680000000800 */
[----:B---3--:R-:W3:Y:S04]  /*5300*/  LDS R26, [R9+0x800] ;  /* 0x00080000091a7984 */ /* 0x008ee80000000800 */
[----:B--2---:R-:W2:Y:S01]  /*5310*/  LDS R28, [R9+0xa00] ;  /* 0x000a0000091c7984 */ /* 0x004ea20000000800 */
[----:B0-----:R-:W-:-:S04]  /*5320*/  FADD.FTZ R12, -R7, R12 ;  /* 0x0000000c070c7221 */ /* 0x001fc80000010100 */
[----:B------:R-:W-:Y:S01]  /*5330*/  FMUL.FTZ R12, R12, 1.4426950216293334961 ;  /* 0x3fb8aa3b0c0c7820 */ /* 0x000fe20000410000 */
[C---:B-1----:R-:W-:Y:S01]  /*5340*/  FADD.FTZ R14, -R7.reuse, R14 ;  /* 0x0000000e070e7221 */ /* 0x042fe20000010100 */
[----:B----4-:R-:W-:-:S03]  /*5350*/  FADD.FTZ R18, -R7, R18 ;  /* 0x0000001207127221 */ /* 0x010fc60000010100 */
[----:B------:R-:W-:Y:S01]  /*5360*/  FMUL.FTZ R14, R14, 1.4426950216293334961 ;  /* 0x3fb8aa3b0e0e7820 */ /* 0x000fe20000410000 */
[----:B------:R-:W0:Y:S01]  /*5370*/  MUFU.EX2 R12, R12 ;  /* 0x0000000c000c7308 */ /* 0x000e220000000800 */
[----:B------:R-:W-:Y:S01]  /*5380*/  FMUL.FTZ R18, R18, 1.4426950216293334961 ;  /* 0x3fb8aa3b12127820 */ /* 0x000fe20000410000 */
[C---:B-----5:R-:W-:Y:S01]  /*5390*/  FADD.FTZ R20, -R7.reuse, R20 ;  /* 0x0000001407147221 */ /* 0x060fe20000010100 */
[----:B------:R-:W-:-:S03]  /*53a0*/  FADD.FTZ R22, -R7, R22 ;  /* 0x0000001607167221 */ /* 0x000fc60000010100 */
[----:B------:R-:W-:Y:S02]  /*53b0*/  FMUL.FTZ R20, R20, 1.4426950216293334961 ;  /* 0x3fb8aa3b14147820 */ /* 0x000fe40000410000 */
[----:B------:R-:W1:Y:S01]  /*53c0*/  MUFU.EX2 R14, R14 ;  /* 0x0000000e000e7308 */ /* 0x000e620000000800 */
[----:B------:R-:W-:Y:S01]  /*53d0*/  FMUL.FTZ R22, R22, 1.4426950216293334961 ;  /* 0x3fb8aa3b16167820 */ /* 0x000fe20000410000 */
[C---:B------:R-:W-:Y:S01]  /*53e0*/  FADD.FTZ R24, -R7.reuse, R24 ;  /* 0x0000001807187221 */ /* 0x040fe20000010100 */
[----:B---3--:R-:W-:-:S03]  /*53f0*/  FADD.FTZ R26, -R7, R26 ;  /* 0x0000001a071a7221 */ /* 0x008fc60000010100 */
        /* <DEDUP_REMOVED lines=27> */
.L_x_2686:
[----:B------:R-:W-:Y:S05]  /*55b0*/  BSYNC.RECONVERGENT B1 ;  /* 0x0000000000017941 */ /* 0x000fea0003800200 */
.L_x_2685:
[----:B------:R-:W-:-:S13]  /*55c0*/  ISETP.GT.AND P1, PT, R10, UR40, PT ;  /* 0x000000280a007c0c */ /* 0x000fda000bf24270 */
[----:B------:R-:W-:Y:S05]  /*55d0*/  @!P0 BRA P1, `(.L_x_2677) ;  /* 0x0000000400dc8947 */ /* 0x000fea0000800000 */
[----:B------:R-:W0:Y:S04]  /*55e0*/  LDS R10, [R9+-0x400] ;  /* 0xfffc0000090a7984 */ /* 0x000e280000000800 */
[----:B------:R-:W1:Y:S04]  /*55f0*/  LDS R12, [R9+-0x200] ;  /* 0xfffe0000090c7984 */ /* 0x000e680000000800 */
[----:B------:R-:W4:Y:S04]  /*5600*/  LDS R14, [R9] ;  /* 0x00000000090e7984 */ /* 0x000f280000000800 */
        /* <DEDUP_REMOVED lines=12> */
[----:B0-----:R0:W-:Y:S01]  /*56d0*/  STS [R9+-0x400], R10 ;  /* 0xfffc000a09007388 */ /* 0x0011e20000000800 */
[----:B------:R-:W-:-:S06]  /*56e0*/  FADD.FTZ R8, R8, R10 ;  /* 0x0000000a08087221 */ /* 0x000fcc0000010000 */
[----:B------:R-:W5:Y:S01]  /*56f0*/  MUFU.EX2 R18, R18 ;  /* 0x0000001200127308 */ /* 0x000f620000000800 */
[----:B-1----:R0:W-:Y:S01]  /*5700*/  STS [R9+-0x200], R12 ;  /* 0xfffe000c09007388 */ /* 0x0021e20000000800 */
[----:B------:R-:W-:-:S03]  /*5710*/  FADD.FTZ R8, R8, R12 ;  /* 0x0000000c08087221 */ /* 0x000fc60000010000 */
[----:B----4-:R0:W-:Y:S01]  /*5720*/  STS [R9], R14 ;  /* 0x0000000e09007388 */ /* 0x0101e20000000800 */
[----:B------:R-:W-:-:S03]  /*5730*/  FADD.FTZ R8, R8, R14 ;  /* 0x0000000e08087221 */ /* 0x000fc60000010000 */
[----:B-----5:R0:W-:Y:S01]  /*5740*/  STS [R9+0x200], R18 ;  /* 0x0002001209007388 */ /* 0x0201e20000000800 */
[----:B------:R-:W-:Y:S01]  /*5750*/  FADD.FTZ R8, R8, R18 ;  /* 0x0000001208087221 */ /* 0x000fe20000010000 */
[----:B------:R-:W-:Y:S06]  /*5760*/  BRA `(.L_x_2677) ;  /* 0x0000000400787947 */ /* 0x000fec0003800000 */
.L_x_2678:
[----:B------:R-:W-:Y:S01]  /*5770*/  VIADDMNMX R8, R3, 0x80, R6, !PT ;  /* 0x0000008003087846 */ /* 0x000fe20007800106 */
[----:B------:R-:W-:Y:S01]  /*5780*/  BSSY.RECONVERGENT B1, `(.L_x_2687) ;  /* 0x0000024000017945 */ /* 0x000fe20003800200 */
[----:B------:R-:W-:-:S04]  /*5790*/  LOP3.LUT R9, RZ, R0, RZ, 0x33, !PT ;  /* 0x00000000ff097212 */ /* 0x000fc800078e33ff */
[----:B------:R-:W-:Y:S02]  /*57a0*/  IADD3 R12, PT, PT, R8, -UR39, R9 ;  /* 0x80000027080c7c10 */ /* 0x000fe4000fffe009 */
[----:B------:R-:W-:Y:S02]  /*57b0*/  MOV R9, R3 ;  /* 0x0000000300097202 */ /* 0x000fe40000000f00 */
[C---:B------:R-:W-:Y:S02]  /*57c0*/  LOP3.LUT R8, R12.reuse, 0x180, RZ, 0xc0, !PT ;  /* 0x000001800c087812 */ /* 0x040fe400078ec0ff */
[----:B------:R-:W-:Y:S02]  /*57d0*/  ISETP.GE.U32.AND P1, PT, R12, 0x180, PT ;  /* 0x000001800c00780c */ /* 0x000fe40003f26070 */
[----:B------:R-:W-:Y:S01]  /*57e0*/  ISETP.NE.AND P0, PT, R8, 0x180, PT ;  /* 0x000001800800780c */ /* 0x000fe20003f05270 */
[----:B------:R-:W-:-:S12]  /*57f0*/  HFMA2 R8, -RZ, RZ, 0, 0 ;  /* 0x00000000ff087431 */ /* 0x000fd800000001ff */
[----:B------:R-:W-:Y:S05]  /*5800*/  @!P0 BRA `(.L_x_2688) ;  /* 0x00000000006c8947 */ /* 0x000fea0003800000 */
[----:B------:R-:W-:Y:S01]  /*5810*/  VIADD R13, R13, 0x120 ;  /* 0x000001200d0d7836 */ /* 0x000fe20000000000 */
[----:B------:R-:W-:Y:S02]  /*5820*/  LEA.HI R8, R12, 0x1, RZ, 0x19 ;  /* 0x000000010c087811 */ /* 0x000fe400078fc8ff */
[----:B------:R-:W-:Y:S02]  /*5830*/  IADD3 R18, P0, P2, R10, UR6, R3 ;  /* 0x000000060a127c10 */ /* 0x000fe4000fa1e003 */
[----:B------:R-:W-:Y:S02]  /*5840*/  LEA R13, R20, R13, 0x18 ;  /* 0x0000000d140d7211 */ /* 0x000fe400078ec0ff */
[----:B------:R-:W-:Y:S02]  /*5850*/  LOP3.LUT R10, R8, 0x3, RZ, 0xc0, !PT ;  /* 0x00000003080a7812 */ /* 0x000fe400078ec0ff */
[----:B------:R-:W-:Y:S01]  /*5860*/  IADD3.X R11, PT, PT, R11, UR12, RZ, P0, P2 ;  /* 0x0000000c0b0b7c10 */ /* 0x000fe200087e44ff */
[----:B------:R-:W-:Y:S01]  /*5870*/  IMAD R12, R0, 0x4, R13 ;  /* 0x00000004000c7824 */ /* 0x000fe200078e020d */
[----:B------:R-:W-:-:S02]  /*5880*/  MOV R8, RZ ;  /* 0x000000ff00087202 */ /* 0x000fc40000000f00 */
[----:B------:R-:W-:Y:S02]  /*5890*/  MOV R9, R3 ;  /* 0x0000000300097202 */ /* 0x000fe40000000f00 */
[----:B------:R-:W-:-:S07]  /*58a0*/  IADD3 R13, PT, PT, -R10, RZ, RZ ;  /* 0x000000ff0a0d7210 */ /* 0x000fce0007ffe1ff */
.L_x_2689:
[----:B------:R-:W-:-:S06]  /*58b0*/  MOV R10, R18 ;  /* 0x00000012000a7202 */ /* 0x000fcc0000000f00 */
[----:B------:R1:W4:Y:S01]  /*58c0*/  LDG.E.U8 R10, desc[UR36][R10.64] ;  /* 0x000000240a0a7981 */ /* 0x000322000c1e1100 */
[----:B------:R-:W-:Y:S01]  /*58d0*/  IMAD.MOV.U32 R15, RZ, RZ, RZ ;  /* 0x000000ffff0f7224 */ /* 0x000fe200078e00ff */
[----:B------:R-:W-:Y:S02]  /*58e0*/  IADD3 R13, PT, PT, R13, 0x1, RZ ;  /* 0x000000010d0d7810 */ /* 0x000fe40007ffe0ff */
[----:B------:R-:W-:Y:S02]  /*58f0*/  IADD3 R18, P2, PT, R18, 0x80, RZ ;  /* 0x0000008012127810 */ /* 0x000fe40007f5e0ff */
[----:B------:R-:W-:-:S03]  /*5900*/  IADD3 R9, PT, PT, R9, 0x80, RZ ;  /* 0x0000008009097810 */ /* 0x000fc60007ffe0ff */
[----:B-1----:R-:W-:Y:S01]  /*5910*/  IMAD.X R11, RZ, RZ, R11, P2 ;  /* 0x000000ffff0b7224 */ /* 0x002fe200010e060b */
[----:B----4-:R-:W-:-:S13]  /*5920*/  ISETP.NE.AND P0, PT, R10, RZ, PT ;  /* 0x000000ff0a00720c */ /* 0x010fda0003f05270 */
        /* <DEDUP_REMOVED lines=9> */
.L_x_2688:
[----:B------:R-:W-:Y:S05]  /*59c0*/  BSYNC.RECONVERGENT B1 ;  /* 0x0000000000017941 */ /* 0x000fea0003800200 */
.L_x_2687:
[----:B------:R-:W-:Y:S05]  /*59d0*/  @!P1 BRA `(.L_x_2677) ;  /* 0x0000000000dc9947 */ /* 0x000fea0003800000 */
[----:B------:R-:W1:Y:S01]  /*59e0*/  S2R R12, SR_CgaCtaId ;  /* 0x00000000000c7919 */ /* 0x000e620000008800 */
[----:B------:R-:W4:Y:S01]  /*59f0*/  LDC.64 R14, c[0x0][0x420] ;  /* 0x00010800ff0e7b82 */ /* 0x000f220000000a00 */
[----:B------:R-:W-:Y:S01]  /*5a00*/  MOV R10, 0x400 ;  /* 0x00000400000a7802 */ /* 0x000fe20000000f00 */
[----:B------:R-:W-:-:S03]  /*5a10*/  USHF.L.U32 UR4, UR39, 0x2, URZ ;  /* 0x0000000227047899 */ /* 0x000fc600080006ff */
[----:B------:R-:W-:-:S03]  /*5a20*/  IADD3 R11, PT, PT, R10, 0x120, RZ ;  /* 0x000001200a0b7810 */ /* 0x000fc60007ffe0ff */
[----:B------:R-:W-:Y:S02]  /*5a30*/  LEA R10, R9, -UR4, 0x2 ;  /* 0x80000004090a7c11 */ /* 0x000fe4000f8e10ff */
[----:B----4-:R-:W-:-:S04]  /*5a40*/  IADD3 R14, P0, P1, R14, UR6, R9 ;  /* 0x000000060e0e7c10 */ /* 0x010fc8000f91e009 */
[----:B------:R-:W-:Y:S02]  /*5a50*/  IADD3 R14, P2, PT, R14, 0x100, RZ ;  /* 0x000001000e0e7810 */ /* 0x000fe40007f5e0ff */
[----:B-1----:R-:W-:Y:S02]  /*5a60*/  LEA R13, R12, R11, 0x18 ;  /* 0x0000000b0c0d7211 */ /* 0x002fe400078ec0ff */
[----:B------:R-:W-:Y:S02]  /*5a70*/  IADD3.X R11, PT, PT, R15, UR12, RZ, P0, P1 ;  /* 0x0000000c0f0b7c10 */ /* 0x000fe400087e24ff */
[----:B------:R-:W-:-:S03]  /*5a80*/  IADD3 R12, PT, PT, R10, 0x400, R13 ;  /* 0x000004000a0c7810 */ /* 0x000fc60007ffe00d */
[----:B------:R-:W-:-:S07]  /*5a90*/  IMAD.X R11, RZ, RZ, R11, P2 ;  /* 0x000000ffff0b7224 */ /* 0x000fce00010e060b */
.L_x_2690:
[----:B------:R-:W-:-:S05]  /*5aa0*/  MOV R10, R14 ;  /* 0x0000000e000a7202 */ /* 0x000fca0000000f00 */
[----:B------:R-:W4:Y:S04]  /*5ab0*/  LDG.E.U8 R14, desc[UR36][R10.64+-0x100] ;  /* 0xffff00240a0e7981 */ /* 0x000f28000c1e1100 */
[----:B------:R-:W5:Y:S04]  /*5ac0*/  LDG.E.U8 R13, desc[UR36][R10.64+-0x80] ;  /* 0xffff80240a0d7981 */ /* 0x000f68000c1e1100 */
[----:B------:R-:W2:Y:S04]  /*5ad0*/  LDG.E.U8 R15, desc[UR36][R10.64] ;  /* 0x000000240a0f7981 */ /* 0x000ea8000c1e1100 */
[----:B------:R-:W3:Y:S01]  /*5ae0*/  LDG.E.U8 R19, desc[UR36][R10.64+0x80] ;  /* 0x000080240a137981 */ /* 0x000ee2000c1e1100 */
[----:B------:R-:W-:-:S02]  /*5af0*/  HFMA2 R21, -RZ, RZ, 0, 0 ;  /* 0x00000000ff157431 */ /* 0x000fc400000001ff */
[----:B------:R-:W-:Y:S01]  /*5b00*/  VIADD R9, R9, 0x200 ;  /* 0x0000020009097836 */ /* 0x000fe20000000000 */
[----:B----4-:R-:W-:Y:S02]  /*5b10*/  ISETP.NE.AND P0, PT, R14, RZ, PT ;  /* 0x000000ff0e00720c */ /* 0x010fe40003f05270 */
[----:B-----5:R-:W-:Y:S01]  /*5b20*/  ISETP.NE.AND P1, PT, R13, RZ, PT ;  /* 0x000000ff0d00720c */ /* 0x020fe20003f25270 */
[----:B------:R-:W-:Y:S01]  /*5b30*/  HFMA2 R13, -RZ, RZ, 0, 0 ;  /* 0x00000000ff0d7431 */ /* 0x000fe200000001ff */
[----:B--2---:R-:W-:Y:S01]  /*5b40*/  ISETP.NE.AND P2, PT, R15, RZ, PT ;  /* 0x000000ff0f00720c */ /* 0x004fe20003f45270 */
[----:B------:R-:W-:Y:S01]  /*5b50*/  IMAD.MOV.U32 R15, RZ, RZ, RZ ;  /* 0x000000ffff0f7224 */ /* 0x000fe200078e00ff */
[----:B---3--:R-:W-:-:S07]  /*5b60*/  ISETP.NE.AND P3, PT, R19, RZ, PT ;  /* 0x000000ff1300720c */ /* 0x008fce0003f65270 */
[----:B------:R-:W0:Y:S01]  /*5b70*/  @!P0 LDS R14, [R12+-0x400] ;  /* 0xfffc00000c0e8984 */ /* 0x000e220000000800 */
[----:B------:R-:W-:-:S03]  /*5b80*/  MOV R19, RZ ;  /* 0x000000ff00137202 */ /* 0x000fc60000000f00 */
        /* <DEDUP_REMOVED lines=9> */
[----:B------:R-:W-:Y:S01]  /*5c20*/  ISETP.GT.AND P0, PT, R9, UR40, PT ;  /* 0x0000002809007c0c */ /* 0x000fe2000bf04270 */
        /* <DEDUP_REMOVED lines=18> */
.L_x_2677:
[----:B------:R-:W-:Y:S05]  /*5d50*/  BSYNC.RECONVERGENT B0 ;  /* 0x0000000000007941 */ /* 0x000fea0003800200 */
.L_x_2676:
[----:B0-----:R-:W0:Y:S01]  /*5d60*/  SHFL.BFLY PT, R7, R8, 0x10, 0x1f ;  /* 0x0e001f0008077f89 */ /* 0x001e2200000e0000 */
[C---:B------:R-:W-:Y:S01]  /*5d70*/  ISETP.NE.AND P0, PT, R2.reuse, RZ, PT ;  /* 0x000000ff0200720c */ /* 0x040fe20003f05270 */
[----:B------:R-:W1:Y:S01]  /*5d80*/  LDCU UR4, c[0x0][0x40c] ;  /* 0x00008180ff0477ac */ /* 0x000e620008000800 */
[----:B------:R-:W-:Y:S01]  /*5d90*/  ISETP.GT.U32.AND P1, PT, R2, 0x3, PT ;  /* 0x000000030200780c */ /* 0x000fe20003f24070 */
[----:B------:R-:W4:Y:S01]  /*5da0*/  S2R R18, SR_CTAID.X ;  /* 0x0000000000127919 */ /* 0x000f220000002500 */
[----:B------:R-:W1:Y:S01]  /*5db0*/  LDCU UR5, c[0x0][0x3f4] ;  /* 0x00007e80ff0577ac */ /* 0x000e620008000800 */
[----:B------:R-:W5:Y:S01]  /*5dc0*/  LDCU.U8 UR9, c[0x0][0x48c] ;  /* 0x00009180ff0977ac */ /* 0x000f620008000000 */
[----:B0-----:R-:W-:Y:S01]  /*5dd0*/  FADD.FTZ R7, R7, R8 ;  /* 0x0000000807077221 */ /* 0x001fe20000010000 */
[----:B-1----:R-:W-:-:S04]  /*5de0*/  UISETP.LT.AND UP0, UPT, UR5, UR4, UPT ;  /* 0x000000040500728c */ /* 0x002fc8000bf01270 */
[----:B------:R-:W0:Y:S01]  /*5df0*/  SHFL.BFLY PT, R10, R7, 0x8, 0x1f ;  /* 0x0d001f00070a7f89 */ /* 0x000e2200000e0000 */
        /* <DEDUP_REMOVED lines=8> */
[----:B0-----:R-:W-:-:S05]  /*5e80*/  FADD.FTZ R9, R10, R9 ;  /* 0x000000090a097221 */ /* 0x001fca0000010000 */
[----:B------:R-:W0:Y:S02]  /*5e90*/  SHFL.BFLY PT, R12, R9, 0x2, 0x1f ;  /* 0x0c401f00090c7f89 */ /* 0x000e2400000e0000 */
[----:B0-----:R-:W-:Y:S02]  /*5ea0*/  FADD.FTZ R12, R9, R12 ;  /* 0x0000000c090c7221 */ /* 0x001fe40000010000 */
[----:B------:R-:W4:Y:S03]  /*5eb0*/  LDC R9, c[0x0][0x3f8] ;  /* 0x0000fe00ff097b82 */ /* 0x000f260000000800 */
[----:B------:R-:W0:Y:S01]  /*5ec0*/  SHFL.BFLY PT, R11, R12, 0x1, 0x1f ;  /* 0x0c201f000c0b7f89 */ /* 0x000e2200000e0000 */
[----:B----4-:R-:W-:Y:S02]  /*5ed0*/  IMAD R23, R9, UR7, R18 ;  /* 0x0000000709177c24 */ /* 0x010fe4000f8e0212 */
[----:B0-----:R-:W-:-:S05]  /*5ee0*/  FADD.FTZ R11, R12, R11 ;  /* 0x0000000b0c0b7221 */ /* 0x001fca0000010000 */
[----:B------:R-:W-:Y:S01]  /*5ef0*/  @!P0 STS [R4+0x10], R11 ;  /* 0x0000100b04008388 */ /* 0x000fe20000000800 */
[----:B------:R-:W-:Y:S01]  /*5f00*/  BAR.SYNC.DEFER_BLOCKING 0x0 ;  /* 0x0000000000007b1d */ /* 0x000fe20000010000 */
[----:B-----5:R-:W-:-:S05]  /*5f10*/  ISETP.NE.AND P0, PT, RZ, UR9, PT ;  /* 0x00000009ff007c0c */ /* 0x020fca000bf05270 */
[----:B------:R0:W1:Y:S01]  /*5f20*/  @!P1 LDS R11, [R5+0x10] ;  /* 0x00001000050b9984 */ /* 0x0000620000000800 */
[----:B------:R-:W-:Y:S02]  /*5f30*/  ISETP.GT.AND P1, PT, R3, UR40, PT ;  /* 0x0000002803007c0c */ /* 0x000fe4000bf24270 */
[----:B0-----:R-:W-:Y:S01]  /*5f40*/  CS2R R4, SRZ ;  /* 0x0000000000047805 */ /* 0x001fe2000001ff00 */
[----:B-1----:R-:W0:Y:S02]  /*5f50*/  SHFL.BFLY PT, R2, R11, 0x2, 0x1f ;  /* 0x0c401f000b027f89 */ /* 0x002e2400000e0000 */
[----:B0-----:R-:W-:-:S05]  /*5f60*/  FADD.FTZ R2, R2, R11 ;  /* 0x0000000b02027221 */ /* 0x001fca0000010000 */
[----:B------:R-:W0:Y:S02]  /*5f70*/  SHFL.BFLY PT, R7, R2, 0x1, 0x1f ;  /* 0x0c201f0002077f89 */ /* 0x000e2400000e0000 */
[----:B0-----:R-:W-:-:S06]  /*5f80*/  FADD.FTZ R7, R2, R7 ;  /* 0x0000000702077221 */ /* 0x001fcc0000010000 */
[----:B------:R-:W0:Y:S02]  /*5f90*/  SHFL.IDX PT, R7, R7, RZ, 0x1f ;  /* 0x00001fff07077589 */ /* 0x000e2400000e0000 */
[----:B0-----:R-:W-:-:S04]  /*5fa0*/  FADD.FTZ R2, R7, 9.9999999747524270788e-07 ;  /* 0x358637bd07027421 */ /* 0x001fc80000010000 */
[----:B------:R0:W1:Y:S01]  /*5fb0*/  MUFU.RCP R13, R2 ;  /* 0x00000002000d7308 */ /* 0x0000620000001000 */
[----:B------:R-:W-:Y:S05]  /*5fc0*/  @!P0 BRA `(.L_x_2691) ;  /* 0x0000000000188947 */ /* 0x000fea0003800000 */
[----:B0-----:R-:W0:Y:S08]  /*5fd0*/  LDC R2, c[0x0][0x488] ;  /* 0x00012200ff027b82 */ /* 0x001e300000000800 */
[----:B------:R-:W0:Y:S08]  /*5fe0*/  LDC R4, c[0x0][0x40c] ;  /* 0x00010300ff047b82 */ /* 0x000e300000000800 */
[----:B------:R-:W4:Y:S01]  /*5ff0*/  LDC R5, c[0x0][0x3f4] ;  /* 0x0000fd00ff057b82 */ /* 0x000f220000000800 */
[----:B0-----:R-:W-:-:S04]  /*6000*/  IMAD R2, R23, R2, R4 ;  /* 0x0000000217027224 */ /* 0x001fc800078e0204 */
[----:B----4-:R-:W-:-:S05]  /*6010*/  IMAD R4, R2, R5, RZ ;  /* 0x0000000502047224 */ /* 0x010fca00078e02ff */
[----:B------:R-:W-:-:S07]  /*6020*/  SHF.R.S32.HI R5, RZ, 0x1f, R4 ;  /* 0x0000001fff057819 */ /* 0x000fce0000011404 */
.L_x_2691:
[----:B------:R-:W-:Y:S04]  /*6030*/  BSSY.RECONVERGENT B0, `(.L_x_2692) ;  /* 0x0000062000007945 */ /* 0x000fe80003800200 */
[----:B------:R-:W-:Y:S05]  /*6040*/  @P1 BRA `(.L_x_2693) ;  /* 0x0000000400801947 */ /* 0x000fea0003800000 */
[----:B------:R-:W-:Y:S01]  /*6050*/  VIADDMNMX R6, R3, 0x80, R6, !PT ;  /* 0x0000008003067846 */ /* 0x000fe20007800106 */
[----:B------:R-:W-:Y:S01]  /*6060*/  BSSY.RECONVERGENT B1, `(.L_x_2694) ;  /* 0x0000028000017945 */ /* 0x000fe20003800200 */
[----:B------:R-:W-:-:S04]  /*6070*/  LOP3.LUT R7, RZ, R0, RZ, 0x33, !PT ;  /* 0x00000000ff077212 */ /* 0x000fc800078e33ff */
[----:B------:R-:W-:-:S04]  /*6080*/  IADD3 R6, PT, PT, R6, -UR39, R7 ;  /* 0x8000002706067c10 */ /* 0x000fc8000fffe007 */
[C---:B0-----:R-:W-:Y:S02]  /*6090*/  LOP3.LUT R2, R6.reuse, 0x180, RZ, 0xc0, !PT ;  /* 0x0000018006027812 */ /* 0x041fe400078ec0ff */
[----:B------:R-:W-:Y:S02]  /*60a0*/  ISETP.GE.U32.AND P2, PT, R6, 0x180, PT ;  /* 0x000001800600780c */ /* 0x000fe40003f46070 */
[----:B------:R-:W-:-:S13]  /*60b0*/  ISETP.NE.AND P1, PT, R2, 0x180, PT ;  /* 0x000001800200780c */ /* 0x000fda0003f25270 */
[----:B------:R-:W-:Y:S05]  /*60c0*/  @!P1 BRA `(.L_x_2695) ;  /* 0x0000000000849947 */ /* 0x000fea0003800000 */
[----:B------:R-:W0:Y:S01]  /*60d0*/  S2UR UR7, SR_CgaCtaId ;  /* 0x00000000000779c3 */ /* 0x000e220000008800 */
[----:B------:R-:W4:Y:S01]  /*60e0*/  LDCU.64 UR10, c[0x0][0x480] ;  /* 0x00009000ff0a77ac */ /* 0x000f220008000a00 */
[----:B------:R-:W-:Y:S02]  /*60f0*/  LEA.HI R2, R6, 0x1, RZ, 0x19 ;  /* 0x0000000106027811 */ /* 0x000fe400078fc8ff */
[----:B------:R-:W-:Y:S01]  /*6100*/  IADD3 R11, P1, PT, R3, R4, RZ ;  /* 0x00000004030b7210 */ /* 0x000fe20007f3e0ff */
[----:B------:R-:W-:Y:S02]  /*6110*/  UMOV UR4, 0x400 ;  /* 0x0000040000047882 */ /* 0x000fe40000000000 */
[----:B------:R-:W-:Y:S01]  /*6120*/  UIADD3 UR4, UPT, UPT, UR4, 0x120, URZ ;  /* 0x0000012004047890 */ /* 0x000fe2000fffe0ff */
[C---:B------:R-:W-:Y:S01]  /*6130*/  IMAD.SHL.U32 R6, R2.reuse, 0x80, RZ ;  /* 0x0000008002067824 */ /* 0x040fe200078e00ff */
[----:B------:R-:W-:Y:S02]  /*6140*/  LOP3.LUT R2, R2, 0x3, RZ, 0xc0, !PT ;  /* 0x0000000302027812 */ /* 0x000fe400078ec0ff */
[----:B------:R-:W-:-:S02]  /*6150*/  IADD3.X R12, PT, PT, RZ, R5, RZ, P1, !PT ;  /* 0x00000005ff0c7210 */ /* 0x000fc40000ffe4ff */
[----:B------:R-:W-:Y:S01]  /*6160*/  LOP3.LUT R8, R6, 0x180, RZ, 0xc0, !PT ;  /* 0x0000018006087812 */ /* 0x000fe200078ec0ff */
[----:B------:R-:W-:Y:S01]  /*6170*/  IMAD.MOV R9, RZ, RZ, -R2 ;  /* 0x000000ffff097224 */ /* 0x000fe200078e0a02 */
[----:B------:R-:W-:Y:S02]  /*6180*/  LEA R6, R0, UR5, 0x1 ;  /* 0x0000000500067c11 */ /* 0x000fe4000f8e08ff */
[----:B------:R-:W-:Y:S02]  /*6190*/  IADD3 R3, PT, PT, R3, R8, RZ ;  /* 0x0000000803037210 */ /* 0x000fe40007ffe0ff */
[----:B----4-:R-:W-:-:S04]  /*61a0*/  LEA R10, P1, R11, UR10, 0x2 ;  /* 0x0000000a0b0a7c11 */ /* 0x010fc8000f8210ff */
[----:B------:R-:W-:Y:S01]  /*61b0*/  LEA.HI.X R11, R11, UR11, R12, 0x2, P1 ;  /* 0x0000000b0b0b7c11 */ /* 0x000fe200088f140c */
[----:B0-----:R-:W-:-:S06]  /*61c0*/  ULEA UR4, UR7, UR4, 0x18 ;  /* 0x0000000407047291 */ /* 0x001fcc000f8ec0ff */
[----:B------:R-:W-:Y:S02]  /*61d0*/  IADD3 R2, PT, PT, R6, UR4, RZ ;  /* 0x0000000406027c10 */ /* 0x000fe4000fffe0ff */
[----:B------:R-:W-:-:S07]  /*61e0*/  LEA R8, R0, UR4, 0x2 ;  /* 0x0000000400087c11 */ /* 0x000fce000f8e10ff */
.L_x_2696:
[----:B----4-:R0:W1:Y:S01]  /*61f0*/  LDS R6, [R8] ;  /* 0x0000000008067984 */ /* 0x0100620000000800 */
[----:B------:R-:W-:Y:S01]  /*6200*/  @P0 IMAD.MOV.U32 R7, RZ, RZ, R11 ;  /* 0x000000ffff070224 */ /* 0x000fe200078e000b */
[----:B------:R-:W-:-:S04]  /*6210*/  IADD3 R9, PT, PT, R9, 0x1, RZ ;  /* 0x0000000109097810 */ /* 0x000fc80007ffe0ff */
[----:B------:R-:W-:Y:S02]  /*6220*/  ISETP.NE.AND P3, PT, R9, RZ, PT ;  /* 0x000000ff0900720c */ /* 0x000fe40003f65270 */
[----:B0-----:R-:W-:Y:S01]  /*6230*/  IADD3 R8, PT, PT, R8, 0x200, RZ ;  /* 0x0000020008087810 */ /* 0x001fe20007ffe0ff */
[----:B-1----:R-:W-:-:S05]  /*6240*/  FMUL.FTZ R15, R6, R13 ;  /* 0x0000000d060f7220 */ /* 0x002fca0000410000 */
        /* <DEDUP_REMOVED lines=9> */
.L_x_2695:
[----:B------:R-:W-:Y:S05]  /*62e0*/  BSYNC.RECONVERGENT B1 ;  /* 0x0000000000017941 */ /* 0x000fea0003800200 */
.L_x_2694:
[----:B------:R-:W-:Y:S05]  /*62f0*/  @!P2 BRA `(.L_x_2693) ;  /* 0x0000000000d4a947 */ /* 0x000fea0003800000 */
[----:B----4-:R-:W0:Y:S01]  /*6300*/  S2R R7, SR_CgaCtaId ;  /* 0x0000000000077919 */ /* 0x010e220000008800 */
[----:B------:R-:W4:Y:S01]  /*6310*/  LDCU.64 UR10, c[0x0][0x480] ;  /* 0x00009000ff0a77ac */ /* 0x000f220008000a00 */
[----:B------:R-:W-:Y:S02]  /*6320*/  MOV R6, 0x400 ;  /* 0x0000040000067802 */ /* 0x000fe40000000f00 */
[C---:B------:R-:W-:Y:S01]  /*6330*/  IADD3 R9, P0, PT, R3.reuse, R4, RZ ;  /* 0x0000000403097210 */ /* 0x040fe20007f1e0ff */
[----:B------:R-:W-:Y:S01]  /*6340*/  USHF.L.U32 UR4, UR39, 0x2, URZ ;  /* 0x0000000227047899 */ /* 0x000fe200080006ff */
[----:B------:R-:W-:Y:S01]  /*6350*/  LEA R2, R3, UR5, 0x1 ;  /* 0x0000000503027c11 */ /* 0x000fe2000f8e08ff */
[----:B------:R-:W-:Y:S01]  /*6360*/  VIADD R6, R6, 0x120 ;  /* 0x0000012006067836 */ /* 0x000fe20000000000 */
[----:B------:R-:W-:Y:S01]  /*6370*/  MOV R11, UR39 ;  /* 0x00000027000b7c02 */ /* 0x000fe20008000f00 */
[----:B------:R-:W-:Y:S01]  /*6380*/  UISETP.NE.AND UP0, UPT, UR9, URZ, UPT ;  /* 0x000000ff0900728c */ /* 0x000fe2000bf05270 */
[----:B------:R-:W-:-:S02]  /*6390*/  IADD3.X R10, PT, PT, RZ, R5, RZ, P0, !PT ;  /* 0x00000005ff0a7210 */ /* 0x000fc400007fe4ff */
[----:B------:R-:W-:Y:S01]  /*63a0*/  ISETP.NE.AND P1, PT, RZ, UR9, PT ;  /* 0x00000009ff007c0c */ /* 0x000fe2000bf25270 */
[----:B------:R-:W-:Y:S01]  /*63b0*/  IMAD R4, R11, -0x2, R2 ;  /* 0xfffffffe0b047824 */ /* 0x000fe200078e0202 */
[----:B------:R-:W-:Y:S02]  /*63c0*/  LEA R2, R3, -UR4, 0x2 ;  /* 0x8000000403027c11 */ /* 0x000fe4000f8e10ff */
[----:B------:R-:W-:Y:S02]  /*63d0*/  PLOP3.LUT P0, PT, PT, PT, UP0, 0x80, 0x8 ;  /* 0x000000000008781c */ /* 0x000fe40003f0f008 */
[----:B----4-:R-:W-:-:S04]  /*63e0*/  LEA R8, P3, R9, UR10, 0x2 ;  /* 0x0000000a09087c11 */ /* 0x010fc8000f8610ff */
[----:B------:R-:W-:Y:S02]  /*63f0*/  IADD3 R8, P2, PT, R8, 0x400, RZ ;  /* 0x0000040008087810 */ /* 0x000fe40007f5e0ff */
[----:B------:R-:W-:-:S04]  /*6400*/  LEA.HI.X R9, R9, UR11, R10, 0x2, P3 ;  /* 0x0000000b09097c11 */ /* 0x000fc800098f140a */
[----:B------:R-:W-:Y:S02]  /*6410*/  IADD3.X R9, PT, PT, RZ, R9, RZ, P2, !PT ;  /* 0x00000009ff097210 */ /* 0x000fe400017fe4ff */
[----:B0-----:R-:W-:-:S04]  /*6420*/  LEA R7, R7, R6, 0x18 ;  /* 0x0000000607077211 */ /* 0x001fc800078ec0ff */
[--C-:B------:R-:W-:Y:S02]  /*6430*/  IADD3 R2, PT, PT, R2, 0x400, R7.reuse ;  /* 0x0000040002027810 */ /* 0x100fe40007ffe007 */
[----:B------:R-:W-:-:S07]  /*6440*/  IADD3 R6, PT, PT, R4, 0x200, R7 ;  /* 0x0000020004067810 */ /* 0x000fce0007ffe007 */
.L_x_2697:
[----:B------:R-:W1:Y:S01]  /*6450*/  LDS R4, [R2+-0x400] ;  /* 0xfffc000002047984 */ /* 0x000e620000000800 */
[----:B------:R-:W-:-:S04]  /*6460*/  IADD3 R3, PT, PT, R3, 0x200, RZ ;  /* 0x0000020003037810 */ /* 0x000fc80007ffe0ff */
[----:B------:R-:W-:Y:S01]  /*6470*/  ISETP.GT.AND P2, PT, R3, UR40, PT ;  /* 0x0000002803007c0c */ /* 0x000fe2000bf44270 */
[----:B-1----:R-:W-:-:S05]  /*6480*/  FMUL.FTZ R11, R4, R13 ;  /* 0x0000000d040b7220 */ /* 0x002fca0000410000 */
        /* <DEDUP_REMOVED lines=13> */
[----:B------:R1:W4:Y:S01]  /*6560*/  LDS R7, [R2+0x200] ;  /* 0x0002000002077984 */ /* 0x0003220000000800 */
[----:B0-----:R-:W-:Y:S01]  /*6570*/  IMAD.MOV.U32 R4, RZ, RZ, R8 ;  /* 0x000000ffff047224 */ /* 0x001fe200078e0008 */
[----:B-1----:R-:W-:-:S04]  /*6580*/  IADD3 R2, PT, PT, R2, 0x800, RZ ;  /* 0x0000080002027810 */ /* 0x002fc80007ffe0ff */
[----:B------:R-:W-:Y:S01]  /*6590*/  @P0 STG.E desc[UR36][R4.64+-0x400], R11 ;  /* 0xfffc000b04000986 */ /* 0x000fe2000c101924 */
[----:B------:R-:W-:Y:S02]  /*65a0*/  PLOP3.LUT P0, PT, P1, PT, PT, 0x80, 0x8 ;  /* 0x000000000008781c */ /* 0x000fe40000f0f070 */
[----:B------:R-:W-:-:S05]  /*65b0*/  IADD3 R8, P3, PT, R4, 0x800, RZ ;  /* 0x0000080004087810 */ /* 0x000fca0007f7e0ff */
[----:B------:R-:W-:-:S06]  /*65c0*/  IMAD.X R9, RZ, RZ, R5, P3 ;  /* 0x000000ffff097224 */ /* 0x000fcc00018e0605 */
[----:B------:R-:W-:Y:S04]  /*65d0*/  @P0 STG.E desc[UR36][R4.64+-0x200], R15 ;  /* 0xfffe000f04000986 */ /* 0x000fe8000c101924 */
[----:B------:R-:W-:Y:S01]  /*65e0*/  @P0 STG.E desc[UR36][R4.64], R19 ;  /* 0x0000001304000986 */ /* 0x000fe2000c101924 */
[----:B----4-:R-:W-:-:S05]  /*65f0*/  FMUL.FTZ R21, R7, R13 ;  /* 0x0000000d07157220 */ /* 0x010fca0000410000 */
[----:B------:R-:W-:Y:S01]  /*6600*/  @P0 STG.E desc[UR36][R4.64+0x200], R21 ;  /* 0x0002001504000986 */ /* 0x000fe2000c101924 */
[----:B------:R-:W-:-:S05]  /*6610*/  F2FP.F16.F32.PACK_AB R7, RZ, R21 ;  /* 0x00000015ff07723e */ /* 0x000fca00000000ff */
[----:B------:R0:W-:Y:S02]  /*6620*/  STS.U16 [R6+0x100], R7 ;  /* 0x0001000706007388 */ /* 0x0001e40000000400 */
[----:B0-----:R-:W-:Y:S01]  /*6630*/  IADD3 R6, PT, PT, R6, 0x400, RZ ;  /* 0x0000040006067810 */ /* 0x001fe20007ffe0ff */
[----:B------:R-:W-:Y:S06]  /*6640*/  @!P2 BRA `(.L_x_2697) ;  /* 0xfffffffc0080a947 */ /* 0x000fec000383ffff */
.L_x_2693:
[----:B------:R-:W-:Y:S05]  /*6650*/  BSYNC.RECONVERGENT B0 ;  /* 0x0000000000007941 */ /* 0x000fea0003800200 */
.L_x_2692:
[----:B0-----:R-:W-:Y:S01]  /*6660*/  IMAD.U32 R2, RZ, RZ, UR40 ;  /* 0x00000028ff027e24 */ /* 0x001fe2000f8e00ff */
[----:B------:R-:W0:Y:S01]  /*6670*/  LDCU.64 UR10, c[0x0][0x3b0] ;  /* 0x00007600ff0a77ac */ /* 0x000e220008000a00 */
[----:B------:R-:W-:Y:S02]  /*6680*/  SHF.L.U32 R33, R0, 0x3, RZ ;  /* 0x0000000300217819 */ /* 0x000fe400000006ff */
[----:B----4-:R-:W-:Y:S02]  /*6690*/  CS2R R6, SRZ ;  /* 0x0000000000067805 */ /* 0x010fe4000001ff00 */
[----:B------:R-:W-:Y:S01]  /*66a0*/  SHF.R.U32.HI R34, RZ, 0x4, R0 ;  /* 0x00000004ff227819 */ /* 0x000fe20000011600 */
[----:B------:R-:W4:Y:S01]  /*66b0*/  LDCU.64 UR14, c[0x0][0x3c8] ;  /* 0x00007900ff0e77ac */ /* 0x000f220008000a00 */
[----:B------:R-:W-:Y:S02]  /*66c0*/  SHF.R.S32.HI R2, RZ, 0x1f, R2 ;  /* 0x0000001fff027819 */ /* 0x000fe40000011402 */
[----:B------:R-:W-:Y:S01]  /*66d0*/  LOP3.LUT R33, R33, 0x78, RZ, 0xc0, !PT ;  /* 0x0000007821217812 */ /* 0x000fe200078ec0ff */
[----:B------:R-:W1:Y:S01]  /*66e0*/  LDCU.64 UR16, c[0x0][0x3c8] ;  /* 0x00007900ff1077ac */ /* 0x000e620008000a00 */
[----:B------:R-:W-:-:S04]  /*66f0*/  LEA.HI R2, R2, UR40, RZ, 0x3 ;  /* 0x0000002802027c11 */ /* 0x000fc8000f8f18ff */
[----:B------:R-:W-:-:S04]  /*6700*/  LOP3.LUT R2, R2, 0xfffffff8, RZ, 0xc0, !PT ;  /* 0xfffffff802027812 */ /* 0x000fc800078ec0ff */
[----:B------:R-:W-:Y:S02]  /*6710*/  IADD3 R41, PT, PT, -R2, UR40, RZ ;  /* 0x0000002802297c10 */ /* 0x000fe4000fffe1ff */
[----:B0-----:R-:W-:Y:S02]  /*6720*/  ISETP.EQ.U32.AND P1, PT, RZ, UR10, PT ;  /* 0x0000000aff007c0c */ /* 0x001fe4000bf22070 */
[----:B------:R-:W-:-:S04]  /*6730*/  ISETP.NE.AND P0, PT, R34, R41, PT ;  /* 0x000000292200720c */ /* 0x000fc80003f05270 */
[----:B------:R-:W-:-:S04]  /*6740*/  ISETP.GT.U32.OR P0, PT, R33, 0x4f, P0 ;  /* 0x0000004f2100780c */ /* 0x000fc80000704470 */
[----:B------:R-:W-:-:S13]  /*6750*/  ISETP.EQ.OR.EX P0, PT, RZ, UR11, P0, P1 ;  /* 0x0000000bff007c0c */ /* 0x000fda0008702710 */
[----:B------:R-:W0:Y:S01]  /*6760*/  @!P0 LDC.64 R2, c[0x0][0x3b0] ;  /* 0x0000ec00ff028b82 */ /* 0x000e220000000a00 */
        /* <DEDUP_REMOVED lines=8> */
[----:B------:R-:W-:Y:S02]  /*67f0*/  HFMA2 R35, -RZ, RZ, 0, 0 ;  /* 0x00000000ff237431 */ /* 0x000fe400000001ff */
[----:B------:R-:W-:Y:S01]  /*6800*/  IMAD R32, R23, 0x50, RZ ;  /* 0x0000005017207824 */ /* 0x000fe200078e02ff */
[----:B------:R-:W-:Y:S02]  /*6810*/  CS2R R30, SRZ ;  /* 0x00000000001e7805 */ /* 0x000fe4000001ff00 */
[----:B--2---:R-:W-:Y:S01]  /*6820*/  CS2R R28, SRZ ;  /* 0x00000000001c7805 */ /* 0x004fe2000001ff00 */
[----:B------:R-:W-:Y:S01]  /*6830*/  IMAD.MOV.U32 R38, RZ, RZ, RZ ;  /* 0x000000ffff267224 */ /* 0x000fe200078e00ff */
[----:B------:R-:W-:-:S05]  /*6840*/  MOV R36, RZ ;  /* 0x000000ff00247202 */ /* 0x000fca0000000f00 */
[----:B01--4-:R-:W-:Y:S05]  /*6850*/  @P0 BRA `(.L_x_2699) ;  /* 0x0000002800400947 */ /* 0x013fea0003800000 */
[----:B------:R-:W0:Y:S01]  /*6860*/  LDCU UR4, c[0x0][0x3f4] ;  /* 0x00007e80ff0477ac */ /* 0x000e220008000800 */
[----:B------:R-:W1:Y:S01]  /*6870*/  S2R R11, SR_CgaCtaId ;  /* 0x00000000000b7919 */ /* 0x000e620000008800 */
[----:B------:R-:W2:Y:S01]  /*6880*/  LDC.64 R2, c[0x0][0x3c0] ;  /* 0x0000f000ff027b82 */ /* 0x000ea20000000a00 */
[----:B------:R-:W-:Y:S01]  /*6890*/  IADD3 R40, PT, PT, R34, UR39, RZ ;  /* 0x0000002722287c10 */ /* 0x000fe2000fffe0ff */
[----:B------:R-:W-:Y:S01]  /*68a0*/  BSSY.RECONVERGENT B1, `(.L_x_2700) ;  /* 0x00000eb000017945 */ /* 0x000fe20003800200 */
[----:B------:R-:W-:Y:S01]  /*68b0*/  MOV R8, 0x400 ;  /* 0x0000040000087802 */ /* 0x000fe20000000f00 */
[----:B------:R-:W-:-:S03]  /*68c0*/  IMAD.MOV.U32 R31, RZ, RZ, RZ ;  /* 0x000000ffff1f7224 */ /* 0x000fc600078e00ff */
[----:B------:R-:W-:Y:S01]  /*68d0*/  IADD3 R8, PT, PT, R8, 0x120, RZ ;  /* 0x0000012008087810 */ /* 0x000fe20007ffe0ff */
[----:B0-----:R-:W-:-:S04]  /*68e0*/  IMAD.U32 R37, RZ, RZ, UR4 ;  /* 0x00000004ff257e24 */ /* 0x001fc8000f8e00ff */
[----:B------:R-:W-:Y:S01]  /*68f0*/  IMAD R9, R82, R37, R33 ;  /* 0x0000002552097224 */ /* 0x000fe200078e0221 */
[----:B------:R-:W-:-:S03]  /*6900*/  VIMNMX R45, PT, PT, R37, UR40, PT ;  /* 0x00000028252d7c48 */ /* 0x000fc6000bfe0100 */
[----:B--2---:R-:W-:Y:S01]  /*6910*/  IMAD.WIDE R2, R9, 0x2, R2 ;  /* 0x0000000209027825 */ /* 0x004fe200078e0202 */
[----:B------:R-:W-:Y:S02]  /*6920*/  ISETP.GE.AND P0, PT, R40, R45, PT ;  /* 0x0000002d2800720c */ /* 0x000fe40003f06270 */
[----:B-1----:R-:W-:-:S04]  /*6930*/  LEA R42, R11, R8, 0x18 ;  /* 0x000000080b2a7211 */ /* 0x002fc800078ec0ff */
[----:B------:R-:W-:-:S07]  /*6940*/  IADD3 R39, PT, PT, R42, UR5, RZ ;  /* 0x000000052a277c10 */ /* 0x000fce000fffe0ff */
[----:B------:R-:W-:Y:S05]  /*6950*/  @P0 BRA `(.L_x_2701) ;  /* 0x0000000c007c0947 */ /* 0x000fea0003800000 */
[----:B------:R-:W-:Y:S01]  /*6960*/  IADD3 R47, PT, PT, R40, 0x8, RZ ;  /* 0x00000008282f7810 */ /* 0x000fe20007ffe0ff */
[----:B------:R-:W-:Y:S01]  /*6970*/  ULOP3.LUT UR4, URZ, UR39, URZ, 0x33, !UPT ;  /* 0x00000027ff047292 */ /* 0x000fe2000f8e33ff */
[----:B------:R-:W-:Y:S01]  /*6980*/  BSSY.RECONVERGENT B2, `(.L_x_2702) ;  /* 0x0000080000027945 */ /* 0x000fe20003800200 */
[----:B------:R-:W0:Y:S01]  /*6990*/  LDCU UR7, c[0x0][0x3f8] ;  /* 0x00007f00ff0777ac */ /* 0x000e220008000800 */
[----:B------:R-:W-:Y:S01]  /*69a0*/  VIMNMX R45, PT, PT, R45, R47, !PT ;  /* 0x0000002f2d2d7248 */ /* 0x000fe20007fe0100 */
[----:B------:R-:W-:Y:S02]  /*69b0*/  HFMA2 R36, -RZ, RZ, 0, 0 ;  /* 0x00000000ff247431 */ /* 0x000fe400000001ff */
[----:B------:R-:W-:Y:S01]  /*69c0*/  IMAD.MOV.U32 R35, RZ, RZ, RZ ;  /* 0x000000ffff237224 */ /* 0x000fe200078e00ff */
[----:B------:R-:W-:Y:S01]  /*69d0*/  MOV R43, R40 ;  /* 0x00000028002b7202 */ /* 0x000fe20000000f00 */
[----:B------:R-:W-:Y:S01]  /*69e0*/  IMAD.MOV.U32 R38, RZ, RZ, RZ ;  /* 0x000000ffff267224 */ /* 0x000fe200078e00ff */
[----:B------:R-:W-:-:S02]  /*69f0*/  IADD3 R45, PT, PT, -R34, UR4, R45 ;  /* 0x00000004222d7c10 */ /* 0x000fc4000fffe12d */
[----:B------:R-:W-:Y:S02]  /*6a00*/  CS2R R28, SRZ ;  /* 0x00000000001c7805 */ /* 0x000fe4000001ff00 */
[----:B------:R-:W-:Y:S02]  /*6a10*/  MOV R19, RZ ;  /* 0x000000ff00137202 */ /* 0x000fe40000000f00 */
[----:B------:R-:W-:Y:S02]  /*6a20*/  CS2R R30, SRZ ;  /* 0x00000000001e7805 */ /* 0x000fe4000001ff00 */
[C---:B------:R-:W-:Y:S02]  /*6a30*/  ISETP.GE.U32.AND P0, PT, R45.reuse, 0x18, PT ;  /* 0x000000182d00780c */ /* 0x040fe40003f06070 */
[----:B------:R-:W-:-:S04]  /*6a40*/  LEA.HI R48, R45, 0x1, RZ, 0x1d ;  /* 0x000000012d307811 */ /* 0x000fc800078fe8ff */
[----:B------:R-:W-:Y:S01]  /*6a50*/  LOP3.LUT P1, R59, R48, 0x3, RZ, 0xc0, !PT ;  /* 0x00000003303b7812 */ /* 0x000fe2000782c0ff */
[----:B0-----:R-:W-:-:S06]  /*6a60*/  IMAD R44, R37, UR7, RZ ;  /* 0x00000007252c7c24 */ /* 0x001fcc000f8e02ff */
[----:B------:R-:W-:Y:S06]  /*6a70*/  @!P0 BRA `(.L_x_2703) ;  /* 0x0000000400c08947 */ /* 0x000fec0003800000 */
[----:B------:R-:W-:Y:S01]  /*6a80*/  LOP3.LUT R48, R48, 0x3ffffffc, RZ, 0xc0, !PT ;  /* 0x3ffffffc30307812 */ /* 0x000fe200078ec0ff */
[----:B------:R-:W-:Y:S01]  /*6a90*/  VIADD R49, R40, 0x10 ;  /* 0x0000001028317836 */ /* 0x000fe20000000000 */
[----:B------:R-:W-:Y:S02]  /*6aa0*/  LEA R9, R34, UR5, 0x1 ;  /* 0x0000000522097c11 */ /* 0x000fe4000f8e08ff */
[----:B------:R-:W-:Y:S01]  /*6ab0*/  IADD3 R51, PT, PT, R40, 0x18, RZ ;  /* 0x0000001828337810 */ /* 0x000fe20007ffe0ff */
[----:B------:R-:W-:Y:S01]  /*6ac0*/  IMAD.MOV R48, RZ, RZ, -R48 ;  /* 0x000000ffff307224 */ /* 0x000fe200078e0a30 */
[----:B------:R-:W-:Y:S02]  /*6ad0*/  MOV R35, RZ ;  /* 0x000000ff00237202 */ /* 0x000fe40000000f00 */
[----:B------:R-:W-:Y:S02]  /*6ae0*/  MOV R43, R40 ;  /* 0x00000028002b7202 */ /* 0x000fe40000000f00 */
[----:B------:R-:W-:-:S07]  /*6af0*/  IADD3 R46, PT, PT, R9, 0x20, R42 ;  /* 0x00000020092e7810 */ /* 0x000fce0007ffe02a */
.L_x_2704:
[----:B------:R-:W-:Y:S01]  /*6b00*/  IADD3 R8, P0, PT, R43, UR6, RZ ;  /* 0x000000062b087c10 */ /* 0x000fe2000ff1e0ff */
[----:B------:R-:W0:Y:S03]  /*6b10*/  LDS.U16 R50, [R46+-0x20] ;  /* 0xffffe0002e327984 */ /* 0x000e260000000400 */
[----:B------:R-:W-:Y:S01]  /*6b20*/  IADD3.X R9, PT, PT, RZ, UR12, RZ, P0, !PT ;  /* 0x0000000cff097c10 */ /* 0x000fe200087fe4ff */
[----:B------:R-:W-:Y:S01]  /*6b30*/  LDS.U16 R58, [R46+-0x10] ;  /* 0xfffff0002e3a7984 */ /* 0x000fe20000000400 */
[----:B------:R-:W-:-:S03]  /*6b40*/  LEA R20, P0, R8, UR14, 0x2 ;  /* 0x0000000e08147c11 */ /* 0x000fc6000f8010ff */
[----:B------:R-:W1:Y:S01]  /*6b50*/  LDS.U16 R60, [R46] ;  /* 0x000000002e3c7984 */ /* 0x000e620000000400 */
[----:B------:R-:W-:-:S05]  /*6b60*/  LEA.HI.X R21, R8, UR15, R9, 0x2, P0 ;  /* 0x0000000f08157c11 */ /* 0x000fca00080f1409 */
[----:B------:R-:W2:Y:S04]  /*6b70*/  LDG.E R8, desc[UR36][R20.64] ;  /* 0x0000002414087981 */ /* 0x000ea8000c1e1900 */
[----:B------:R-:W4:Y:S04]  /*6b80*/  LDG.E R12, desc[UR36][R20.64+0x20] ;  /* 0x00002024140c7981 */ /* 0x000f28000c1e1900 */
[----:B------:R-:W3:Y:S04]  /*6b90*/  LDG.E R22, desc[UR36][R20.64+0x40] ;  /* 0x0000402414167981 */ /* 0x000ee8000c1e1900 */
[----:B------:R-:W3:Y:S01]  /*6ba0*/  LDG.E R24, desc[UR36][R20.64+0x60] ;  /* 0x0000602414187981 */ /* 0x000ee2000c1e1900 */
[----:B--2---:R-:W-:-:S04]  /*6bb0*/  IMAD R8, R44, R8, R43 ;  /* 0x000000082c087224 */ /* 0x004fc800078e022b */
[----:B------:R-:W-:-:S04]  /*6bc0*/  IMAD R9, R8, 0x50, RZ ;  /* 0x0000005008097824 */ /* 0x000fc800078e02ff */
[----:B------:R-:W-:-:S06]  /*6bd0*/  IMAD.WIDE R8, R9, 0x2, R2 ;  /* 0x0000000209087825 */ /* 0x000fcc00078e0202 */
[----:B------:R-:W2:Y:S01]  /*6be0*/  LDG.E.128 R8, desc[UR36][R8.64] ;  /* 0x0000002408087981 */ /* 0x000ea2000c1e1d00 */
[----:B----4-:R-:W-:-:S04]  /*6bf0*/  IMAD R12, R44, R12, R47 ;  /* 0x0000000c2c0c7224 */ /* 0x010fc800078e022f */
[----:B------:R-:W-:Y:S02]  /*6c00*/  IMAD R13, R12, 0x50, RZ ;  /* 0x000000500c0d7824 */ /* 0x000fe400078e02ff */
[----:B---3--:R-:W-:Y:S02]  /*6c10*/  IMAD R22, R44, R22, R49 ;  /* 0x000000162c167224 */ /* 0x008fe400078e0231 */
[----:B------:R-:W-:-:S04]  /*6c20*/  IMAD.WIDE R12, R13, 0x2, R2 ;  /* 0x000000020d0c7825 */ /* 0x000fc800078e0202 */
[----:B------:R-:W-:Y:S02]  /*6c30*/  IMAD R23, R22, 0x50, RZ ;  /* 0x0000005016177824 */ /* 0x000fe400078e02ff */
[----:B------:R-:W3:Y:S01]  /*6c40*/  LDG.E.128 R12, desc[UR36][R12.64] ;  /* 0x000000240c0c7981 */ /* 0x000ee2000c1e1d00 */
        /* <DEDUP_REMOVED lines=10> */
[----:B------:R-:W-:Y:S01]  /*6cf0*/  VIADD R49, R49, 0x20 ;  /* 0x0000002031317836 */ /* 0x000fe20000000000 */
[----:B------:R-:W-:Y:S02]  /*6d00*/  ISETP.NE.AND P0, PT, R48, RZ, PT ;  /* 0x000000ff3000720c */ /* 0x000fe40003f05270 */
[----:B------:R-:W-:Y:S02]  /*6d10*/  IADD3 R47, PT, PT, R47, 0x20, RZ ;  /* 0x000000202f2f7810 */ /* 0x000fe40007ffe0ff */
[----:B------:R-:W-:Y:S01]  /*6d20*/  IADD3 R51, PT, PT, R51, 0x20, RZ ;  /* 0x0000002033337810 */ /* 0x000fe20007ffe0ff */
[----:B--2---:R-:W-:-:S02]  /*6d30*/  HADD2.F32 R52, -RZ, R8.H0_H0 ;  /* 0x20000008ff347230 */ /* 0x004fc40000004100 */
[----:B------:R-:W-:Y:S02]  /*6d40*/  HADD2.F32 R53, -RZ, R8.H1_H1 ;  /* 0x30000008ff357230 */ /* 0x000fe40000004100 */
[----:B------:R-:W0:Y:S01]  /*6d50*/  LDS.U16 R8, [R46+0x10] ;  /* 0x000010002e087984 */ /* 0x000e220000000400 */
        /* <DEDUP_REMOVED lines=12> */
[--C-:B---3--:R-:W-:Y:S02]  /*6e20*/  HADD2.F32 R29, -RZ, R14.reuse.H1_H1 ;  /* 0x3000000eff1d7230 */ /* 0x108fe40000004100 */
[----:B------:R-:W-:Y:S01]  /*6e30*/  FFMA.FTZ R57, R50, R57, R30 ;  /* 0x0000003932397223 */ /* 0x000fe2000001001e */
[----:B------:R-:W-:-:S02]  /*6e40*/  HADD2.F32 R30, -RZ, R14.H0_H0 ;  /* 0x2000000eff1e7230 */ /* 0x000fc40000004100 */
[----:B------:R-:W-:Y:S01]  /*6e50*/  FFMA.FTZ R56, R50, R56, R31 ;  /* 0x0000003832387223 */ /* 0x000fe2000001001f */
[----:B------:R-:W-:Y:S02]  /*6e60*/  HADD2.F32 R19, -RZ, R12.H0_H0 ;  /* 0x2000000cff137230 */ /* 0x000fe40000004100 */
[----:B------:R-:W-:Y:S02]  /*6e70*/  HADD2.F32 R28, -RZ, R13.H0_H0 ;  /* 0x2000000dff1c7230 */ /* 0x000fe40000004100 */
[----:B------:R-:W-:Y:S02]  /*6e80*/  HADD2.F32 R14, -RZ, R15.H0_H0 ;  /* 0x2000000fff0e7230 */ /* 0x000fe40000004100 */
[----:B------:R-:W-:Y:S02]  /*6e90*/  HADD2.F32 R11, -RZ, R58.H0_H0 ;  /* 0x2000003aff0b7230 */ /* 0x000fe40000004100 */
[----:B------:R-:W-:Y:S02]  /*6ea0*/  HADD2.F32 R12, -RZ, R12.H1_H1 ;  /* 0x3000000cff0c7230 */ /* 0x000fe40000004100 */
[----:B------:R-:W-:-:S02]  /*6eb0*/  HADD2.F32 R13, -RZ, R13.H1_H1 ;  /* 0x3000000dff0d7230 */ /* 0x000fc40000004100 */
[C---:B------:R-:W-:Y:S01]  /*6ec0*/  FFMA.FTZ R19, R11.reuse, R19, R52 ;  /* 0x000000130b137223 */ /* 0x040fe20000010034 */
[----:B------:R-:W-:Y:S02]  /*6ed0*/  HADD2.F32 R15, -RZ, R15.H1_H1 ;  /* 0x3000000fff0f7230 */ /* 0x000fe40000004100 */
[C---:B------:R-:W-:Y:S01]  /*6ee0*/  FFMA.FTZ R12, R11.reuse, R12, R53 ;  /* 0x0000000c0b0c7223 */ /* 0x040fe20000010035 */
[C---:B------:R-:W-:Y:S01]  /*6ef0*/  FFMA.FTZ R28, R11.reuse, R28, R55 ;  /* 0x0000001c0b1c7223 */ /* 0x040fe20000010037 */
[C---:B------:R-:W-:Y:S01]  /*6f00*/  FFMA.FTZ R13, R11.reuse, R13, R54 ;  /* 0x0000000d0b0d7223 */ /* 0x040fe20000010036 */
[C---:B------:R-:W-:Y:S01]  /*6f10*/  FFMA.FTZ R9, R11.reuse, R30, R9 ;  /* 0x0000001e0b097223 */ /* 0x040fe20000010009 */
[C---:B------:R-:W-:Y:S01]  /*6f20*/  FFMA.FTZ R10, R11.reuse, R29, R10 ;  /* 0x0000001d0b0a7223 */ /* 0x040fe2000001000a */
[C---:B------:R-:W-:Y:S01]  /*6f30*/  FFMA.FTZ R14, R11.reuse, R14, R57 ;  /* 0x0000000e0b0e7223 */ /* 0x040fe20000010039 */
[----:B------:R-:W-:Y:S01]  /*6f40*/  FFMA.FTZ R15, R11, R15, R56 ;  /* 0x0000000f0b0f7223 */ /* 0x000fe20000010038 */
[----:B----4-:R-:W-:-:S02]  /*6f50*/  HADD2.F32 R11, -RZ, R20.H0_H0 ;  /* 0x20000014ff0b7230 */ /* 0x010fc40000004100 */
[----:B------:R-:W-:Y:S02]  /*6f60*/  HADD2.F32 R29, -RZ, R20.H1_H1 ;  /* 0x30000014ff1d7230 */ /* 0x000fe40000004100 */
        /* <DEDUP_REMOVED lines=15> */
[----:B------:R-:W-:Y:S01]  /*7060*/  FFMA.FTZ R15, R60, R22, R15 ;  /* 0x000000163c0f7223 */ /* 0x000fe2000001000f */
        /* <DEDUP_REMOVED lines=12> */
[----:B------:R-:W-:Y:S01]  /*7130*/  FFMA.FTZ R29, R8, R29, R10 ;  /* 0x0000001d081d7223 */ /* 0x000fe2000001000a */
[----:B------:R-:W-:Y:S02]  /*7140*/  VIADD R46, R46, 0x40 ;  /* 0x000000402e2e7836 */ /* 0x000fe40000000000 */
[C---:B------:R-:W-:Y:S01]  /*7150*/  FFMA.FTZ R30, R8.reuse, R23, R14 ;  /* 0x00000017081e7223 */ /* 0x040fe2000001000e */
[----:B------:R-:W-:Y:S01]  /*7160*/  FFMA.FTZ R31, R8, R24, R15 ;  /* 0x00000018081f7223 */ /* 0x000fe2000001000f */
[----:B------:R-:W-:Y:S06]  /*7170*/  @P0 BRA `(.L_x_2704) ;  /* 0xfffffff800600947 */ /* 0x000fec000383ffff */
.L_x_2703:
[----:B------:R-:W-:Y:S05]  /*7180*/  BSYNC.RECONVERGENT B2 ;  /* 0x0000000000027941 */ /* 0x000fea0003800200 */
.L_x_2702:
        /* <DEDUP_REMOVED lines=11> */
[----:B------:R0:W4:Y:S01]  /*7240*/  LDG.E R12, desc[UR36][R20.64+0x20] ;  /* 0x00002024140c7981 */ /* 0x000122000c1e1900 */
[----:B------:R-:W-:Y:S01]  /*7250*/  IMAD.MOV.U32 R13, RZ, RZ, 0x50 ;  /* 0x00000050ff0d7424 */ /* 0x000fe200078e00ff */
[----:B------:R-:W-:-:S04]  /*7260*/  IADD3 R22, PT, PT, R43, -UR39, RZ ;  /* 0x800000272b167c10 */ /* 0x000fc8000fffe0ff */
[----:B------:R-:W-:-:S05]  /*7270*/  LEA R22, R22, R39, 0x1 ;  /* 0x0000002716167211 */ /* 0x000fca00078e08ff */
[----:B0-----:R-:W0:Y:S04]  /*7280*/  LDS.U16 R20, [R22] ;  /* 0x0000000016147984 */ /* 0x001e280000000400 */
[----:B---3--:R-:W1:Y:S01]  /*7290*/  LDS.U16 R26, [R22+0x10] ;  /* 0x00001000161a7984 */ /* 0x008e620000000400 */
[----:B--2---:R-:W-:-:S04]  /*72a0*/  IMAD R8, R44, R8, R43 ;  /* 0x000000082c087224 */ /* 0x004fc800078e022b */
[----:B------:R-:W-:Y:S02]  /*72b0*/  IMAD R9, R8, 0x50, RZ ;  /* 0x0000005008097824 */ /* 0x000fe400078e02ff */
[----:B----4-:R-:W-:Y:S02]  /*72c0*/  IMAD R12, R44, R12, R43 ;  /* 0x0000000c2c0c7224 */ /* 0x010fe400078e022b */
[----:B------:R-:W-:-:S04]  /*72d0*/  IMAD.WIDE R8, R9, 0x2, R2 ;  /* 0x0000000209087825 */ /* 0x000fc800078e0202 */
[----:B------:R-:W-:Y:S02]  /*72e0*/  IMAD R13, R12, R13, 0x280 ;  /* 0x000002800c0d7424 */ /* 0x000fe400078e020d */
[----:B------:R-:W2:Y:S02]  /*72f0*/  LDG.E.128 R8, desc[UR36][R8.64] ;  /* 0x0000002408087981 */ /* 0x000ea4000c1e1d00 */
[----:B------:R-:W-:-:S06]  /*7300*/  IMAD.WIDE R12, R13, 0x2, R2 ;  /* 0x000000020d0c7825 */ /* 0x000fcc00078e0202 */
[----:B------:R-:W3:Y:S01]  /*7310*/  LDG.E.128 R12, desc[UR36][R12.64] ;  /* 0x000000240c0c7981 */ /* 0x000ee2000c1e1d00 */
[----:B0-----:R-:W-:Y:S02]  /*7320*/  HADD2.F32 R20, -RZ, R20.H0_H0 ;  /* 0x20000014ff147230 */ /* 0x001fe40000004100 */
[----:B-1----:R-:W-:Y:S02]  /*7330*/  HADD2.F32 R26, -RZ, R26.H0_H0 ;  /* 0x2000001aff1a7230 */ /* 0x002fe40000004100 */
[----:B------:R-:W-:Y:S02]  /*7340*/  VIADD R43, R43, 0x10 ;  /* 0x000000102b2b7836 */ /* 0x000fe40000000000 */
[--C-:B--2---:R-:W-:Y:S02]  /*7350*/  HADD2.F32 R21, -RZ, R8.reuse.H0_H0 ;  /* 0x20000008ff157230 */ /* 0x104fe40000004100 */
[----:B------:R-:W-:Y:S02]  /*7360*/  HADD2.F32 R23, -RZ, R8.H1_H1 ;  /* 0x30000008ff177230 */ /* 0x000fe40000004100 */
[----:B------:R-:W-:-:S02]  /*7370*/  HADD2.F32 R25, -RZ, R9.H0_H0 ;  /* 0x20000009ff197230 */ /* 0x000fc40000004100 */
[C---:B------:R-:W-:Y:S01]  /*7380*/  FFMA.FTZ R21, R20.reuse, R21, R35 ;  /* 0x0000001514157223 */ /* 0x040fe20000010023 */
[----:B------:R-:W-:Y:S02]  /*7390*/  HADD2.F32 R8, -RZ, R9.H1_H1 ;  /* 0x30000009ff087230 */ /* 0x000fe40000004100 */
[C---:B------:R-:W-:Y:S01]  /*73a0*/  FFMA.FTZ R23, R20.reuse, R23, R36 ;  /* 0x0000001714177223 */ /* 0x040fe20000010024 */
[--C-:B------:R-:W-:Y:S02]  /*73b0*/  HADD2.F32 R9, -RZ, R10.reuse.H0_H0 ;  /* 0x2000000aff097230 */ /* 0x100fe40000004100 */
[C---:B------:R-:W-:Y:S01]  /*73c0*/  FFMA.FTZ R25, R20.reuse, R25, R38 ;  /* 0x0000001914197223 */ /* 0x040fe20000010026 */
[----:B------:R-:W-:Y:S02]  /*73d0*/  HADD2.F32 R27, -RZ, R11.H0_H0 ;  /* 0x2000000bff1b7230 */ /* 0x000fe40000004100 */
[----:B------:R-:W-:Y:S01]  /*73e0*/  FFMA.FTZ R8, R20, R8, R19 ;  /* 0x0000000814087223 */ /* 0x000fe20000010013 */
[----:B------:R-:W-:-:S02]  /*73f0*/  HADD2.F32 R10, -RZ, R10.H1_H1 ;  /* 0x3000000aff0a7230 */ /* 0x000fc40000004100 */
[C---:B------:R-:W-:Y:S01]  /*7400*/  FFMA.FTZ R9, R20.reuse, R9, R28 ;  /* 0x0000000914097223 */ /* 0x040fe2000001001c */
[----:B------:R-:W-:Y:S02]  /*7410*/  HADD2.F32 R24, -RZ, R11.H1_H1 ;  /* 0x3000000bff187230 */ /* 0x000fe40000004100 */
        /* <DEDUP_REMOVED lines=15> */
[----:B------:R-:W-:Y:S02]  /*7510*/  HADD2.F32 R15, -RZ, R15.H1_H1 ;  /* 0x3000000fff0f7230 */ /* 0x000fe40000004100 */
[C---:B------:R-:W-:Y:S01]  /*7520*/  FFMA.FTZ R28, R26.reuse, R28, R9 ;  /* 0x0000001c1a1c7223 */ /* 0x040fe20000010009 */
[C---:B------:R-:W-:Y:S02]  /*7530*/  FFMA.FTZ R29, R26.reuse, R29, R10 ;  /* 0x0000001d1a1d7223 */ /* 0x040fe4000001000a */
[----:B------:R-:W-:-:S07]  /*7540*/  FFMA.FTZ R31, R26, R15, R24 ;  /* 0x0000000f1a1f7223 */ /* 0x000fce0000010018 */
.L_x_2706:
[----:B------:R-:W-:Y:S05]  /*7550*/  BSYNC.RECONVERGENT B2 ;  /* 0x0000000000027941 */ /* 0x000fea0003800200 */
.L_x_2705:
[----:B------:R-:W-:Y:S05]  /*7560*/  @P0 BRA `(.L_x_2701) ;  /* 0x0000000000780947 */ /* 0x000fea0003800000 */
[----:B------:R-:W0:Y:S01]  /*7570*/  LDCU.64 UR10, c[0x0][0x3c8] ;  /* 0x00007900ff0a77ac */ /* 0x000e220008000a00 */
[----:B------:R-:W-:-:S04]  /*7580*/  IADD3 R8, P0, PT, R43, UR6, RZ ;  /* 0x000000062b087c10 */ /* 0x000fc8000ff1e0ff */
[----:B------:R-:W-:Y:S02]  /*7590*/  IADD3.X R9, PT, PT, RZ, UR12, RZ, P0, !PT ;  /* 0x0000000cff097c10 */ /* 0x000fe400087fe4ff */
[----:B0-----:R-:W-:-:S04]  /*75a0*/  LEA R12, P0, R8, UR10, 0x2 ;  /* 0x0000000a080c7c11 */ /* 0x001fc8000f8010ff */
[----:B------:R-:W-:-:S05]  /*75b0*/  LEA.HI.X R13, R8, UR11, R9, 0x2, P0 ;  /* 0x0000000b080d7c11 */ /* 0x000fca00080f1409 */
[----:B------:R-:W2:Y:S01]  /*75c0*/  LDG.E R12, desc[UR36][R12.64] ;  /* 0x000000240c0c7981 */ /* 0x000ea2000c1e1900 */
[----:B------:R-:W-:-:S05]  /*75d0*/  IADD3 R14, PT, PT, R43, -UR39, RZ ;  /* 0x800000272b0e7c10 */ /* 0x000fca000fffe0ff */
[----:B------:R-:W-:-:S06]  /*75e0*/  IMAD R14, R14, 0x2, R39 ;  /* 0x000000020e0e7824 */ /* 0x000fcc00078e0227 */
[----:B------:R-:W0:Y:S01]  /*75f0*/  LDS.U16 R14, [R14] ;  /* 0x000000000e0e7984 */ /* 0x000e220000000400 */
[----:B--2---:R-:W-:-:S04]  /*7600*/  IMAD R44, R44, R12, R43 ;  /* 0x0000000c2c2c7224 */ /* 0x004fc800078e022b */
[----:B------:R-:W-:-:S04]  /*7610*/  IMAD R9, R44, 0x50, RZ ;  /* 0x000000502c097824 */ /* 0x000fc800078e02ff */
[----:B------:R-:W-:-:S06]  /*7620*/  IMAD.WIDE R8, R9, 0x2, R2 ;  /* 0x0000000209087825 */ /* 0x000fcc00078e0202 */
[----:B------:R-:W2:Y:S01]  /*7630*/  LDG.E.128 R8, desc[UR36][R8.64] ;  /* 0x0000002408087981 */ /* 0x000ea2000c1e1d00 */
[----:B0-----:R-:W-:Y:S02]  /*7640*/  HADD2.F32 R20, -RZ, R14.H0_H0 ;  /* 0x2000000eff147230 */ /* 0x001fe40000004100 */
        /* <DEDUP_REMOVED lines=16> */
.L_x_2701:
[----:B------:R-:W-:Y:S05]  /*7750*/  BSYNC.RECONVERGENT B1 ;  /* 0x0000000000017941 */ /* 0x000fea0003800200 */
.L_x_2700:
[----:B------:R-:W-:Y:S01]  /*7760*/  ISETP.GE.AND P0, PT, R40, UR40, PT ;  /* 0x0000002828007c0c */ /* 0x000fe2000bf06270 */
[----:B------:R-:W-:-:S12]  /*7770*/  BSSY.RECONVERGENT B1, `(.L_x_2707) ;  /* 0x0000130000017945 */ /* 0x000fd80003800200 */
[----:B------:R-:W-:Y:S05]  /*7780*/  @P0 BRA `(.L_x_2708) ;  /* 0x0000001000b80947 */ /* 0x000fea0003800000 */
[----:B------:R-:W-:Y:S01]  /*7790*/  HFMA2 R9, -RZ, RZ, 0, 4.76837158203125e-07 ;  /* 0x00000008ff097431 */ /* 0x000fe200000001ff */
[----:B------:R-:W-:Y:S01]  /*77a0*/  ULOP3.LUT UR7, URZ, UR39, URZ, 0x33, !UPT ;  /* 0x00000027ff077292 */ /* 0x000fe2000f8e33ff */
[----:B------:R-:W-:Y:S01]  /*77b0*/  BSSY.RECONVERGENT B2, `(.L_x_2709) ;  /* 0x0000048000027945 */ /* 0x000fe20003800200 */
[----:B------:R-:W0:Y:S02]  /*77c0*/  LDCU UR4, c[0x0][0x3f8] ;  /* 0x00007f00ff0477ac */ /* 0x000e240008000800 */
[----:B------:R-:W-:-:S04]  /*77d0*/  VIADDMNMX R9, R40, R9, UR40, !PT ;  /* 0x0000002828097e46 */ /* 0x000fc8000f800109 */
[----:B------:R-:W-:-:S04]  /*77e0*/  IADD3 R24, PT, PT, -R34, UR7, R9 ;  /* 0x0000000722187c10 */ /* 0x000fc8000fffe109 */
[----:B------:R-:W-:Y:S01]  /*77f0*/  LOP3.LUT R8, R24, 0x18, RZ, 0xc0, !PT ;  /* 0x0000001818087812 */ /* 0x000fe200078ec0ff */
[----:B0-----:R-:W-:-:S03]  /*7800*/  IMAD R12, R37, UR4, RZ ;  /* 0x00000004250c7c24 */ /* 0x001fc6000f8e02ff */
[----:B------:R-:W-:-:S13]  /*7810*/  ISETP.NE.AND P0, PT, R8, 0x18, PT ;  /* 0x000000180800780c */ /* 0x000fda0003f05270 */
[----:B------:R-:W-:Y:S05]  /*7820*/  @!P0 BRA `(.L_x_2710) ;  /* 0x0000000400008947 */ /* 0x000fea0003800000 */
[----:B------:R-:W0:Y:S01]  /*7830*/  LDC R37, c[0x0][0x3f4] ;  /* 0x0000fd00ff257b82 */ /* 0x000e220000000800 */
[----:B------:R-:W-:Y:S02]  /*7840*/  LEA.HI R8, R24, 0x1, RZ, 0x1d ;  /* 0x0000000118087811 */ /* 0x000fe400078fe8ff */
[----:B------:R-:W-:Y:S02]  /*7850*/  LEA R9, R34, UR5, 0x1 ;  /* 0x0000000522097c11 */ /* 0x000fe4000f8e08ff */
[----:B------:R-:W-:Y:S02]  /*7860*/  LOP3.LUT R8, R8, 0x3, RZ, 0xc0, !PT ;  /* 0x0000000308087812 */ /* 0x000fe400078ec0ff */
[----:B------:R-:W-:-:S03]  /*7870*/  IADD3 R42, PT, PT, R42, R9, RZ ;  /* 0x000000092a2a7210 */ /* 0x000fc60007ffe0ff */
[----:B------:R-:W-:-:S07]  /*7880*/  IMAD.MOV R13, RZ, RZ, -R8 ;  /* 0x000000ffff0d7224 */ /* 0x000fce00078e0a08 */
.L_x_2713:
        /* <DEDUP_REMOVED lines=11> */
[----:B0-----:R-:W-:-:S06]  /*7940*/  IADD3 R14, PT, PT, R10, 0xffffffe, RZ ;  /* 0x0ffffffe0a0e7810 */ /* 0x001fcc0007ffe0ff */
[----:B------:R-:W0:Y:S02]  /*7950*/  F2I.FTZ.U32.TRUNC.NTZ R9, R14 ;  /* 0x0000000e00097305 */ /* 0x000e24000021f000 */
[----:B0-----:R-:W-:-:S04]  /*7960*/  IMAD.MOV R8, RZ, RZ, -R9 ;  /* 0x000000ffff087224 */ /* 0x001fc800078e0a09 */
[----:B------:R-:W-:Y:S01]  /*7970*/  IMAD R15, R8, R11, RZ ;  /* 0x0000000b080f7224 */ /* 0x000fe200078e02ff */
[----:B------:R-:W-:-:S05]  /*7980*/  MOV R8, RZ ;  /* 0x000000ff00087202 */ /* 0x000fca0000000f00 */
[----:B------:R-:W-:Y:S01]  /*7990*/  IMAD.HI.U32 R8, R9, R15, R8 ;  /* 0x0000000f09087227 */ /* 0x000fe200078e0008 */
[----:B------:R-:W-:Y:S02]  /*79a0*/  MOV R9, R20 ;  /* 0x0000001400097202 */ /* 0x000fe40000000f00 */
[----:B------:R-:W0:Y:S03]  /*79b0*/  LDS.U16 R20, [R42] ;  /* 0x000000002a147984 */ /* 0x000e260000000400 */
        /* <DEDUP_REMOVED lines=11> */
[----:B------:R-:W-:-:S04]  /*7a70*/  LEA R14, P1, R9, UR16, 0x2 ;  /* 0x00000010090e7c11 */ /* 0x000fc8000f8210ff */
[----:B------:R-:W-:-:S06]  /*7a80*/  LEA.HI.X R15, R9, UR17, R10, 0x2, P1 ;  /* 0x00000011090f7c11 */ /* 0x000fcc00088f140a */
[----:B------:R-:W2:Y:S02]  /*7a90*/  LDG.E R15, desc[UR36][R14.64] ;  /* 0x000000240e0f7981 */ /* 0x000ea4000c1e1900 */
[----:B--2---:R-:W-:-:S04]  /*7aa0*/  IMAD R8, R12, R15, R8 ;  /* 0x0000000f0c087224 */ /* 0x004fc800078e0208 */
[----:B------:R-:W-:-:S04]  /*7ab0*/  IMAD R9, R8, 0x50, RZ ;  /* 0x0000005008097824 */ /* 0x000fc800078e02ff */
[----:B------:R-:W-:-:S06]  /*7ac0*/  IMAD.WIDE R8, R9, 0x2, R2 ;  /* 0x0000000209087825 */ /* 0x000fcc00078e0202 */
[----:B------:R-:W2:Y:S01]  /*7ad0*/  LDG.E.128 R8, desc[UR36][R8.64] ;  /* 0x0000002408087981 */ /* 0x000ea2000c1e1d00 */
[----:B0-----:R-:W-:Y:S02]  /*7ae0*/  HADD2.F32 R20, -RZ, R20.H0_H0 ;  /* 0x20000014ff147230 */ /* 0x001fe40000004100 */
[----:B--2---:R-:W-:Y:S02]  /*7af0*/  HADD2.F32 R15, -RZ, R10.H0_H0 ;  /* 0x2000000aff0f7230 */ /* 0x004fe40000004100 */
[--C-:B------:R-:W-:Y:S02]  /*7b00*/  HADD2.F32 R21, -RZ, R8.reuse.H0_H0 ;  /* 0x20000008ff157230 */ /* 0x100fe40000004100 */
[----:B------:R-:W-:Y:S02]  /*7b10*/  HADD2.F32 R23, -RZ, R8.H1_H1 ;  /* 0x30000008ff177230 */ /* 0x000fe40000004100 */
[----:B------:R-:W-:Y:S01]  /*7b20*/  FFMA.FTZ R28, R20, R15, R28 ;  /* 0x0000000f141c7223 */ /* 0x000fe2000001001c */
[----:B------:R-:W-:-:S02]  /*7b30*/  HADD2.F32 R25, -RZ, R9.H0_H0 ;  /* 0x20000009ff197230 */ /* 0x000fc40000004100 */
[C---:B------:R-:W-:Y:S01]  /*7b40*/  FFMA.FTZ R35, R20.reuse, R21, R35 ;  /* 0x0000001514237223 */ /* 0x040fe20000010023 */
[----:B------:R-:W-:Y:S02]  /*7b50*/  HADD2.F32 R22, -RZ, R9.H1_H1 ;  /* 0x30000009ff167230 */ /* 0x000fe40000004100 */
[C---:B------:R-:W-:Y:S01]  /*7b60*/  FFMA.FTZ R36, R20.reuse, R23, R36 ;  /* 0x0000001714247223 */ /* 0x040fe20000010024 */
[----:B------:R-:W-:Y:S02]  /*7b70*/  HADD2.F32 R10, -RZ, R10.H1_H1 ;  /* 0x3000000aff0a7230 */ /* 0x000fe40000004100 */
[C---:B------:R-:W-:Y:S01]  /*7b80*/  FFMA.FTZ R38, R20.reuse, R25, R38 ;  /* 0x0000001914267223 */ /* 0x040fe20000010026 */
[--C-:B---3--:R-:W-:Y:S02]  /*7b90*/  HADD2.F32 R27, -RZ, R11.reuse.H0_H0 ;  /* 0x2000000bff1b7230 */ /* 0x108fe40000004100 */
[----:B------:R-:W-:Y:S01]  /*7ba0*/  FFMA.FTZ R19, R20, R22, R19 ;  /* 0x0000001614137223 */ /* 0x000fe20000010013 */
[----:B------:R-:W-:-:S02]  /*7bb0*/  HADD2.F32 R14, -RZ, R11.H1_H1 ;  /* 0x3000000bff0e7230 */ /* 0x000fc40000004100 */
[C---:B------:R-:W-:Y:S01]  /*7bc0*/  FFMA.FTZ R29, R20.reuse, R10, R29 ;  /* 0x0000000a141d7223 */ /* 0x040fe2000001001d */
[C---:B------:R-:W-:Y:S02]  /*7bd0*/  FFMA.FTZ R30, R20.reuse, R27, R30 ;  /* 0x0000001b141e7223 */ /* 0x040fe4000001001e */
[----:B------:R-:W-:-:S07]  /*7be0*/  FFMA.FTZ R31, R20, R14, R31 ;  /* 0x0000000e141f7223 */ /* 0x000fce000001001f */
.L_x_2712:
[----:B------:R-:W-:Y:S05]  /*7bf0*/  BSYNC.RECONVERGENT B3 ;  /* 0x0000000000037941 */ /* 0x000fea0003800200 */
.L_x_2711:
[----:B------:R-:W-:Y:S01]  /*7c00*/  IADD3 R40, PT, PT, R40, 0x8, RZ ;  /* 0x0000000828287810 */ /* 0x000fe20007ffe0ff */
[----:B------:R-:W-:Y:S01]  /*7c10*/  VIADD R42, R42, 0x10 ;  /* 0x000000102a2a7836 */ /* 0x000fe20000000000 */
[----:B------:R-:W-:Y:S06]  /*7c20*/  @P0 BRA `(.L_x_2713) ;  /* 0xfffffffc00180947 */ /* 0x000fec000383ffff */
.L_x_2710:
[----:B------:R-:W-:Y:S05]  /*7c30*/  BSYNC.RECONVERGENT B2 ;  /* 0x0000000000027941 */ /* 0x000fea0003800200 */
.L_x_2709:
[----:B------:R-:W-:-:S13]  /*7c40*/  ISETP.GE.U32.AND P0, PT, R24, 0x18, PT ;  /* 0x000000181800780c */ /* 0x000fda0003f06070 */
[----:B------:R-:W-:Y:S05]  /*7c50*/  @!P0 BRA `(.L_x_2708) ;  /* 0x0000000c00848947 */ /* 0x000fea0003800000 */
[----:B------:R-:W0:Y:S02]  /*7c60*/  LDC R37, c[0x0][0x3f4] ;  /* 0x0000fd00ff257b82 */ /* 0x000e240000000800 */
.L_x_2722:
[CC--:B0-----:R-:W-:Y:S01]  /*7c70*/  ISETP.GE.AND P3, PT, R40.reuse, R37.reuse, PT ;  /* 0x000000252800720c */ /* 0x0c1fe20003f66270 */
[C---:B------:R-:W-:Y:S01]  /*7c80*/  VIADD R14, R40.reuse, 0x18 ;  /* 0x00000018280e7836 */ /* 0x040fe20000000000 */
[C---:B------:R-:W-:Y:S01]  /*7c90*/  IADD3 R42, PT, PT, R40.reuse, 0x8, RZ ;  /* 0x00000008282a7810 */ /* 0x040fe20007ffe0ff */
[----:B------:R-:W-:Y:S01]  /*7ca0*/  BSSY.RECONVERGENT B2, `(.L_x_2714) ;  /* 0x000003a000027945 */ /* 0x000fe20003800200 */
[C---:B------:R-:W-:Y:S02]  /*7cb0*/  IADD3 R20, PT, PT, R40.reuse, 0x10, RZ ;  /* 0x0000001028147810 */ /* 0x040fe40007ffe0ff */
[----:B------:R-:W-:Y:S02]  /*7cc0*/  IADD3 R8, PT, PT, R40, -UR39, RZ ;  /* 0x8000002728087c10 */ /* 0x000fe4000fffe0ff */
[-C--:B------:R-:W-:Y:S02]  /*7cd0*/  ISETP.GE.AND P2, PT, R42, R37.reuse, PT ;  /* 0x000000252a00720c */ /* 0x080fe40003f46270 */
[----:B------:R-:W-:-:S02]  /*7ce0*/  ISETP.GE.AND P0, PT, R20, R37, PT ;  /* 0x000000251400720c */ /* 0x000fc40003f06270 */
[----:B------:R-:W-:Y:S02]  /*7cf0*/  ISETP.GE.AND P1, PT, R14, R37, PT ;  /* 0x000000250e00720c */ /* 0x000fe40003f26270 */
[----:B------:R-:W-:Y:S01]  /*7d00*/  LEA R13, R8, R39, 0x1 ;  /* 0x00000027080d7211 */ /* 0x000fe200078e08ff */
[----:B------:R-:W-:Y:S10]  /*7d10*/  @!P3 BRA `(.L_x_2715) ;  /* 0x0000000000c8b947 */ /* 0x000ff40003800000 */
[----:B------:R-:W-:Y:S01]  /*7d20*/  IABS R11, R37 ;  /* 0x00000025000b7213 */ /* 0x000fe20000000000 */
[----:B------:R-:W0:Y:S01]  /*7d30*/  LDCU.64 UR10, c[0x0][0x3c8] ;  /* 0x00007900ff0a77ac */ /* 0x000e220008000a00 */
[----:B------:R-:W-:Y:S02]  /*7d40*/  IABS R22, R40 ;  /* 0x0000002800167213 */ /* 0x000fe40000000000 */
[----:B------:R-:W1:Y:S01]  /*7d50*/  I2F.RP R10, R11 ;  /* 0x0000000b000a7306 */ /* 0x000e620000209400 */
[----:B------:R-:W-:Y:S02]  /*7d60*/  ISETP.GE.AND P4, PT, R40, RZ, PT ;  /* 0x000000ff2800720c */ /* 0x000fe40003f86270 */
[----:B------:R-:W-:-:S05]  /*7d70*/  ISETP.NE.AND P5, PT, R37, RZ, PT ;  /* 0x000000ff2500720c */ /* 0x000fca0003fa5270 */
[----:B-1----:R-:W1:Y:S02]  /*7d80*/  MUFU.RCP R10, R10 ;  /* 0x0000000a000a7308 */ /* 0x002e640000001000 */
[----:B-1----:R-:W-:-:S06]  /*7d90*/  VIADD R15, R10, 0xffffffe ;  /* 0x0ffffffe0a0f7836 */ /* 0x002fcc0000000000 */
[----:B------:R1:W2:Y:S02]  /*7da0*/  F2I.FTZ.U32.TRUNC.NTZ R9, R15 ;  /* 0x0000000f00097305 */ /* 0x0002a4000021f000 */
[----:B-1----:R-:W1:Y:S01]  /*7db0*/  LDS.U16 R15, [R13] ;  /* 0x000000000d0f7984 */ /* 0x002e620000000400 */
        /* <DEDUP_REMOVED lines=15> */
[----:B------:R-:W-:Y:S02]  /*7eb0*/  IADD3.X R10, PT, PT, RZ, UR12, RZ, P3, !PT ;  /* 0x0000000cff0a7c10 */ /* 0x000fe40009ffe4ff */
[----:B0-----:R-:W-:-:S04]  /*7ec0*/  LEA R22, P3, R9, UR10, 0x2 ;  /* 0x0000000a09167c11 */ /* 0x001fc8000f8610ff */
[----:B------:R-:W-:-:S06]  /*7ed0*/  LEA.HI.X R23, R9, UR11, R10, 0x2, P3 ;  /* 0x0000000b09177c11 */ /* 0x000fcc00098f140a */
[----:B------:R-:W2:Y:S02]  /*7ee0*/  LDG.E R23, desc[UR36][R22.64] ;  /* 0x0000002416177981 */ /* 0x000ea4000c1e1900 */
[----:B--2---:R-:W-:-:S04]  /*7ef0*/  IMAD R8, R12, R23, R8 ;  /* 0x000000170c087224 */ /* 0x004fc800078e0208 */
[----:B------:R-:W-:-:S04]  /*7f00*/  IMAD R9, R8, 0x50, RZ ;  /* 0x0000005008097824 */ /* 0x000fc800078e02ff */
[----:B------:R-:W-:-:S06]  /*7f10*/  IMAD.WIDE R8, R9, 0x2, R2 ;  /* 0x0000000209087825 */ /* 0x000fcc00078e0202 */
[----:B------:R-:W2:Y:S01]  /*7f20*/  LDG.E.128 R8, desc[UR36][R8.64] ;  /* 0x0000002408087981 */ /* 0x000ea2000c1e1d00 */
[----:B-1----:R-:W-:Y:S02]  /*7f30*/  HADD2.F32 R24, -RZ, R15.H0_H0 ;  /* 0x2000000fff187230 */ /* 0x002fe40000004100 */
[----:B--2---:R-:W-:Y:S02]  /*7f40*/  HADD2.F32 R23, -RZ, R10.H0_H0 ;  /* 0x2000000aff177230 */ /* 0x004fe40000004100 */
[--C-:B------:R-:W-:Y:S02]  /*7f50*/  HADD2.F32 R15, -RZ, R8.reuse.H0_H0 ;  /* 0x20000008ff0f7230 */ /* 0x100fe40000004100 */
[----:B------:R-:W-:Y:S02]  /*7f60*/  HADD2.F32 R21, -RZ, R8.H1_H1 ;  /* 0x30000008ff157230 */ /* 0x000fe40000004100 */
[----:B------:R-:W-:Y:S01]  /*7f70*/  FFMA.FTZ R28, R24, R23, R28 ;  /* 0x00000017181c7223 */ /* 0x000fe2000001001c */
[----:B------:R-:W-:-:S02]  /*7f80*/  HADD2.F32 R25, -RZ, R9.H0_H0 ;  /* 0x20000009ff197230 */ /* 0x000fc40000004100 */
[C---:B------:R-:W-:Y:S01]  /*7f90*/  FFMA.FTZ R35, R24.reuse, R15, R35 ;  /* 0x0000000f18237223 */ /* 0x040fe20000010023 */
[----:B---3--:R-:W-:Y:S02]  /*7fa0*/  HADD2.F32 R26, -RZ, R9.H1_H1 ;  /* 0x30000009ff1a7230 */ /* 0x008fe40000004100 */
        /* <DEDUP_REMOVED lines=9> */
.L_x_2715:
[----:B------:R-:W-:Y:S05]  /*8040*/  BSYNC.RECONVERGENT B2 ;  /* 0x0000000000027941 */ /* 0x000fea0003800200 */
.L_x_2714:
[----:B------:R-:W-:Y:S04]  /*8050*/  BSSY.RECONVERGENT B2, `(.L_x_2716) ;  /* 0x0000034000027945 */ /* 0x000fe80003800200 */
[----:B------:R-:W-:Y:S05]  /*8060*/  @!P2 BRA `(.L_x_2717) ;  /* 0x0000000000c8a947 */ /* 0x000fea0003800000 */
        /* <DEDUP_REMOVED lines=9> */
[----:B-1----:R-:W1:Y:S01]  /*8100*/  LDS.U16 R15, [R13+0x10] ;  /* 0x000010000d0f7984 */ /* 0x002e620000000400 */
        /* <DEDUP_REMOVED lines=40> */
.L_x_2717:
[----:B------:R-:W-:Y:S05]  /*8390*/  BSYNC.RECONVERGENT B2 ;  /* 0x0000000000027941 */ /* 0x000fea0003800200 */
.L_x_2716:
        /* <DEDUP_REMOVED lines=52> */
.L_x_2719:
[----:B------:R-:W-:Y:S05]  /*86e0*/  BSYNC.RECONVERGENT B2 ;  /* 0x0000000000027941 */ /* 0x000fea0003800200 */
.L_x_2718:
[----:B------:R-:W-:Y:S04]  /*86f0*/  BSSY.RECONVERGENT B2, `(.L_x_2720) ;  /* 0x0000034000027945 */ /* 0x000fe80003800200 */
[----:B------:R-:W-:Y:S05]  /*8700*/  @!P1 BRA `(.L_x_2721) ;  /* 0x0000000000c89947 */ /* 0x000fea0003800000 */
[----:B------:R-:W-:Y:S01]  /*8710*/  IABS R11, R37 ;  /* 0x00000025000b7213 */ /* 0x000fe20000000000 */
[----:B------:R-:W0:Y:S01]  /*8720*/  LDCU.64 UR10, c[0x0][0x3c8] ;  /* 0x00007900ff0a77ac */ /* 0x000e220008000a00 */
[----:B------:R-:W-:Y:S01]  /*8730*/  IABS R20, R14 ;  /* 0x0000000e00147213 */ /* 0x000fe20000000000 */
[----:B------:R-:W1:Y:S01]  /*8740*/  LDS.U16 R13, [R13+0x30] ;  /* 0x000030000d0d7984 */ /* 0x000e620000000400 */
        /* <DEDUP_REMOVED lines=46> */
.L_x_2721:
[----:B------:R-:W-:Y:S05]  /*8a30*/  BSYNC.RECONVERGENT B2 ;  /* 0x0000000000027941 */ /* 0x000fea0003800200 */
.L_x_2720:
[----:B------:R-:W-:-:S05]  /*8a40*/  VIADD R40, R40, 0x20 ;  /* 0x0000002028287836 */ /* 0x000fca0000000000 */
[----:B------:R-:W-:-:S13]  /*8a50*/  ISETP.GE.AND P0, PT, R40, UR40, PT ;  /* 0x0000002828007c0c */ /* 0x000fda000bf06270 */
[----:B------:R-:W-:Y:S05]  /*8a60*/  @!P0 BRA `(.L_x_2722) ;  /* 0xfffffff000808947 */ /* 0x000fea000383ffff */
.L_x_2708:
[----:B------:R-:W-:Y:S05]  /*8a70*/  BSYNC.RECONVERGENT B1 ;  /* 0x0000000000017941 */ /* 0x000fea0003800200 */
.L_x_2707:
        /* <DEDUP_REMOVED lines=11> */
[----:B0-----:R0:W4:Y:S01]  /*8b30*/  LDG.E R8, desc[UR36][R8.64+0x8] ;  /* 0x0000082408087981 */ /* 0x001122000c1e1900 */
[----:B--2---:R-:W-:Y:S01]  /*8b40*/  LOP3.LUT R15, R21, 0xff, RZ, 0xc0, !PT ;  /* 0x000000ff150f7812 */ /* 0x004fe200078ec0ff */
[----:B------:R-:W4:Y:S01]  /*8b50*/  I2F.S8 R11, R20 ;  /* 0x00000014000b7306 */ /* 0x000f220000001400 */
        /* <DEDUP_REMOVED lines=9> */
[----:B------:R-:W-:Y:S01]  /*8bf0*/  ISETP.NE.U32.AND P0, PT, R9, RZ, PT ;  /* 0x000000ff0900720c */ /* 0x000fe20003f05070 */
[----:B------:R-:W-:Y:S01]  /*8c00*/  IMAD.MOV.U32 R9, RZ, RZ, R12 ;  /* 0x000000ffff097224 */ /* 0x000fe200078e000c */
[----:B------:R-:W-:Y:S02]  /*8c10*/  SHF.R.U64 R12, R16, 0x7, RZ ;  /* 0x00000007100c7819 */ /* 0x000fe400000012ff */
[----:B------:R-:W-:Y:S01]  /*8c20*/  ISETP.NE.U32.AND.EX P1, PT, RZ, RZ, PT, P1 ;  /* 0x000000ffff00720c */ /* 0x000fe20003f25110 */
[----:B----4-:R-:W-:Y:S01]  /*8c30*/  FMUL.FTZ R11, R8, R11 ;  /* 0x0000000b080b7220 */ /* 0x010fe20000410000 */
[----:B------:R-:W-:Y:S02]  /*8c40*/  ISETP.NE.U32.AND P2, PT, R12, RZ, PT ;  /* 0x000000ff0c00720c */ /* 0x000fe40003f45070 */
[----:B------:R-:W-:Y:S02]  /*8c50*/  ISETP.NE.U32.AND.EX P0, PT, RZ, RZ, PT, P0 ;  /* 0x000000ffff00720c */ /* 0x000fe40003f05100 */
[----:B------:R-:W-:-:S02]  /*8c60*/  ISETP.NE.U32.AND.EX P2, PT, RZ, RZ, PT, P2 ;  /* 0x000000ffff00720c */ /* 0x000fc40003f45120 */
[----:B------:R-:W-:Y:S02]  /*8c70*/  PRMT R10, R20, 0x9910, RZ ;  /* 0x00009910140a7816 */ /* 0x000fe400000000ff */
[----:B------:R-:W-:Y:S02]  /*8c80*/  PRMT R3, R21, 0x9910, RZ ;  /* 0x0000991015037816 */ /* 0x000fe400000000ff */
[----:B------:R-:W-:Y:S02]  /*8c90*/  SHF.R.S32.HI R2, RZ, 0x8, R10 ;  /* 0x00000008ff027819 */ /* 0x000fe4000001140a */
[----:B------:R-:W-:Y:S02]  /*8ca0*/  MOV R10, R3 ;  /* 0x00000003000a7202 */ /* 0x000fe40000000f00 */
[----:B------:R-:W-:Y:S01]  /*8cb0*/  SHF.R.S32.HI R9, RZ, 0x8, R9 ;  /* 0x00000008ff097819 */ /* 0x000fe20000011409 */
[----:B------:R-:W0:Y:S01]  /*8cc0*/  I2F.S16 R3, R2 ;  /* 0x0000000200037306 */ /* 0x000e220000101400 */
[----:B------:R-:W-:-:S02]  /*8cd0*/  SHF.R.S32.HI R25, RZ, 0x18, R21 ;  /* 0x00000018ff197819 */ /* 0x000fc40000011415 */
[----:B------:R-:W-:Y:S02]  /*8ce0*/  @P1 LOP3.LUT R15, R15, 0xffffff00, RZ, 0xfc, !PT ;  /* 0xffffff000f0f1812 */ /* 0x000fe400078efcff */
[----:B------:R-:W-:Y:S02]  /*8cf0*/  @P0 LOP3.LUT R13, R13, 0xffffff00, RZ, 0xfc, !PT ;  /* 0xffffff000d0d0812 */ /* 0x000fe400078efcff */
[----:B------:R-:W-:Y:S01]  /*8d00*/  SHF.R.S32.HI R10, RZ, 0x8, R10 ;  /* 0x00000008ff0a7819 */ /* 0x000fe2000001140a */
[----:B------:R-:W1:Y:S01]  /*8d10*/  I2F.S16 R9, R9 ;  /* 0x0000000900097306 */ /* 0x000e620000101400 */
[----:B------:R-:W-:Y:S01]  /*8d20*/  @P2 LOP3.LUT R16, R16, 0xffffff00, RZ, 0xfc, !PT ;  /* 0xffffff0010102812 */ /* 0x000fe200078efcff */
[----:B0-----:R-:W-:-:S06]  /*8d30*/  FMUL.FTZ R2, R8, R3 ;  /* 0x0000000308027220 */ /* 0x001fcc0000410000 */
[----:B------:R-:W0:Y:S01]  /*8d40*/  I2F.S16 R25, R25 ;  /* 0x0000001900197306 */ /* 0x000e220000101400 */
[----:B-1----:R-:W-:-:S07]  /*8d50*/  FMUL.FTZ R12, R8, R9 ;  /* 0x00000009080c7220 */ /* 0x002fce0000410000 */
[----:B------:R-:W1:Y:S01]  /*8d60*/  I2F.S16 R21, R10 ;  /* 0x0000000a00157306 */ /* 0x000e620000101400 */
[----:B0-----:R-:W-:-:S07]  /*8d70*/  FMUL.FTZ R14, R8, R25 ;  /* 0x00000019080e7220 */ /* 0x001fce0000410000 */
[----:B------:R-:W0:Y:S01]  /*8d80*/  I2F.S8 R15, R15 ;  /* 0x0000000f000f7306 */ /* 0x000e220000001400 */
[----:B-1----:R-:W-:-:S07]  /*8d90*/  FMUL.FTZ R21, R8, R21 ;  /* 0x0000001508157220 */ /* 0x002fce0000410000 */
[----:B------:R-:W1:Y:S01]  /*8da0*/  I2F.S8 R13, R13 ;  /* 0x0000000d000d7306 */ /* 0x000e620000001400 */
[----:B0-----:R-:W-:-:S07]  /*8db0*/  FMUL.FTZ R10, R8, R15 ;  /* 0x0000000f080a7220 */ /* 0x001fce0000410000 */
[----:B------:R-:W0:Y:S01]  /*8dc0*/  I2F.S8 R23, R16 ;  /* 0x0000001000177306 */ /* 0x000e220000001400 */
[----:B------:R-:W-:Y:S01]  /*8dd0*/  F2FP.F16.F32.PACK_AB R10, R21, R10 ;  /* 0x0000000a150a723e */ /* 0x000fe200000000ff */
[----:B-1----:R-:W-:-:S05]  /*8de0*/  FMUL.FTZ R9, R8, R13 ;  /* 0x0000000d08097220 */ /* 0x002fca0000410000 */
[----:B------:R-:W-:Y:S01]  /*8df0*/  F2FP.F16.F32.PACK_AB R9, R12, R9 ;  /* 0x000000090c09723e */ /* 0x000fe200000000ff */
[----:B0-----:R-:W-:Y:S01]  /*8e00*/  FMUL.FTZ R23, R8, R23 ;  /* 0x0000001708177220 */ /* 0x001fe20000410000 */
[----:B------:R-:W-:-:S04]  /*8e10*/  F2FP.F16.F32.PACK_AB R8, R2, R11 ;  /* 0x0000000b0208723e */ /* 0x000fc800000000ff */
[----:B------:R-:W-:Y:S01]  /*8e20*/  F2FP.F16.F32.PACK_AB R11, R14, R23 ;  /* 0x000000170e0b723e */ /* 0x000fe200000000ff */
[----:B------:R-:W-:Y:S06]  /*8e30*/  BRA `(.L_x_2724) ;  /* 0x00000000000c7947 */ /* 0x000fec0003800000 */
.L_x_2723:
[----:B------:R-:W0:Y:S02]  /*8e40*/  LDC.64 R8, c[0x0][0x3a8] ;  /* 0x0000ea00ff087b82 */ /* 0x000e240000000a00 */
[----:B0-----:R-:W-:-:S06]  /*8e50*/  IMAD.WIDE R8, R3, 0x2, R8 ;  /* 0x0000000203087825 */ /* 0x001fcc00078e0208 */
[----:B------:R-:W5:Y:S02]  /*8e60*/  LDG.E.128 R8, desc[UR36][R8.64] ;  /* 0x0000002408087981 */ /* 0x000f64000c1e1d00 */
.L_x_2724:
[----:B------:R-:W0:Y:S02]  /*8e70*/  LDCU.64 UR10, c[0x0][0x460] ;  /* 0x00008c00ff0a77ac */ /* 0x000e240008000a00 */
[----:B0-----:R-:W-:-:S04]  /*8e80*/  ISETP.NE.U32.AND P0, PT, RZ, UR10, PT ;  /* 0x0000000aff007c0c */ /* 0x001fc8000bf05070 */
[----:B------:R-:W-:Y:S01]  /*8e90*/  ISETP.NE.AND.EX P0, PT, RZ, UR11, PT, P0 ;  /* 0x0000000bff007c0c */ /* 0x000fe2000bf05300 */
[----:B------:R-:W0:-:S12]  /*8ea0*/  LDCU.64 UR10, c[0x0][0x3c0] ;  /* 0x00007800ff0a77ac */ /* 0x000e180008000a00 */
[----:B------:R-:W1:Y:S08]  /*8eb0*/  @P0 LDC R2, c[0x0][0x3f8] ;  /* 0x0000fe00ff020b82 */ /* 0x000e700000000800 */
[----:B------:R-:W2:Y:S01]  /*8ec0*/  @P0 LDC.64 R12, c[0x0][0x458] ;  /* 0x00011600ff0c0b82 */ /* 0x000ea20000000a00 */
[----:B-1----:R-:W-:-:S04]  /*8ed0*/  @P0 IMAD R18, R17, R2, R18 ;  /* 0x0000000211120224 */ /* 0x002fc800078e0212 */
[----:B------:R-:W-:-:S04]  /*8ee0*/  @P0 IMAD R3, R18, 0x50, R33 ;  /* 0x0000005012030824 */ /* 0x000fc800078e0221 */
[----:B--2---:R-:W-:-:S06]  /*8ef0*/  @P0 IMAD.WIDE R12, R3, 0x2, R12 ;  /* 0x00000002030c0825 */ /* 0x004fcc00078e020c */
[----:B------:R-:W2:Y:S01]  /*8f00*/  @P0 LDG.E.128 R12, desc[UR36][R12.64] ;  /* 0x000000240c0c0981 */ /* 0x000ea2000c1e1d00 */
[----:B------:R-:W-:Y:S01]  /*8f10*/  MOV R2, UR8 ;  /* 0x0000000800027c02 */ /* 0x000fe20008000f00 */
[----:B------:R-:W-:Y:S01]  /*8f20*/  UIMAD UR4, UR38, 0x50, URZ ;  /* 0x00000050260478a4 */ /* 0x000fe2000f8e02ff */
[----:B------:R-:W-:Y:S02]  /*8f30*/  IMAD R37, R32, R37, R33 ;  /* 0x0000002520257224 */ /* 0x000fe400078e0221 */
[----:B-----5:R-:W-:Y:S01]  /*8f40*/  HFMA2 R4, R8, 1, 1, R4 ;  /* 0x3c003c0008047831 */ /* 0x020fe20000000004 */
[----:B------:R-:W-:Y:S01]  /*8f50*/  LEA R39, R2, R39, 0x1 ;  /* 0x0000002702277211 */ /* 0x000fe200078e08ff */
[----:B------:R-:W-:Y:S02]  /*8f60*/  HFMA2 R6, R10, 1, 1, R6 ;  /* 0x3c003c000a067831 */ /* 0x000fe40000000006 */
[----:B------:R-:W-:Y:S01]  /*8f70*/  HADD2 R5, R9, R5 ;  /* 0x0000000509057230 */ /* 0x000fe20000000000 */
[----:B------:R-:W-:Y:S01]  /*8f80*/  SHF.R.S32.HI R2, RZ, 0x1f, R37 ;  /* 0x0000001fff027819 */ /* 0x000fe20000011425 */
[----:B------:R-:W-:Y:S01]  /*8f90*/  IMAD.U32 R3, RZ, RZ, UR4 ;  /* 0x00000004ff037e24 */ /* 0x000fe2000f8e00ff */
[----:B------:R-:W-:Y:S01]  /*8fa0*/  IADD3 R37, P1, PT, R37, UR4, RZ ;  /* 0x0000000425257c10 */ /* 0x000fe2000ff3e0ff */
[----:B------:R-:W1:Y:S01]  /*8fb0*/  LDS.U16 R39, [R39] ;  /* 0x0000000027277984 */ /* 0x000e620000000400 */
[----:B------:R-:W-:-:S02]  /*8fc0*/  HADD2 R7, R11, R7 ;  /* 0x000000070b077230 */ /* 0x000fc40000000000 */
[----:B------:R-:W-:Y:S02]  /*8fd0*/  LEA.HI.X.SX32 R16, R3, R2, 0x1, P1 ;  /* 0x0000000203107211 */ /* 0x000fe400008f0eff */
[----:B0-----:R-:W-:-:S04]  /*8fe0*/  LEA R2, P1, R37, UR10, 0x1 ;  /* 0x0000000a25027c11 */ /* 0x001fc8000f8208ff */
[----:B------:R-:W-:Y:S01]  /*8ff0*/  LEA.HI.X R3, R37, UR11, R16, 0x1, P1 ;  /* 0x0000000b25037c11 */ /* 0x000fe200088f0c10 */
[----:B-1----:R-:W-:Y:S02]  /*9000*/  HADD2.F32 R8, -RZ, R39.H0_H0 ;  /* 0x20000027ff087230 */ /* 0x002fe40000004100 */
        /* <DEDUP_REMOVED lines=21> */
.L_x_2699:
[----:B------:R-:W-:Y:S05]  /*9160*/  BSYNC.RECONVERGENT B0 ;  /* 0x0000000000007941 */ /* 0x000fea0003800200 */
.L_x_2698:
        /* <DEDUP_REMOVED lines=10> */
[----:B-----5:R-:W-:Y:S02]  /*9210*/  LOP3.LUT R4, R0, 0x3f0, RZ, 0xc0, !PT ;  /* 0x000003f000047812 */ /* 0x020fe400078ec0ff */
        /* <DEDUP_REMOVED lines=13> */
.L_x_2726:
[----:B------:R-:W-:Y:S05]  /*92f0*/  WARPSYNC.ALL ;  /* 0x0000000000007948 */ /* 0x000fea0003800000 */
[----:B------:R-:W-:Y:S06]  /*9300*/  BAR.SYNC.DEFER_BLOCKING 0x0 ;  /* 0x0000000000007b1d */ /* 0x000fec0000010000 */
[----:B------:R-:W-:Y:S04]  /*9310*/  BSSY.RECONVERGENT B0, `(.L_x_2727) ;  /* 0x0000013000007945 */ /* 0x000fe80003800200 */
[----:B------:R-:W-:Y:S05]  /*9320*/  @P2 BRA `(.L_x_2728) ;  /* 0x0000000000442947 */ /* 0x000fea0003800000 */
[----:B0-----:R-:W0:Y:S02]  /*9330*/  LDS.128 R4, [R34] ;  /* 0x0000000022047984 */ /* 0x001e240000000c00 */
        /* <DEDUP_REMOVED lines=16> */
.L_x_2728:
[----:B------:R-:W-:Y:S05]  /*9440*/  BSYNC.RECONVERGENT B0 ;  /* 0x0000000000007941 */ /* 0x000fea0003800200 */
.L_x_2727:
        /* <DEDUP_REMOVED lines=8> */
.L_x_2730:
[----:B------:R-:W-:Y:S05]  /*94d0*/  BSYNC.RECONVERGENT B0 ;  /* 0x0000000000007941 */ /* 0x000fea0003800200 */
.L_x_2729:
[----:B------:R-:W-:Y:S06]  /*94e0*/  BAR.SYNC.DEFER_BLOCKING 0x0 ;  /* 0x0000000000007b1d */ /* 0x000fec0000010000 */
[----:B------:R-:W-:Y:S04]  /*94f0*/  BSSY.RECONVERGENT B0, `(.L_x_2731) ;  /* 0x0000013000007945 */ /* 0x000fe80003800200 */
[----:B------:R-:W-:Y:S05]  /*9500*/  @P6 BRA `(.L_x_2732) ;  /* 0x0000000000446947 */ /* 0x000fea0003800000 */
[----:B01----:R-:W0:Y:S02]  /*9510*/  LDS.128 R4, [R34] ;  /* 0x0000000022047984 */ /* 0x003e240000000c00 */
        /* <DEDUP_REMOVED lines=16> */
.L_x_2732:
[----:B------:R-:W-:Y:S05]  /*9620*/  BSYNC.RECONVERGENT B0 ;  /* 0x0000000000007941 */ /* 0x000fea0003800200 */
.L_x_2731:
        /* <DEDUP_REMOVED lines=8> */
.L_x_2734:
[----:B------:R-:W-:Y:S05]  /*96b0*/  BSYNC.RECONVERGENT B0 ;  /* 0x0000000000007941 */ /* 0x000fea0003800200 */
.L_x_2733:
[----:B------:R-:W-:Y:S06]  /*96c0*/  BAR.SYNC.DEFER_BLOCKING 0x0 ;  /* 0x0000000000007b1d */ /* 0x000fec0000010000 */
[----:B------:R-:W-:Y:S04]  /*96d0*/  BSSY.RECONVERGENT B0, `(.L_x_2735) ;  /* 0x0000013000007945 */ /* 0x000fe80003800200 */
[----:B------:R-:W-:Y:S05]  /*96e0*/  @P5 BRA `(.L_x_2736) ;  /* 0x0000000000445947 */ /* 0x000fea0003800000 */
[----:B012---:R-:W0:Y:S02]  /*96f0*/  LDS.128 R4, [R34] ;  /* 0x0000000022047984 */ /* 0x007e240000000c00 */
        /* <DEDUP_REMOVED lines=16> */
.L_x_2736:
[----:B------:R-:W-:Y:S05]  /*9800*/  BSYNC.RECONVERGENT B0 ;  /* 0x0000000000007941 */ /* 0x000fea0003800200 */
.L_x_2735:
[----:B------:R-:W-:Y:S06]  /*9810*/  BAR.SYNC.DEFER_BLOCKING 0x0 ;  /* 0x0000000000007b1d */ /* 0x000fec0000010000 */
.L_x_2725:
[----:B------:R-:W-:-:S13]  /*9820*/  ISETP.GT.U32.OR P0, PT, R0, 0xf, P0 ;  /* 0x0000000f0000780c */ /* 0x000fda0000704470 */
[----:B------:R-:W-:Y:S05]  /*9830*/  @P0 EXIT ;  /* 0x000000000000094d */ /* 0x000fea0003800000 */
[----:B------:R-:W4:Y:S02]  /*9840*/  LDCU UR4, c[0x0][0x478] ;  /* 0x00008f00ff0477ac */ /* 0x000f240008000800 */
[----:B----4-:R-:W-:-:S09]  /*9850*/  UISETP.NE.AND UP0, UPT, UR4, 0x2, UPT ;  /* 0x000000020400788c */ /* 0x010fd2000bf05270 */
[----:B------:R-:W-:Y:S05]  /*9860*/  BRA.U UP0, `(.L_x_2737) ;  /* 0x0000000100e07547 */ /* 0x000fea000b800000 */
[----:B------:R-:W4:Y:S01]  /*9870*/  LDC.64 R2, c[0x0][0x470] ;  /* 0x00011c00ff027b82 */ /* 0x000f220000000a00 */
[----:B------:R-:W0:Y:S01]  /*9880*/  LDCU.64 UR4, c[0x0][0x380] ;  /* 0x00007000ff0477ac */ /* 0x000e220008000a00 */
[----:B----4-:R-:W4:Y:S01]  /*9890*/  LDG.E R2, desc[UR36][R2.64] ;  /* 0x0000002402027981 */ /* 0x010f22000c1e1900 */
[----:B------:R-:W-:-:S04]  /*98a0*/  IADD3 R32, PT, PT, R32, R33, RZ ;  /* 0x0000002120207210 */ /* 0x000fc80007ffe0ff */
[----:B0-----:R-:W-:Y:S01]  /*98b0*/  IADD3 R8, P0, PT, R32, UR4, RZ ;  /* 0x0000000420087c10 */ /* 0x001fe2000ff1e0ff */
[C---:B----4-:R-:W-:Y:S01]  /*98c0*/  FMUL.FTZ R30, R2.reuse, R30 ;  /* 0x0000001e021e7220 */ /* 0x050fe20000410000 */
        /* <DEDUP_REMOVED lines=8> */
[----:B------:R-:W4:Y:S01]  /*9950*/  F2I.S8.NTZ R29, R29 ;  /* 0x0000001d001d7305 */ /* 0x000f220000202100 */
[----:B0-----:R-:W-:-:S07]  /*9960*/  PRMT R0, R30, 0x8880, RZ ;  /* 0x000088801e007816 */ /* 0x001fce00000000ff */
[----:B------:R-:W0:Y:S01]  /*9970*/  F2I.S8.NTZ R31, R31 ;  /* 0x0000001f001f7305 */ /* 0x000e220000202100 */
[----:B------:R-:W-:-:S04]  /*9980*/  PRMT R0, R0, 0x7710, RZ ;  /* 0x0000771000007816 */ /* 0x000fc800000000ff */
[----:B------:R-:W-:-:S03]  /*9990*/  SHF.L.U32 R0, R0, 0x10, RZ ;  /* 0x0000001000007819 */ /* 0x000fc600000006ff */
[----:B------:R-:W3:Y:S01]  /*99a0*/  F2I.S8.NTZ R19, R19 ;  /* 0x0000001300137305 */ /* 0x000ee20000202100 */
[----:B----4-:R-:W-:Y:S02]  /*99b0*/  PRMT R29, R29, 0x8880, RZ ;  /* 0x000088801d1d7816 */ /* 0x010fe400000000ff */
[----:B-12--5:R-:W-:Y:S02]  /*99c0*/  LOP3.LUT R4, R0, 0xff0000, RZ, 0xc0, !PT ;  /* 0x00ff000000047812 */ /* 0x026fe400078ec0ff */
[----:B------:R-:W-:Y:S02]  /*99d0*/  PRMT R0, R29, 0x7710, RZ ;  /* 0x000077101d007816 */ /* 0x000fe400000000ff */
[----:B0-----:R-:W-:Y:S01]  /*99e0*/  PRMT R3, R31, 0x8880, RZ ;  /* 0x000088801f037816 */ /* 0x001fe200000000ff */
[----:B------:R-:W0:Y:S02]  /*99f0*/  F2I.S8.NTZ R36, R36 ;  /* 0x0000002400247305 */ /* 0x000e240000202100 */
[----:B------:R-:W-:Y:S01]  /*9a00*/  IMAD.SHL.U32 R0, R0, 0x100, RZ ;  /* 0x0000010000007824 */ /* 0x000fe200078e00ff */
[----:B------:R-:W-:-:S04]  /*9a10*/  PRMT R3, R3, 0x7710, RZ ;  /* 0x0000771003037816 */ /* 0x000fc800000000ff */
[----:B------:R-:W-:Y:S01]  /*9a20*/  PRMT R3, R4, 0x4210, R3 ;  /* 0x0000421004037816 */ /* 0x000fe20000000003 */
[----:B------:R-:W1:Y:S01]  /*9a30*/  F2I.S8.NTZ R38, R38 ;  /* 0x0000002600267305 */ /* 0x000e620000202100 */
[----:B---3--:R-:W-:Y:S02]  /*9a40*/  PRMT R4, R19, 0x8880, RZ ;  /* 0x0000888013047816 */ /* 0x008fe400000000ff */
[----:B------:R-:W-:Y:S02]  /*9a50*/  LOP3.LUT R9, R3, 0xff00, R0, 0xf8, !PT ;  /* 0x0000ff0003097812 */ /* 0x000fe400078ef800 */
[----:B------:R-:W-:Y:S02]  /*9a60*/  PRMT R4, R4, 0x7710, RZ ;  /* 0x0000771004047816 */ /* 0x000fe400000000ff */
[----:B0-----:R-:W-:Y:S01]  /*9a70*/  PRMT R36, R36, 0x8880, RZ ;  /* 0x0000888024247816 */ /* 0x001fe200000000ff */
[----:B------:R-:W0:Y:S01]  /*9a80*/  F2I.S8.NTZ R28, R28 ;  /* 0x0000001c001c7305 */ /* 0x000e220000202100 */
[----:B------:R-:W-:-:S02]  /*9a90*/  LOP3.LUT R4, R4, 0xff, RZ, 0xc0, !PT ;  /* 0x000000ff04047812 */ /* 0x000fc400078ec0ff */
[----:B------:R-:W-:Y:S02]  /*9aa0*/  PRMT R0, R36, 0x7710, RZ ;  /* 0x0000771024007816 */ /* 0x000fe400000000ff */
[----:B-1----:R-:W-:-:S03]  /*9ab0*/  PRMT R38, R38, 0x8880, RZ ;  /* 0x0000888026267816 */ /* 0x002fc600000000ff */
        /* <DEDUP_REMOVED lines=19> */
.L_x_2737:
[----:B------:R-:W4:Y:S01]  /*9bf0*/  LDC.64 R2, c[0x0][0x380] ;  /* 0x0000e000ff027b82 */ /* 0x000f220000000a00 */
[----:B------:R-:W-:Y:S02]  /*9c00*/  IADD3 R33, PT, PT, R32, R33, RZ ;  /* 0x0000002120217210 */ /* 0x000fe40007ffe0ff */
[----:B------:R-:W-:Y:S02]  /*9c10*/  F2FP.F16.F32.PACK_AB R35, R36, R35 ;  /* 0x000000232423723e */ /* 0x000fe400000000ff */
[----:B------:R-:W-:Y:S02]  /*9c20*/  F2FP.F16.F32.PACK_AB R19, R19, R38 ;  /* 0x000000261313723e */ /* 0x000fe400000000ff */
[----:B------:R-:W-:Y:S02]  /*9c30*/  F2FP.F16.F32.PACK_AB R29, R29, R28 ;  /* 0x0000001c1d1d723e */ /* 0x000fe400000000ff */
[----:B------:R-:W-:Y:S01]  /*9c40*/  F2FP.F16.F32.PACK_AB R31, R31, R30 ;  /* 0x0000001e1f1f723e */ /* 0x000fe200000000ff */
[----:B----4-:R-:W-:-:S05]  /*9c50*/  IMAD.WIDE R2, R33, 0x2, R2 ;  /* 0x0000000221027825 */ /* 0x010fca00078e0202 */
[----:B------:R-:W-:Y:S04]  /*9c60*/  STG.E desc[UR36][R2.64], R35 ;  /* 0x0000002302007986 */ /* 0x000fe8000c101924 */
[----:B------:R-:W-:Y:S04]  /*9c70*/  STG.E desc[UR36][R2.64+0x4], R19 ;  /* 0x0000041302007986 */ /* 0x000fe8000c101924 */
[----:B------:R-:W-:Y:S04]  /*9c80*/  STG.E desc[UR36][R2.64+0x8], R29 ;  /* 0x0000081d02007986 */ /* 0x000fe8000c101924 */
[----:B------:R-:W-:Y:S01]  /*9c90*/  STG.E desc[UR36][R2.64+0xc], R31 ;  /* 0x00000c1f02007986 */ /* 0x000fe2000c101924 */
[----:B------:R-:W-:Y:S05]  /*9ca0*/  EXIT ;  /* 0x000000000000794d */ /* 0x000fea0003800000 */
.L_x_2636:
[----:B------:R-:W-:Y:S02]  /*9cb0*/  HFMA2 R12, -RZ, RZ, 0, 9.5367431640625e-07 ;  /* 0x00000010ff0c7431 */ /* 0x000fe400000001ff */
[----:B------:R-:W-:Y:S01]  /*9cc0*/  IMAD.MOV.U32 R11, RZ, RZ, 0x1f ;  /* 0x0000001fff0b7424 */ /* 0x000fe200078e00ff */
[----:B-1----:R-:W-:-:S07]  /*9cd0*/  MOV R15, 0xffffffff ;  /* 0xffffffff000f7802 */ /* 0x002fce0000000f00 */
[----:B0-2--5:R-:W-:Y:S05]  /*9ce0*/  WARPSYNC.COLLECTIVE R15, `(.L_x_2738) ;  /* 0x000000000f087348 */ /* 0x025fea0003c00000 */
[----:B------:R1:W3:Y:S02]  /*9cf0*/  SHFL.BFLY P6, R14, R13, R12, R11 ;  /* 0x0c00000c0d0e7389 */ /* 0x0002e400000c000b */
[----:B0123-5:R-:W-:Y:S05]  /*9d00*/  ENDCOLLECTIVE ;  /* 0x000000000000791b */ /* 0x02ffea0003800000 */
.L_x_2738:
[----:B------:R-:W-:Y:S02]  /*9d10*/  IMAD.MOV.U32 R12, RZ, RZ, 0x8 ;  /* 0x00000008ff0c7424 */ /* 0x000fe400078e00ff */
[----:B------:R-:W-:-:S05]  /*9d20*/  FADD.FTZ R3, R13, R14 ;  /* 0x0000000e0d037221 */ /* 0x000fca0000010000 */
[----:B------:R-:W-:-:S07]  /*9d30*/  MOV R13, R3 ;  /* 0x00000003000d7202 */ /* 0x000fce0000000f00 */
[----:B------:R-:W-:Y:S05]  /*9d40*/  WARPSYNC.COLLECTIVE R15, `(.L_x_2739) ;  /* 0x000000000f087348 */ /* 0x000fea0003c00000 */
[----:B------:R0:W1:Y:S02]  /*9d50*/  SHFL.BFLY P6, R14, R13, R12, R11 ;  /* 0x0c00000c0d0e7389 */ /* 0x00006400000c000b */
[----:B01----:R-:W-:Y:S05]  /*9d60*/  ENDCOLLECTIVE ;  /* 0x000000000000791b */ /* 0x003fea0003800000 */
.L_x_2739:
[----:B------:R-:W-:Y:S02]  /*9d70*/  HFMA2 R12, -RZ, RZ, 0, 2.384185791015625e-07 ;  /* 0x00000004ff0c7431 */ /* 0x000fe400000001ff */
[----:B------:R-:W-:-:S05]  /*9d80*/  FADD.FTZ R4, R3, R14 ;  /* 0x0000000e03047221 */ /* 0x000fca0000010000 */
[----:B------:R-:W-:-:S07]  /*9d90*/  MOV R13, R4 ;  /* 0x00000004000d7202 */ /* 0x000fce0000000f00 */
[----:B------:R-:W-:Y:S05]  /*9da0*/  WARPSYNC.COLLECTIVE R15, `(.L_x_2740) ;  /* 0x000000000f087348 */ /* 0x000fea0003c00000 */
[----:B------:R0:W1:Y:S02]  /*9db0*/  SHFL.BFLY P6, R14, R13, R12, R11 ;  /* 0x0c00000c0d0e7389 */ /* 0x00006400000c000b */
[----:B01----:R-:W-:Y:S05]  /*9dc0*/  ENDCOLLECTIVE ;  /* 0x000000000000791b */ /* 0x003fea0003800000 */
.L_x_2740:
[----:B------:R-:W-:Y:S01]  /*9dd0*/  MOV R12, 0x2 ;  /* 0x00000002000c7802 */ /* 0x000fe20000000f00 */
[----:B------:R-:W-:-:S04]  /*9de0*/  FADD.FTZ R5, R4, R14 ;  /* 0x0000000e04057221 */ /* 0x000fc80000010000 */
[----:B------:R-:W-:-:S07]  /*9df0*/  IMAD.MOV.U32 R13, RZ, RZ, R5 ;  /* 0x000000ffff0d7224 */ /* 0x000fce00078e0005 */
[----:B------:R-:W-:Y:S05]  /*9e00*/  WARPSYNC.COLLECTIVE R15, `(.L_x_2741) ;  /* 0x000000000f087348 */ /* 0x000fea0003c00000 */
[----:B------:R0:W1:Y:S02]  /*9e10*/  SHFL.BFLY P6, R14, R13, R12, R11 ;  /* 0x0c00000c0d0e7389 */ /* 0x00006400000c000b */
[----:B01----:R-:W-:Y:S05]  /*9e20*/  ENDCOLLECTIVE ;  /* 0x000000000000791b */ /* 0x003fea0003800000 */
.L_x_2741:
[----:B------:R-:W-:Y:S02]  /*9e30*/  IMAD.MOV.U32 R12, RZ, RZ, 0x1 ;  /* 0x00000001ff0c7424 */ /* 0x000fe400078e00ff */
[----:B------:R-:W-:-:S05]  /*9e40*/  FADD.FTZ R6, R5, R14 ;  /* 0x0000000e05067221 */ /* 0x000fca0000010000 */
[----:B------:R-:W-:-:S07]  /*9e50*/  MOV R13, R6 ;  /* 0x00000006000d7202 */ /* 0x000fce0000000f00 */
[----:B------:R-:W-:Y:S05]  /*9e60*/  WARPSYNC.COLLECTIVE R15, `(.L_x_2742) ;  /* 0x000000000f087348 */ /* 0x000fea0003c00000 */
[----:B------:R0:W1:Y:S02]  /*9e70*/  SHFL.BFLY P6, R14, R13, R12, R11 ;  /* 0x0c00000c0d0e7389 */ /* 0x00006400000c000b */
[----:B01----:R-:W-:Y:S05]  /*9e80*/  ENDCOLLECTIVE ;  /* 0x000000000000791b */ /* 0x003fea0003800000 */
.L_x_2742:
[----:B------:R-:W-:Y:S05]  /*9e90*/  BRA `(.L_x_2743) ;  /* 0xffffff7c00607947 */ /* 0x000fea000383ffff */
.L_x_2671:
[----:B------:R-:W-:Y:S01]  /*9ea0*/  BSSY B1, `(.L_x_2744) ;  /* 0x0000007000017945 */ /* 0x000fe20003800000 */
[----:B------:R-:W-:Y:S01]  /*9eb0*/  MOV R12, 0x1 ;  /* 0x00000001000c7802 */ /* 0x000fe20000000f00 */
[----:B------:R-:W-:Y:S01]  /*9ec0*/  IMAD.MOV.U32 R15, RZ, RZ, -0x1 ;  /* 0xffffffffff0f7424 */ /* 0x000fe200078e00ff */
[----:B------:R-:W-:-:S07]  /*9ed0*/  MOV R11, 0x1f ;  /* 0x0000001f000b7802 */ /* 0x000fce0000000f00 */
[----:B------:R-:W-:Y:S05]  /*9ee0*/  WARPSYNC.COLLECTIVE R15, `(.L_x_2745) ;  /* 0x000000000f087348 */ /* 0x000fea0003c00000 */
[----:B------:R0:W1:Y:S02]  /*9ef0*/  SHFL.BFLY P6, R14, R13, R12, R11 ;  /* 0x0c00000c0d0e7389 */ /* 0x00006400000c000b */
[----:B01----:R-:W-:Y:S05]  /*9f00*/  ENDCOLLECTIVE ;  /* 0x000000000000791b */ /* 0x003fea0003800000 */
.L_x_2745:
[----:B------:R-:W-:Y:S05]  /*9f10*/  BSYNC B1 ;  /* 0x0000000000017941 */ /* 0x000fea0003800000 */
.L_x_2744:
[----:B------:R-:W-:Y:S05]  /*9f20*/  BRA `(.L_x_2746) ;  /* 0xffffffa000c87947 */ /* 0x000fea000383ffff */
.L_x_2675:
[----:B------:R-:W-:Y:S01]  /*9f30*/  HFMA2 R12, -RZ, RZ, 0, 9.5367431640625e-07 ;  /* 0x00000010ff0c7431 */ /* 0x000fe200000001ff */
[----:B------:R-:W-:Y:S01]  /*9f40*/  BSSY B0, `(.L_x_2747) ;  /* 0x0000007000007945 */ /* 0x000fe20003800000 */
[----:B------:R-:W-:Y:S01]  /*9f50*/  MOV R13, R0 ;  /* 0x00000000000d7202 */ /* 0x000fe20000000f00 */
[----:B------:R-:W-:Y:S01]  /*9f60*/  IMAD.MOV.U32 R11, RZ, RZ, 0x1f ;  /* 0x0000001fff0b7424 */ /* 0x000fe200078e00ff */
[----:B------:R-:W-:-:S07]  /*9f70*/  MOV R15, 0xffffffff ;  /* 0xffffffff000f7802 */ /* 0x000fce0000000f00 */
[----:B--2345:R-:W-:Y:S05]  /*9f80*/  WARPSYNC.COLLECTIVE R15, `(.L_x_2748) ;  /* 0x000000000f087348 */ /* 0x03cfea0003c00000 */
[----:B------:R0:W1:Y:S02]  /*9f90*/  SHFL.BFLY P6, R14, R13, R12, R11 ;  /* 0x0c00000c0d0e7389 */ /* 0x00006400000c000b */
[----:B012345:R-:W-:Y:S05]  /*9fa0*/  ENDCOLLECTIVE ;  /* 0x000000000000791b */ /* 0x03ffea0003800000 */
.L_x_2748:
[----:B------:R-:W-:Y:S05]  /*9fb0*/  BSYNC B0 ;  /* 0x0000000000007941 */ /* 0x000fea0003800000 */
.L_x_2747:
[----:B------:R-:W-:Y:S01]  /*9fc0*/  HFMA2 R12, -RZ, RZ, 0, 4.76837158203125e-07 ;  /* 0x00000008ff0c7431 */ /* 0x000fe200000001ff */
[----:B------:R-:W-:Y:S01]  /*9fd0*/  FMNMX.FTZ R13, R14, R0, !PT ;  /* 0x000000000e0d7209 */ /* 0x000fe20007810000 */
[----:B------:R-:W-:Y:S01]  /*9fe0*/  IMAD.MOV.U32 R11, RZ, RZ, 0x1f ;  /* 0x0000001fff0b7424 */ /* 0x000fe200078e00ff */
[----:B------:R-:W-:-:S07]  /*9ff0*/  MOV R15, 0xffffffff ;  /* 0xffffffff000f7802 */ /* 0x000fce0000000f00 */
[----:B------:R-:W-:Y:S05]  /*a000*/  WARPSYNC.COLLECTIVE R15, `(.L_x_2749) ;  /* 0x000000000f087348 */ /* 0x000fea0003c00000 */
[----:B------:R0:W1:Y:S02]  /*a010*/  SHFL.BFLY P6, R14, R13, R12, R11 ;  /* 0x0c00000c0d0e7389 */ /* 0x00006400000c000b */
[----:B01----:R-:W-:Y:S05]  /*a020*/  ENDCOLLECTIVE ;  /* 0x000000000000791b */ /* 0x003fea0003800000 */
.L_x_2749:
[----:B------:R-:W-:Y:S01]  /*a030*/  IMAD.MOV.U32 R12, RZ, RZ, 0x4 ;  /* 0x00000004ff0c7424 */ /* 0x000fe200078e00ff */
[----:B------:R-:W-:-:S04]  /*a040*/  FMNMX.FTZ R2, R13, R14, !PT ;  /* 0x0000000e0d027209 */ /* 0x000fc80007810000 */
[----:B------:R-:W-:-:S07]  /*a050*/  MOV R13, R2 ;  /* 0x00000002000d7202 */ /* 0x000fce0000000f00 */
[----:B------:R-:W-:Y:S05]  /*a060*/  WARPSYNC.COLLECTIVE R15, `(.L_x_2750) ;  /* 0x000000000f087348 */ /* 0x000fea0003c00000 */
[----:B------:R0:W1:Y:S02]  /*a070*/  SHFL.BFLY P6, R14, R13, R12, R11 ;  /* 0x0c00000c0d0e7389 */ /* 0x00006400000c000b */
[----:B01----:R-:W-:Y:S05]  /*a080*/  ENDCOLLECTIVE ;  /* 0x000000000000791b */ /* 0x003fea0003800000 */
.L_x_2750:
[----:B------:R-:W-:Y:S01]  /*a090*/  HFMA2 R12, -RZ, RZ, 0, 1.1920928955078125e-07 ;  /* 0x00000002ff0c7431 */ /* 0x000fe200000001ff */
[----:B------:R-:W-:-:S04]  /*a0a0*/  FMNMX.FTZ R3, R2, R14, !PT ;  /* 0x0000000e02037209 */ /* 0x000fc80007810000 */
[----:B------:R-:W-:-:S07]  /*a0b0*/  MOV R13, R3 ;  /* 0x00000003000d7202 */ /* 0x000fce0000000f00 */
[----:B------:R-:W-:Y:S05]  /*a0c0*/  WARPSYNC.COLLECTIVE R15, `(.L_x_2751) ;  /* 0x000000000f087348 */ /* 0x000fea0003c00000 */
[----:B------:R0:W1:Y:S02]  /*a0d0*/  SHFL.BFLY P6, R14, R13, R12, R11 ;  /* 0x0c00000c0d0e7389 */ /* 0x00006400000c000b */
[----:B01----:R-:W-:Y:S05]  /*a0e0*/  ENDCOLLECTIVE ;  /* 0x000000000000791b */ /* 0x003fea0003800000 */
.L_x_2751:
[----:B------:R-:W-:Y:S05]  /*a0f0*/  BRA `(.L_x_2752) ;  /* 0xffffffa400107947 */ /* 0x000fea000383ffff */
.L_x_2753:
        /* <DEDUP_REMOVED lines=16> */
.L_x_4066:


//--------------------- .text._ZN4mmha33masked_multihead_attention_kernelItLi80ELi128ELi4ELi16ELi64ELb0ELb1EEEv26Multihead_attention_paramsIT_XT5_EE --------------------------
	.section	.text._ZN4mmha33masked_multihead_attention_kernelItLi80ELi128ELi4ELi16ELi64ELb0ELb1EEEv26Multihead_attention_paramsIT_XT5_EE,"ax",@progbits
	.align	128
        .global         _ZN4mmha33masked_multihead_attention_kernelItLi80ELi128ELi4ELi16ELi64ELb0ELb1EEEv26Multihead_attention_paramsIT_XT5_EE
        .type           _ZN4mmha33masked_multihead_attention_kernelItLi80ELi128ELi4ELi16ELi64ELb0ELb1EEEv26Multihead_attention_paramsIT_XT5_EE,@function
        .size           _ZN4mmha33masked_multihead_attention_kernelItLi80ELi128ELi4ELi16ELi64ELb0ELb1EEEv26Multihead_attention_paramsIT_XT5_EE,(.L_x_4067 - _ZN4mmha33masked_multihead_attention_kernelItLi80ELi128ELi4ELi16ELi64ELb0ELb1EEEv26Multihead_attention_paramsIT_XT5_EE)
        .other          _ZN4mmha33masked_multihead_attention_kernelItLi80ELi128ELi4ELi16ELi64ELb0ELb1EEEv26Multihead_attention_paramsIT_XT5_EE,@"STO_CUDA_ENTRY STV_DEFAULT"
_ZN4mmha33masked_multihead_attention_kernelItLi80ELi128ELi4ELi16ELi64ELb0ELb1EEEv26Multihead_attention_paramsIT_XT5_EE:
.text._ZN4mmha33masked_multihead_attention_kernelItLi80ELi128ELi4ELi16ELi64ELb0ELb1EEEv26Multihead_attention_paramsIT_XT5_EE:
        /* <DEDUP_REMOVED lines=10> */
[----:B------:R-:W-:-:S05]  /*00a0*/  MOV R3, UR5 ;  /* 0x0000000500037c02 */ /* 0x000fca0008000f00 */
[----:B------:R-:W2:Y:S02]  /*00b0*/  LDG.E.U8 R2, desc[UR36][R2.64] ;  /* 0x0000002402027981 */ /* 0x000ea4000c1e1100 */
[----:B--2---:R-:W-:-:S13]  /*00c0*/  ISETP.NE.AND P0, PT, R2, 0x1, PT ;  /* 0x000000010200780c */ /* 0x004fda0003f05270 */
[----:B------:R-:W-:Y:S05]  /*00d0*/  @!P0 EXIT ;  /* 0x000000000000894d */ /* 0x000fea0003800000 */
.L_x_2754:
[----:B------:R-:W1:Y:S01]  /*00e0*/  LDC.64 R2, c[0x0][0x4a0] ;  /* 0x00012800ff027b82 */ /* 0x000e620000000a00 */
[----:B------:R-:W2:Y:S01]  /*00f0*/  S2R R5, SR_CTAID.Y ;  /* 0x0000000000057919 */ /* 0x000ea20000002600 */
[----:B------:R-:W3:Y:S06]  /*0100*/  LDCU UR4, c[0x0][0x3f4] ;  /* 0x00007e80ff0477ac */ /* 0x000eec0008000800 */
[----:B------:R-:W4:Y:S01]  /*0110*/  LDC R10, c[0x0][0x3f0] ;  /* 0x0000fc00ff0a7b82 */ /* 0x000f220000000800 */
[----:B-1----:R-:W-:-:S04]  /*0120*/  ISETP.NE.U32.AND P0, PT, R2, RZ, PT ;  /* 0x000000ff0200720c */ /* 0x002fc80003f05070 */
[----:B------:R-:W-:Y:S02]  /*0130*/  ISETP.NE.AND.EX P0, PT, R3, RZ, PT, P0 ;  /* 0x000000ff0300720c */ /* 0x000fe40003f05300 */
[----:B----4-:R-:W-:-:S04]  /*0140*/  IABS R7, R10 ;  /* 0x0000000a00077213 */ /* 0x010fc80000000000 */
[----:B------:R-:W1:Y:S07]  /*0150*/  I2F.RP R0, R7 ;  /* 0x0000000700007306 */ /* 0x000e6e0000209400 */
[----:B------:R-:W2:Y:S01]  /*0160*/  @P0 LDC.64 R2, c[0x0][0x4a0] ;  /* 0x00012800ff020b82 */ /* 0x000ea20000000a00 */
[----:B-1----:R-:W1:Y:S01]  /*0170*/  MUFU.RCP R0, R0 ;  /* 0x0000000000007308 */ /* 0x002e620000001000 */
[----:B--2---:R-:W-:-:S06]  /*0180*/  @P0 IMAD.WIDE.U32 R2, R5, 0x4, R2 ;  /* 0x0000000405020825 */ /* 0x004fcc00078e0002 */
[----:B------:R2:W4:Y:S01]  /*0190*/  @P0 LDG.E R3, desc[UR36][R2.64] ;  /* 0x0000002402030981 */ /* 0x000522000c1e1900 */
[----:B-1----:R-:W-:Y:S01]  /*01a0*/  VIADD R6, R0, 0xffffffe ;  /* 0x0ffffffe00067836 */ /* 0x002fe20000000000 */
[----:B------:R-:W1:Y:S03]  /*01b0*/  S2R R4, SR_CTAID.Y ;  /* 0x0000000000047919 */ /* 0x000e660000002600 */
[----:B------:R-:W0:Y:S02]  /*01c0*/  F2I.FTZ.U32.TRUNC.NTZ R5, R6 ;  /* 0x0000000600057305 */ /* 0x000e24000021f000 */
[----:B0-----:R-:W-:-:S05]  /*01d0*/  IADD3 R8, PT, PT, RZ, -R5, RZ ;  /* 0x80000005ff087210 */ /* 0x001fca0007ffe0ff */
[----:B------:R-:W-:Y:S01]  /*01e0*/  IMAD R9, R8, R7, RZ ;  /* 0x0000000708097224 */ /* 0x000fe200078e02ff */
[----:B-1----:R-:W-:Y:S01]  /*01f0*/  IABS R8, R4 ;  /* 0x0000000400087213 */ /* 0x002fe20000000000 */
[----:B------:R-:W-:-:S05]  /*0200*/  HFMA2 R4, -RZ, RZ, 0, 0 ;  /* 0x00000000ff047431 */ /* 0x000fca00000001ff */
[----:B------:R-:W-:Y:S02]  /*0210*/  IMAD.HI.U32 R0, R5, R9, R4 ;  /* 0x0000000905007227 */ /* 0x000fe400078e0004 */
[----:B------:R-:W0:Y:S04]  /*0220*/  LDC.64 R4, c[0x0][0x460] ;  /* 0x00011800ff047b82 */ /* 0x000e280000000a00 */
[----:B------:R-:W-:-:S04]  /*0230*/  IMAD.HI.U32 R0, R0, R8, RZ ;  /* 0x0000000800007227 */ /* 0x000fc800078e00ff */
[----:B--2---:R-:W-:-:S04]  /*0240*/  IMAD.MOV R2, RZ, RZ, -R0 ;  /* 0x000000ffff027224 */ /* 0x004fc800078e0a00 */
[----:B------:R-:W-:-:S05]  /*0250*/  IMAD R2, R7, R2, R8 ;  /* 0x0000000207027224 */ /* 0x000fca00078e0208 */
[----:B------:R-:W-:Y:S02]  /*0260*/  ISETP.GT.U32.AND P3, PT, R7, R2, PT ;  /* 0x000000020700720c */ /* 0x000fe40003f64070 */
[----:B0-----:R-:W-:-:S04]  /*0270*/  ISETP.NE.U32.AND P1, PT, R4, RZ, PT ;  /* 0x000000ff0400720c */ /* 0x001fc80003f25070 */
[----:B------:R-:W-:-:S07]  /*0280*/  ISETP.NE.AND.EX P1, PT, R5, RZ, PT, P1 ;  /* 0x000000ff0500720c */ /* 0x000fce0003f25310 */
[-C--:B------:R-:W-:Y:S02]  /*0290*/  @!P3 IADD3 R2, PT, PT, R2, -R7.reuse, RZ ;  /* 0x800000070202b210 */ /* 0x080fe40007ffe0ff */
[----:B------:R-:W-:Y:S02]  /*02a0*/  @!P3 IADD3 R0, PT, PT, R0, 0x1, RZ ;  /* 0x000000010000b810 */ /* 0x000fe40007ffe0ff */
[----:B------:R-:W-:Y:S02]  /*02b0*/  ISETP.GE.U32.AND P2, PT, R2, R7, PT ;  /* 0x000000070200720c */ /* 0x000fe40003f46070 */
[C---:B------:R-:W-:Y:S02]  /*02c0*/  LOP3.LUT R2, R10.reuse, UR6, RZ, 0x3c, !PT ;  /* 0x000000060a027c12 */ /* 0x040fe4000f8e3cff */
[----:B------:R-:W-:Y:S02]  /*02d0*/  ISETP.NE.AND P3, PT, R10, RZ, PT ;  /* 0x000000ff0a00720c */ /* 0x000fe40003f65270 */
[----:B------:R-:W-:Y:S01]  /*02e0*/  ISETP.GE.AND P4, PT, R2, RZ, PT ;  /* 0x000000ff0200720c */ /* 0x000fe20003f86270 */
[----:B------:R-:W0:Y:S01]  /*02f0*/  @P1 LDC.64 R6, c[0x0][0x460] ;  /* 0x00011800ff061b82 */ /* 0x000e220000000a00 */
[----:B------:R-:W-:-:S05]  /*0300*/  IMAD.MOV.U32 R2, RZ, RZ, RZ ;  /* 0x000000ffff027224 */ /* 0x000fca00078e00ff */
[----:B------:R-:W-:-:S05]  /*0310*/  @P2 VIADD R0, R0, 0x1 ;  /* 0x0000000100002836 */ /* 0x000fca0000000000 */
[----:B------:R-:W-:Y:S02]  /*0320*/  MOV R25, R0 ;  /* 0x0000000000197202 */ /* 0x000fe40000000f00 */
[----:B---3--:R-:W-:Y:S02]  /*0330*/  MOV R0, UR4 ;  /* 0x0000000400007c02 */ /* 0x008fe40008000f00 */
[----:B------:R-:W-:Y:S02]  /*0340*/  @!P4 IADD3 R25, PT, PT, -R25, RZ, RZ ;  /* 0x000000ff1919c210 */ /* 0x000fe40007ffe1ff */
[----:B------:R-:W-:Y:S01]  /*0350*/  IABS R11, R0 ;  /* 0x00000000000b7213 */ /* 0x000fe20000000000 */
[----:B------:R-:W1:Y:S01]  /*0360*/  @!P0 LDC R16, c[0x0][0x40c] ;  /* 0x00010300ff108b82 */ /* 0x000e620000000800 */
[----:B------:R-:W-:Y:S02]  /*0370*/  @!P3 LOP3.LUT R25, RZ, R10, RZ, 0x33, !PT ;  /* 0x0000000aff19b212 */ /* 0x000fe400078e33ff */
[----:B------:R-:W2:Y:S03]  /*0380*/  I2F.RP R0, R11 ;  /* 0x0000000b00007306 */ /* 0x000ea60000209400 */
[----:B0-----:R-:W-:-:S02]  /*0390*/  @P1 IMAD.WIDE R6, R25, 0x4, R6 ;  /* 0x0000000419061825 */ /* 0x001fc400078e0206 */
[----:B------:R-:W4:Y:S03]  /*03a0*/  @P0 LDC R10, c[0x0][0x430] ;  /* 0x00010c00ff0a0b82 */ /* 0x000f260000000800 */
[----:B------:R0:W5:Y:S01]  /*03b0*/  @P1 LDG.E R2, desc[UR36][R6.64] ;  /* 0x0000002406021981 */ /* 0x000162000c1e1900 */
[----:B------:R-:W-:Y:S01]  /*03c0*/  UISETP.NE.AND UP0, UPT, UR4, URZ, UPT ;  /* 0x000000ff0400728c */ /* 0x000fe2000bf05270 */
[----:B------:R-:W-:Y:S01]  /*03d0*/  BSSY.RECONVERGENT B0, `(.L_x_2755) ;  /* 0x000003e000007945 */ /* 0x000fe20003800200 */
[----:B------:R-:W-:Y:S01]  /*03e0*/  UIMAD UR39, UR6, UR4, URZ ;  /* 0x00000004062772a4 */ /* 0x000fe2000f8e02ff */
[----:B------:R-:W3:Y:S01]  /*03f0*/  S2R R17, SR_CTAID.X ;  /* 0x0000000000117919 */ /* 0x000ee20000002500 */
[----:B--2---:R-:W2:Y:S01]  /*0400*/  MUFU.RCP R0, R0 ;  /* 0x0000000000007308 */ /* 0x004ea20000001000 */
[----:B------:R-:W0:Y:S01]  /*0410*/  S2R R18, SR_TID.X ;  /* 0x0000000000127919 */ /* 0x000e220000002100 */
[----:B--2---:R-:W-:-:S06]  /*0420*/  IADD3 R8, PT, PT, R0, 0xffffffe, RZ ;  /* 0x0ffffffe00087810 */ /* 0x004fcc0007ffe0ff */
[----:B------:R2:W1:Y:S02]  /*0430*/  F2I.FTZ.U32.TRUNC.NTZ R9, R8 ;  /* 0x0000000800097305 */ /* 0x000464000021f000 */
[----:B--2---:R-:W-:Y:S01]  /*0440*/  HFMA2 R8, -RZ, RZ, 0, 0 ;  /* 0x00000000ff087431 */ /* 0x004fe200000001ff */
[----:B0-----:R-:W-:Y:S01]  /*0450*/  SHF.L.U32 R24, R18, 0x2, RZ ;  /* 0x0000000212187819 */ /* 0x001fe200000006ff */
[----:B-1----:R-:W-:Y:S01]  /*0460*/  IMAD.MOV R6, RZ, RZ, -R9 ;  /* 0x000000ffff067224 */ /* 0x002fe200078e0a09 */
[----:B----4-:R-:W-:-:S03]  /*0470*/  @P0 IADD3 R16, PT, PT, R3, R10, RZ ;  /* 0x0000000a03100210 */ /* 0x010fc60007ffe0ff */
[----:B------:R-:W-:Y:S02]  /*0480*/  IMAD R3, R6, R11, RZ ;  /* 0x0000000b06037224 */ /* 0x000fe400078e02ff */
[----:B------:R-:W0:Y:S01]  /*0490*/  LDC R6, c[0x0][0x3e8] ;  /* 0x0000fa00ff067b82 */ /* 0x000e220000000800 */
[----:B------:R-:W-:Y:S01]  /*04a0*/  IABS R0, R16 ;  /* 0x0000001000007213 */ /* 0x000fe20000000000 */
[----:B------:R-:W-:Y:S01]  /*04b0*/  IMAD.HI.U32 R9, R9, R3, R8 ;  /* 0x0000000309097227 */ /* 0x000fe200078e0008 */
[C---:B------:R-:W-:Y:S02]  /*04c0*/  ISETP.GE.AND P2, PT, R16.reuse, RZ, PT ;  /* 0x000000ff1000720c */ /* 0x040fe40003f46270 */
[----:B------:R-:W-:-:S03]  /*04d0*/  IADD3 R61, PT, PT, R16, 0x1, RZ ;  /* 0x00000001103d7810 */ /* 0x000fc60007ffe0ff */
[----:B------:R-:W-:Y:S01]  /*04e0*/  IMAD.HI.U32 R9, R9, R0, RZ ;  /* 0x0000000009097227 */ /* 0x000fe200078e00ff */
[----:B------:R-:W-:-:S03]  /*04f0*/  VIADDMNMX R61, R61, -UR4, RZ, !PT ;  /* 0x800000043d3d7c46 */ /* 0x000fc6000f8001ff */
[----:B------:R-:W-:-:S04]  /*0500*/  IMAD.MOV R9, RZ, RZ, -R9 ;  /* 0x000000ffff097224 */ /* 0x000fc800078e0a09 */
[----:B------:R-:W-:Y:S01]  /*0510*/  IMAD R9, R11, R9, R0 ;  /* 0x000000090b097224 */ /* 0x000fe200078e0200 */
[----:B------:R-:W-:-:S04]  /*0520*/  VOTEU.ANY UP1, P2 ;  /* 0x0000000000ff7886 */ /* 0x000fc80001020100 */
[----:B------:R-:W-:-:S13]  /*0530*/  R2UR UR38, R9 ;  /* 0x00000000092672ca */ /* 0x000fda00000e0000 */
[----:B------:R-:W-:-:S13]  /*0540*/  ISETP.GT.U32.AND P0, PT, R11, UR38, PT ;  /* 0x000000260b007c0c */ /* 0x000fda000bf04070 */
[----:B------:R-:W-:-:S04]  /*0550*/  @!P0 IADD3 R0, PT, PT, -R11, UR38, RZ ;  /* 0x000000260b008c10 */ /* 0x000fc8000fffe1ff */
[----:B------:R-:W-:Y:S02]  /*0560*/  @!P0 R2UR UR38, R0 ;  /* 0x00000000002682ca */ /* 0x000fe400000e0000 */
[----:B------:R-:W3:Y:S01]  /*0570*/  LDC R0, c[0x0][0x3f8] ;  /* 0x0000fe00ff007b82 */ /* 0x000ee20000000800 */
[----:B0-----:R-:W-:-:S10]  /*0580*/  ISETP.NE.AND P0, PT, R6, RZ, PT ;  /* 0x000000ff0600720c */ /* 0x001fd40003f05270 */
[----:B------:R-:W-:-:S03]  /*0590*/  ISETP.GT.U32.AND P1, PT, R11, UR38, PT ;  /* 0x000000260b007c0c */ /* 0x000fc6000bf24070 */
[----:B------:R-:W-:-:S10]  /*05a0*/  @P0 IMAD R6, R6, UR6, RZ ;  /* 0x0000000606060c24 */ /* 0x000fd4000f8e02ff */
[----:B------:R-:W-:Y:S01]  /*05b0*/  @!P1 IADD3 R11, PT, PT, -R11, UR38, RZ ;  /* 0x000000260b0b9c10 */ /* 0x000fe2000fffe1ff */
[----:B---3--:R-:W-:-:S03]  /*05c0*/  IMAD R19, R0, UR6, R17 ;  /* 0x0000000600137c24 */ /* 0x008fc6000f8e0211 */
[----:B------:R-:W-:Y:S01]  /*05d0*/  @!P1 R2UR UR38, R11 ;  /* 0x000000000b2692ca */ /* 0x000fe200000e0000 */
[----:B------:R-:W-:Y:S02]  /*05e0*/  @!P0 IMAD R22, R19, 0x50, RZ ;  /* 0x0000005013168824 */ /* 0x000fe400078e02ff */
[----:B------:R-:W-:Y:S01]  /*05f0*/  @P0 IMAD R22, R17, 0x50, R6 ;  /* 0x0000005011160824 */ /* 0x000fe200078e0206 */
[----:B------:R-:W-:Y:S02]  /*0600*/  ISETP.GT.U32.AND P0, PT, R18, 0x13, PT ;  /* 0x000000131200780c */ /* 0x000fe40003f04070 */
[----:B------:R-:W-:Y:S01]  /*0610*/  CS2R R6, SRZ ;  /* 0x0000000000067805 */ /* 0x000fe2000001ff00 */
[----:B------:R-:W-:-:S06]  /*0620*/  IMAD.IADD R29, R24, 0x1, R22 ;  /* 0x00000001181d7824 */ /* 0x000fcc00078e0216 */
[----:B------:R-:W-:Y:S02]  /*0630*/  @!UP1 UIADD3 UR38, UPT, UPT, -UR38, URZ, URZ ;  /* 0x000000ff26269290 */ /* 0x000fe4000fffe1ff */
[----:B------:R-:W-:Y:S02]  /*0640*/  @!UP0 ULOP3.LUT UR38, URZ, UR4, URZ, 0x33, !UPT ;  /* 0x00000004ff268292 */ /* 0x000fe4000f8e33ff */
        /* <DEDUP_REMOVED lines=22> */
.L_x_2756:
[----:B------:R-:W-:Y:S05]  /*07b0*/  BSYNC.RECONVERGENT B0 ;  /* 0x0000000000007941 */ /* 0x000fea0003800200 */
.L_x_2755:
[----:B------:R-:W1:Y:S01]  /*07c0*/  LDCU UR4, c[0x0][0x478] ;  /* 0x00008f00ff0477ac */ /* 0x000e620008000800 */
[----:B------:R-:W-:Y:S02]  /*07d0*/  IMAD R3, R17, 0x50, R24 ;  /* 0x0000005011037824 */ /* 0x000fe400078e0218 */
[----:B------:R-:W-:Y:S01]  /*07e0*/  IMAD R25, R25, R0, RZ ;  /* 0x0000000019197224 */ /* 0x000fe200078e02ff */
[----:B------:R-:W-:Y:S02]  /*07f0*/  USHF.R.S32.HI UR40, URZ, 0x1f, UR39 ;  /* 0x0000001fff287899 */ /* 0x000fe40008011427 */
        /* <DEDUP_REMOVED lines=19> */
.L_x_2757:
[----:B------:R-:W-:Y:S01]  /*0930*/  BSSY.RECONVERGENT B0, `(.L_x_2758) ;  /* 0x0000006000007945 */ /* 0x000fe20003800200 */
[----:B------:R-:W-:-:S03]  /*0940*/  CS2R R26, SRZ ;  /* 0x00000000001a7805 */ /* 0x000fc6000001ff00 */
[----:B------:R-:W-:Y:S05]  /*0950*/  @P0 BRA `(.L_x_2759) ;  /* 0x00000000000c0947 */ /* 0x000fea0003800000 */
[----:B0-----:R-:W0:Y:S02]  /*0960*/  LDC.64 R8, c[0x0][0x398] ;  /* 0x0000e600ff087b82 */ /* 0x001e240000000a00 */
[----:B0-----:R-:W-:-:S05]  /*0970*/  IMAD.WIDE R8, R29, 0x2, R8 ;  /* 0x000000021d087825 */ /* 0x001fca00078e0208 */
[----:B------:R1:W5:Y:S02]  /*0980*/  LDG.E.64 R26, desc[UR36][R8.64] ;  /* 0x00000024081a7981 */ /* 0x000364000c1e1b00 */
.L_x_2759:
[----:B------:R-:W-:Y:S05]  /*0990*/  BSYNC.RECONVERGENT B0 ;  /* 0x0000000000007941 */ /* 0x000fea0003800200 */
.L_x_2758:
[----:B------:R-:W2:Y:S01]  /*09a0*/  LDCU.64 UR8, c[0x0][0x3a0] ;  /* 0x00007400ff0877ac */ /* 0x000ea20008000a00 */
[----:B01----:R-:W0:Y:S01]  /*09b0*/  LDC.64 R8, c[0x0][0x418] ;  /* 0x00010600ff087b82 */ /* 0x003e220000000a00 */
[----:B------:R-:W-:Y:S02]  /*09c0*/  ISETP.EQ.U32.AND P3, PT, R4, RZ, PT ;  /* 0x000000ff0400720c */ /* 0x000fe40003f62070 */
[----:B------:R-:W-:Y:S01]  /*09d0*/  CS2R R14, SRZ ;  /* 0x00000000000e7805 */ /* 0x000fe2000001ff00 */
[----:B------:R-:W1:Y:S01]  /*09e0*/  LDCU.64 UR4, c[0x0][0x390] ;  /* 0x00007200ff0477ac */ /* 0x000e620008000a00 */
[----:B------:R-:W-:Y:S02]  /*09f0*/  ISETP.GT.U32.AND P2, PT, R18, 0x1f, PT ;  /* 0x0000001f1200780c */ /* 0x000fe40003f44070 */
[----:B------:R-:W-:Y:S02]  /*0a00*/  CS2R R28, SRZ ;  /* 0x00000000001c7805 */ /* 0x000fe4000001ff00 */
[----:B------:R-:W-:-:S02]  /*0a10*/  ISETP.EQ.OR.EX P2, PT, R5, RZ, P2, P3 ;  /* 0x000000ff0500720c */ /* 0x000fc40001742730 */
[----:B--2---:R-:W-:-:S04]  /*0a20*/  ISETP.NE.U32.AND P1, PT, RZ, UR8, PT ;  /* 0x00000008ff007c0c */ /* 0x004fc8000bf25070 */
[----:B------:R-:W-:-:S07]  /*0a30*/  ISETP.NE.AND.EX P1, PT, RZ, UR9, PT, P1 ;  /* 0x00000009ff007c0c */ /* 0x000fce000bf25310 */
[----:B------:R-:W2:Y:S01]  /*0a40*/  @!P2 LDC.64 R10, c[0x0][0x450] ;  /* 0x00011400ff0aab82 */ /* 0x000ea20000000a00 */
[----:B-1----:R-:W-:Y:S01]  /*0a50*/  ISETP.NE.U32.AND P0, PT, RZ, UR4, PT ;  /* 0x00000004ff007c0c */ /* 0x002fe2000bf05070 */
[----:B-----5:R-:W-:Y:S01]  /*0a60*/  @!P2 IMAD R0, R2, R0, RZ ;  /* 0x000000000200a224 */ /* 0x020fe200078e02ff */
[----:B------:R-:W-:Y:S02]  /*0a70*/  ISETP.GT.U32.OR P1, PT, R18, 0x13, !P1 ;  /* 0x000000131200780c */ /* 0x000fe40004f24470 */
[----:B0-----:R-:W-:Y:S01]  /*0a80*/  ISETP.NE.U32.AND P4, PT, R8, RZ, PT ;  /* 0x000000ff0800720c */ /* 0x001fe20003f85070 */
[----:B------:R-:W-:Y:S01]  /*0a90*/  @!P2 IMAD R13, R0, 0x50, R3 ;  /* 0x00000050000da824 */ /* 0x000fe200078e0203 */
[----:B------:R-:W-:Y:S02]  /*0aa0*/  R2UR UR4, R9 ;  /* 0x00000000090472ca */ /* 0x000fe400000e0000 */
[----:B------:R-:W-:-:S04]  /*0ab0*/  ISETP.NE.AND.EX P0, PT, RZ, UR5, PT, P0 ;  /* 0x00000005ff007c0c */ /* 0x000fc8000bf05300 */
[----:B------:R-:W-:-:S03]  /*0ac0*/  ISETP.GT.U32.OR P0, PT, R18, 0x13, !P0 ;  /* 0x000000131200780c */ /* 0x000fc60004704470 */
[----:B------:R-:W0:Y:S02]  /*0ad0*/  @!P1 LDC.64 R8, c[0x0][0x3a0] ;  /* 0x0000e800ff089b82 */ /* 0x000e240000000a00 */
[----:B------:R-:W-:Y:S02]  /*0ae0*/  VOTEU.ANY UP0, P4 ;  /* 0x0000000000ff7886 */ /* 0x000fe40002000100 */
[----:B------:R-:W-:Y:S01]  /*0af0*/  UISETP.NE.AND.EX UP0, UPT, UR4, URZ, UPT, UP0 ;  /* 0x000000ff0400728c */ /* 0x000fe2000bf05300 */
[----:B------:R-:W-:Y:S02]  /*0b00*/  HFMA2 R23, -RZ, RZ, 0, 0 ;  /* 0x00000000ff177431 */ /* 0x000fe400000001ff */
[----:B--2---:R-:W-:-:S03]  /*0b10*/  @!P2 IMAD.WIDE R10, R13, 0x2, R10 ;  /* 0x000000020d0aa825 */ /* 0x004fc600078e020a */
[----:B------:R-:W1:Y:S01]  /*0b20*/  @!P0 LDC.64 R4, c[0x0][0x390] ;  /* 0x0000e400ff048b82 */ /* 0x000e620000000a00 */
[----:B------:R-:W-:Y:S02]  /*0b30*/  PLOP3.LUT P3, PT, PT, PT, UP0, 0x80, 0x8 ;  /* 0x000000000008781c */ /* 0x000fe40003f6f008 */
[----:B------:R-:W2:Y:S02]  /*0b40*/  @!P2 LDG.E.64 R10, desc[UR36][R10.64] ;  /* 0x000000240a0aa981 */ /* 0x000ea4000c1e1b00 */
[----:B------:R-:W3:Y:S01]  /*0b50*/  @UP0 LDCU.64 UR4, c[0x0][0x418] ;  /* 0x00008300ff0407ac */ /* 0x000ee20008000a00 */
[----:B0-----:R-:W-:-:S05]  /*0b60*/  @!P1 IMAD.WIDE.U32 R8, R3, 0x2, R8 ;  /* 0x0000000203089825 */ /* 0x001fca00078e0008 */
[----:B------:R-:W4:Y:S01]  /*0b70*/  @!P1 LDG.E.64 R14, desc[UR36][R8.64] ;  /* 0x00000024080e9981 */ /* 0x000f22000c1e1b00 */
[----:B---3--:R-:W-:Y:S01]  /*0b80*/  @UP0 UIMAD.WIDE.U32 UR4, UR6, 0x4, UR4 ;  /* 0x00000004060408a5 */ /* 0x008fe2000f8e0004 */
[----:B-1----:R-:W-:Y:S02]  /*0b90*/  @!P0 IMAD.WIDE.U32 R4, R3, 0x2, R4 ;  /* 0x0000000203048825 */ /* 0x002fe400078e0004 */
[----:B------:R-:W0:Y:S03]  /*0ba0*/  LDC R3, c[0x0][0x400] ;  /* 0x00010000ff037b82 */ /* 0x000e260000000800 */
[----:B------:R-:W3:Y:S01]  /*0bb0*/  @!P0 LDG.E.64 R28, desc[UR36][R4.64] ;  /* 0x00000024041c8981 */ /* 0x000ee2000c1e1b00 */
[----:B------:R-:W-:Y:S01]  /*0bc0*/  MOV R12, UR4 ;  /* 0x00000004000c7c02 */ /* 0x000fe20008000f00 */
[----:B------:R-:W-:-:S03]  /*0bd0*/  IMAD.U32 R13, RZ, RZ, UR5 ;  /* 0x00000005ff0d7e24 */ /* 0x000fc6000f8e00ff */
[----:B------:R-:W1:Y:S02]  /*0be0*/  LDCU.U8 UR4, c[0x0][0x404] ;  /* 0x00008080ff0477ac */ /* 0x000e640008000000 */
[----:B------:R0:W5:Y:S01]  /*0bf0*/  @P3 LDG.E R23, desc[UR36][R12.64] ;  /* 0x000000240c173981 */ /* 0x000162000c1e1900 */
[----:B-1----:R-:W-:-:S04]  /*0c00*/  ISETP.NE.AND P0, PT, RZ, UR4, PT ;  /* 0x00000004ff007c0c */ /* 0x002fc8000bf05270 */
[----:B0-----:R-:W-:Y:S01]  /*0c10*/  ISETP.LT.OR P0, PT, R3, 0x1, P0 ;  /* 0x000000010300780c */ /* 0x001fe20000701670 */
[----:B------:R-:W-:Y:S01]  /*0c20*/  BSSY.RECONVERGENT B6, `(.L_x_2760) ;  /* 0x00000dc000067945 */ /* 0x000fe20003800200 */
[----:B----4-:R-:W-:Y:S02]  /*0c30*/  HFMA2 R27, R27, 1, 1, R15 ;  /* 0x3c003c001b1b7831 */ /* 0x010fe4000000000f */
[----:B------:R-:W-:-:S04]  /*0c40*/  HADD2 R26, R26, R14 ;  /* 0x0000000e1a1a7230 */ /* 0x000fc80000000000 */
[----:B--2---:R-:W-:Y:S02]  /*0c50*/  @!P2 HMUL2 R26, R26, R10 ;  /* 0x0000000a1a1aa232 */ /* 0x004fe40000000000 */
[----:B------:R-:W-:Y:S02]  /*0c60*/  @!P2 HFMA2 R27, R27, R11, -RZ ;  /* 0x0000000b1b1ba231 */ /* 0x000fe400001000ff */
[----:B---3--:R-:W-:Y:S02]  /*0c70*/  HFMA2 R29, R7, 1, 1, R29 ;  /* 0x3c003c00071d7831 */ /* 0x008fe4000000001d */
[----:B------:R-:W-:Y:S01]  /*0c80*/  HADD2 R28, R6, R28 ;  /* 0x0000001c061c7230 */ /* 0x000fe20000000000 */
[----:B------:R-:W-:Y:S06]  /*0c90*/  @P0 BRA `(.L_x_2761) ;  /* 0x0000000000d40947 */ /* 0x000fec0003800000 */
        /* <DEDUP_REMOVED lines=53> */
.L_x_2761:
        /* <DEDUP_REMOVED lines=12> */
[----:B0-----:R-:W-:Y:S02]  /*10b0*/  HFMA2 R4, -RZ, RZ, 0, 0 ;  /* 0x00000000ff047431 */ /* 0x001fe400000001ff */
[----:B-1----:R-:W-:-:S04]  /*10c0*/  IMAD.MOV R6, RZ, RZ, -R5 ;  /* 0x000000ffff067224 */ /* 0x002fc800078e0a05 */
[----:B------:R-:W-:Y:S01]  /*10d0*/  IMAD R9, R6, R7, RZ ;  /* 0x0000000706097224 */ /* 0x000fe200078e02ff */
[----:B------:R-:W-:-:S03]  /*10e0*/  MOV R6, R8 ;  /* 0x0000000800067202 */ /* 0x000fc60000000f00 */
[----:B------:R-:W-:-:S04]  /*10f0*/  IMAD.HI.U32 R5, R5, R9, R4 ;  /* 0x0000000905057227 */ /* 0x000fc800078e0004 */
[----:B------:R-:W-:Y:S02]  /*1100*/  IMAD.MOV R9, RZ, RZ, -R10 ;  /* 0x000000ffff097224 */ /* 0x000fe400078e0a0a */
        /* <DEDUP_REMOVED lines=9> */
[----:B------:R-:W-:Y:S01]  /*11a0*/  @P0 VIADD R30, R30, 0x1 ;  /* 0x000000011e1e0836 */ /* 0x000fe20000000000 */
[----:B------:R-:W-:-:S05]  /*11b0*/  ISETP.GE.AND P0, PT, R24, R3, PT ;  /* 0x000000031800720c */ /* 0x000fca0003f06270 */
        /* <DEDUP_REMOVED lines=10> */
[----:B------:R-:W-:Y:S01]  /*1260*/  IMAD.MOV.U32 R8, RZ, RZ, 0x53f ;  /* 0x0000053fff087424 */ /* 0x000fe200078e00ff */
[----:B------:R-:W-:Y:S01]  /*1270*/  MOV R12, 0x1 ;  /* 0x00000001000c7802 */ /* 0x000fe20000000f00 */
[----:B------:R1:W2:Y:S01]  /*1280*/  LDC.64 R14, c[0x4][R0] ;  /* 0x01000000000e7b82 */ /* 0x0002a20000000a00 */
[----:B------:R-:W3:Y:S01]  /*1290*/  LDCU.64 UR6, c[0x4][0xd0] ;  /* 0x01001a00ff0677ac */ /* 0x000ee20008000a00 */
[----:B------:R-:W-:Y:S01]  /*12a0*/  MOV R13, RZ ;  /* 0x000000ff000d7202 */ /* 0x000fe20000000f00 */
[----:B------:R-:W4:Y:S01]  /*12b0*/  LDCU.64 UR8, c[0x4][0x50] ;  /* 0x01000a00ff0877ac */ /* 0x000f220008000a00 */
[----:B0-----:R-:W-:Y:S01]  /*12c0*/  IMAD.U32 R4, RZ, RZ, UR4 ;  /* 0x00000004ff047e24 */ /* 0x001fe2000f8e00ff */
[----:B------:R-:W-:Y:S02]  /*12d0*/  MOV R5, UR5 ;  /* 0x0000000500057c02 */ /* 0x000fe40008000f00 */
[----:B---3--:R-:W-:Y:S01]  /*12e0*/  MOV R6, UR6 ;  /* 0x0000000600067c02 */ /* 0x008fe20008000f00 */
[----:B------:R-:W-:Y:S01]  /*12f0*/  IMAD.U32 R7, RZ, RZ, UR7 ;  /* 0x00000007ff077e24 */ /* 0x000fe2000f8e00ff */
[----:B----4-:R-:W-:-:S02]  /*1300*/  MOV R10, UR8 ;  /* 0x00000008000a7c02 */ /* 0x010fc40008000f00 */
[----:B-1----:R-:W-:-:S07]  /*1310*/  MOV R11, UR9 ;  /* 0x00000009000b7c02 */ /* 0x002fce0008000f00 */
[----:B------:R-:W-:-:S07]  /*1320*/  LEPC R20, `(.L_x_2763) ;  /* 0x000000001014794e */ /* 0x000fce0000000000 */
[----:B--2--5:R-:W-:Y:S05]  /*1330*/  CALL.ABS.NOINC R14 ;  /* 0x000000000e007343 */ /* 0x024fea0003c00000 */
.L_x_2763:
        /* <DEDUP_REMOVED lines=9> */
[----:B------:R-:W-:-:S03]  /*13d0*/  @!P6 LEA R5, R4, R0, 0x1 ;  /* 0x000000000405e211 */ /* 0x000fc600078e08ff */
[----:B------:R-:W-:Y:S02]  /*13e0*/  @!P6 IMAD R4, R4, 0x2, R3 ;  /* 0x000000020404e824 */ /* 0x000fe400078e0203 */
        /* <DEDUP_REMOVED lines=11> */
[C---:B------:R-:W-:Y:S02]  /*14a0*/  LEA R6, R7.reuse, R0, 0x1 ;  /* 0x0000000007067211 */ /* 0x040fe400078e08ff */
[C---:B------:R-:W-:Y:S02]  /*14b0*/  LEA R8, R7.reuse, R3, 0x1 ;  /* 0x0000000307087211 */ /* 0x040fe400078e08ff */
[----:B------:R-:W-:Y:S01]  /*14c0*/  LEA.HI R7, R7, R7, RZ, 0x1 ;  /* 0x0000000707077211 */ /* 0x000fe200078f08ff */
[C---:B------:R-:W-:Y:S01]  /*14d0*/  IMAD R5, R31.reuse, 0x2, R6 ;  /* 0x000000021f057824 */ /* 0x040fe200078e0206 */
[----:B------:R-:W-:Y:S01]  /*14e0*/  LEA R4, R31, R8, 0x1 ;  /* 0x000000081f047211 */ /* 0x000fe200078e08ff */
[----:B------:R-:W-:Y:S01]  /*14f0*/  LDS R29, [R6] ;  /* 0x00000000061d7984 */ /* 0x000fe20000000800 */
[----:B------:R-:W-:-:S03]  /*1500*/  SHF.L.U32 R7, R7, 0x1, RZ ;  /* 0x0000000107077819 */ /* 0x000fc600000006ff */
[----:B------:R-:W0:Y:S01]  /*1510*/  LDS R10, [R5] ;  /* 0x00000000050a7984 */ /* 0x000e220000000800 */
[----:B------:R-:W-:-:S03]  /*1520*/  LOP3.LUT R11, R7, 0xfffffffc, RZ, 0xc0, !PT ;  /* 0xfffffffc070b7812 */ /* 0x000fc600078ec0ff */
[----:B------:R-:W-:Y:S01]  /*1530*/  LDS R27, [R8] ;  /* 0x00000000081b7984 */ /* 0x000fe20000000800 */
[----:B------:R-:W-:-:S03]  /*1540*/  ISETP.GE.AND P0, PT, R11, R9, PT ;  /* 0x000000090b00720c */ /* 0x000fc60003f06270 */
[----:B------:R-:W1:Y:S01]  /*1550*/  LDS R12, [R4] ;  /* 0x00000000040c7984 */ /* 0x000e620000000800 */
[C-C-:B0-----:R-:W-:Y:S02]  /*1560*/  PRMT R28, R29.reuse, 0x5410, R10.reuse ;  /* 0x000054101d1c7816 */ /* 0x141fe4000000000a */
[----:B------:R-:W-:Y:S02]  /*1570*/  PRMT R29, R29, 0x7632, R10 ;  /* 0x000076321d1d7816 */ /* 0x000fe4000000000a */
[C-C-:B-1----:R-:W-:Y:S02]  /*1580*/  PRMT R26, R27.reuse, 0x5410, R12.reuse ;  /* 0x000054101b1a7816 */ /* 0x142fe4000000000c */
[----:B------:R-:W-:-:S03]  /*1590*/  PRMT R27, R27, 0x7632, R12 ;  /* 0x000076321b1b7816 */ /* 0x000fc6000000000c */
[----:B------:R-:W-:Y:S05]  /*15a0*/  @P0 BRA `(.L_x_2767) ;  /* 0x0000000000c80947 */ /* 0x000fea0003800000 */
[----:B------:R-:W-:Y:S01]  /*15b0*/  I2FP.F32.S32 R9, R9 ;  /* 0x0000000900097245 */ /* 0x000fe20000201400 */
[----:B------:R-:W-:Y:S01]  /*15c0*/  VIADD R7, R11, 0x2 ;  /* 0x000000020b077836 */ /* 0x000fe20000000000 */
[----:B------:R-:W0:Y:S01]  /*15d0*/  LDCU UR4, c[0x0][0x40c] ;  /* 0x00008180ff0477ac */ /* 0x000e220008000800 */
[----:B------:R-:W-:Y:S01]  /*15e0*/  HADD2.F32 R20, -RZ, R29.H1_H1 ;  /* 0x3000001dff147230 */ /* 0x000fe20000004100 */
[----:B------:R-:W1:Y:S01]  /*15f0*/  MUFU.RCP R12, R9 ;  /* 0x00000009000c7308 */ /* 0x000e620000001000 */
[----:B------:R-:W-:Y:S01]  /*1600*/  HADD2.F32 R35, -RZ, R27.H1_H1 ;  /* 0x3000001bff237230 */ /* 0x000fe20000004100 */
[----:B------:R-:W-:Y:S01]  /*1610*/  I2FP.F32.S32 R7, R7 ;  /* 0x0000000700077245 */ /* 0x000fe20000201400 */
[----:B------:R-:W-:Y:S02]  /*1620*/  HADD2.F32 R21, -RZ, R29.H0_H0 ;  /* 0x2000001dff157230 */ /* 0x000fe40000004100 */
[----:B------:R-:W-:Y:S02]  /*1630*/  HADD2.F32 R33, -RZ, R27.H0_H0 ;  /* 0x2000001bff217230 */ /* 0x000fe40000004100 */
        /* <DEDUP_REMOVED lines=12> */
[----:B-1----:R-:W-:-:S04]  /*1700*/  FMUL.FTZ R9, R14, R7 ;  /* 0x000000070e097220 */ /* 0x002fc80000410000 */
        /* <DEDUP_REMOVED lines=14> */
[----:B------:R-:W-:-:S02]  /*17f0*/  HADD2.F32 R13, -RZ, R28.H0_H0 ;  /* 0x2000001cff0d7230 */ /* 0x000fc40000004100 */
[-C--:B--2---:R-:W-:Y:S01]  /*1800*/  FMUL.FTZ R12, R7, R10.reuse ;  /* 0x0000000a070c7220 */ /* 0x084fe20000410000 */
[----:B0-----:R-:W-:Y:S02]  /*1810*/  HADD2.F32 R15, -RZ, R26.H0_H0 ;  /* 0x2000001aff0f7230 */ /* 0x001fe40000004100 */
[-C--:B------:R-:W-:Y:S01]  /*1820*/  FMUL.FTZ R14, R11, R10.reuse ;  /* 0x0000000a0b0e7220 */ /* 0x080fe20000410000 */
        /* <DEDUP_REMOVED lines=10> */
.L_x_2767:
[----:B------:R-:W-:Y:S05]  /*18d0*/  BSYNC.RECONVERGENT B1 ;  /* 0x0000000000017941 */ /* 0x000fea0003800200 */
.L_x_2766:
        /* <DEDUP_REMOVED lines=8> */
.L_x_2765:
[----:B------:R-:W-:Y:S05]  /*1960*/  BSYNC.RECONVERGENT B0 ;  /* 0x0000000000007941 */ /* 0x000fea0003800200 */
.L_x_2764:
[----:B------:R-:W-:Y:S01]  /*1970*/  BAR.SYNC.DEFER_BLOCKING 0x0 ;  /* 0x0000000000007b1d */ /* 0x000fe20000010000 */
[----:B------:R-:W-:-:S05]  /*1980*/  @!P6 IMAD R30, R31, R30, R32 ;  /* 0x0000001e1f1ee224 */ /* 0x000fca00078e0220 */
[C---:B------:R-:W-:Y:S02]  /*1990*/  @!P6 LEA R0, R30.reuse, R0, 0x1 ;  /* 0x000000001e00e211 */ /* 0x040fe400078e08ff */
[----:B------:R-:W-:-:S03]  /*19a0*/  @!P6 LEA R3, R30, R3, 0x1 ;  /* 0x000000031e03e211 */ /* 0x000fc600078e08ff */
[----:B------:R0:W2:Y:S04]  /*19b0*/  @!P6 LDS.64 R28, [R0] ;  /* 0x00000000001ce984 */ /* 0x0000a80000000a00 */
[----:B------:R0:W3:Y:S01]  /*19c0*/  @!P6 LDS.64 R26, [R3] ;  /* 0x00000000031ae984 */ /* 0x0000e20000000a00 */
[----:B------:R-:W-:Y:S06]  /*19d0*/  BAR.SYNC.DEFER_BLOCKING 0x0 ;  /* 0x0000000000007b1d */ /* 0x000fec0000010000 */
.L_x_2762:
[----:B------:R-:W-:Y:S05]  /*19e0*/  BSYNC.RECONVERGENT B6 ;  /* 0x0000000000067941 */ /* 0x000fea0003800200 */
.L_x_2760:
[----:B------:R-:W-:Y:S01]  /*19f0*/  ISETP.GT.U32.AND P0, PT, R18, 0x1f, PT ;  /* 0x0000001f1200780c */ /* 0x000fe20003f04070 */
[----:B------:R-:W-:-:S12]  /*1a00*/  IMAD.MOV.U32 R56, RZ, RZ, -0x800001 ;  /* 0xff7fffffff387424 */ /* 0x000fd800078e00ff */
[----:B------:R-:W-:Y:S05]  /*1a10*/  @P0 BRA `(.L_x_2768) ;  /* 0x0000000000ec0947 */ /* 0x000fea0003800000 */
[----:B------:R-:W4:Y:S01]  /*1a20*/  S2R R21, SR_CgaCtaId ;  /* 0x0000000000157919 */ /* 0x000f220000008800 */
[----:B-1----:R-:W-:Y:S01]  /*1a30*/  MOV R9, 0x400 ;  /* 0x0000040000097802 */ /* 0x002fe20000000f00 */
[----:B--23--:R-:W-:Y:S01]  /*1a40*/  HMUL2 R13, R29, R27 ;  /* 0x0000001b1d0d7232 */ /* 0x00cfe20000000000 */
[----:B------:R-:W-:Y:S01]  /*1a50*/  ISETP.GT.U32.AND P0, PT, R18, 0x13, PT ;  /* 0x000000131200780c */ /* 0x000fe20003f04070 */
[----:B------:R-:W-:Y:S01]  /*1a60*/  BSSY.RECONVERGENT B0, `(.L_x_2769) ;  /* 0x0000014000007945 */ /* 0x000fe20003800200 */
[----:B0-----:R-:W-:Y:S01]  /*1a70*/  IADD3 R0, PT, PT, R9, 0x10, RZ ;  /* 0x0000001009007810 */ /* 0x001fe20007ffe0ff */
[----:B------:R-:W-:-:S05]  /*1a80*/  HFMA2 R13, R28, R26, R13 ;  /* 0x0000001a1c0d7231 */ /* 0x000fca000000000d */
[--C-:B------:R-:W-:Y:S02]  /*1a90*/  HADD2.F32 R7, -RZ, R13.reuse.H0_H0 ;  /* 0x2000000dff077230 */ /* 0x100fe40000004100 */
[----:B------:R-:W-:Y:S01]  /*1aa0*/  HADD2.F32 R8, -RZ, R13.H1_H1 ;  /* 0x3000000dff087230 */ /* 0x000fe20000004100 */
[----:B----4-:R-:W-:-:S04]  /*1ab0*/  LEA R3, R21, R0, 0x18 ;  /* 0x0000000015037211 */ /* 0x010fc800078ec0ff */
[----:B------:R-:W-:-:S05]  /*1ac0*/  LEA R3, R18, R3, 0x3 ;  /* 0x0000000312037211 */ /* 0x000fca00078e18ff */
[----:B------:R0:W-:Y:S01]  /*1ad0*/  STS.64 [R3], R28 ;  /* 0x0000001c03007388 */ /* 0x0001e20000000a00 */
[----:B------:R-:W-:Y:S05]  /*1ae0*/  @P0 BRA `(.L_x_2770) ;  /* 0x00000000002c0947 */ /* 0x000fea0003800000 */
[----:B------:R-:W1:Y:S01]  /*1af0*/  LDCU UR4, c[0x0][0x3f4] ;  /* 0x00007e80ff0477ac */ /* 0x000e620008000800 */
[----:B------:R-:W2:Y:S01]  /*1b00*/  LDC.64 R4, c[0x0][0x3b8] ;  /* 0x0000ee00ff047b82 */ /* 0x000ea20000000a00 */
[----:B0-----:R-:W-:Y:S02]  /*1b10*/  LOP3.LUT R3, R24, 0x4, RZ, 0xc0, !PT ;  /* 0x0000000418037812 */ /* 0x001fe400078ec0ff */
[----:B------:R-:W-:Y:S01]  /*1b20*/  SHF.R.U32.HI R6, RZ, 0x1, R18 ;  /* 0x00000001ff067819 */ /* 0x000fe20000011612 */
[----:B-1----:R-:W-:Y:S02]  /*1b30*/  IMAD R0, R19, UR4, RZ ;  /* 0x0000000413007c24 */ /* 0x002fe4000f8e02ff */
[----:B------:R-:W-:Y:S02]  /*1b40*/  IMAD.U32 R11, RZ, RZ, UR4 ;  /* 0x00000004ff0b7e24 */ /* 0x000fe4000f8e00ff */
[----:B------:R-:W-:Y:S02]  /*1b50*/  IMAD R0, R0, 0x50, R3 ;  /* 0x0000005000007824 */ /* 0x000fe400078e0203 */
[----:B------:R-:W-:-:S05]  /*1b60*/  IMAD R3, R6, R11, UR38 ;  /* 0x0000002606037e24 */ /* 0x000fca000f8e020b */
[----:B------:R-:W-:-:S05]  /*1b70*/  LEA R3, R3, R0, 0x3 ;  /* 0x0000000003037211 */ /* 0x000fca00078e18ff */
[----:B--2---:R-:W-:-:S05]  /*1b80*/  IMAD.WIDE R4, R3, 0x2, R4 ;  /* 0x0000000203047825 */ /* 0x004fca00078e0204 */
[----:B------:R1:W-:Y:S02]  /*1b90*/  STG.E.64 desc[UR36][R4.64], R26 ;  /* 0x0000001a04007986 */ /* 0x0003e4000c101b24 */
.L_x_2770:
[----:B------:R-:W-:Y:S05]  /*1ba0*/  BSYNC.RECONVERGENT B0 ;  /* 0x0000000000007941 */ /* 0x000fea0003800200 */
.L_x_2769:
[----:B------:R-:W-:Y:S01]  /*1bb0*/  UMOV UR4, 0xffffffff ;  /* 0xffffffff00047882 */ /* 0x000fe20000000000 */
[----:B------:R-:W-:Y:S02]  /*1bc0*/  FADD.FTZ R13, R7, R8 ;  /* 0x00000008070d7221 */ /* 0x000fe40000010000 */
[----:B------:R-:W-:Y:S05]  /*1bd0*/  BRA.DIV UR4, `(.L_x_2771) ;  /* 0x0000006e04247947 */ /* 0x000fea000b800000 */
[----:B------:R-:W2:Y:S02]  /*1be0*/  SHFL.BFLY PT, R14, R13, 0x10, 0x1f ;  /* 0x0e001f000d0e7f89 */ /* 0x000ea400000e0000 */
[----:B--2---:R-:W-:-:S05]  /*1bf0*/  FADD.FTZ R0, R13, R14 ;  /* 0x0000000e0d007221 */ /* 0x004fca0000010000 */
[----:B------:R-:W0:Y:S02]  /*1c00*/  SHFL.BFLY PT, R14, R0, 0x8, 0x1f ;  /* 0x0d001f00000e7f89 */ /* 0x000e2400000e0000 */
[----:B0-----:R-:W-:-:S05]  /*1c10*/  FADD.FTZ R3, R0, R14 ;  /* 0x0000000e00037221 */ /* 0x001fca0000010000 */
[----:B------:R-:W1:Y:S02]  /*1c20*/  SHFL.BFLY PT, R14, R3, 0x4, 0x1f ;  /* 0x0c801f00030e7f89 */ /* 0x000e6400000e0000 */
[----:B-1----:R-:W-:-:S05]  /*1c30*/  FADD.FTZ R4, R3, R14 ;  /* 0x0000000e03047221 */ /* 0x002fca0000010000 */
[----:B------:R-:W0:Y:S02]  /*1c40*/  SHFL.BFLY PT, R14, R4, 0x2, 0x1f ;  /* 0x0c401f00040e7f89 */ /* 0x000e2400000e0000 */
[----:B0-----:R-:W-:-:S05]  /*1c50*/  FADD.FTZ R5, R4, R14 ;  /* 0x0000000e04057221 */ /* 0x001fca0000010000 */
[----:B------:R0:W1:Y:S02]  /*1c60*/  SHFL.BFLY PT, R14, R5, 0x1, 0x1f ;  /* 0x0c201f00050e7f89 */ /* 0x00006400000e0000 */
.L_x_2842:
        /* <DEDUP_REMOVED lines=8> */
[----:B-----5:R-:W-:-:S07]  /*1cf0*/  @P0 IADD3 R0, PT, PT, -R23, R16, RZ ;  /* 0x0000001017000210 */ /* 0x020fce0007ffe1ff */
[----:B0-----:R-:W0:Y:S01]  /*1d00*/  @P0 LDC.64 R4, c[0x0][0x438] ;  /* 0x00010e00ff040b82 */ /* 0x001e220000000a00 */
[----:B--2---:R-:W-:-:S04]  /*1d10*/  @P0 IMAD R3, R17, R6, R0 ;  /* 0x0000000611030224 */ /* 0x004fc800078e0200 */
[----:B------:R-:W-:-:S04]  /*1d20*/  @P0 IMAD R3, R3, R6, R0 ;  /* 0x0000000603030224 */ /* 0x000fc800078e0200 */
[----:B0-----:R-:W-:-:S06]  /*1d30*/  @P0 IMAD.WIDE R4, R3, 0x2, R4 ;  /* 0x0000000203040825 */ /* 0x001fcc00078e0204 */
[----:B------:R-:W2:Y:S01]  /*1d40*/  @P0 LDG.E.U16 R4, desc[UR36][R4.64] ;  /* 0x0000002404040981 */ /* 0x000ea2000c1e1500 */
[----:B------:R-:W-:Y:S02]  /*1d50*/  VIADD R0, R9, 0x110 ;  /* 0x0000011009007836 */ /* 0x000fe40000000000 */
[----:B-1----:R-:W-:-:S03]  /*1d60*/  FMUL.FTZ R56, R14, UR4 ;  /* 0x000000040e387c20 */ /* 0x002fc60008410000 */
[----:B------:R-:W-:Y:S02]  /*1d70*/  LEA R7, R21, R0, 0x18 ;  /* 0x0000000015077211 */ /* 0x000fe400078ec0ff */
[----:B------:R-:W-:-:S04]  /*1d80*/  IADD3 R0, PT, PT, -R61, R16, RZ ;  /* 0x000000103d007210 */ /* 0x000fc80007ffe1ff */
[----:B------:R-:W-:Y:S01]  /*1d90*/  LEA R7, R0, R7, 0x2 ;  /* 0x0000000700077211 */ /* 0x000fe200078e10ff */
[----:B--2---:R-:W-:-:S05]  /*1da0*/  @P0 HADD2.F32 R3, -RZ, R4.H0_H0 ;  /* 0x20000004ff030230 */ /* 0x004fca0000004100 */
[----:B------:R-:W-:-:S05]  /*1db0*/  @P0 FADD.FTZ R56, R56, R3 ;  /* 0x0000000338380221 */ /* 0x000fca0000010000 */
[----:B------:R4:W-:Y:S02]  /*1dc0*/  STS [R7], R56 ;  /* 0x0000003807007388 */ /* 0x0009e40000000800 */
.L_x_2768:
[----:B------:R-:W-:Y:S05]  /*1dd0*/  WARPSYNC.ALL ;  /* 0x0000000000007948 */ /* 0x000fea0003800000 */
[----:B0-----:R-:W-:Y:S01]  /*1de0*/  IMAD.IADD R0, R16, 0x1, -R61 ;  /* 0x0000000110007824 */ /* 0x001fe200078e0a3d */
[----:B------:R-:W0:Y:S01]  /*1df0*/  LDC.64 R40, c[0x0][0x3f0] ;  /* 0x0000fc00ff287b82 */ /* 0x000e220000000a00 */
[----:B------:R-:W-:Y:S01]  /*1e00*/  SHF.R.U32.HI R10, RZ, 0x2, R18 ;  /* 0x00000002ff0a7819 */ /* 0x000fe20000011612 */
[----:B------:R-:W-:Y:S01]  /*1e10*/  UMOV UR10, 0x400 ;  /* 0x00000400000a7882 */ /* 0x000fe20000000000 */
[----:B------:R-:W0:Y:S01]  /*1e20*/  LDCU UR14, c[0x0][0x410] ;  /* 0x00008200ff0e77ac */ /* 0x000e220008000800 */
[----:B------:R-:W-:Y:S01]  /*1e30*/  IADD3 R0, PT, PT, R0, 0x7, RZ ;  /* 0x0000000700007810 */ /* 0x000fe20007ffe0ff */
[----:B------:R-:W-:Y:S01]  /*1e40*/  BSSY B0, `(.L_x_2772) ;  /* 0x0000150000007945 */ /* 0x000fe20003800000 */
[----:B------:R-:W-:Y:S01]  /*1e50*/  LOP3.LUT R24, R24, 0xc, RZ, 0xc0, !PT ;  /* 0x0000000c18187812 */ /* 0x000fe200078ec0ff */
[----:B------:R-:W-:Y:S01]  /*1e60*/  UIADD3 UR4, UPT, UPT, UR10, 0x10, URZ ;  /* 0x000000100a047890 */ /* 0x000fe2000fffe0ff */
[----:B------:R-:W2:Y:S01]  /*1e70*/  S2UR UR11, SR_CgaCtaId ;  /* 0x00000000000b79c3 */ /* 0x000ea20000008800 */
[----:B------:R-:W-:Y:S01]  /*1e80*/  SHF.R.S32.HI R3, RZ, 0x1f, R0 ;  /* 0x0000001fff037819 */ /* 0x000fe20000011400 */
[----:B------:R-:W0:Y:S03]  /*1e90*/  LDCU.64 UR8, c[0x0][0x3c8] ;  /* 0x00007900ff0877ac */ /* 0x000e260008000a00 */
[----:B------:R-:W-:Y:S01]  /*1ea0*/  LEA.HI R3, R3, R0, RZ, 0x3 ;  /* 0x0000000003037211 */ /* 0x000fe200078f18ff */
[----:B------:R-:W0:Y:S03]  /*1eb0*/  LDCU.64 UR16, c[0x0][0x438] ;  /* 0x00008700ff1077ac */ /* 0x000e260008000a00 */
[----:B-1----:R-:W-:Y:S01]  /*1ec0*/  LOP3.LUT R8, R3, 0xfffffff8, RZ, 0xc0, !PT ;  /* 0xfffffff803087812 */ /* 0x002fe200078ec0ff */
[----:B------:R-:W-:Y:S03]  /*1ed0*/  BAR.SYNC.DEFER_BLOCKING 0x0 ;  /* 0x0000000000007b1d */ /* 0x000fe60000010000 */
[----:B------:R-:W-:Y:S01]  /*1ee0*/  ISETP.GE.AND P0, PT, R10, R8, PT ;  /* 0x000000080a00720c */ /* 0x000fe20003f06270 */
[----:B0-----:R-:W-:-:S04]  /*1ef0*/  IMAD R4, R25, R40, R17 ;  /* 0x0000002819047224 */ /* 0x001fc800078e0211 */
[----:B------:R-:W-:Y:S01]  /*1f00*/  IMAD R4, R4, 0x50, RZ ;  /* 0x0000005004047824 */ /* 0x000fe200078e02ff */
[----:B--2---:R-:W-:-:S07]  /*1f10*/  ULEA UR4, UR11, UR4, 0x18 ;  /* 0x000000040b047291 */ /* 0x004fce000f8ec0ff */
[----:B------:R-:W-:Y:S05]  /*1f20*/  @P0 BRA `(.L_x_2773) ;  /* 0x0000001400040947 */ /* 0x000fea0003800000 */
[----:B------:R-:W-:Y:S01]  /*1f30*/  IABS R3, R41 ;  /* 0x0000002900037213 */ /* 0x000fe20000000000 */
[----:B------:R0:W1:Y:S01]  /*1f40*/  LDS R59, [R24+UR4] ;  /* 0x00000004183b7984 */ /* 0x0000620008000800 */
[----:B------:R-:W2:Y:S02]  /*1f50*/  LDCU.64 UR6, c[0x0][0x420] ;  /* 0x00008400ff0677ac */ /* 0x000ea40008000a00 */
[----:B------:R-:W3:Y:S01]  /*1f60*/  I2F.RP R0, R3 ;  /* 0x0000000300007306 */ /* 0x000ee20000209400 */
[----:B------:R0:W0:Y:S01]  /*1f70*/  LDS R57, [R24+UR4+0x10] ;  /* 0x0000100418397984 */ /* 0x0000220008000800 */
[----:B------:R-:W4:Y:S03]  /*1f80*/  LDCU UR13, c[0x0][0x440] ;  /* 0x00008800ff0d77ac */ /* 0x000f260008000800 */
[----:B------:R0:W0:Y:S01]  /*1f90*/  LDS R55, [R24+UR4+0x20] ;  /* 0x0000200418377984 */ /* 0x0000220008000800 */
[----:B------:R-:W1:Y:S03]  /*1fa0*/  LDCU UR12, c[0x0][0x3f8] ;  /* 0x00007f00ff0c77ac */ /* 0x000e660008000800 */
[----:B------:R0:W0:Y:S01]  /*1fb0*/  LDS R54, [R24+UR4+0x30] ;  /* 0x0000300418367984 */ /* 0x0000220008000800 */
[----:B------:R-:W-:-:S03]  /*1fc0*/  UIADD3 UR5, UPT, UPT, UR10, 0x110, URZ ;  /* 0x000001100a057890 */ /* 0x000fc6000fffe0ff */
[----:B------:R0:W0:Y:S01]  /*1fd0*/  LDS R52, [R24+UR4+0x40] ;  /* 0x0000400418347984 */ /* 0x0000220008000800 */
[----:B------:R-:W-:Y:S01]  /*1fe0*/  ULEA UR5, UR11, UR5, 0x18 ;  /* 0x000000050b057291 */ /* 0x000fe2000f8ec0ff */
[----:B---3--:R-:W3:Y:S01]  /*1ff0*/  MUFU.RCP R0, R0 ;  /* 0x0000000000007308 */ /* 0x008ee20000001000 */
[----:B--2---:R-:W-:Y:S01]  /*2000*/  IMAD.U32 R21, RZ, RZ, UR7 ;  /* 0x00000007ff157e24 */ /* 0x004fe2000f8e00ff */
[----:B------:R2:W0:Y:S01]  /*2010*/  LDS R53, [R24+UR4+0x50] ;  /* 0x0000500418357984 */ /* 0x0004220008000800 */
[----:B------:R-:W-:Y:S01]  /*2020*/  ISETP.NE.U32.AND P0, PT, RZ, UR6, PT ;  /* 0x00000006ff007c0c */ /* 0x000fe2000bf05070 */
[----:B----4-:R-:W-:Y:S02]  /*2030*/  IMAD R20, R17, UR13, R16 ;  /* 0x0000000d11147c24 */ /* 0x010fe4000f8e0210 */
[----:B------:R2:W4:Y:S01]  /*2040*/  LDS R50, [R24+UR4+0x60] ;  /* 0x0000600418327984 */ /* 0x0005220008000800 */
[----:B------:R-:W-:-:S03]  /*2050*/  ISETP.NE.AND.EX P0, PT, RZ, UR7, PT, P0 ;  /* 0x00000007ff007c0c */ /* 0x000fc6000bf05300 */
[----:B------:R2:W0:Y:S04]  /*2060*/  LDS R51, [R24+UR4+0x70] ;  /* 0x0000700418337984 */ /* 0x0004280008000800 */
[----:B------:R2:W0:Y:S01]  /*2070*/  LDS R48, [R24+UR4+0x80] ;  /* 0x0000800418307984 */ /* 0x0004220008000800 */
[----:B---3--:R-:W-:-:S03]  /*2080*/  IADD3 R6, PT, PT, R0, 0xffffffe, RZ ;  /* 0x0ffffffe00067810 */ /* 0x008fc60007ffe0ff */
[----:B------:R2:W3:Y:S01]  /*2090*/  LDS R46, [R24+UR4+0x90] ;  /* 0x00009004182e7984 */ /* 0x0004e20008000800 */
[----:B------:R1:W2:Y:S03]  /*20a0*/  F2I.FTZ.U32.TRUNC.NTZ R7, R6 ;  /* 0x0000000600077305 */ /* 0x0002a6000021f000 */
[----:B------:R0:W0:Y:S04]  /*20b0*/  LDS R49, [R24+UR4+0xa0] ;  /* 0x0000a00418317984 */ /* 0x0000280008000800 */
[----:B------:R0:W0:Y:S04]  /*20c0*/  LDS R47, [R24+UR4+0xb0] ;  /* 0x0000b004182f7984 */ /* 0x0000280008000800 */
[----:B------:R0:W0:Y:S01]  /*20d0*/  LDS R44, [R24+UR4+0xc0] ;  /* 0x0000c004182c7984 */ /* 0x0000220008000800 */
[----:B-1----:R-:W-:-:S03]  /*20e0*/  HFMA2 R6, -RZ, RZ, 0, 0 ;  /* 0x00000000ff067431 */ /* 0x002fc600000001ff */
[----:B------:R1:W0:Y:S01]  /*20f0*/  LDS R45, [R24+UR4+0xd0] ;  /* 0x0000d004182d7984 */ /* 0x0002220008000800 */
[----:B--2---:R-:W-:-:S03]  /*2100*/  IMAD.MOV R0, RZ, RZ, -R7 ;  /* 0x000000ffff007224 */ /* 0x004fc600078e0a07 */
[----:B------:R1:W2:Y:S01]  /*2110*/  LDS R43, [R24+UR4+0xe0] ;  /* 0x0000e004182b7984 */ /* 0x0002a20008000800 */
[----:B------:R-:W-:Y:S01]  /*2120*/  IMAD R5, R0, R3, RZ ;  /* 0x0000000300057224 */ /* 0x000fe200078e02ff */
[----:B------:R-:W-:Y:S02]  /*2130*/  SHF.L.U32 R0, R18, 0x1, RZ ;  /* 0x0000000112007819 */ /* 0x000fe400000006ff */
[----:B------:R1:W0:Y:S01]  /*2140*/  LDS R42, [R24+UR4+0xf0] ;  /* 0x0000f004182a7984 */ /* 0x0002220008000800 */
[----:B------:R-:W-:Y:S01]  /*2150*/  IMAD.HI.U32 R5, R7, R5, R6 ;  /* 0x0000000507057227 */ /* 0x000fe200078e0006 */
[----:B------:R-:W-:-:S03]  /*2160*/  LOP3.LUT R0, R0, 0x6, RZ, 0xc0, !PT ;  /* 0x0000000600007812 */ /* 0x000fc600078ec0ff */
[C---:B------:R-:W-:Y:S01]  /*2170*/  IMAD.IADD R6, R61.reuse, 0x1, R8 ;  /* 0x000000013d067824 */ /* 0x040fe200078e0208 */
[----:B------:R-:W-:Y:S01]  /*2180*/  IADD3 R61, PT, PT, R61, R10, RZ ;  /* 0x0000000a3d3d7210 */ /* 0x000fe20007ffe0ff */
[----:B------:R-:W-:Y:S01]  /*2190*/  IMAD R7, R4, R41, R0 ;  /* 0x0000002904077224 */ /* 0x000fe200078e0200 */
[----:B------:R-:W-:Y:S01]  /*21a0*/  MOV R8, UR6 ;  /* 0x0000000600087c02 */ /* 0x000fe20008000f00 */
[----:B------:R-:W-:Y:S01]  /*21b0*/  IMAD R41, R41, 0x50, RZ ;  /* 0x0000005029297824 */ /* 0x000fe200078e02ff */
[----:B------:R-:W-:Y:S01]  /*21c0*/  LEA R10, R10, UR5, 0x2 ;  /* 0x000000050a0a7c11 */ /* 0x000fe2000f8e10ff */
[--C-:B------:R-:W-:Y:S01]  /*21d0*/  IMAD R20, R20, UR13, R61.reuse ;  /* 0x0000000d14147c24 */ /* 0x100fe2000f8e023d */
[----:B------:R-:W-:Y:S01]  /*21e0*/  IADD3 R8, P1, P2, R8, UR39, R61 ;  /* 0x0000002708087c10 */ /* 0x000fe2000fa3e03d */
[----:B------:R-:W-:-:S03]  /*21f0*/  IMAD R9, R41, UR12, RZ ;  /* 0x0000000c29097c24 */ /* 0x000fc6000f8e02ff */
[----:B-1-34-:R-:W-:-:S09]  /*2200*/  IADD3.X R21, PT, PT, R21, UR40, RZ, P1, P2 ;  /* 0x0000002815157c10 */ /* 0x01afd20008fe44ff */
.L_x_2777:
[----:B------:R-:W1:Y:S01]  /*2210*/  LDC R12, c[0x0][0x3f4] ;  /* 0x0000fd00ff0c7b82 */ /* 0x000e620000000800 */
[----:B------:R-:W-:Y:S01]  /*2220*/  IABS R14, R61 ;  /* 0x0000003d000e7213 */ /* 0x000fe20000000000 */
[----:B------:R-:W-:Y:S01]  /*2230*/  USHF.R.S32.HI UR5, URZ, 0x1f, UR39 ;  /* 0x0000001fff057899 */ /* 0x000fe20008011427 */
[----:B------:R-:W-:-:S03]  /*2240*/  ISETP.GE.AND P2, PT, R61, RZ, PT ;  /* 0x000000ff3d00720c */ /* 0x000fc60003f46270 */
[----:B------:R-:W-:-:S05]  /*2250*/  IMAD.HI.U32 R11, R5, R14, RZ ;  /* 0x0000000e050b7227 */ /* 0x000fca00078e00ff */
[----:B------:R-:W-:Y:S02]  /*2260*/  IADD3 R11, PT, PT, -R11, RZ, RZ ;  /* 0x000000ff0b0b7210 */ /* 0x000fe40007ffe1ff */
[----:B-1----:R-:W-:Y:S02]  /*2270*/  IABS R38, R12 ;  /* 0x0000000c00267213 */ /* 0x002fe40000000000 */
        /* <DEDUP_REMOVED lines=9> */
[C---:B0-----:R-:W-:Y:S02]  /*2310*/  SHF.L.U32 R13, R65.reuse, 0x3, RZ ;  /* 0x00000003410d7819 */ /* 0x041fe400000006ff */
[----:B------:R-:W-:-:S03]  /*2320*/  IADD3 R11, P3, PT, R65, UR39, RZ ;  /* 0x00000027410b7c10 */ /* 0x000fc6000ff7e0ff */
[----:B------:R-:W-:Y:S01]  /*2330*/  IMAD R58, R12, 0x10, R13 ;  /* 0x000000100c3a7824 */ /* 0x000fe200078e020d */
[----:B------:R-:W-:Y:S02]  /*2340*/  IADD3.X R14, PT, PT, RZ, UR5, RZ, P3, !PT ;  /* 0x00000005ff0e7c10 */ /* 0x000fe40009ffe4ff */
[C---:B------:R-:W-:Y:S02]  /*2350*/  LEA R62, P3, R11.reuse, UR8, 0x2 ;  /* 0x000000080b3e7c11 */ /* 0x040fe4000f8610ff */
[----:B------:R-:W-:Y:S02]  /*2360*/  ISETP.GE.OR P2, PT, R58, R41, P1 ;  /* 0x000000293a00720c */ /* 0x000fe40000f46670 */
[----:B------:R-:W-:-:S11]  /*2370*/  LEA.HI.X R63, R11, UR9, R14, 0x2, P3 ;  /* 0x000000090b3f7c11 */ /* 0x000fd600098f140e */
[----:B------:R-:W3:Y:S01]  /*2380*/  @!P2 LDG.E R11, desc[UR36][R62.64] ;  /* 0x000000243e0ba981 */ /* 0x000ee2000c1e1900 */
[----:B------:R-:W-:Y:S01]  /*2390*/  LEA R38, R12, R13, 0x5 ;  /* 0x0000000d0c267211 */ /* 0x000fe200078e28ff */
[----:B------:R-:W1:Y:S03]  /*23a0*/  @!P2 LDC.64 R14, c[0x0][0x3b8] ;  /* 0x0000ee00ff0eab82 */ /* 0x000e660000000a00 */
[----:B------:R-:W-:-:S13]  /*23b0*/  ISETP.GE.OR P5, PT, R38, R41, P1 ;  /* 0x000000292600720c */ /* 0x000fda0000fa6670 */
[----:B------:R-:W4:Y:S01]  /*23c0*/  @!P5 LDG.E R39, desc[UR36][R62.64] ;  /* 0x000000243e27d981 */ /* 0x000f22000c1e1900 */
[----:B------:R-:W-:-:S13]  /*23d0*/  ISETP.GE.OR P6, PT, R13, R41, P1 ;  /* 0x000000290d00720c */ /* 0x000fda0000fc6670 */
[----:B------:R-:W2:Y:S01]  /*23e0*/  @!P6 LDG.E R60, desc[UR36][R62.64] ;  /* 0x000000243e3ce981 */ /* 0x000ea2000c1e1900 */
[----:B------:R-:W-:-:S04]  /*23f0*/  IADD3 R65, PT, PT, R65, R12, RZ ;  /* 0x0000000c41417210 */ /* 0x000fc80007ffe0ff */
[----:B------:R-:W-:Y:S01]  /*2400*/  SHF.L.U32 R66, R65, 0x3, RZ ;  /* 0x0000000341427819 */ /* 0x000fe200000006ff */
[----:B---3--:R-:W-:Y:S01]  /*2410*/  @!P2 IMAD R58, R9, R11, R58 ;  /* 0x0000000b093aa224 */ /* 0x008fe200078e023a */
[----:B------:R-:W-:-:S04]  /*2420*/  SHF.R.S32.HI R11, RZ, 0x1f, R7 ;  /* 0x0000001fff0b7819 */ /* 0x000fc80000011407 */
[----:B------:R-:W-:-:S04]  /*2430*/  @!P2 IADD3 R64, P3, PT, R7, R58, RZ ;  /* 0x0000003a0740a210 */ /* 0x000fc80007f7e0ff */
[----:B------:R-:W-:Y:S02]  /*2440*/  @!P2 LEA.HI.X.SX32 R58, R58, R11, 0x1, P3 ;  /* 0x0000000b3a3aa211 */ /* 0x000fe400018f0eff */
[----:B-1----:R-:W-:-:S04]  /*2450*/  @!P2 LEA R68, P3, R64, R14, 0x1 ;  /* 0x0000000e4044a211 */ /* 0x002fc800078608ff */
[----:B------:R-:W-:Y:S02]  /*2460*/  @!P2 LEA.HI.X R69, R64, R15, R58, 0x1, P3 ;  /* 0x0000000f4045a211 */ /* 0x000fe400018f0c3a */
[----:B------:R-:W-:Y:S01]  /*2470*/  ISETP.GE.AND P3, PT, R61, R16, PT ;  /* 0x000000103d00720c */ /* 0x000fe20003f66270 */
[----:B------:R-:W-:Y:S01]  /*2480*/  IMAD R58, R12, 0x40, R13 ;  /* 0x000000400c3a7824 */ /* 0x000fe200078e020d */
[----:B------:R-:W1:Y:S01]  /*2490*/  @!P5 LDC.64 R14, c[0x0][0x3b8] ;  /* 0x0000ee00ff0edb82 */ /* 0x000e620000000a00 */
[----:B----4-:R-:W-:Y:S01]  /*24a0*/  @!P5 IMAD R38, R9, R39, R38 ;  /* 0x000000270926d224 */ /* 0x010fe200078e0226 */
[----:B0-----:R-:W-:-:S06]  /*24b0*/  SEL R24, R24, RZ, P3 ;  /* 0x000000ff18187207 */ /* 0x001fcc0001800000 */
[----:B------:R0:W3:Y:S01]  /*24c0*/  @!P2 LDG.E R24, desc[UR36][R68.64] ;  /* 0x000000244418a981 */ /* 0x0000e2000c1e1900 */
[----:B------:R-:W-:Y:S02]  /*24d0*/  ISETP.GE.OR P2, PT, R58, R41, P1 ;  /* 0x000000293a00720c */ /* 0x000fe40000f46670 */
[----:B------:R-:W-:-:S04]  /*24e0*/  @!P5 IADD3 R39, P4, PT, R7, R38, RZ ;  /* 0x000000260727d210 */ /* 0x000fc80007f9e0ff */
[----:B------:R-:W-:-:S07]  /*24f0*/  @!P5 LEA.HI.X.SX32 R64, R38, R11, 0x1, P4 ;  /* 0x0000000b2640d211 */ /* 0x000fce00020f0eff */
[----:B------:R-:W4:Y:S01]  /*2500*/  @!P2 LDG.E R67, desc[UR36][R62.64] ;  /* 0x000000243e43a981 */ /* 0x000f22000c1e1900 */
[----:B-1----:R-:W-:-:S04]  /*2510*/  @!P5 LEA R38, P4, R39, R14, 0x1 ;  /* 0x0000000e2726d211 */ /* 0x002fc800078808ff */
[----:B------:R-:W-:Y:S02]  /*2520*/  @!P5 LEA.HI.X R39, R39, R15, R64, 0x1, P4 ;  /* 0x0000000f2727d211 */ /* 0x000fe400020f0c40 */
[----:B------:R-:W-:Y:S01]  /*2530*/  ISETP.GE.OR P4, PT, R66, R41, P1 ;  /* 0x000000294200720c */ /* 0x000fe20000f86670 */
[----:B------:R-:W0:Y:S01]  /*2540*/  @!P6 LDC.64 R14, c[0x0][0x3b8] ;  /* 0x0000ee00ff0eeb82 */ /* 0x000e220000000a00 */
[----:B------:R-:W-:Y:S01]  /*2550*/  SEL R25, R25, RZ, P3 ;  /* 0x000000ff19197207 */ /* 0x000fe20001800000 */
[----:B--2---:R-:W-:-:S05]  /*2560*/  @!P6 IMAD R60, R9, R60, R13 ;  /* 0x0000003c093ce224 */ /* 0x004fca00078e020d */
[----:B------:R1:W2:Y:S05]  /*2570*/  @!P5 LDG.E R25, desc[UR36][R38.64] ;  /* 0x000000242619d981 */ /* 0x0002aa000c1e1900 */
[----:B------:R-:W3:Y:S01]  /*2580*/  @!P4 LDG.E R64, desc[UR36][R62.64] ;  /* 0x000000243e40c981 */ /* 0x000ee2000c1e1900 */
[----:B------:R-:W-:-:S04]  /*2590*/  @!P6 IADD3 R13, P5, PT, R7, R60, RZ ;  /* 0x0000003c070de210 */ /* 0x000fc80007fbe0ff */
[----:B------:R-:W-:Y:S02]  /*25a0*/  @!P6 LEA.HI.X.SX32 R60, R60, R11, 0x1, P5 ;  /* 0x0000000b3c3ce211 */ /* 0x000fe400028f0eff */
[----:B0-----:R-:W-:-:S04]  /*25b0*/  @!P6 LEA R68, P5, R13, R14, 0x1 ;  /* 0x0000000e0d44e211 */ /* 0x001fc800078a08ff */
[----:B------:R-:W-:Y:S01]  /*25c0*/  @!P6 LEA.HI.X R69, R13, R15, R60, 0x1, P5 ;  /* 0x0000000f0d45e211 */ /* 0x000fe200028f0c3c */
[----:B------:R-:W-:Y:S01]  /*25d0*/  IMAD R60, R12, 0x10, R66 ;  /* 0x000000100c3c7824 */ /* 0x000fe200078e0242 */
[----:B------:R-:W0:Y:S04]  /*25e0*/  @!P2 LDC.64 R14, c[0x0][0x3b8] ;  /* 0x0000ee00ff0eab82 */ /* 0x000e280000000a00 */
[----:B------:R-:W-:-:S13]  /*25f0*/  ISETP.GE.OR P5, PT, R60, R41, P1 ;  /* 0x000000293c00720c */ /* 0x000fda0000fa6670 */
[----:B------:R-:W2:Y:S01]  /*2600*/  @!P5 LDG.E R13, desc[UR36][R62.64] ;  /* 0x000000243e0dd981 */ /* 0x000ea2000c1e1900 */
[----:B------:R-:W-:-:S06]  /*2610*/  SEL R26, R26, RZ, P3 ;  /* 0x000000ff1a1a7207 */ /* 0x000fcc0001800000 */
[----:B------:R-:W2:Y:S01]  /*2620*/  @!P6 LDG.E R26, desc[UR36][R68.64] ;  /* 0x00000024441ae981 */ /* 0x000ea2000c1e1900 */
[----:B------:R-:W-:Y:S02]  /*2630*/  SEL R27, R27, RZ, P3 ;  /* 0x000000ff1b1b7207 */ /* 0x000fe40001800000 */
[----:B------:R-:W-:Y:S01]  /*2640*/  SEL R28, R28, RZ, P3 ;  /* 0x000000ff1c1c7207 */ /* 0x000fe20001800000 */
[----:B----4-:R-:W-:-:S05]  /*2650*/  @!P2 IMAD R58, R9, R67, R58 ;  /* 0x00000043093aa224 */ /* 0x010fca00078e023a */
[----:B-1----:R-:W-:-:S04]  /*2660*/  @!P2 IADD3 R39, P6, PT, R7, R58, RZ ;  /* 0x0000003a0727a210 */ /* 0x002fc80007fde0ff */
[----:B------:R-:W-:Y:S02]  /*2670*/  @!P2 LEA.HI.X.SX32 R58, R58, R11, 0x1, P6 ;  /* 0x0000000b3a3aa211 */ /* 0x000fe400030f0eff */
[C---:B0-----:R-:W-:Y:S02]  /*2680*/  @!P2 LEA R38, P6, R39.reuse, R14, 0x1 ;  /* 0x0000000e2726a211 */ /* 0x041fe400078c08ff */
[----:B------:R-:W-:Y:S02]  /*2690*/  LEA R67, R12, R65, 0x2 ;  /* 0x000000410c437211 */ /* 0x000fe400078e10ff */
[----:B------:R-:W-:Y:S02]  /*26a0*/  @!P2 LEA.HI.X R39, R39, R15, R58, 0x1, P6 ;  /* 0x0000000f2727a211 */ /* 0x000fe400030f0c3a */
[----:B------:R-:W0:Y:S01]  /*26b0*/  @!P4 LDC.64 R14, c[0x0][0x3b8] ;  /* 0x0000ee00ff0ecb82 */ /* 0x000e220000000a00 */
[----:B------:R-:W-:Y:S02]  /*26c0*/  SHF.L.U32 R58, R67, 0x3, RZ ;  /* 0x00000003433a7819 */ /* 0x000fe400000006ff */
[----:B------:R1:W4:Y:S02]  /*26d0*/  @!P2 LDG.E R27, desc[UR36][R38.64] ;  /* 0x00000024261ba981 */ /* 0x000324000c1e1900 */
[----:B------:R-:W-:Y:S01]  /*26e0*/  ISETP.GE.OR P6, PT, R58, R41, P1 ;  /* 0x000000293a00720c */ /* 0x000fe20000fc6670 */
[----:B---3--:R-:W-:-:S05]  /*26f0*/  @!P4 IMAD R64, R9, R64, R66 ;  /* 0x000000400940c224 */ /* 0x008fca00078e0242 */
[----:B------:R-:W-:Y:S01]  /*2700*/  @!P4 IADD3 R66, P2, PT, R7, R64, RZ ;  /* 0x000000400742c210 */ /* 0x000fe20007f5e0ff */
[----:B-1----:R-:W-:-:S03]  /*2710*/  IMAD.IADD R39, R67, 0x1, R12 ;  /* 0x0000000143277824 */ /* 0x002fc600078e020c */
[----:B------:R-:W-:-:S03]  /*2720*/  @!P4 LEA.HI.X.SX32 R64, R64, R11, 0x1, P2 ;  /* 0x0000000b4040c211 */ /* 0x000fc600010f0eff */
[----:B------:R-:W3:Y:S01]  /*2730*/  @!P6 LDG.E R65, desc[UR36][R62.64] ;  /* 0x000000243e41e981 */ /* 0x000ee2000c1e1900 */
[----:B0-----:R-:W-:-:S04]  /*2740*/  @!P4 LEA R68, P2, R66, R14, 0x1 ;  /* 0x0000000e4244c211 */ /* 0x001fc800078408ff */
[----:B------:R-:W-:Y:S02]  /*2750*/  @!P4 LEA.HI.X R69, R66, R15, R64, 0x1, P2 ;  /* 0x0000000f4245c211 */ /* 0x000fe400010f0c40 */
[----:B------:R-:W-:Y:S01]  /*2760*/  SHF.L.U32 R64, R39, 0x3, RZ ;  /* 0x0000000327407819 */ /* 0x000fe200000006ff */
[----:B------:R-:W0:Y:S02]  /*2770*/  @!P5 LDC.64 R14, c[0x0][0x3b8] ;  /* 0x0000ee00ff0edb82 */ /* 0x000e240000000a00 */
[----:B------:R1:W4:Y:S01]  /*2780*/  @!P4 LDG.E R28, desc[UR36][R68.64] ;  /* 0x00000024441cc981 */ /* 0x000322000c1e1900 */
[----:B------:R-:W-:-:S13]  /*2790*/  ISETP.GE.OR P2, PT, R64, R41, P1 ;  /* 0x000000294000720c */ /* 0x000fda0000f46670 */
[----:B------:R-:W4:Y:S01]  /*27a0*/  @!P2 LDG.E R38, desc[UR36][R62.64] ;  /* 0x000000243e26a981 */ /* 0x000f22000c1e1900 */
[----:B--2---:R-:W-:-:S05]  /*27b0*/  @!P5 IMAD R60, R9, R13, R60 ;  /* 0x0000000d093cd224 */ /* 0x004fca00078e023c */
[----:B------:R-:W-:Y:S02]  /*27c0*/  @!P5 IADD3 R13, P4, PT, R7, R60, RZ ;  /* 0x0000003c070dd210 */ /* 0x000fe40007f9e0ff */
[----:B------:R-:W-:Y:S02]  /*27d0*/  IADD3 R39, PT, PT, R39, R12, RZ ;  /* 0x0000000c27277210 */ /* 0x000fe40007ffe0ff */
[----:B------:R-:W-:Y:S02]  /*27e0*/  @!P5 LEA.HI.X.SX32 R60, R60, R11, 0x1, P4 ;  /* 0x0000000b3c3cd211 */ /* 0x000fe400020f0eff */
[----:B0-----:R-:W-:-:S04]  /*27f0*/  @!P5 LEA R66, P4, R13, R14, 0x1 ;  /* 0x0000000e0d42d211 */ /* 0x001fc800078808ff */
[----:B------:R-:W-:Y:S01]  /*2800*/  @!P5 LEA.HI.X R67, R13, R15, R60, 0x1, P4 ;  /* 0x0000000f0d43d211 */ /* 0x000fe200020f0c3c */
[----:B------:R-:W-:Y:S01]  /*2810*/  IMAD.SHL.U32 R60, R39, 0x8, RZ ;  /* 0x00000008273c7824 */ /* 0x000fe200078e00ff */
[----:B------:R-:W1:Y:S04]  /*2820*/  @!P6 LDC.64 R14, c[0x0][0x3b8] ;  /* 0x0000ee00ff0eeb82 */ /* 0x000e680000000a00 */
[----:B------:R-:W-:-:S13]  /*2830*/  ISETP.GE.OR P4, PT, R60, R41, P1 ;  /* 0x000000293c00720c */ /* 0x000fda0000f86670 */
[----:B------:R-:W2:Y:S01]  /*2840*/  @!P4 LDG.E R13, desc[UR36][R62.64] ;  /* 0x000000243e0dc981 */ /* 0x000ea2000c1e1900 */
[----:B------:R-:W-:-:S06]  /*2850*/  SEL R29, R29, RZ, P3 ;  /* 0x000000ff1d1d7207 */ /* 0x000fcc0001800000 */
[----:B------:R-:W2:Y:S01]  /*2860*/  @!P5 LDG.E R29, desc[UR36][R66.64] ;  /* 0x00000024421dd981 */ /* 0x000ea2000c1e1900 */
[----:B------:R-:W-:Y:S02]  /*2870*/  LEA R39, R12, R39, 0x1 ;  /* 0x000000270c277211 */ /* 0x000fe400078e08ff */
[----:B------:R-:W-:Y:S02]  /*2880*/  SEL R30, R30, RZ, P3 ;  /* 0x000000ff1e1e7207 */ /* 0x000fe40001800000 */
[----:B------:R-:W-:Y:S01]  /*2890*/  SEL R31, R31, RZ, P3 ;  /* 0x000000ff1f1f7207 */ /* 0x000fe20001800000 */
[----:B---3--:R-:W-:-:S05]  /*28a0*/  @!P6 IMAD R58, R9, R65, R58 ;  /* 0x00000041093ae224 */ /* 0x008fca00078e023a */
[----:B------:R-:W-:-:S04]  /*28b0*/  @!P6 IADD3 R65, P5, PT, R7, R58, RZ ;  /* 0x0000003a0741e210 */ /* 0x000fc80007fbe0ff */
[----:B------:R-:W-:Y:S02]  /*28c0*/  @!P6 LEA.HI.X.SX32 R58, R58, R11, 0x1, P5 ;  /* 0x0000000b3a3ae211 */ /* 0x000fe400028f0eff */
[----:B-1----:R-:W-:-:S04]  /*28d0*/  @!P6 LEA R68, P5, R65, R14, 0x1 ;  /* 0x0000000e4144e211 */ /* 0x002fc800078a08ff */
[----:B------:R-:W-:Y:S02]  /*28e0*/  @!P6 LEA.HI.X R69, R65, R15, R58, 0x1, P5 ;  /* 0x0000000f4145e211 */ /* 0x000fe400028f0c3a */
[----:B------:R-:W0:Y:S03]  /*28f0*/  @!P2 LDC.64 R14, c[0x0][0x3b8] ;  /* 0x0000ee00ff0eab82 */ /* 0x000e260000000a00 */
[----:B------:R-:W3:Y:S01]  /*2900*/  @!P6 LDG.E R30, desc[UR36][R68.64] ;  /* 0x00000024441ee981 */ /* 0x000ee2000c1e1900 */
[----:B----4-:R-:W-:Y:S01]  /*2910*/  @!P2 IMAD R64, R9, R38, R64 ;  /* 0x000000260940a224 */ /* 0x010fe200078e0240 */
[----:B------:R-:W-:-:S04]  /*2920*/  SHF.L.U32 R38, R39, 0x3, RZ ;  /* 0x0000000327267819 */ /* 0x000fc800000006ff */
[----:B------:R-:W-:Y:S02]  /*2930*/  ISETP.GE.OR P5, PT, R38, R41, P1 ;  /* 0x000000292600720c */ /* 0x000fe40000fa6670 */
[----:B------:R-:W-:-:S04]  /*2940*/  @!P2 IADD3 R58, P6, PT, R7, R64, RZ ;  /* 0x00000040073aa210 */ /* 0x000fc80007fde0ff */
[----:B------:R-:W-:Y:S02]  /*2950*/  @!P2 LEA.HI.X.SX32 R64, R64, R11, 0x1, P6 ;  /* 0x0000000b4040a211 */ /* 0x000fe400030f0eff */
[----:B0-----:R-:W-:-:S04]  /*2960*/  @!P2 LEA R14, P6, R58, R14, 0x1 ;  /* 0x0000000e3a0ea211 */ /* 0x001fc800078c08ff */
[----:B------:R-:W-:Y:S02]  /*2970*/  @!P2 LEA.HI.X R15, R58, R15, R64, 0x1, P6 ;  /* 0x0000000f3a0fa211 */ /* 0x000fe400030f0c40 */
[----:B------:R-:W4:Y:S01]  /*2980*/  @!P5 LDG.E R64, desc[UR36][R62.64] ;  /* 0x000000243e40d981 */ /* 0x000f22000c1e1900 */
[----:B------:R-:W-:-:S03]  /*2990*/  IMAD.IADD R65, R39, 0x1, R12 ;  /* 0x0000000127417824 */ /* 0x000fc600078e020c */
[----:B------:R0:W3:Y:S02]  /*29a0*/  @!P2 LDG.E R31, desc[UR36][R14.64] ;  /* 0x000000240e1fa981 */ /* 0x0000e4000c1e1900 */
[----:B------:R-:W-:-:S04]  /*29b0*/  SHF.L.U32 R58, R65, 0x3, RZ ;  /* 0x00000003413a7819 */ /* 0x000fc800000006ff */
[----:B------:R-:W-:Y:S01]  /*29c0*/  ISETP.GE.OR P2, PT, R58, R41, P1 ;  /* 0x000000293a00720c */ /* 0x000fe20000f46670 */
[----:B0-----:R-:W0:Y:S01]  /*29d0*/  @!P4 LDC.64 R14, c[0x0][0x3b8] ;  /* 0x0000ee00ff0ecb82 */ /* 0x001e220000000a00 */
[----:B--2---:R-:W-:-:S05]  /*29e0*/  @!P4 IMAD R60, R9, R13, R60 ;  /* 0x0000000d093cc224 */ /* 0x004fca00078e023c */
[----:B------:R-:W-:-:S06]  /*29f0*/  @!P4 IADD3 R13, P6, PT, R7, R60, RZ ;  /* 0x0000003c070dc210 */ /* 0x000fcc0007fde0ff */
[----:B------:R-:W2:Y:S01]  /*2a00*/  @!P2 LDG.E R39, desc[UR36][R62.64] ;  /* 0x000000243e27a981 */ /* 0x000ea2000c1e1900 */
[----:B------:R-:W-:Y:S02]  /*2a10*/  IADD3 R65, PT, PT, R65, R12, RZ ;  /* 0x0000000c41417210 */ /* 0x000fe40007ffe0ff */
[----:B------:R-:W-:Y:S02]  /*2a20*/  @!P4 LEA.HI.X.SX32 R60, R60, R11, 0x1, P6 ;  /* 0x0000000b3c3cc211 */ /* 0x000fe400030f0eff */
[----:B0-----:R-:W-:-:S04]  /*2a30*/  @!P4 LEA R66, P6, R13, R14, 0x1 ;  /* 0x0000000e0d42c211 */ /* 0x001fc800078c08ff */
[----:B------:R-:W-:Y:S01]  /*2a40*/  @!P4 LEA.HI.X R67, R13, R15, R60, 0x1, P6 ;  /* 0x0000000f0d43c211 */ /* 0x000fe200030f0c3c */
[----:B------:R-:W-:Y:S01]  /*2a50*/  IMAD.SHL.U32 R60, R65, 0x8, RZ ;  /* 0x00000008413c7824 */ /* 0x000fe200078e00ff */
[----:B------:R-:W0:Y:S04]  /*2a60*/  @!P5 LDC.64 R14, c[0x0][0x3b8] ;  /* 0x0000ee00ff0edb82 */ /* 0x000e280000000a00 */
[----:B------:R-:W-:-:S13]  /*2a70*/  ISETP.GE.OR P6, PT, R60, R41, P1 ;  /* 0x000000293c00720c */ /* 0x000fda0000fc6670 */
[----:B------:R-:W3:Y:S01]  /*2a80*/  @!P6 LDG.E R13, desc[UR36][R62.64] ;  /* 0x000000243e0de981 */ /* 0x000ee2000c1e1900 */
[----:B------:R-:W-:-:S06]  /*2a90*/  SEL R32, R32, RZ, P3 ;  /* 0x000000ff20207207 */ /* 0x000fcc0001800000 */
[----:B------:R1:W3:Y:S01]  /*2aa0*/  @!P4 LDG.E R32, desc[UR36][R66.64] ;  /* 0x000000244220c981 */ /* 0x0002e2000c1e1900 */
[----:B------:R-:W-:Y:S02]  /*2ab0*/  IADD3 R65, PT, PT, R65, R12, RZ ;  /* 0x0000000c41417210 */ /* 0x000fe40007ffe0ff */
[----:B------:R-:W-:Y:S02]  /*2ac0*/  SEL R33, R33, RZ, P3 ;  /* 0x000000ff21217207 */ /* 0x000fe40001800000 */
[----:B------:R-:W-:Y:S01]  /*2ad0*/  SEL R34, R34, RZ, P3 ;  /* 0x000000ff22227207 */ /* 0x000fe20001800000 */
[----:B----4-:R-:W-:-:S05]  /*2ae0*/  @!P5 IMAD R64, R9, R64, R38 ;  /* 0x000000400940d224 */ /* 0x010fca00078e0226 */
[----:B------:R-:W-:-:S04]  /*2af0*/  @!P5 IADD3 R38, P4, PT, R7, R64, RZ ;  /* 0x000000400726d210 */ /* 0x000fc80007f9e0ff */
[----:B------:R-:W-:Y:S02]  /*2b00*/  @!P5 LEA.HI.X.SX32 R64, R64, R11, 0x1, P4 ;  /* 0x0000000b4040d211 */ /* 0x000fe400020f0eff */
[----:B0-----:R-:W-:-:S04]  /*2b10*/  @!P5 LEA R68, P4, R38, R14, 0x1 ;  /* 0x0000000e2644d211 */ /* 0x001fc800078808ff */
[----:B------:R-:W-:Y:S02]  /*2b20*/  @!P5 LEA.HI.X R69, R38, R15, R64, 0x1, P4 ;  /* 0x0000000f2645d211 */ /* 0x000fe400020f0c40 */
[----:B------:R-:W1:Y:S01]  /*2b30*/  @!P2 LDC.64 R14, c[0x0][0x3b8] ;  /* 0x0000ee00ff0eab82 */ /* 0x000e620000000a00 */
[----:B------:R-:W-:Y:S02]  /*2b40*/  SHF.L.U32 R38, R65, 0x3, RZ ;  /* 0x0000000341267819 */ /* 0x000fe400000006ff */
[----:B------:R0:W4:Y:S01]  /*2b50*/  @!P5 LDG.E R33, desc[UR36][R68.64] ;  /* 0x000000244421d981 */ /* 0x000122000c1e1900 */
[----:B--2---:R-:W-:Y:S01]  /*2b60*/  @!P2 IMAD R58, R9, R39, R58 ;  /* 0x00000027093aa224 */ /* 0x004fe200078e023a */
[----:B------:R-:W-:-:S04]  /*2b70*/  ISETP.GE.OR P5, PT, R38, R41, P1 ;  /* 0x000000292600720c */ /* 0x000fc80000fa6670 */
[----:B------:R-:W-:-:S04]  /*2b80*/  @!P2 IADD3 R39, P4, PT, R7, R58, RZ ;  /* 0x0000003a0727a210 */ /* 0x000fc80007f9e0ff */
[----:B------:R-:W-:Y:S02]  /*2b90*/  @!P2 LEA.HI.X.SX32 R58, R58, R11, 0x1, P4 ;  /* 0x0000000b3a3aa211 */ /* 0x000fe400020f0eff */
[----:B-1----:R-:W-:-:S04]  /*2ba0*/  @!P2 LEA R66, P4, R39, R14, 0x1 ;  /* 0x0000000e2742a211 */ /* 0x002fc800078808ff */
[----:B------:R-:W-:Y:S02]  /*2bb0*/  @!P2 LEA.HI.X R67, R39, R15, R58, 0x1, P4 ;  /* 0x0000000f2743a211 */ /* 0x000fe400020f0c3a */
[----:B------:R-:W2:Y:S01]  /*2bc0*/  @!P5 LDG.E R39, desc[UR36][R62.64] ;  /* 0x000000243e27d981 */ /* 0x000ea2000c1e1900 */
[----:B------:R-:W1:Y:S01]  /*2bd0*/  @!P6 LDC.64 R14, c[0x0][0x3b8] ;  /* 0x0000ee00ff0eeb82 */ /* 0x000e620000000a00 */
[----:B0-----:R-:W-:Y:S02]  /*2be0*/  IMAD.IADD R69, R65, 0x1, R12 ;  /* 0x0000000141457824 */ /* 0x001fe400078e020c */
[----:B------:R-:W4:Y:S03]  /*2bf0*/  @!P2 LDG.E R34, desc[UR36][R66.64] ;  /* 0x000000244222a981 */ /* 0x000f26000c1e1900 */
[----:B------:R-:W-:-:S04]  /*2c00*/  SHF.L.U32 R58, R69, 0x3, RZ ;  /* 0x00000003453a7819 */ /* 0x000fc800000006ff */
[----:B------:R-:W-:Y:S01]  /*2c10*/  ISETP.GE.OR P4, PT, R58, R41, P1 ;  /* 0x000000293a00720c */ /* 0x000fe20000f86670 */
[----:B---3--:R-:W-:-:S05]  /*2c20*/  @!P6 IMAD R60, R9, R13, R60 ;  /* 0x0000000d093ce224 */ /* 0x008fca00078e023c */
[----:B------:R-:W-:Y:S02]  /*2c30*/  @!P6 IADD3 R13, P2, PT, R7, R60, RZ ;  /* 0x0000003c070de210 */ /* 0x000fe40007f5e0ff */
[----:B------:R-:W-:Y:S02]  /*2c40*/  IADD3 R69, PT, PT, R69, R12, RZ ;  /* 0x0000000c45457210 */ /* 0x000fe40007ffe0ff */
[----:B------:R-:W-:-:S03]  /*2c50*/  @!P6 LEA.HI.X.SX32 R60, R60, R11, 0x1, P2 ;  /* 0x0000000b3c3ce211 */ /* 0x000fc600010f0eff */
[----:B------:R-:W3:Y:S01]  /*2c60*/  @!P4 LDG.E R67, desc[UR36][R62.64] ;  /* 0x000000243e43c981 */ /* 0x000ee2000c1e1900 */
[----:B-1----:R-:W-:Y:S02]  /*2c70*/  @!P6 LEA R64, P2, R13, R14, 0x1 ;  /* 0x0000000e0d40e211 */ /* 0x002fe400078408ff */
[----:B------:R-:W-:Y:S02]  /*2c80*/  IADD3 R12, PT, PT, R69, R12, RZ ;  /* 0x0000000c450c7210 */ /* 0x000fe40007ffe0ff */
[----:B------:R-:W-:Y:S01]  /*2c90*/  @!P6 LEA.HI.X R65, R13, R15, R60, 0x1, P2 ;  /* 0x0000000f0d41e211 */ /* 0x000fe200010f0c3c */
[----:B------:R-:W-:Y:S01]  /*2ca0*/  IMAD.SHL.U32 R60, R69, 0x8, RZ ;  /* 0x00000008453c7824 */ /* 0x000fe200078e00ff */
[----:B------:R-:W-:Y:S01]  /*2cb0*/  SHF.L.U32 R12, R12, 0x3, RZ ;  /* 0x000000030c0c7819 */ /* 0x000fe200000006ff */
[----:B------:R-:W0:Y:S03]  /*2cc0*/  @!P5 LDC.64 R14, c[0x0][0x3b8] ;  /* 0x0000ee00ff0edb82 */ /* 0x000e260000000a00 */
[----:B------:R-:W-:-:S02]  /*2cd0*/  ISETP.GE.OR P2, PT, R60, R41, P1 ;  /* 0x000000293c00720c */ /* 0x000fc40000f46670 */
[----:B------:R-:W-:-:S11]  /*2ce0*/  ISETP.GE.OR P1, PT, R12, R41, P1 ;  /* 0x000000290c00720c */ /* 0x000fd60000f26670 */
[----:B------:R-:W4:Y:S04]  /*2cf0*/  @!P2 LDG.E R13, desc[UR36][R62.64] ;  /* 0x000000243e0da981 */ /* 0x000f28000c1e1900 */
[----:B------:R1:W4:Y:S01]  /*2d00*/  @!P1 LDG.E R66, desc[UR36][R62.64] ;  /* 0x000000243e429981 */ /* 0x000322000c1e1900 */
[----:B------:R-:W-:-:S06]  /*2d10*/  SEL R0, R0, RZ, P3 ;  /* 0x000000ff00007207 */ /* 0x000fcc0001800000 */
[----:B------:R-:W4:Y:S01]  /*2d20*/  @!P6 LDG.E R0, desc[UR36][R64.64] ;  /* 0x000000244000e981 */ /* 0x000f22000c1e1900 */
[----:B------:R-:W-:Y:S02]  /*2d30*/  SEL R35, R35, RZ, P3 ;  /* 0x000000ff23237207 */ /* 0x000fe40001800000 */
[----:B------:R-:W-:Y:S02]  /*2d40*/  SEL R40, R40, RZ, P3 ;  /* 0x000000ff28287207 */ /* 0x000fe40001800000 */
[----:B------:R-:W-:Y:S02]  /*2d50*/  SEL R36, R36, RZ, P3 ;  /* 0x000000ff24247207 */ /* 0x000fe40001800000 */
[----:B------:R-:W-:Y:S01]  /*2d60*/  SEL R37, R37, RZ, P3 ;  /* 0x000000ff25257207 */ /* 0x000fe20001800000 */
[----:B--2---:R-:W-:-:S05]  /*2d70*/  @!P5 IMAD R38, R9, R39, R38 ;  /* 0x000000270926d224 */ /* 0x004fca00078e0226 */
[----:B------:R-:W-:-:S04]  /*2d80*/  @!P5 IADD3 R39, P6, PT, R7, R38, RZ ;  /* 0x000000260727d210 */ /* 0x000fc80007fde0ff */
[----:B------:R-:W-:Y:S02]  /*2d90*/  @!P5 LEA.HI.X.SX32 R38, R38, R11, 0x1, P6 ;  /* 0x0000000b2626d211 */ /* 0x000fe400030f0eff */
[----:B0-----:R-:W-:-:S04]  /*2da0*/  @!P5 LEA R68, P6, R39, R14, 0x1 ;  /* 0x0000000e2744d211 */ /* 0x001fc800078c08ff */
[----:B------:R-:W-:Y:S02]  /*2db0*/  @!P5 LEA.HI.X R69, R39, R15, R38, 0x1, P6 ;  /* 0x0000000f2745d211 */ /* 0x000fe400030f0c26 */
[----:B------:R-:W0:Y:S03]  /*2dc0*/  @!P4 LDC.64 R38, c[0x0][0x3b8] ;  /* 0x0000ee00ff26cb82 */ /* 0x000e260000000a00 */
[----:B------:R-:W2:Y:S01]  /*2dd0*/  @!P5 LDG.E R35, desc[UR36][R68.64] ;  /* 0x000000244423d981 */ /* 0x000ea2000c1e1900 */
[----:B---3--:R-:W-:-:S04]  /*2de0*/  @!P4 IMAD R58, R9, R67, R58 ;  /* 0x00000043093ac224 */ /* 0x008fc800078e023a */
[----:B------:R-:W3:Y:S01]  /*2df0*/  @!P2 LDC.64 R14, c[0x0][0x3b8] ;  /* 0x0000ee00ff0eab82 */ /* 0x000ee20000000a00 */
[----:B-1----:R-:W-:-:S04]  /*2e00*/  @!P4 IADD3 R63, P5, PT, R7, R58, RZ ;  /* 0x0000003a073fc210 */ /* 0x002fc80007fbe0ff */
[----:B------:R-:W-:Y:S02]  /*2e10*/  @!P4 LEA.HI.X.SX32 R58, R58, R11, 0x1, P5 ;  /* 0x0000000b3a3ac211 */ /* 0x000fe400028f0eff */
[----:B0-----:R-:W-:-:S04]  /*2e20*/  @!P4 LEA R62, P5, R63, R38, 0x1 ;  /* 0x000000263f3ec211 */ /* 0x001fc800078a08ff */
[----:B------:R-:W-:Y:S02]  /*2e30*/  @!P4 LEA.HI.X R63, R63, R39, R58, 0x1, P5 ;  /* 0x000000273f3fc211 */ /* 0x000fe400028f0c3a */
[----:B------:R-:W0:Y:S01]  /*2e40*/  @!P1 LDC.64 R38, c[0x0][0x3b8] ;  /* 0x0000ee00ff269b82 */ /* 0x000e220000000a00 */
[C---:B----4-:R-:W-:Y:S02]  /*2e50*/  @!P2 IMAD R60, R9.reuse, R13, R60 ;  /* 0x0000000d093ca224 */ /* 0x050fe400078e023c */
[----:B------:R-:W4:Y:S01]  /*2e60*/  @!P4 LDG.E R40, desc[UR36][R62.64] ;  /* 0x000000243e28c981 */ /* 0x000f22000c1e1900 */
[----:B------:R-:W-:Y:S02]  /*2e70*/  @!P1 IMAD R66, R9, R66, R12 ;  /* 0x0000004209429224 */ /* 0x000fe400078e020c */
[----:B------:R-:W-:-:S04]  /*2e80*/  @!P2 IADD3 R12, P5, PT, R7, R60, RZ ;  /* 0x0000003c070ca210 */ /* 0x000fc80007fbe0ff */
[----:B------:R-:W-:Y:S02]  /*2e90*/  @!P2 LEA.HI.X.SX32 R60, R60, R11, 0x1, P5 ;  /* 0x0000000b3c3ca211 */ /* 0x000fe400028f0eff */
[----:B---3--:R-:W-:-:S04]  /*2ea0*/  @!P2 LEA R14, P5, R12, R14, 0x1 ;  /* 0x0000000e0c0ea211 */ /* 0x008fc800078a08ff */
[----:B------:R-:W-:Y:S02]  /*2eb0*/  @!P2 LEA.HI.X R15, R12, R15, R60, 0x1, P5 ;  /* 0x0000000f0c0fa211 */ /* 0x000fe400028f0c3c */
[----:B------:R-:W-:-:S03]  /*2ec0*/  @!P1 IADD3 R12, P5, PT, R7, R66, RZ ;  /* 0x00000042070c9210 */ /* 0x000fc60007fbe0ff */
[----:B------:R-:W3:Y:S01]  /*2ed0*/  @!P2 LDG.E R36, desc[UR36][R14.64] ;  /* 0x000000240e24a981 */ /* 0x000ee2000c1e1900 */
[----:B------:R-:W-:Y:S02]  /*2ee0*/  @!P1 LEA.HI.X.SX32 R11, R66, R11, 0x1, P5 ;  /* 0x0000000b420b9211 */ /* 0x000fe400028f0eff */
[----:B0-----:R-:W-:-:S04]  /*2ef0*/  @!P1 LEA R38, P5, R12, R38, 0x1 ;  /* 0x000000260c269211 */ /* 0x001fc800078a08ff */
[----:B------:R-:W-:-:S05]  /*2f00*/  @!P1 LEA.HI.X R39, R12, R39, R11, 0x1, P5 ;  /* 0x000000270c279211 */ /* 0x000fca00028f0c0b */
[----:B------:R-:W3:Y:S01]  /*2f10*/  @!P1 LDG.E R37, desc[UR36][R38.64] ;  /* 0x0000002426259981 */ /* 0x000ee2000c1e1900 */
[----:B------:R-:W-:Y:S01]  /*2f20*/  @P0 IMAD.MOV.U32 R12, RZ, RZ, R8 ;  /* 0x000000ffff0c0224 */ /* 0x000fe200078e0008 */
[----:B------:R-:W-:-:S05]  /*2f30*/  @P0 MOV R13, R21 ;  /* 0x00000015000d0202 */ /* 0x000fca0000000f00 */
[----:B------:R0:W3:Y:S02]  /*2f40*/  @P0 LDG.E.U8 R11, desc[UR36][R12.64] ;  /* 0x000000240c0b0981 */ /* 0x0000e4000c1e1100 */
[----:B0-----:R-:W-:-:S04]  /*2f50*/  HMUL2 R13, R59, R26 ;  /* 0x0000001a3b0d7232 */ /* 0x001fc80000000000 */
        /* <DEDUP_REMOVED lines=10> */
[----:B------:R-:W-:Y:S01]  /*3000*/  HFMA2 R15, R47, R0, R15 ;  /* 0x000000002f0f7231 */ /* 0x000fe2000000000f */
[----:B------:R-:W-:Y:S01]  /*3010*/  UMOV UR5, 0xffffffff ;  /* 0xffffffff00057882 */ /* 0x000fe20000000000 */
[----:B------:R-:W-:Y:S02]  /*3020*/  LOP3.LUT P1, RZ, R18, 0x3, RZ, 0xc0, !PT ;  /* 0x0000000312ff7812 */ /* 0x000fe4000782c0ff */
[----:B--2---:R-:W-:-:S04]  /*3030*/  HFMA2 R15, R44, R35, R15 ;  /* 0x000000232c0f7231 */ /* 0x004fc8000000000f */
[----:B----4-:R-:W-:-:S04]  /*3040*/  HFMA2 R15, R45, R40, R15 ;  /* 0x000000282d0f7231 */ /* 0x010fc8000000000f */
[----:B---3--:R-:W-:-:S04]  /*3050*/  HFMA2 R15, R43, R36, R15 ;  /* 0x000000242b0f7231 */ /* 0x008fc8000000000f */
[----:B------:R-:W-:-:S05]  /*3060*/  HFMA2 R15, R42, R37, R15 ;  /* 0x000000252a0f7231 */ /* 0x000fca000000000f */
[--C-:B------:R-:W-:Y:S02]  /*3070*/  HADD2.F32 R13, -RZ, R15.reuse.H0_H0 ;  /* 0x2000000fff0d7230 */ /* 0x100fe40000004100 */
[----:B------:R-:W-:Y:S01]  /*3080*/  HADD2.F32 R12, -RZ, R15.H1_H1 ;  /* 0x3000000fff0c7230 */ /* 0x000fe20000004100 */
[----:B------:R-:W-:-:S04]  /*3090*/  ISETP.NE.AND P2, PT, R11, RZ, P0 ;  /* 0x000000ff0b00720c */ /* 0x000fc80000745270 */
[----:B------:R-:W-:Y:S01]  /*30a0*/  FADD.FTZ R13, R13, R12 ;  /* 0x0000000c0d0d7221 */ /* 0x000fe20000010000 */
[----:B------:R-:W-:Y:S08]  /*30b0*/  BRA.DIV UR5, `(.L_x_2774) ;  /* 0x0000005a05687947 */ /* 0x000ff0000b800000 */
[----:B------:R-:W0:Y:S02]  /*30c0*/  SHFL.BFLY PT, R14, R13, 0x2, 0x1f ;  /* 0x0c401f000d0e7f89 */ /* 0x000e2400000e0000 */
[----:B0-----:R-:W-:-:S05]  /*30d0*/  FADD.FTZ R13, R13, R14 ;  /* 0x0000000e0d0d7221 */ /* 0x001fca0000010000 */
[----:B------:R0:W1:Y:S02]  /*30e0*/  SHFL.BFLY PT, R14, R13, 0x1, 0x1f ;  /* 0x0c201f000d0e7f89 */ /* 0x00006400000e0000 */
.L_x_2846:
[----:B------:R-:W-:Y:S01]  /*30f0*/  ISETP.GE.OR P1, PT, R61, R16, P1 ;  /* 0x000000103d00720c */ /* 0x000fe20000f26670 */
[----:B-1----:R-:W-:Y:S01]  /*3100*/  FADD.FTZ R14, R13, R14 ;  /* 0x0000000e0d0e7221 */ /* 0x002fe20000010000 */
[----:B------:R-:W-:Y:S03]  /*3110*/  BSSY.RECONVERGENT B1, `(.L_x_2775) ;  /* 0x000001b000017945 */ /* 0x000fe60003800200 */
[----:B------:R-:W-:-:S08]  /*3120*/  FMUL.FTZ R11, R14, UR14 ;  /* 0x0000000e0e0b7c20 */ /* 0x000fd00008410000 */
[----:B------:R-:W-:Y:S05]  /*3130*/  @P1 BRA `(.L_x_2776) ;  /* 0x0000000000601947 */ /* 0x000fea0003800000 */
[----:B------:R-:W1:Y:S01]  /*3140*/  LDC.64 R14, c[0x0][0x448] ;  /* 0x00011200ff0e7b82 */ /* 0x000e620000000a00 */
[----:B------:R-:W-:-:S04]  /*3150*/  ISETP.NE.U32.AND P3, PT, RZ, UR16, PT ;  /* 0x00000010ff007c0c */ /* 0x000fc8000bf65070 */
[----:B------:R-:W-:-:S13]  /*3160*/  ISETP.NE.AND.EX P3, PT, RZ, UR17, PT, P3 ;  /* 0x00000011ff007c0c */ /* 0x000fda000bf65330 */
[----:B0-----:R-:W0:Y:S01]  /*3170*/  @P3 LDC.64 R12, c[0x0][0x438] ;  /* 0x00010e00ff0c3b82 */ /* 0x001e220000000a00 */
[----:B-1----:R-:W-:-:S04]  /*3180*/  ISETP.NE.U32.AND P1, PT, R14, RZ, PT ;  /* 0x000000ff0e00720c */ /* 0x002fc80003f25070 */
[----:B------:R-:W-:-:S13]  /*3190*/  ISETP.NE.AND.EX P1, PT, R15, RZ, PT, P1 ;  /* 0x000000ff0f00720c */ /* 0x000fda0003f25310 */
[----:B------:R-:W1:Y:S01]  /*31a0*/  @P1 LDC.64 R14, c[0x0][0x448] ;  /* 0x00011200ff0e1b82 */ /* 0x000e620000000a00 */
[----:B0-----:R-:W-:-:S06]  /*31b0*/  @P3 IMAD.WIDE R12, R20, 0x2, R12 ;  /* 0x00000002140c3825 */ /* 0x001fcc00078e020c */
[----:B------:R-:W2:Y:S01]  /*31c0*/  @P3 LDG.E.U16 R12, desc[UR36][R12.64] ;  /* 0x000000240c0c3981 */ /* 0x000ea2000c1e1500 */
[----:B------:R-:W0:Y:S08]  /*31d0*/  @P1 LDC R38, c[0x0][0x408] ;  /* 0x00010200ff261b82 */ /* 0x000e300000000800 */
[----:B------:R-:W0:Y:S01]  /*31e0*/  @P1 LDC R39, c[0x0][0x430] ;  /* 0x00010c00ff271b82 */ /* 0x000e220000000800 */
[----:B-1----:R-:W-:-:S06]  /*31f0*/  @P1 IMAD.WIDE.U32 R14, R17, 0x2, R14 ;  /* 0x00000002110e1825 */ /* 0x002fcc00078e000e */
[----:B------:R-:W3:Y:S01]  /*3200*/  @P1 LDG.E.U16 R14, desc[UR36][R14.64] ;  /* 0x000000240e0e1981 */ /* 0x000ee2000c1e1500 */
[----:B0-----:R-:W-:-:S04]  /*3210*/  @P1 IADD3 R38, PT, PT, R39, R38, RZ ;  /* 0x0000002627261210 */ /* 0x001fc80007ffe0ff */
[----:B------:R-:W-:-:S04]  /*3220*/  @P1 ISETP.GE.AND P4, PT, R61, R38, PT ;  /* 0x000000263d00120c */ /* 0x000fc80003f86270 */
[----:B-----5:R-:W-:-:S04]  /*3230*/  @P1 SEL R39, R23, RZ, !P4 ;  /* 0x000000ff17271207 */ /* 0x020fc80006000000 */
[----:B------:R-:W-:Y:S01]  /*3240*/  @P1 IADD3 R39, PT, PT, R61, R39, -R16 ;  /* 0x000000273d271210 */ /* 0x000fe20007ffe810 */
[----:B--2---:R-:W-:-:S03]  /*3250*/  @P3 HADD2.F32 R38, -RZ, R12.H0_H0 ;  /* 0x2000000cff263230 */ /* 0x004fc60000004100 */
[----:B------:R-:W-:Y:S02]  /*3260*/  @P1 I2FP.F32.S32 R12, R39 ;  /* 0x00000027000c1245 */ /* 0x000fe40000201400 */
[----:B------:R-:W-:Y:S01]  /*3270*/  @P3 FADD.FTZ R11, R11, R38 ;  /* 0x000000260b0b3221 */ /* 0x000fe20000010000 */
[----:B---3--:R-:W-:-:S05]  /*3280*/  @P1 HADD2.F32 R58, -RZ, R14.H0_H0 ;  /* 0x2000000eff3a1230 */ /* 0x008fca0000004100 */
[----:B------:R-:W-:-:S05]  /*3290*/  @P1 FFMA.FTZ R11, R12, R58, R11 ;  /* 0x0000003a0c0b1223 */ /* 0x000fca000001000b */
[----:B------:R1:W-:Y:S01]  /*32a0*/  STS [R10], R11 ;  /* 0x0000000b0a007388 */ /* 0x0003e20000000800 */
[----:B------:R-:W-:-:S07]  /*32b0*/  @!P2 FMNMX.FTZ R56, R56, R11, !PT ;  /* 0x0000000b3838a209 */ /* 0x000fce0007810000 */
.L_x_2776:
[----:B------:R-:W-:Y:S05]  /*32c0*/  BSYNC.RECONVERGENT B1 ;  /* 0x0000000000017941 */ /* 0x000fea0003800200 */
.L_x_2775:
[----:B------:R-:W-:Y:S01]  /*32d0*/  VIADD R61, R61, 0x10 ;  /* 0x000000103d3d7836 */ /* 0x000fe20000000000 */
[----:B------:R-:W-:Y:S02]  /*32e0*/  IADD3 R8, P2, PT, R8, 0x10, RZ ;  /* 0x0000001008087810 */ /* 0x000fe40007f5e0ff */
[----:B-1----:R-:W-:Y:S02]  /*32f0*/  IADD3 R10, PT, PT, R10, 0x40, RZ ;  /* 0x000000400a0a7810 */ /* 0x002fe40007ffe0ff */
[----:B------:R-:W-:Y:S01]  /*3300*/  ISETP.GE.AND P1, PT, R61, R6, PT ;  /* 0x000000063d00720c */ /* 0x000fe20003f26270 */
[----:B------:R-:W-:Y:S01]  /*3310*/  IMAD.X R21, RZ, RZ, R21, P2 ;  /* 0x000000ffff157224 */ /* 0x000fe200010e0615 */
[----:B------:R-:W-:-:S11]  /*3320*/  IADD3 R20, PT, PT, R20, 0x10, RZ ;  /* 0x0000001014147810 */ /* 0x000fd60007ffe0ff */
[----:B------:R-:W-:Y:S05]  /*3330*/  @!P1 BRA `(.L_x_2777) ;  /* 0xffffffec00b49947 */ /* 0x000fea000383ffff */
.L_x_2773:
[----:B------:R-:W-:Y:S05]  /*3340*/  BSYNC B0 ;  /* 0x0000000000007941 */ /* 0x000fea0003800000 */
.L_x_2772:
[----:B------:R-:W1:Y:S01]  /*3350*/  LDCU UR5, c[0x0][0x3f4] ;  /* 0x00007e80ff0577ac */ /* 0x000e620008000800 */
[----:B------:R-:W-:Y:S01]  /*3360*/  IADD3 R5, PT, PT, R16, 0x1, RZ ;  /* 0x0000000110057810 */ /* 0x000fe20007ffe0ff */
[----:B------:R-:W-:Y:S01]  /*3370*/  IMAD.SHL.U32 R6, R18, 0x4, RZ ;  /* 0x0000000412067824 */ /* 0x000fe200078e00ff */
[----:B------:R-:W-:-:S04]  /*3380*/  MOV R44, UR39 ;  /* 0x00000027002c7c02 */ /* 0x000fc80008000f00 */
[----:B------:R-:W-:Y:S02]  /*3390*/  SHF.R.S32.HI R44, RZ, 0x1f, R44 ;  /* 0x0000001fff2c7819 */ /* 0x000fe4000001142c */
[----:B-1----:R-:W-:Y:S01]  /*33a0*/  VIADDMNMX R3, R5, -UR5, RZ, !PT ;  /* 0x8000000505037c46 */ /* 0x002fe2000f8001ff */
[----:B------:R-:W-:-:S03]  /*33b0*/  UMOV UR5, 0xffffffff ;  /* 0xffffffff00057882 */ /* 0x000fc60000000000 */
[----:B------:R-:W-:Y:S05]  /*33c0*/  BRA.DIV UR5, `(.L_x_2778) ;  /* 0x0000005605e47947 */ /* 0x000fea000b800000 */
[----:B------:R-:W0:Y:S02]  /*33d0*/  SHFL.BFLY PT, R14, R56, 0x10, 0x1f ;  /* 0x0e001f00380e7f89 */ /* 0x000e2400000e0000 */
[----:B0-----:R-:W-:-:S05]  /*33e0*/  FMNMX.FTZ R13, R14, R56, !PT ;  /* 0x000000380e0d7209 */ /* 0x001fca0007810000 */
[----:B------:R-:W0:Y:S02]  /*33f0*/  SHFL.BFLY PT, R14, R13, 0x8, 0x1f ;  /* 0x0d001f000d0e7f89 */ /* 0x000e2400000e0000 */
[----:B0-----:R-:W-:-:S05]  /*3400*/  FMNMX.FTZ R0, R13, R14, !PT ;  /* 0x0000000e0d007209 */ /* 0x001fca0007810000 */
[----:B------:R0:W1:Y:S02]  /*3410*/  SHFL.BFLY PT, R14, R0, 0x4, 0x1f ;  /* 0x0c801f00000e7f89 */ /* 0x00006400000e0000 */
.L_x_2851:
[----:B------:R-:W2:Y:S01]  /*3420*/  S2R R21, SR_CgaCtaId ;  /* 0x0000000000157919 */ /* 0x000ea20000008800 */
[----:B------:R-:W-:Y:S01]  /*3430*/  LOP3.LUT P0, R8, R18, 0x1f, RZ, 0xc0, !PT ;  /* 0x0000001f12087812 */ /* 0x000fe2000780c0ff */
[----:B------:R-:W-:Y:S05]  /*3440*/  WARPSYNC.ALL ;  /* 0x0000000000007948 */ /* 0x000fea0003800000 */
[----:B------:R-:W-:Y:S02]  /*3450*/  MOV R20, 0x400 ;  /* 0x0000040000147802 */ /* 0x000fe40000000f00 */
[----:B-1--4-:R-:W-:Y:S02]  /*3460*/  FMNMX.FTZ R7, R0, R14, !PT ;  /* 0x0000000e00077209 */ /* 0x012fe40007810000 */
[----:B--2---:R-:W-:-:S04]  /*3470*/  LEA R9, R21, R20, 0x18 ;  /* 0x0000001415097211 */ /* 0x004fc800078ec0ff */
[----:B0-----:R-:W-:-:S05]  /*3480*/  LEA.HI R0, R18, R9, RZ, 0x1d ;  /* 0x0000000912007211 */ /* 0x001fca00078fe8ff */
[----:B------:R-:W-:Y:S01]  /*3490*/  @!P0 STS [R0], R7 ;  /* 0x0000000700008388 */ /* 0x000fe20000000800 */
[----:B------:R-:W-:Y:S01]  /*34a0*/  BAR.SYNC.DEFER_BLOCKING 0x0 ;  /* 0x0000000000007b1d */ /* 0x000fe20000010000 */
[C---:B------:R-:W-:Y:S01]  /*34b0*/  ISETP.GT.U32.AND P0, PT, R8.reuse, 0x1, PT ;  /* 0x000000010800780c */ /* 0x040fe20003f04070 */
[----:B------:R-:W-:Y:S01]  /*34c0*/  HFMA2 R11, -RZ, RZ, 0, 0 ;  /* 0x00000000ff0b7431 */ /* 0x000fe200000001ff */
[----:B------:R-:W-:Y:S02]  /*34d0*/  MOV R12, 0xff7fffff ;  /* 0xff7fffff000c7802 */ /* 0x000fe40000000f00 */
[----:B------:R-:W-:Y:S01]  /*34e0*/  LEA R9, R8, R9, 0x2 ;  /* 0x0000000908097211 */ /* 0x000fe200078e10ff */
[----:B------:R-:W-:Y:S08]  /*34f0*/  BSSY.RECONVERGENT B0, `(.L_x_2779) ;  /* 0x000016b000007945 */ /* 0x000ff00003800200 */
[----:B------:R-:W0:Y:S04]  /*3500*/  @!P0 LDS R12, [R9] ;  /* 0x00000000090c8984 */ /* 0x000e280000000800 */
[----:B0-----:R-:W0:Y:S02]  /*3510*/  SHFL.BFLY PT, R7, R12, 0x1, 0x1f ;  /* 0x0c201f000c077f89 */ /* 0x001e2400000e0000 */
[----:B0-----:R-:W-:Y:S01]  /*3520*/  FMNMX.FTZ R10, R7, R12, !PT ;  /* 0x0000000c070a7209 */ /* 0x001fe20007810000 */
[----:B------:R-:W-:-:S05]  /*3530*/  IMAD.IADD R7, R3, 0x1, R18 ;  /* 0x0000000103077824 */ /* 0x000fca00078e0212 */
[----:B------:R-:W-:Y:S01]  /*3540*/  ISETP.GT.AND P0, PT, R7, R16, PT ;  /* 0x000000100700720c */ /* 0x000fe20003f04270 */
        /* <DEDUP_REMOVED lines=9> */
[----:B------:R-:W-:Y:S01]  /*35e0*/  IADD3 R13, PT, PT, -R3, R12, R11 ;  /* 0x0000000c030d7210 */ /* 0x000fe20007ffe10b */
[----:B------:R-:W-:-:S03]  /*35f0*/  IMAD.MOV.U32 R12, RZ, RZ, R7 ;  /* 0x000000ffff0c7224 */ /* 0x000fc600078e0007 */
[C---:B------:R-:W-:Y:S02]  /*3600*/  LOP3.LUT R11, R13.reuse, 0xc0, RZ, 0xc0, !PT ;  /* 0x000000c00d0b7812 */ /* 0x040fe400078ec0ff */
[----:B------:R-:W-:Y:S02]  /*3610*/  ISETP.GE.U32.AND P1, PT, R13, 0xc0, PT ;  /* 0x000000c00d00780c */ /* 0x000fe40003f26070 */
[----:B------:R-:W-:Y:S02]  /*3620*/  ISETP.NE.AND P0, PT, R11, 0xc0, PT ;  /* 0x000000c00b00780c */ /* 0x000fe40003f05270 */
[----:B------:R-:W-:-:S11]  /*3630*/  MOV R11, RZ ;  /* 0x000000ff000b7202 */ /* 0x000fd60000000f00 */
[----:B------:R-:W-:Y:S05]  /*3640*/  @!P0 BRA `(.L_x_2783) ;  /* 0x00000000004c8947 */ /* 0x000fea0003800000 */
[----:B------:R-:W-:Y:S02]  /*3650*/  IADD3 R12, PT, PT, R20, 0x110, RZ ;  /* 0x00000110140c7810 */ /* 0x000fe40007ffe0ff */
[----:B------:R-:W-:Y:S02]  /*3660*/  LEA.HI R11, R13, 0x1, RZ, 0x1a ;  /* 0x000000010d0b7811 */ /* 0x000fe400078fd0ff */
[----:B------:R-:W-:Y:S01]  /*3670*/  LEA R15, R21, R12, 0x18 ;  /* 0x0000000c150f7211 */ /* 0x000fe200078ec0ff */
[----:B------:R-:W-:Y:S01]  /*3680*/  IMAD.MOV.U32 R12, RZ, RZ, R7 ;  /* 0x000000ffff0c7224 */ /* 0x000fe200078e0007 */
[----:B------:R-:W-:Y:S01]  /*3690*/  LOP3.LUT R13, R11, 0x3, RZ, 0xc0, !PT ;  /* 0x000000030b0d7812 */ /* 0x000fe200078ec0ff */
[----:B------:R-:W-:Y:S01]  /*36a0*/  HFMA2 R11, -RZ, RZ, 0, 0 ;  /* 0x00000000ff0b7431 */ /* 0x000fe200000001ff */
[----:B------:R-:W-:Y:S02]  /*36b0*/  IADD3 R14, PT, PT, R6, R15, RZ ;  /* 0x0000000f060e7210 */ /* 0x000fe40007ffe0ff */
[----:B------:R-:W-:-:S07]  /*36c0*/  IADD3 R13, PT, PT, -R13, RZ, RZ ;  /* 0x000000ff0d0d7210 */ /* 0x000fce0007ffe1ff */
.L_x_2784:
        /* <DEDUP_REMOVED lines=11> */
.L_x_2783:
[----:B------:R-:W-:Y:S05]  /*3780*/  BSYNC.RECONVERGENT B1 ;  /* 0x0000000000017941 */ /* 0x000fea0003800200 */
.L_x_2782:
[----:B------:R-:W-:Y:S05]  /*3790*/  @!P1 BRA `(.L_x_2780) ;  /* 0x0000001400009947 */ /* 0x000fea0003800000 */
[----:B------:R-:W-:Y:S01]  /*37a0*/  VIADD R20, R20, 0x110 ;  /* 0x0000011014147836 */ /* 0x000fe20000000000 */
[----:B------:R-:W-:Y:S02]  /*37b0*/  SHF.L.U32 R13, R3, 0x2, RZ ;  /* 0x00000002030d7819 */ /* 0x000fe400000006ff */
[C---:B------:R-:W-:Y:S02]  /*37c0*/  IADD3 R25, PT, PT, R12.reuse, 0x100, RZ ;  /* 0x000001000c197810 */ /* 0x040fe40007ffe0ff */
[----:B------:R-:W-:Y:S02]  /*37d0*/  LEA R14, R21, R20, 0x18 ;  /* 0x00000014150e7211 */ /* 0x000fe400078ec0ff */
[----:B------:R-:W-:Y:S02]  /*37e0*/  LEA R13, R12, -R13, 0x2 ;  /* 0x8000000d0c0d7211 */ /* 0x000fe400078e10ff */
[----:B------:R-:W-:-:S03]  /*37f0*/  ISETP.GT.AND P0, PT, R25, R16, PT ;  /* 0x000000101900720c */ /* 0x000fc60003f04270 */
[----:B------:R-:W-:-:S05]  /*3800*/  IMAD.IADD R14, R14, 0x1, R13 ;  /* 0x000000010e0e7824 */ /* 0x000fca00078e020d */
[----:B------:R-:W0:Y:S04]  /*3810*/  LDS R13, [R14] ;  /* 0x000000000e0d7984 */ /* 0x000e280000000800 */
[----:B------:R-:W1:Y:S04]  /*3820*/  LDS R15, [R14+0x100] ;  /* 0x000100000e0f7984 */ /* 0x000e680000000800 */
[----:B------:R-:W2:Y:S04]  /*3830*/  LDS R21, [R14+0x200] ;  /* 0x000200000e157984 */ /* 0x000ea80000000800 */
[----:B-----5:R-:W4:Y:S01]  /*3840*/  LDS R23, [R14+0x300] ;  /* 0x000300000e177984 */ /* 0x020f220000000800 */
[C---:B0-----:R-:W-:Y:S01]  /*3850*/  FADD.FTZ R13, -R10.reuse, R13 ;  /* 0x0000000d0a0d7221 */ /* 0x041fe20000010100 */
[----:B-1----:R-:W-:-:S03]  /*3860*/  FADD.FTZ R15, -R10, R15 ;  /* 0x0000000f0a0f7221 */ /* 0x002fc60000010100 */
[----:B------:R-:W-:Y:S01]  /*3870*/  FMUL.FTZ R13, R13, 1.4426950216293334961 ;  /* 0x3fb8aa3b0d0d7820 */ /* 0x000fe20000410000 */
[----:B--2---:R-:W-:Y:S01]  /*3880*/  FADD.FTZ R21, -R10, R21 ;  /* 0x000000150a157221 */ /* 0x004fe20000010100 */
[----:B------:R-:W-:-:S04]  /*3890*/  FMUL.FTZ R15, R15, 1.4426950216293334961 ;  /* 0x3fb8aa3b0f0f7820 */ /* 0x000fc80000410000 */
[----:B------:R-:W0:Y:S01]  /*38a0*/  MUFU.EX2 R13, R13 ;  /* 0x0000000d000d7308 */ /* 0x000e220000000800 */
[----:B----4-:R-:W-:Y:S01]  /*38b0*/  FADD.FTZ R23, -R10, R23 ;  /* 0x000000170a177221 */ /* 0x010fe20000010100 */
[----:B------:R-:W-:-:S03]  /*38c0*/  FMUL.FTZ R21, R21, 1.4426950216293334961 ;  /* 0x3fb8aa3b15157820 */ /* 0x000fc60000410000 */
[----:B------:R-:W-:-:S03]  /*38d0*/  FMUL.FTZ R23, R23, 1.4426950216293334961 ;  /* 0x3fb8aa3b17177820 */ /* 0x000fc60000410000 */
[----:B------:R-:W1:Y:S08]  /*38e0*/  MUFU.EX2 R15, R15 ;  /* 0x0000000f000f7308 */ /* 0x000e700000000800 */
[----:B------:R-:W2:Y:S01]  /*38f0*/  MUFU.EX2 R21, R21 ;  /* 0x0000001500157308 */ /* 0x000ea20000000800 */
[----:B0-----:R4:W-:Y:S01]  /*3900*/  STS [R14], R13 ;  /* 0x0000000d0e007388 */ /* 0x0019e20000000800 */
[----:B------:R-:W-:-:S06]  /*3910*/  FADD.FTZ R11, R11, R13 ;  /* 0x0000000d0b0b7221 */ /* 0x000fcc0000010000 */
[----:B------:R-:W0:Y:S01]  /*3920*/  MUFU.EX2 R23, R23 ;  /* 0x0000001700177308 */ /* 0x000e220000000800 */
[----:B-1----:R4:W-:Y:S01]  /*3930*/  STS [R14+0x100], R15 ;  /* 0x0001000f0e007388 */ /* 0x0029e20000000800 */
[----:B------:R-:W-:-:S03]  /*3940*/  FADD.FTZ R11, R11, R15 ;  /* 0x0000000f0b0b7221 */ /* 0x000fc60000010000 */
[----:B--2---:R4:W-:Y:S01]  /*3950*/  STS [R14+0x200], R21 ;  /* 0x000200150e007388 */ /* 0x0049e20000000800 */
[----:B------:R-:W-:-:S03]  /*3960*/  FADD.FTZ R11, R11, R21 ;  /* 0x000000150b0b7221 */ /* 0x000fc60000010000 */
[----:B0-----:R4:W-:Y:S01]  /*3970*/  STS [R14+0x300], R23 ;  /* 0x000300170e007388 */ /* 0x0019e20000000800 */
[----:B------:R-:W-:Y:S01]  /*3980*/  FADD.FTZ R11, R11, R23 ;  /* 0x000000170b0b7221 */ /* 0x000fe20000010000 */
[----:B------:R-:W-:Y:S06]  /*3990*/  @P0 BRA `(.L_x_2780) ;  /* 0x0000001000800947 */ /* 0x000fec0003800000 */
[----:B----4-:R-:W-:Y:S01]  /*39a0*/  MOV R13, R25 ;  /* 0x00000019000d7202 */ /* 0x010fe20000000f00 */
[----:B------:R-:W-:Y:S01]  /*39b0*/  BSSY.RECONVERGENT B1, `(.L_x_2785) ;  /* 0x000006c000017945 */ /* 0x000fe20003800200 */
[----:B------:R-:W-:-:S03]  /*39c0*/  PLOP3.LUT P0, PT, PT, PT, PT, 0x80, 0x8 ;  /* 0x000000000008781c */ /* 0x000fc60003f0f070 */
[----:B------:R-:W-:-:S05]  /*39d0*/  IMAD.IADD R12, R16, 0x1, -R13 ;  /* 0x00000001100c7824 */ /* 0x000fca00078e0a0d */
[----:B------:R-:W-:Y:S02]  /*39e0*/  ISETP.GT.AND P1, PT, R12, 0x2ff, PT ;  /* 0x000002ff0c00780c */ /* 0x000fe40003f24270 */
[----:B------:R-:W-:-:S11]  /*39f0*/  IADD3 R12, PT, PT, R14, 0x600, RZ ;  /* 0x000006000e0c7810 */ /* 0x000fd60007ffe0ff */
[----:B------:R-:W-:Y:S05]  /*3a00*/  @!P1 BRA `(.L_x_2786) ;  /* 0x0000000400989947 */ /* 0x000fea0003800000 */
[----:B------:R-:W-:Y:S02]  /*3a10*/  PLOP3.LUT P0, PT, PT, PT, PT, 0x8, 0x80 ;  /* 0x000000000080781c */ /* 0x000fe40003f0e170 */
[----:B------:R-:W-:-:S11]  /*3a20*/  IADD3 R14, PT, PT, R16, -0x2ff, RZ ;  /* 0xfffffd01100e7810 */ /* 0x000fd60007ffe0ff */
.L_x_2787:
[----:B------:R-:W0:Y:S01]  /*3a30*/  LDS R15, [R12+-0x200] ;  /* 0xfffe00000c0f7984 */ /* 0x000e220000000800 */
[----:B------:R-:W-:-:S03]  /*3a40*/  VIADD R13, R13, 0x400 ;  /* 0x000004000d0d7836 */ /* 0x000fc60000000000 */
[----:B------:R-:W1:Y:S02]  /*3a50*/  LDS R21, [R12+-0x100] ;  /* 0xffff00000c157984 */ /* 0x000e640000000800 */
[----:B------:R-:W-:Y:S02]  /*3a60*/  ISETP.GE.AND P1, PT, R13, R14, PT ;  /* 0x0000000e0d00720c */ /* 0x000fe40003f26270 */
[----:B------:R-:W2:Y:S04]  /*3a70*/  LDS R23, [R12] ;  /* 0x000000000c177984 */ /* 0x000ea80000000800 */
[----:B------:R-:W4:Y:S04]  /*3a80*/  LDS R25, [R12+0x100] ;  /* 0x000100000c197984 */ /* 0x000f280000000800 */
[----:B---3--:R-:W3:Y:S04]  /*3a90*/  LDS R27, [R12+0x200] ;  /* 0x000200000c1b7984 */ /* 0x008ee80000000800 */
        /* <DEDUP_REMOVED lines=15> */
[C---:B----4-:R-:W-:Y:S01]  /*3b90*/  FADD.FTZ R25, -R10.reuse, R25 ;  /* 0x000000190a197221 */ /* 0x050fe20000010100 */
[----:B------:R-:W4:Y:S01]  /*3ba0*/  LDS R45, [R12+0xb00] ;  /* 0x000b00000c2d7984 */ /* 0x000f220000000800 */
[----:B---3--:R-:W-:-:S02]  /*3bb0*/  FADD.FTZ R27, -R10, R27 ;  /* 0x0000001b0a1b7221 */ /* 0x008fc40000010100 */
[----:B------:R-:W-:Y:S01]  /*3bc0*/  FMUL.FTZ R25, R25, 1.4426950216293334961 ;  /* 0x3fb8aa3b19197820 */ /* 0x000fe20000410000 */
[----:B------:R-:W3:Y:S01]  /*3bd0*/  LDS R47, [R12+0xc00] ;  /* 0x000c00000c2f7984 */ /* 0x000ee20000000800 */
        /* <DEDUP_REMOVED lines=27> */
[----:B--2---:R-:W-:Y:S01]  /*3d90*/  FADD.FTZ R20, R20, R25 ;  /* 0x0000001914147221 */ /* 0x004fe20000010000 */
[C---:B------:R-:W-:Y:S01]  /*3da0*/  FADD.FTZ R43, -R10.reuse, R43 ;  /* 0x0000002b0a2b7221 */ /* 0x040fe20000010100 */
[----:B----4-:R-:W-:Y:S01]  /*3db0*/  FADD.FTZ R45, -R10, R45 ;  /* 0x0000002d0a2d7221 */ /* 0x010fe20000010100 */
[----:B------:R-:W-:Y:S02]  /*3dc0*/  STS [R12+0x100], R25 ;  /* 0x000100190c007388 */ /* 0x000fe40000000800 */
[----:B------:R-:W-:Y:S01]  /*3dd0*/  FMUL.FTZ R43, R43, 1.4426950216293334961 ;  /* 0x3fb8aa3b2b2b7820 */ /* 0x000fe20000410000 */
[----:B------:R-:W-:Y:S01]  /*3de0*/  FMUL.FTZ R45, R45, 1.4426950216293334961 ;  /* 0x3fb8aa3b2d2d7820 */ /* 0x000fe20000410000 */
[----:B------:R-:W2:Y:S01]  /*3df0*/  MUFU.EX2 R31, R31 ;  /* 0x0000001f001f7308 */ /* 0x000ea20000000800 */
[----:B0-----:R-:W-:Y:S01]  /*3e00*/  FADD.FTZ R20, R20, R27 ;  /* 0x0000001b14147221 */ /* 0x001fe20000010000 */
[C---:B---3--:R-:W-:Y:S01]  /*3e10*/  FADD.FTZ R47, -R10.reuse, R47 ;  /* 0x0000002f0a2f7221 */ /* 0x048fe20000010100 */
        /* <DEDUP_REMOVED lines=37> */
.L_x_2786:
[----:B------:R-:W-:Y:S05]  /*4070*/  BSYNC.RECONVERGENT B1 ;  /* 0x0000000000017941 */ /* 0x000fea0003800200 */
.L_x_2785:
        /* <DEDUP_REMOVED lines=9> */
[----:B------:R-:W4:Y:S04]  /*4110*/  LDS R25, [R12+0x100] ;  /* 0x000100000c197984 */ /* 0x000f280000000800 */
[----:B---3--:R-:W3:Y:S04]  /*4120*/  LDS R27, [R12+0x200] ;  /* 0x000200000c1b7984 */ /* 0x008ee80000000800 */
        /* <DEDUP_REMOVED lines=10> */
[C---:B----4-:R-:W-:Y:S01]  /*41d0*/  FADD.FTZ R25, -R10.reuse, R25 ;  /* 0x000000190a197221 */ /* 0x050fe20000010100 */
[----:B---3--:R-:W-:-:S03]  /*41e0*/  FADD.FTZ R27, -R10, R27 ;  /* 0x0000001b0a1b7221 */ /* 0x008fc60000010100 */
        /* <DEDUP_REMOVED lines=32> */
.L_x_2789:
[----:B------:R-:W-:Y:S05]  /*43f0*/  BSYNC.RECONVERGENT B1 ;  /* 0x0000000000017941 */ /* 0x000fea0003800200 */
.L_x_2788:
[----:B------:R-:W-:-:S13]  /*4400*/  ISETP.GT.AND P1, PT, R13, R16, PT ;  /* 0x000000100d00720c */ /* 0x000fda0003f24270 */
[----:B------:R-:W-:Y:S05]  /*4410*/  @!P0 BRA P1, `(.L_x_2780) ;  /* 0x0000000400e08947 */ /* 0x000fea0000800000 */
[----:B------:R-:W0:Y:S04]  /*4420*/  LDS R13, [R12+-0x200] ;  /* 0xfffe00000c0d7984 */ /* 0x000e280000000800 */
[----:B------:R-:W1:Y:S04]  /*4430*/  LDS R15, [R12+-0x100] ;  /* 0xffff00000c0f7984 */ /* 0x000e680000000800 */
[----:B------:R-:W2:Y:S04]  /*4440*/  LDS R21, [R12] ;  /* 0x000000000c157984 */ /* 0x000ea80000000800 */
[----:B------:R-:W4:Y:S01]  /*4450*/  LDS R23, [R12+0x100] ;  /* 0x000100000c177984 */ /* 0x000f220000000800 */
        /* <DEDUP_REMOVED lines=11> */
[----:B0-----:R0:W-:Y:S01]  /*4510*/  STS [R12+-0x200], R13 ;  /* 0xfffe000d0c007388 */ /* 0x0011e20000000800 */
[----:B------:R-:W-:-:S06]  /*4520*/  FADD.FTZ R11, R11, R13 ;  /* 0x0000000d0b0b7221 */ /* 0x000fcc0000010000 */
[----:B------:R-:W4:Y:S01]  /*4530*/  MUFU.EX2 R23, R23 ;  /* 0x0000001700177308 */ /* 0x000f220000000800 */
[----:B-1----:R0:W-:Y:S01]  /*4540*/  STS [R12+-0x100], R15 ;  /* 0xffff000f0c007388 */ /* 0x0021e20000000800 */
[----:B------:R-:W-:-:S03]  /*4550*/  FADD.FTZ R11, R11, R15 ;  /* 0x0000000f0b0b7221 */ /* 0x000fc60000010000 */
[----:B--2---:R0:W-:Y:S01]  /*4560*/  STS [R12], R21 ;  /* 0x000000150c007388 */ /* 0x0041e20000000800 */
[----:B------:R-:W-:-:S03]  /*4570*/  FADD.FTZ R11, R11, R21 ;  /* 0x000000150b0b7221 */ /* 0x000fc60000010000 */
[----:B----4-:R0:W-:Y:S01]  /*4580*/  STS [R12+0x100], R23 ;  /* 0x000100170c007388 */ /* 0x0101e20000000800 */
[----:B------:R-:W-:Y:S01]  /*4590*/  FADD.FTZ R11, R11, R23 ;  /* 0x000000170b0b7221 */ /* 0x000fe20000010000 */
[----:B------:R-:W-:Y:S06]  /*45a0*/  BRA `(.L_x_2780) ;  /* 0x00000004007c7947 */ /* 0x000fec0003800000 */
.L_x_2781:
[----:B------:R-:W-:Y:S01]  /*45b0*/  VIADDMNMX R14, R7, 0x40, R5, !PT ;  /* 0x00000040070e7846 */ /* 0x000fe20007800105 */
[----:B------:R-:W-:Y:S01]  /*45c0*/  BSSY.RECONVERGENT B1, `(.L_x_2790) ;  /* 0x0000024000017945 */ /* 0x000fe20003800200 */
[----:B------:R-:W-:Y:S01]  /*45d0*/  LOP3.LUT R11, RZ, R18, RZ, 0x33, !PT ;  /* 0x00000012ff0b7212 */ /* 0x000fe200078e33ff */
[----:B------:R-:W-:-:S03]  /*45e0*/  IMAD.MOV.U32 R15, RZ, RZ, R7 ;  /* 0x000000ffff0f7224 */ /* 0x000fc600078e0007 */
[----:B------:R-:W-:-:S04]  /*45f0*/  IADD3 R14, PT, PT, -R3, R14, R11 ;  /* 0x0000000e030e7210 */ /* 0x000fc80007ffe10b */
[C---:B------:R-:W-:Y:S02]  /*4600*/  LOP3.LUT R11, R14.reuse, 0xc0, RZ, 0xc0, !PT ;  /* 0x000000c00e0b7812 */ /* 0x040fe400078ec0ff */
[----:B------:R-:W-:Y:S02]  /*4610*/  ISETP.GE.U32.AND P1, PT, R14, 0xc0, PT ;  /* 0x000000c00e00780c */ /* 0x000fe40003f26070 */
[----:B------:R-:W-:Y:S01]  /*4620*/  ISETP.NE.AND P0, PT, R11, 0xc0, PT ;  /* 0x000000c00b00780c */ /* 0x000fe20003f05270 */
[----:B------:R-:W-:-:S12]  /*4630*/  HFMA2 R11, -RZ, RZ, 0, 0 ;  /* 0x00000000ff0b7431 */ /* 0x000fd800000001ff */
[----:B------:R-:W-:Y:S05]  /*4640*/  @!P0 BRA `(.L_x_2791) ;  /* 0x00000000006c8947 */ /* 0x000fea0003800000 */
[----:B------:R-:W-:Y:S01]  /*4650*/  IADD3 R20, PT, PT, R20, 0x110, RZ ;  /* 0x0000011014147810 */ /* 0x000fe20007ffe0ff */
[--C-:B------:R-:W-:Y:S01]  /*4660*/  IMAD.MOV.U32 R15, RZ, RZ, R7.reuse ;  /* 0x000000ffff0f7224 */ /* 0x100fe200078e0007 */
[----:B------:R-:W-:Y:S02]  /*4670*/  LEA.HI R11, R14, 0x1, RZ, 0x1a ;  /* 0x000000010e0b7811 */ /* 0x000fe400078fd0ff */
[----:B------:R-:W-:Y:S02]  /*4680*/  IADD3 R24, P0, P2, R12, UR39, R7 ;  /* 0x000000270c187c10 */ /* 0x000fe4000fa1e007 */
[----:B------:R-:W-:Y:S02]  /*4690*/  LEA R21, R21, R20, 0x18 ;  /* 0x0000001415157211 */ /* 0x000fe400078ec0ff */
[----:B------:R-:W-:Y:S02]  /*46a0*/  LOP3.LUT R12, R11, 0x3, RZ, 0xc0, !PT ;  /* 0x000000030b0c7812 */ /* 0x000fe400078ec0ff */
[----:B------:R-:W-:-:S02]  /*46b0*/  IADD3.X R13, PT, PT, R44, R13, RZ, P0, P2 ;  /* 0x0000000d2c0d7210 */ /* 0x000fc400007e44ff */
[----:B------:R-:W-:Y:S02]  /*46c0*/  MOV R11, RZ ;  /* 0x000000ff000b7202 */ /* 0x000fe40000000f00 */
[----:B------:R-:W-:Y:S02]  /*46d0*/  IADD3 R14, PT, PT, R6, R21, RZ ;  /* 0x00000015060e7210 */ /* 0x000fe40007ffe0ff */
[----:B------:R-:W-:-:S07]  /*46e0*/  IADD3 R20, PT, PT, -R12, RZ, RZ ;  /* 0x000000ff0c147210 */ /* 0x000fce0007ffe1ff */
.L_x_2792:
[----:B------:R-:W-:-:S06]  /*46f0*/  IMAD.MOV.U32 R12, RZ, RZ, R24 ;  /* 0x000000ffff0c7224 */ /* 0x000fcc00078e0018 */
[----:B------:R1:W2:Y:S01]  /*4700*/  LDG.E.U8 R12, desc[UR36][R12.64] ;  /* 0x000000240c0c7981 */ /* 0x0002a2000c1e1100 */
[----:B------:R-:W-:Y:S01]  /*4710*/  IADD3 R20, PT, PT, R20, 0x1, RZ ;  /* 0x0000000114147810 */ /* 0x000fe20007ffe0ff */
[----:B------:R-:W-:Y:S01]  /*4720*/  VIADD R15, R15, 0x40 ;  /* 0x000000400f0f7836 */ /* 0x000fe20000000000 */
[----:B------:R-:W-:-:S04]  /*4730*/  IADD3 R24, P2, PT, R24, 0x40, RZ ;  /* 0x0000004018187810 */ /* 0x000fc80007f5e0ff */
[----:B-1----:R-:W-:Y:S02]  /*4740*/  IADD3.X R13, PT, PT, RZ, R13, RZ, P2, !PT ;  /* 0x0000000dff0d7210 */ /* 0x002fe400017fe4ff */
[----:B--2---:R-:W-:-:S13]  /*4750*/  ISETP.NE.AND P0, PT, R12, RZ, PT ;  /* 0x000000ff0c00720c */ /* 0x004fda0003f05270 */
[----:B------:R-:W0:Y:S02]  /*4760*/  @!P0 LDS R21, [R14] ;  /* 0x000000000e158984 */ /* 0x000e240000000800 */
[----:B0----5:R-:W-:Y:S01]  /*4770*/  @!P0 FADD.FTZ R23, -R10, R21 ;  /* 0x000000150a178221 */ /* 0x021fe20000010100 */
        /* <DEDUP_REMOVED lines=8> */
.L_x_2791:
[----:B------:R-:W-:Y:S05]  /*4800*/  BSYNC.RECONVERGENT B1 ;  /* 0x0000000000017941 */ /* 0x000fea0003800200 */
.L_x_2790:
[----:B------:R-:W-:Y:S05]  /*4810*/  @!P1 BRA `(.L_x_2780) ;  /* 0x0000000000e09947 */ /* 0x000fea0003800000 */
[----:B------:R-:W1:Y:S01]  /*4820*/  S2R R14, SR_CgaCtaId ;  /* 0x00000000000e7919 */ /* 0x000e620000008800 */
[----:B------:R-:W2:Y:S01]  /*4830*/  LDCU.64 UR4, c[0x0][0x420] ;  /* 0x00008400ff0477ac */ /* 0x000ea20008000a00 */
[----:B------:R-:W-:Y:S02]  /*4840*/  MOV R13, 0x400 ;  /* 0x00000400000d7802 */ /* 0x000fe40000000f00 */
[----:B------:R-:W-:Y:S02]  /*4850*/  SHF.L.U32 R12, R3, 0x2, RZ ;  /* 0x00000002030c7819 */ /* 0x000fe400000006ff */
[----:B------:R-:W-:-:S03]  /*4860*/  IADD3 R13, PT, PT, R13, 0x110, RZ ;  /* 0x000001100d0d7810 */ /* 0x000fc60007ffe0ff */
[----:B------:R-:W-:Y:S02]  /*4870*/  IMAD R12, R15, 0x4, -R12 ;  /* 0x000000040f0c7824 */ /* 0x000fe400078e0a0c */
[----:B--2---:R-:W-:-:S05]  /*4880*/  IMAD.U32 R20, RZ, RZ, UR4 ;  /* 0x00000004ff147e24 */ /* 0x004fca000f8e00ff */
[----:B------:R-:W-:-:S04]  /*4890*/  IADD3 R21, P0, P1, R20, UR39, R15 ;  /* 0x0000002714157c10 */ /* 0x000fc8000f91e00f */
[----:B------:R-:W-:Y:S02]  /*48a0*/  IADD3 R21, P2, PT, R21, 0x80, RZ ;  /* 0x0000008015157810 */ /* 0x000fe40007f5e0ff */
[----:B-1---5:R-:W-:Y:S02]  /*48b0*/  LEA R23, R14, R13, 0x18 ;  /* 0x0000000d0e177211 */ /* 0x022fe400078ec0ff */
[----:B------:R-:W-:Y:S02]  /*48c0*/  IADD3.X R13, PT, PT, R44, UR5, RZ, P0, P1 ;  /* 0x000000052c0d7c10 */ /* 0x000fe400087e24ff */
[----:B------:R-:W-:Y:S02]  /*48d0*/  IADD3 R14, PT, PT, R12, 0x200, R23 ;  /* 0x000002000c0e7810 */ /* 0x000fe40007ffe017 */
[----:B------:R-:W-:-:S07]  /*48e0*/  IADD3.X R13, PT, PT, RZ, R13, RZ, P2, !PT ;  /* 0x0000000dff0d7210 */ /* 0x000fce00017fe4ff */
.L_x_2793:
[----:B------:R-:W-:-:S05]  /*48f0*/  MOV R12, R21 ;  /* 0x00000015000c7202 */ /* 0x000fca0000000f00 */
[----:B------:R-:W2:Y:S04]  /*4900*/  LDG.E.U8 R21, desc[UR36][R12.64+-0x80] ;  /* 0xffff80240c157981 */ /* 0x000ea8000c1e1100 */
[----:B------:R-:W4:Y:S04]  /*4910*/  LDG.E.U8 R20, desc[UR36][R12.64+-0x40] ;  /* 0xffffc0240c147981 */ /* 0x000f28000c1e1100 */
[----:B------:R-:W5:Y:S04]  /*4920*/  LDG.E.U8 R23, desc[UR36][R12.64] ;  /* 0x000000240c177981 */ /* 0x000f68000c1e1100 */
[----:B------:R-:W3:Y:S01]  /*4930*/  LDG.E.U8 R24, desc[UR36][R12.64+0x40] ;  /* 0x000040240c187981 */ /* 0x000ee2000c1e1100 */
[----:B------:R-:W-:-:S02]  /*4940*/  IADD3 R15, PT, PT, R15, 0x100, RZ ;  /* 0x000001000f0f7810 */ /* 0x000fc40007ffe0ff */
[----:B--2---:R-:W-:Y:S02]  /*4950*/  ISETP.NE.AND P0, PT, R21, RZ, PT ;  /* 0x000000ff1500720c */ /* 0x004fe40003f05270 */
[----:B----4-:R-:W-:Y:S01]  /*4960*/  ISETP.NE.AND P1, PT, R20, RZ, PT ;  /* 0x000000ff1400720c */ /* 0x010fe20003f25270 */
[----:B------:R-:W-:Y:S01]  /*4970*/  IMAD.MOV.U32 R20, RZ, RZ, RZ ;  /* 0x000000ffff147224 */ /* 0x000fe200078e00ff */
[----:B-----5:R-:W-:Y:S02]  /*4980*/  ISETP.NE.AND P2, PT, R23, RZ, PT ;  /* 0x000000ff1700720c */ /* 0x020fe40003f45270 */
[----:B---3--:R-:W-:-:S07]  /*4990*/  ISETP.NE.AND P3, PT, R24, RZ, PT ;  /* 0x000000ff1800720c */ /* 0x008fce0003f65270 */
[----:B------:R-:W0:Y:S04]  /*49a0*/  @!P0 LDS R21, [R14+-0x200] ;  /* 0xfffe00000e158984 */ /* 0x000e280000000800 */
[----:B------:R-:W1:Y:S04]  /*49b0*/  @!P1 LDS R23, [R14+-0x100] ;  /* 0xffff00000e179984 */ /* 0x000e680000000800 */
[----:B------:R-:W2:Y:S04]  /*49c0*/  @!P2 LDS R25, [R14] ;  /* 0x000000000e19a984 */ /* 0x000ea80000000800 */
[----:B------:R-:W3:Y:S01]  /*49d0*/  @!P3 LDS R27, [R14+0x100] ;  /* 0x000100000e1bb984 */ /* 0x000ee20000000800 */
[C---:B0-----:R-:W-:Y:S01]  /*49e0*/  @!P0 FADD.FTZ R21, -R10.reuse, R21 ;  /* 0x000000150a158221 */ /* 0x041fe20000010100 */
[----:B-1----:R-:W-:Y:S01]  /*49f0*/  @!P1 FADD.FTZ R24, -R10, R23 ;  /* 0x000000170a189221 */ /* 0x002fe20000010100 */
[----:B------:R-:W-:-:S02]  /*4a00*/  HFMA2 R23, -RZ, RZ, 0, 0 ;  /* 0x00000000ff177431 */ /* 0x000fc400000001ff */
[----:B------:R-:W-:Y:S01]  /*4a10*/  @!P0 FMUL.FTZ R21, R21, 1.4426950216293334961 ;  /* 0x3fb8aa3b15158820 */ /* 0x000fe20000410000 */
[----:B------:R-:W-:Y:S01]  /*4a20*/  @!P1 FMUL.FTZ R24, R24, 1.4426950216293334961 ;  /* 0x3fb8aa3b18189820 */ /* 0x000fe20000410000 */
[C---:B--2---:R-:W-:Y:S02]  /*4a30*/  @!P2 FADD.FTZ R26, -R10.reuse, R25 ;  /* 0x000000190a1aa221 */ /* 0x044fe40000010100 */
[----:B------:R0:W1:Y:S01]  /*4a40*/  @!P0 MUFU.EX2 R20, R21 ;  /* 0x0000001500148308 */ /* 0x0000620000000800 */
[----:B------:R-:W-:Y:S01]  /*4a50*/  MOV R25, RZ ;  /* 0x000000ff00197202 */ /* 0x000fe20000000f00 */
[----:B---3--:R-:W-:Y:S01]  /*4a60*/  @!P3 FADD.FTZ R28, -R10, R27 ;  /* 0x0000001b0a1cb221 */ /* 0x008fe20000010100 */
[----:B------:R-:W-:Y:S01]  /*4a70*/  @!P2 FMUL.FTZ R26, R26, 1.4426950216293334961 ;  /* 0x3fb8aa3b1a1aa820 */ /* 0x000fe20000410000 */
[----:B------:R-:W-:Y:S01]  /*4a80*/  IMAD.MOV.U32 R27, RZ, RZ, RZ ;  /* 0x000000ffff1b7224 */ /* 0x000fe200078e00ff */
[----:B------:R-:W-:Y:S01]  /*4a90*/  ISETP.GT.AND P0, PT, R15, R16, PT ;  /* 0x000000100f00720c */ /* 0x000fe20003f04270 */
[----:B------:R-:W-:-:S02]  /*4aa0*/  @!P3 FMUL.FTZ R28, R28, 1.4426950216293334961 ;  /* 0x3fb8aa3b1c1cb820 */ /* 0x000fc40000410000 */
[----:B------:R1:W2:Y:S01]  /*4ab0*/  @!P1 MUFU.EX2 R23, R24 ;  /* 0x0000001800179308 */ /* 0x0002a20000000800 */
        /* <DEDUP_REMOVED lines=14> */
.L_x_2780:
[----:B------:R-:W-:Y:S05]  /*4ba0*/  BSYNC.RECONVERGENT B0 ;  /* 0x0000000000007941 */ /* 0x000fea0003800200 */
.L_x_2779:
        /* <DEDUP_REMOVED lines=8> */
[----:B----4-:R-:W0:Y:S01]  /*4c30*/  SHFL.BFLY PT, R13, R10, 0x8, 0x1f ;  /* 0x0d001f000a0d7f89 */ /* 0x010e2200000e0000 */
        /* <DEDUP_REMOVED lines=17> */
[----:B------:R-:W-:-:S03]  /*4d50*/  ISETP.GT.AND P1, PT, R7, R16, PT ;  /* 0x000000100700720c */ /* 0x000fc60003f24270 */
[----:B0-----:R-:W0:Y:S02]  /*4d60*/  SHFL.BFLY PT, R8, R11, 0x1, 0x1f ;  /* 0x0c201f000b087f89 */ /* 0x001e2400000e0000 */
[----:B0-----:R-:W-:-:S06]  /*4d70*/  FADD.FTZ R8, R8, R11 ;  /* 0x0000000b08087221 */ /* 0x001fcc0000010000 */
[----:B------:R-:W0:Y:S02]  /*4d80*/  SHFL.IDX PT, R8, R8, RZ, 0x1f ;  /* 0x00001fff08087589 */ /* 0x000e2400000e0000 */
[----:B0-----:R-:W-:Y:S01]  /*4d90*/  FADD.FTZ R0, R8, 9.9999999747524270788e-07 ;  /* 0x358637bd08007421 */ /* 0x001fe20000010000 */
[----:B------:R-:W-:-:S05]  /*4da0*/  CS2R R8, SRZ ;  /* 0x0000000000087805 */ /* 0x000fca000001ff00 */
[----:B------:R-:W0:Y:S01]  /*4db0*/  MUFU.RCP R0, R0 ;  /* 0x0000000000007308 */ /* 0x000e220000001000 */
[----:B------:R-:W-:Y:S05]  /*4dc0*/  @!P0 BRA `(.L_x_2794) ;  /* 0x0000000000188947 */ /* 0x000fea0003800000 */
[----:B------:R-:W1:Y:S08]  /*4dd0*/  LDC R8, c[0x0][0x488] ;  /* 0x00012200ff087b82 */ /* 0x000e700000000800 */
[----:B------:R-:W1:Y:S08]  /*4de0*/  LDC R9, c[0x0][0x40c] ;  /* 0x00010300ff097b82 */ /* 0x000e700000000800 */
[----:B------:R-:W2:Y:S01]  /*4df0*/  LDC R11, c[0x0][0x3f4] ;  /* 0x0000fd00ff0b7b82 */ /* 0x000ea20000000800 */
[----:B-1----:R-:W-:-:S04]  /*4e00*/  IMAD R8, R19, R8, R9 ;  /* 0x0000000813087224 */ /* 0x002fc800078e0209 */
[----:B--2---:R-:W-:-:S05]  /*4e10*/  IMAD R8, R8, R11, RZ ;  /* 0x0000000b08087224 */ /* 0x004fca00078e02ff */
[----:B------:R-:W-:-:S07]  /*4e20*/  SHF.R.S32.HI R9, RZ, 0x1f, R8 ;  /* 0x0000001fff097819 */ /* 0x000fce0000011408 */
.L_x_2794:
[----:B------:R-:W-:Y:S04]  /*4e30*/  BSSY.RECONVERGENT B0, `(.L_x_2795) ;  /* 0x0000062000007945 */ /* 0x000fe80003800200 */
[----:B------:R-:W-:Y:S05]  /*4e40*/  @P1 BRA `(.L_x_2796) ;  /* 0x0000000400801947 */ /* 0x000fea0003800000 */
        /* <DEDUP_REMOVED lines=8> */
[----:B------:R-:W1:Y:S01]  /*4ed0*/  S2UR UR6, SR_CgaCtaId ;  /* 0x00000000000679c3 */ /* 0x000e620000008800 */
        /* <DEDUP_REMOVED lines=9> */
[----:B------:R-:W-:Y:S01]  /*4f70*/  LEA R10, R18, UR5, 0x1 ;  /* 0x00000005120a7c11 */ /* 0x000fe2000f8e08ff */
[----:B------:R-:W-:Y:S01]  /*4f80*/  IMAD.IADD R7, R7, 0x1, R12 ;  /* 0x0000000107077824 */ /* 0x000fe200078e020c */
[----:B------:R-:W-:Y:S02]  /*4f90*/  IADD3 R12, PT, PT, -R5, RZ, RZ ;  /* 0x000000ff050c7210 */ /* 0x000fe40007ffe1ff */
[----:B--2---:R-:W-:-:S04]  /*4fa0*/  LEA R13, P1, R14, UR8, 0x2 ;  /* 0x000000080e0d7c11 */ /* 0x004fc8000f8210ff */
[----:B------:R-:W-:Y:S01]  /*4fb0*/  LEA.HI.X R14, R14, UR9, R11, 0x2, P1 ;  /* 0x000000090e0e7c11 */ /* 0x000fe200088f140b */
[----:B-1----:R-:W-:-:S06]  /*4fc0*/  ULEA UR4, UR6, UR4, 0x18 ;  /* 0x0000000406047291 */ /* 0x002fcc000f8ec0ff */
[----:B------:R-:W-:Y:S01]  /*4fd0*/  IADD3 R6, PT, PT, R6, UR4, RZ ;  /* 0x0000000406067c10 */ /* 0x000fe2000fffe0ff */
[----:B------:R-:W-:-:S07]  /*4fe0*/  VIADD R5, R10, UR4 ;  /* 0x000000040a057c36 */ /* 0x000fce0008000000 */
.L_x_2799:
[----:B-1----:R1:W0:Y:S01]  /*4ff0*/  LDS R11, [R6] ;  /* 0x00000000060b7984 */ /* 0x0022220000000800 */
[----:B------:R-:W-:-:S05]  /*5000*/  VIADD R12, R12, 0x1 ;  /* 0x000000010c0c7836 */ /* 0x000fca0000000000 */
[----:B------:R-:W-:Y:S02]  /*5010*/  ISETP.NE.AND P3, PT, R12, RZ, PT ;  /* 0x000000ff0c00720c */ /* 0x000fe40003f65270 */
[----:B-1----:R-:W-:Y:S01]  /*5020*/  IADD3 R6, PT, PT, R6, 0x100, RZ ;  /* 0x0000010006067810 */ /* 0x002fe20007ffe0ff */
[----:B0-----:R-:W-:Y:S01]  /*5030*/  FMUL.FTZ R15, R11, R0 ;  /* 0x000000000b0f7220 */ /* 0x001fe20000410000 */
[----:B------:R-:W-:-:S04]  /*5040*/  @P0 MOV R11, R14 ;  /* 0x0000000e000b0202 */ /* 0x000fc80000000f00 */
        /* <DEDUP_REMOVED lines=9> */
.L_x_2798:
[----:B------:R-:W-:Y:S05]  /*50e0*/  BSYNC.RECONVERGENT B1 ;  /* 0x0000000000017941 */ /* 0x000fea0003800200 */
.L_x_2797:
[----:B------:R-:W-:Y:S05]  /*50f0*/  @!P2 BRA `(.L_x_2796) ;  /* 0x0000000000d4a947 */ /* 0x000fea0003800000 */
[----:B------:R-:W2:Y:S01]  /*5100*/  S2R R6, SR_CgaCtaId ;  /* 0x0000000000067919 */ /* 0x000ea20000008800 */
[----:B------:R-:W4:Y:S01]  /*5110*/  LDCU.64 UR8, c[0x0][0x480] ;  /* 0x00009000ff0877ac */ /* 0x000f220008000a00 */
[----:B------:R-:W-:Y:S02]  /*5120*/  MOV R5, 0x400 ;  /* 0x0000040000057802 */ /* 0x000fe40000000f00 */
[----:B-1----:R-:W-:Y:S01]  /*5130*/  IADD3 R11, P0, PT, R7, R8, RZ ;  /* 0x00000008070b7210 */ /* 0x002fe20007f1e0ff */
[----:B------:R-:W-:Y:S01]  /*5140*/  IMAD.SHL.U32 R8, R3, 0x4, RZ ;  /* 0x0000000403087824 */ /* 0x000fe200078e00ff */
[----:B------:R-:W-:Y:S01]  /*5150*/  IADD3 R5, PT, PT, R5, 0x110, RZ ;  /* 0x0000011005057810 */ /* 0x000fe20007ffe0ff */
[----:B------:R-:W-:Y:S01]  /*5160*/  UISETP.NE.AND UP0, UPT, UR7, URZ, UPT ;  /* 0x000000ff0700728c */ /* 0x000fe2000bf05270 */
[----:B------:R-:W-:Y:S02]  /*5170*/  IADD3.X R12, PT, PT, RZ, R9, RZ, P0, !PT ;  /* 0x00000009ff0c7210 */ /* 0x000fe400007fe4ff */
[----:B------:R-:W-:-:S03]  /*5180*/  ISETP.NE.AND P1, PT, RZ, UR7, PT ;  /* 0x00000007ff007c0c */ /* 0x000fc6000bf25270 */
[----:B------:R-:W-:Y:S02]  /*5190*/  PLOP3.LUT P0, PT, PT, PT, UP0, 0x80, 0x8 ;  /* 0x000000000008781c */ /* 0x000fe40003f0f008 */
[----:B----4-:R-:W-:-:S04]  /*51a0*/  LEA R10, P3, R11, UR8, 0x2 ;  /* 0x000000080b0a7c11 */ /* 0x010fc8000f8610ff */
[----:B------:R-:W-:Y:S02]  /*51b0*/  IADD3 R10, P2, PT, R10, 0x200, RZ ;  /* 0x000002000a0a7810 */ /* 0x000fe40007f5e0ff */
[----:B------:R-:W-:-:S04]  /*51c0*/  LEA.HI.X R12, R11, UR9, R12, 0x2, P3 ;  /* 0x000000090b0c7c11 */ /* 0x000fc800098f140c */
[----:B------:R-:W-:Y:S02]  /*51d0*/  IADD3.X R13, PT, PT, RZ, R12, RZ, P2, !PT ;  /* 0x0000000cff0d7210 */ /* 0x000fe400017fe4ff */
[----:B--2---:R-:W-:Y:S02]  /*51e0*/  LEA R9, R6, R5, 0x18 ;  /* 0x0000000506097211 */ /* 0x004fe400078ec0ff */
[C---:B------:R-:W-:Y:S02]  /*51f0*/  LEA R6, R7.reuse, UR5, 0x1 ;  /* 0x0000000507067c11 */ /* 0x040fe4000f8e08ff */
[----:B------:R-:W-:-:S03]  /*5200*/  LEA R5, R7, -R8, 0x2 ;  /* 0x8000000807057211 */ /* 0x000fc600078e10ff */
[----:B------:R-:W-:Y:S01]  /*5210*/  IMAD R6, R3, -0x2, R6 ;  /* 0xfffffffe03067824 */ /* 0x000fe200078e0206 */
[----:B------:R-:W-:-:S04]  /*5220*/  IADD3 R5, PT, PT, R5, 0x200, R9 ;  /* 0x0000020005057810 */ /* 0x000fc80007ffe009 */
[----:B------:R-:W-:-:S07]  /*5230*/  IADD3 R6, PT, PT, R6, 0x100, R9 ;  /* 0x0000010006067810 */ /* 0x000fce0007ffe009 */
.L_x_2800:
[----:B------:R-:W0:Y:S01]  /*5240*/  LDS R9, [R5+-0x200] ;  /* 0xfffe000005097984 */ /* 0x000e220000000800 */
[----:B------:R-:W-:-:S04]  /*5250*/  IADD3 R7, PT, PT, R7, 0x100, RZ ;  /* 0x0000010007077810 */ /* 0x000fc80007ffe0ff */
[----:B------:R-:W-:Y:S01]  /*5260*/  ISETP.GT.AND P2, PT, R7, R16, PT ;  /* 0x000000100700720c */ /* 0x000fe20003f44270 */
[----:B0-----:R-:W-:-:S05]  /*5270*/  FMUL.FTZ R15, R9, R0 ;  /* 0x00000000090f7220 */ /* 0x001fca0000410000 */
[----:B------:R-:W-:-:S04]  /*5280*/  F2FP.F16.F32.PACK_AB R8, RZ, R15 ;  /* 0x0000000fff08723e */ /* 0x000fc800000000ff */
[----:B------:R-:W-:-:S05]  /*5290*/  PRMT R11, R8, 0x7610, R11 ;  /* 0x00007610080b7816 */ /* 0x000fca000000000b */
[----:B------:R-:W-:Y:S04]  /*52a0*/  STS.U16 [R6+-0x100], R11 ;  /* 0xffff000b06007388 */ /* 0x000fe80000000400 */
[----:B------:R-:W0:Y:S02]  /*52b0*/  LDS R9, [R5+-0x100] ;  /* 0xffff000005097984 */ /* 0x000e240000000800 */
[----:B0-----:R-:W-:-:S05]  /*52c0*/  FMUL.FTZ R21, R9, R0 ;  /* 0x0000000009157220 */ /* 0x001fca0000410000 */
[----:B------:R-:W-:-:S04]  /*52d0*/  F2FP.F16.F32.PACK_AB R8, RZ, R21 ;  /* 0x00000015ff08723e */ /* 0x000fc800000000ff */
[----:B------:R-:W-:-:S05]  /*52e0*/  PRMT R12, R8, 0x7610, R12 ;  /* 0x00007610080c7816 */ /* 0x000fca000000000c */
[----:B------:R-:W-:Y:S04]  /*52f0*/  STS.U16 [R6+-0x80], R12 ;  /* 0xffff800c06007388 */ /* 0x000fe80000000400 */
[----:B------:R-:W0:Y:S02]  /*5300*/  LDS R9, [R5] ;  /* 0x0000000005097984 */ /* 0x000e240000000800 */
[----:B0----5:R-:W-:Y:S01]  /*5310*/  FMUL.FTZ R23, R9, R0 ;  /* 0x0000000009177220 */ /* 0x021fe20000410000 */
[----:B------:R-:W-:-:S04]  /*5320*/  MOV R9, R13 ;  /* 0x0000000d00097202 */ /* 0x000fc80000000f00 */
[----:B------:R-:W-:-:S05]  /*5330*/  F2FP.F16.F32.PACK_AB R8, RZ, R23 ;  /* 0x00000017ff08723e */ /* 0x000fca00000000ff */
[----:B------:R0:W-:Y:S04]  /*5340*/  STS.U16 [R6], R8 ;  /* 0x0000000806007388 */ /* 0x0001e80000000400 */
[----:B------:R1:W2:Y:S01]  /*5350*/  LDS R11, [R5+0x100] ;  /* 0x00010000050b7984 */ /* 0x0002a20000000800 */
[----:B0-----:R-:W-:Y:S01]  /*5360*/  IMAD.MOV.U32 R8, RZ, RZ, R10 ;  /* 0x000000ffff087224 */ /* 0x001fe200078e000a */
[----:B-1----:R-:W-:-:S04]  /*5370*/  IADD3 R5, PT, PT, R5, 0x400, RZ ;  /* 0x0000040005057810 */ /* 0x002fc80007ffe0ff */
[----:B------:R-:W-:Y:S01]  /*5380*/  @P0 STG.E desc[UR36][R8.64+-0x200], R15 ;  /* 0xfffe000f08000986 */ /* 0x000fe2000c101924 */
[----:B------:R-:W-:-:S13]  /*5390*/  PLOP3.LUT P0, PT, P1, PT, PT, 0x80, 0x8 ;  /* 0x000000000008781c */ /* 0x000fda0000f0f070 */
[----:B------:R-:W-:Y:S04]  /*53a0*/  @P0 STG.E desc[UR36][R8.64+-0x100], R21 ;  /* 0xffff001508000986 */ /* 0x000fe8000c101924 */
[----:B------:R-:W-:Y:S01]  /*53b0*/  @P0 STG.E desc[UR36][R8.64], R23 ;  /* 0x0000001708000986 */ /* 0x000fe2000c101924 */
[----:B--2---:R-:W-:-:S05]  /*53c0*/  FMUL.FTZ R11, R11, R0 ;  /* 0x000000000b0b7220 */ /* 0x004fca0000410000 */
[----:B------:R-:W-:Y:S01]  /*53d0*/  @P0 STG.E desc[UR36][R8.64+0x100], R11 ;  /* 0x0001000b08000986 */ /* 0x000fe2000c101924 */
[----:B------:R-:W-:-:S04]  /*53e0*/  F2FP.F16.F32.PACK_AB R10, RZ, R11 ;  /* 0x0000000bff0a723e */ /* 0x000fc800000000ff */
[----:B------:R-:W-:Y:S02]  /*53f0*/  PRMT R12, R10, 0x7610, R12 ;  /* 0x000076100a0c7816 */ /* 0x000fe4000000000c */
[----:B------:R-:W-:-:S03]  /*5400*/  IADD3 R10, P3, PT, R8, 0x400, RZ ;  /* 0x00000400080a7810 */ /* 0x000fc60007f7e0ff */
[----:B------:R0:W-:Y:S02]  /*5410*/  STS.U16 [R6+0x80], R12 ;  /* 0x0000800c06007388 */ /* 0x0001e40000000400 */
[----:B------:R-:W-:Y:S01]  /*5420*/  IMAD.X R13, RZ, RZ, R9, P3 ;  /* 0x000000ffff0d7224 */ /* 0x000fe200018e0609 */
[----:B0-----:R-:W-:Y:S01]  /*5430*/  IADD3 R6, PT, PT, R6, 0x200, RZ ;  /* 0x0000020006067810 */ /* 0x001fe20007ffe0ff */
[----:B------:R-:W-:Y:S06]  /*5440*/  @!P2 BRA `(.L_x_2800) ;  /* 0xfffffffc007ca947 */ /* 0x000fec000383ffff */
.L_x_2796:
[----:B------:R-:W-:Y:S05]  /*5450*/  BSYNC.RECONVERGENT B0 ;  /* 0x0000000000007941 */ /* 0x000fea0003800200 */
.L_x_2795:
[----:B------:R-:W-:Y:S01]  /*5460*/  SHF.R.S32.HI R5, RZ, 0x1f, R16 ;  /* 0x0000001fff057819 */ /* 0x000fe20000011410 */
[----:B------:R-:W2:Y:S01]  /*5470*/  LDCU.64 UR6, c[0x0][0x3b0] ;  /* 0x00007600ff0677ac */ /* 0x000ea20008000a00 */
[----:B0-----:R-:W-:Y:S02]  /*5480*/  SHF.R.U32.HI R0, RZ, 0x4, R18 ;  /* 0x00000004ff007819 */ /* 0x001fe40000011612 */
[----:B-1----:R-:W-:Y:S02]  /*5490*/  CS2R R14, SRZ ;  /* 0x00000000000e7805 */ /* 0x002fe4000001ff00 */
[-C--:B------:R-:W-:Y:S02]  /*54a0*/  LEA.HI R5, R5, R16.reuse, RZ, 0x2 ;  /* 0x0000001005057211 */ /* 0x080fe400078f10ff */
[----:B------:R-:W-:Y:S01]  /*54b0*/  CS2R R12, SRZ ;  /* 0x00000000000c7805 */ /* 0x000fe2000001ff00 */
[----:B------:R-:W0:Y:S01]  /*54c0*/  LDCU.64 UR8, c[0x0][0x3c8] ;  /* 0x00007900ff0877ac */ /* 0x000e220008000a00 */
[----:B------:R-:W-:Y:S01]  /*54d0*/  LOP3.LUT R21, R5, 0xfffffffc, RZ, 0xc0, !PT ;  /* 0xfffffffc05157812 */ /* 0x000fe200078ec0ff */
[----:B------:R-:W-:Y:S01]  /*54e0*/  IMAD.SHL.U32 R5, R18, 0x8, RZ ;  /* 0x0000000812057824 */ /* 0x000fe200078e00ff */
[----:B------:R-:W1:Y:S02]  /*54f0*/  LDCU.64 UR10, c[0x0][0x3c8] ;  /* 0x00007900ff0a77ac */ /* 0x000e640008000a00 */
[----:B------:R-:W-:-:S02]  /*5500*/  IADD3 R21, PT, PT, -R21, R16, RZ ;  /* 0x0000001015157210 */ /* 0x000fc40007ffe1ff */
[----:B------:R-:W-:Y:S02]  /*5510*/  LOP3.LUT R5, R5, 0x78, RZ, 0xc0, !PT ;  /* 0x0000007805057812 */ /* 0x000fe400078ec0ff */
[----:B------:R-:W-:Y:S02]  /*5520*/  ISETP.NE.AND P0, PT, R0, R21, PT ;  /* 0x000000150000720c */ /* 0x000fe40003f05270 */
[----:B--2---:R-:W-:Y:S02]  /*5530*/  ISETP.EQ.U32.AND P1, PT, RZ, UR6, PT ;  /* 0x00000006ff007c0c */ /* 0x004fe4000bf22070 */
[----:B------:R-:W-:-:S04]  /*5540*/  ISETP.GT.U32.OR P0, PT, R5, 0x4f, P0 ;  /* 0x0000004f0500780c */ /* 0x000fc80000704470 */
[----:B------:R-:W-:-:S13]  /*5550*/  ISETP.EQ.OR.EX P0, PT, RZ, UR7, P0, P1 ;  /* 0x00000007ff007c0c */ /* 0x000fda0008702710 */
[----:B------:R-:W2:Y:S01]  /*5560*/  @!P0 LDC.64 R6, c[0x0][0x3b0] ;  /* 0x0000ec00ff068b82 */ /* 0x000ea20000000a00 */
[----:B------:R-:W-:Y:S01]  /*5570*/  @!P0 IMAD R9, R17, 0x50, R5 ;  /* 0x0000005011098824 */ /* 0x000fe200078e0205 */
[----:B------:R-:W-:Y:S01]  /*5580*/  BSSY.RECONVERGENT B0, `(.L_x_2801) ;  /* 0x000029b000007945 */ /* 0x000fe20003800200 */
[----:B------:R-:W-:Y:S02]  /*5590*/  HFMA2 R42, -RZ, RZ, 0, 0 ;  /* 0x00000000ff2a7431 */ /* 0x000fe400000001ff */
[----:B------:R-:W-:Y:S02]  /*55a0*/  IMAD R20, R19, 0x50, RZ ;  /* 0x0000005013147824 */ /* 0x000fe400078e02ff */
[----:B--2---:R-:W-:-:S05]  /*55b0*/  @!P0 IMAD.WIDE.U32 R6, R9, 0x2, R6 ;  /* 0x0000000209068825 */ /* 0x004fca00078e0006 */
[----:B------:R2:W5:Y:S01]  /*55c0*/  @!P0 LDG.E.128 R12, desc[UR36][R6.64] ;  /* 0x00000024060c8981 */ /* 0x000562000c1e1d00 */
[----:B------:R-:W-:Y:S01]  /*55d0*/  BAR.SYNC.DEFER_BLOCKING 0x0 ;  /* 0x0000000000007b1d */ /* 0x000fe20000010000 */
[----:B------:R-:W-:Y:S01]  /*55e0*/  ISETP.GT.U32.AND P0, PT, R5, 0x4f, PT ;  /* 0x0000004f0500780c */ /* 0x000fe20003f04070 */
[----:B------:R-:W-:Y:S01]  /*55f0*/  IMAD.MOV.U32 R19, RZ, RZ, RZ ;  /* 0x000000ffff137224 */ /* 0x000fe200078e00ff */
[----:B------:R-:W-:Y:S02]  /*5600*/  MOV R40, RZ ;  /* 0x000000ff00287202 */ /* 0x000fe40000000f00 */
[----:B------:R-:W-:Y:S02]  /*5610*/  CS2R R10, SRZ ;  /* 0x00000000000a7805 */ /* 0x000fe4000001ff00 */
[----:B------:R-:W-:Y:S01]  /*5620*/  CS2R R8, SRZ ;  /* 0x0000000000087805 */ /* 0x000fe2000001ff00 */
[----:B--2---:R-:W-:-:S06]  /*5630*/  HFMA2 R7, -RZ, RZ, 0, 0 ;  /* 0x00000000ff077431 */ /* 0x004fcc00000001ff */
[----:B01----:R-:W-:Y:S05]  /*5640*/  @P0 BRA `(.L_x_2802) ;  /* 0x0000002800380947 */ /* 0x003fea0003800000 */
[----:B------:R-:W0:Y:S01]  /*5650*/  LDCU UR4, c[0x0][0x3f4] ;  /* 0x00007e80ff0477ac */ /* 0x000e220008000800 */
[----:B---3--:R-:W1:Y:S01]  /*5660*/  S2R R26, SR_CgaCtaId ;  /* 0x00000000001a7919 */ /* 0x008e620000008800 */
[----:B------:R-:W2:Y:S01]  /*5670*/  LDC.64 R46, c[0x0][0x3c0] ;  /* 0x0000f000ff2e7b82 */ /* 0x000ea20000000a00 */
[----:B-----5:R-:W-:Y:S01]  /*5680*/  IADD3 R23, PT, PT, R3, R0, RZ ;  /* 0x0000000003177210 */ /* 0x020fe20007ffe0ff */
[----:B------:R-:W-:Y:S01]  /*5690*/  BSSY.RECONVERGENT B1, `(.L_x_2803) ;  /* 0x00000eb000017945 */ /* 0x000fe20003800200 */
[----:B------:R-:W-:Y:S01]  /*56a0*/  MOV R25, 0x400 ;  /* 0x0000040000197802 */ /* 0x000fe20000000f00 */
[----:B------:R-:W-:-:S03]  /*56b0*/  IMAD.MOV.U32 R42, RZ, RZ, RZ ;  /* 0x000000ffff2a7224 */ /* 0x000fc600078e00ff */
[----:B------:R-:W-:Y:S01]  /*56c0*/  IADD3 R41, PT, PT, R25, 0x110, RZ ;  /* 0x0000011019297810 */ /* 0x000fe20007ffe0ff */
[----:B0-----:R-:W-:-:S04]  /*56d0*/  IMAD.U32 R6, RZ, RZ, UR4 ;  /* 0x00000004ff067e24 */ /* 0x001fc8000f8e00ff */
[-C--:B------:R-:W-:Y:S01]  /*56e0*/  IMAD R25, R4, R6.reuse, R5 ;  /* 0x0000000604197224 */ /* 0x080fe200078e0205 */
[----:B------:R-:W-:-:S03]  /*56f0*/  VIMNMX R24, PT, PT, R16, R6, PT ;  /* 0x0000000610187248 */ /* 0x000fc60003fe0100 */
[----:B--2---:R-:W-:Y:S01]  /*5700*/  IMAD.WIDE R46, R25, 0x2, R46 ;  /* 0x00000002192e7825 */ /* 0x004fe200078e022e */
[----:B------:R-:W-:Y:S02]  /*5710*/  ISETP.GE.AND P0, PT, R23, R24, PT ;  /* 0x000000181700720c */ /* 0x000fe40003f06270 */
[----:B-1----:R-:W-:-:S04]  /*5720*/  LEA R41, R26, R41, 0x18 ;  /* 0x000000291a297211 */ /* 0x002fc800078ec0ff */
[----:B------:R-:W-:-:S07]  /*5730*/  IADD3 R4, PT, PT, R41, UR5, RZ ;  /* 0x0000000529047c10 */ /* 0x000fce000fffe0ff */
[----:B------:R-:W-:Y:S05]  /*5740*/  @P0 BRA `(.L_x_2804) ;  /* 0x0000000c007c0947 */ /* 0x000fea0003800000 */
[----:B------:R-:W-:Y:S01]  /*5750*/  IADD3 R52, PT, PT, R23, 0x4, RZ ;  /* 0x0000000417347810 */ /* 0x000fe20007ffe0ff */
[----:B------:R-:W0:Y:S01]  /*5760*/  LDCU UR4, c[0x0][0x3f8] ;  /* 0x00007f00ff0477ac */ /* 0x000e220008000800 */
[----:B------:R-:W-:Y:S01]  /*5770*/  LOP3.LUT R50, RZ, R3, RZ, 0x33, !PT ;  /* 0x00000003ff327212 */ /* 0x000fe200078e33ff */
[----:B------:R-:W-:Y:S01]  /*5780*/  BSSY.RECONVERGENT B2, `(.L_x_2805) ;  /* 0x000007f000027945 */ /* 0x000fe20003800200 */
[----:B------:R-:W-:Y:S01]  /*5790*/  VIMNMX R7, PT, PT, R24, R52, !PT ;  /* 0x0000003418077248 */ /* 0x000fe20007fe0100 */
[----:B------:R-:W-:Y:S01]  /*57a0*/  HFMA2 R40, -RZ, RZ, 0, 0 ;  /* 0x00000000ff287431 */ /* 0x000fe200000001ff */
[----:B------:R-:W-:Y:S02]  /*57b0*/  MOV R48, R23 ;  /* 0x0000001700307202 */ /* 0x000fe40000000f00 */
[----:B------:R-:W-:Y:S02]  /*57c0*/  CS2R R8, SRZ ;  /* 0x0000000000087805 */ /* 0x000fe4000001ff00 */
[----:B------:R-:W-:Y:S01]  /*57d0*/  IADD3 R50, PT, PT, -R0, R7, R50 ;  /* 0x0000000700327210 */ /* 0x000fe20007ffe132 */
[----:B------:R-:W-:Y:S01]  /*57e0*/  IMAD.MOV.U32 R7, RZ, RZ, RZ ;  /* 0x000000ffff077224 */ /* 0x000fe200078e00ff */
[----:B------:R-:W-:Y:S01]  /*57f0*/  CS2R R10, SRZ ;  /* 0x00000000000a7805 */ /* 0x000fe2000001ff00 */
[----:B------:R-:W-:Y:S01]  /*5800*/  IMAD.MOV.U32 R19, RZ, RZ, RZ ;  /* 0x000000ffff137224 */ /* 0x000fe200078e00ff */
[----:B------:R-:W-:-:S02]  /*5810*/  ISETP.GE.U32.AND P0, PT, R50, 0xc, PT ;  /* 0x0000000c3200780c */ /* 0x000fc40003f06070 */
[----:B------:R-:W-:Y:S02]  /*5820*/  LEA.HI R49, R50, 0x1, RZ, 0x1e ;  /* 0x0000000132317811 */ /* 0x000fe400078ff0ff */
[----:B------:R-:W-:Y:S02]  /*5830*/  MOV R42, RZ ;  /* 0x000000ff002a7202 */ /* 0x000fe40000000f00 */
[----:B------:R-:W-:Y:S01]  /*5840*/  LOP3.LUT P1, R57, R49, 0x3, RZ, 0xc0, !PT ;  /* 0x0000000331397812 */ /* 0x000fe2000782c0ff */
[----:B0-----:R-:W-:-:S06]  /*5850*/  IMAD R43, R6, UR4, RZ ;  /* 0x00000004062b7c24 */ /* 0x001fcc000f8e02ff */
[----:B------:R-:W-:Y:S06]  /*5860*/  @!P0 BRA `(.L_x_2806) ;  /* 0x0000000400c08947 */ /* 0x000fec0003800000 */
[----:B------:R-:W-:Y:S01]  /*5870*/  LOP3.LUT R49, R49, 0x7ffffffc, RZ, 0xc0, !PT ;  /* 0x7ffffffc31317812 */ /* 0x000fe200078ec0ff */
[C---:B------:R-:W-:Y:S01]  /*5880*/  VIADD R54, R23.reuse, 0x8 ;  /* 0x0000000817367836 */ /* 0x040fe20000000000 */
[----:B------:R-:W-:Y:S02]  /*5890*/  LEA R24, R0, UR5, 0x1 ;  /* 0x0000000500187c11 */ /* 0x000fe4000f8e08ff */
[----:B------:R-:W-:Y:S01]  /*58a0*/  IADD3 R56, PT, PT, R23, 0xc, RZ ;  /* 0x0000000c17387810 */ /* 0x000fe20007ffe0ff */
[----:B------:R-:W-:Y:S01]  /*58b0*/  IMAD.MOV R49, RZ, RZ, -R49 ;  /* 0x000000ffff317224 */ /* 0x000fe200078e0a31 */
[----:B------:R-:W-:Y:S02]  /*58c0*/  MOV R7, RZ ;  /* 0x000000ff00077202 */ /* 0x000fe40000000f00 */
[----:B------:R-:W-:Y:S02]  /*58d0*/  MOV R48, R23 ;  /* 0x0000001700307202 */ /* 0x000fe40000000f00 */
[----:B------:R-:W-:-:S07]  /*58e0*/  IADD3 R45, PT, PT, R24, 0x10, R41 ;  /* 0x00000010182d7810 */ /* 0x000fce0007ffe029 */
.L_x_2807:
[----:B------:R-:W-:Y:S01]  /*58f0*/  IADD3 R24, P0, PT, R48, UR39, RZ ;  /* 0x0000002730187c10 */ /* 0x000fe2000ff1e0ff */
[----:B------:R-:W0:Y:S03]  /*5900*/  LDS.U16 R55, [R45+-0x10] ;  /* 0xfffff0002d377984 */ /* 0x000e260000000400 */
[----:B------:R-:W-:Y:S01]  /*5910*/  IADD3.X R25, PT, PT, RZ, R44, RZ, P0, !PT ;  /* 0x0000002cff197210 */ /* 0x000fe200007fe4ff */
[----:B------:R-:W1:Y:S01]  /*5920*/  LDS.U16 R53, [R45+-0x8] ;  /* 0xfffff8002d357984 */ /* 0x000e620000000400 */
[----:B------:R-:W-:-:S03]  /*5930*/  LEA R32, P0, R24, UR8, 0x2 ;  /* 0x0000000818207c11 */ /* 0x000fc6000f8010ff */
[----:B------:R-:W2:Y:S01]  /*5940*/  LDS.U16 R51, [R45] ;  /* 0x000000002d337984 */ /* 0x000ea20000000400 */
[----:B------:R-:W-:-:S05]  /*5950*/  LEA.HI.X R33, R24, UR9, R25, 0x2, P0 ;  /* 0x0000000918217c11 */ /* 0x000fca00080f1419 */
[----:B------:R-:W3:Y:S04]  /*5960*/  LDG.E R24, desc[UR36][R32.64] ;  /* 0x0000002420187981 */ /* 0x000ee8000c1e1900 */
[----:B------:R-:W4:Y:S04]  /*5970*/  LDG.E R28, desc[UR36][R32.64+0x10] ;  /* 0x00001024201c7981 */ /* 0x000f28000c1e1900 */
[----:B------:R-:W5:Y:S04]  /*5980*/  LDG.E R34, desc[UR36][R32.64+0x20] ;  /* 0x0000202420227981 */ /* 0x000f68000c1e1900 */
[----:B------:R-:W2:Y:S01]  /*5990*/  LDG.E R36, desc[UR36][R32.64+0x30] ;  /* 0x0000302420247981 */ /* 0x000ea2000c1e1900 */
[----:B---3--:R-:W-:-:S04]  /*59a0*/  IMAD R24, R43, R24, R48 ;  /* 0x000000182b187224 */ /* 0x008fc800078e0230 */
[----:B------:R-:W-:-:S04]  /*59b0*/  IMAD R25, R24, 0x50, RZ ;  /* 0x0000005018197824 */ /* 0x000fc800078e02ff */
[----:B------:R-:W-:-:S06]  /*59c0*/  IMAD.WIDE R24, R25, 0x2, R46 ;  /* 0x0000000219187825 */ /* 0x000fcc00078e022e */
[----:B------:R-:W3:Y:S01]  /*59d0*/  LDG.E.128 R24, desc[UR36][R24.64] ;  /* 0x0000002418187981 */ /* 0x000ee2000c1e1d00 */
[----:B----4-:R-:W-:-:S04]  /*59e0*/  IMAD R28, R43, R28, R52 ;  /* 0x0000001c2b1c7224 */ /* 0x010fc800078e0234 */
[----:B------:R-:W-:Y:S02]  /*59f0*/  IMAD R29, R28, 0x50, RZ ;  /* 0x000000501c1d7824 */ /* 0x000fe400078e02ff */
[----:B-----5:R-:W-:Y:S02]  /*5a00*/  IMAD R34, R43, R34, R54 ;  /* 0x000000222b227224 */ /* 0x020fe400078e0236 */
[----:B------:R-:W-:-:S04]  /*5a10*/  IMAD.WIDE R28, R29, 0x2, R46 ;  /* 0x000000021d1c7825 */ /* 0x000fc800078e022e */
[----:B------:R-:W-:Y:S02]  /*5a20*/  IMAD R35, R34, 0x50, RZ ;  /* 0x0000005022237824 */ /* 0x000fe400078e02ff */
[----:B------:R-:W4:Y:S01]  /*5a30*/  LDG.E.128 R28, desc[UR36][R28.64] ;  /* 0x000000241c1c7981 */ /* 0x000f22000c1e1d00 */
[----:B--2---:R-:W-:Y:S02]  /*5a40*/  IMAD R36, R43, R36, R56 ;  /* 0x000000242b247224 */ /* 0x004fe400078e0238 */
[----:B------:R-:W-:-:S04]  /*5a50*/  IMAD.WIDE R32, R35, 0x2, R46 ;  /* 0x0000000223207825 */ /* 0x000fc800078e022e */
[----:B------:R-:W-:Y:S02]  /*5a60*/  IMAD R37, R36, 0x50, RZ ;  /* 0x0000005024257824 */ /* 0x000fe400078e02ff */
[----:B------:R-:W2:Y:S02]  /*5a70*/  LDG.E.128 R32, desc[UR36][R32.64] ;  /* 0x0000002420207981 */ /* 0x000ea4000c1e1d00 */
[----:B------:R-:W-:-:S06]  /*5a80*/  IMAD.WIDE R36, R37, 0x2, R46 ;  /* 0x0000000225247825 */ /* 0x000fcc00078e022e */
[----:B------:R-:W5:Y:S01]  /*5a90*/  LDG.E.128 R36, desc[UR36][R36.64] ;  /* 0x0000002424247981 */ /* 0x000f62000c1e1d00 */
[----:B0-----:R-:W-:Y:S01]  /*5aa0*/  HADD2.F32 R55, -RZ, R55.H0_H0 ;  /* 0x20000037ff377230 */ /* 0x001fe20000004100 */
[----:B------:R-:W-:Y:S01]  /*5ab0*/  IADD3 R49, PT, PT, R49, 0x4, RZ ;  /* 0x0000000431317810 */ /* 0x000fe20007ffe0ff */
[----:B------:R-:W-:Y:S01]  /*5ac0*/  VIADD R54, R54, 0x10 ;  /* 0x0000001036367836 */ /* 0x000fe20000000000 */
[----:B------:R-:W-:Y:S02]  /*5ad0*/  IADD3 R48, PT, PT, R48, 0x10, RZ ;  /* 0x0000001030307810 */ /* 0x000fe40007ffe0ff */
[----:B------:R-:W-:Y:S02]  /*5ae0*/  ISETP.NE.AND P0, PT, R49, RZ, PT ;  /* 0x000000ff3100720c */ /* 0x000fe40003f05270 */
[----:B------:R-:W-:Y:S02]  /*5af0*/  IADD3 R52, PT, PT, R52, 0x10, RZ ;  /* 0x0000001034347810 */ /* 0x000fe40007ffe0ff */
[----:B------:R-:W-:Y:S01]  /*5b00*/  IADD3 R56, PT, PT, R56, 0x10, RZ ;  /* 0x0000001038387810 */ /* 0x000fe20007ffe0ff */
[----:B---3--:R-:W-:-:S02]  /*5b10*/  HADD2.F32 R58, -RZ, R24.H0_H0 ;  /* 0x20000018ff3a7230 */ /* 0x008fc40000004100 */
[----:B------:R-:W-:Y:S02]  /*5b20*/  HADD2.F32 R24, -RZ, R24.H1_H1 ;  /* 0x30000018ff187230 */ /* 0x000fe40000004100 */
[--C-:B------:R-:W-:Y:S02]  /*5b30*/  HADD2.F32 R60, -RZ, R26.reuse.H0_H0 ;  /* 0x2000001aff3c7230 */ /* 0x100fe40000004100 */
[C---:B------:R-:W-:Y:S01]  /*5b40*/  FFMA.FTZ R7, R55.reuse, R58, R7 ;  /* 0x0000003a37077223 */ /* 0x040fe20000010007 */
[----:B------:R-:W-:Y:S02]  /*5b50*/  HADD2.F32 R59, -RZ, R26.H1_H1 ;  /* 0x3000001aff3b7230 */ /* 0x000fe40000004100 */
[----:B------:R-:W-:Y:S01]  /*5b60*/  FFMA.FTZ R24, R55, R24, R8 ;  /* 0x0000001837187223 */ /* 0x000fe20000010008 */
[----:B------:R-:W-:Y:S01]  /*5b70*/  HADD2.F32 R58, -RZ, R25.H0_H0 ;  /* 0x20000019ff3a7230 */ /* 0x000fe20000004100 */
[----:B------:R-:W0:Y:S01]  /*5b80*/  LDS.U16 R8, [R45+0x8] ;  /* 0x000008002d087984 */ /* 0x000e220000000400 */
[----:B------:R-:W-:-:S02]  /*5b90*/  HADD2.F32 R26, -RZ, R27.H0_H0 ;  /* 0x2000001bff1a7230 */ /* 0x000fc40000004100 */
[C---:B------:R-:W-:Y:S01]  /*5ba0*/  FFMA.FTZ R11, R55.reuse, R60, R11 ;  /* 0x0000003c370b7223 */ /* 0x040fe2000001000b */
[----:B------:R-:W-:Y:S02]  /*5bb0*/  HADD2.F32 R25, -RZ, R25.H1_H1 ;  /* 0x30000019ff197230 */ /* 0x000fe40000004100 */
[C---:B------:R-:W-:Y:S01]  /*5bc0*/  FFMA.FTZ R9, R55.reuse, R58, R9 ;  /* 0x0000003a37097223 */ /* 0x040fe20000010009 */
[----:B------:R-:W-:Y:S02]  /*5bd0*/  HADD2.F32 R27, -RZ, R27.H1_H1 ;  /* 0x3000001bff1b7230 */ /* 0x000fe40000004100 */
[C---:B------:R-:W-:Y:S01]  /*5be0*/  FFMA.FTZ R19, R55.reuse, R26, R19 ;  /* 0x0000001a37137223 */ /* 0x040fe20000010013 */
[----:B-1----:R-:W-:Y:S02]  /*5bf0*/  HADD2.F32 R26, -RZ, R53.H0_H0 ;  /* 0x20000035ff1a7230 */ /* 0x002fe40000004100 */
[C---:B------:R-:W-:Y:S01]  /*5c00*/  FFMA.FTZ R10, R55.reuse, R25, R10 ;  /* 0x00000019370a7223 */ /* 0x040fe2000001000a */
[C---:B------:R-:W-:Y:S01]  /*5c10*/  FFMA.FTZ R40, R55.reuse, R59, R40 ;  /* 0x0000003b37287223 */ /* 0x040fe20000010028 */
[----:B------:R-:W-:Y:S01]  /*5c20*/  FFMA.FTZ R27, R55, R27, R42 ;  /* 0x0000001b371b7223 */ /* 0x000fe2000001002a */
[----:B----4-:R-:W-:-:S02]  /*5c30*/  HADD2.F32 R25, -RZ, R28.H0_H0 ;  /* 0x2000001cff197230 */ /* 0x010fc40000004100 */
[----:B------:R-:W-:Y:S02]  /*5c40*/  HADD2.F32 R53, -RZ, R28.H1_H1 ;  /* 0x3000001cff357230 */ /* 0x000fe40000004100 */
[--C-:B------:R-:W-:Y:S02]  /*5c50*/  HADD2.F32 R28, -RZ, R29.reuse.H0_H0 ;  /* 0x2000001dff1c7230 */ /* 0x100fe40000004100 */
[C---:B------:R-:W-:Y:S01]  /*5c60*/  FFMA.FTZ R7, R26.reuse, R25, R7 ;  /* 0x000000191a077223 */ /* 0x040fe20000010007 */
        /* <DEDUP_REMOVED lines=10> */
[--C-:B--2---:R-:W-:Y:S02]  /*5d10*/  HADD2.F32 R25, -RZ, R32.reuse.H0_H0 ;  /* 0x20000020ff197230 */ /* 0x104fe40000004100 */
[----:B------:R-:W-:Y:S01]  /*5d20*/  FFMA.FTZ R19, R26, R30, R19 ;  /* 0x0000001e1a137223 */ /* 0x000fe20000010013 */
[----:B------:R-:W-:-:S02]  /*5d30*/  HADD2.F32 R29, -RZ, R32.H1_H1 ;  /* 0x30000020ff1d7230 */ /* 0x000fc40000004100 */
[----:B------:R-:W-:Y:S01]  /*5d40*/  FFMA.FTZ R27, R26, R58, R27 ;  /* 0x0000003a1a1b7223 */ /* 0x000fe2000001001b */
[----:B------:R-:W-:Y:S02]  /*5d50*/  HADD2.F32 R28, -RZ, R33.H0_H0 ;  /* 0x20000021ff1c7230 */ /* 0x000fe40000004100 */
[--C-:B------:R-:W-:Y:S02]  /*5d60*/  HADD2.F32 R30, -RZ, R34.reuse.H0_H0 ;  /* 0x20000022ff1e7230 */ /* 0x100fe40000004100 */
[----:B------:R-:W-:Y:S02]  /*5d70*/  HADD2.F32 R31, -RZ, R34.H1_H1 ;  /* 0x30000022ff1f7230 */ /* 0x000fe40000004100 */
[----:B------:R-:W-:Y:S02]  /*5d80*/  HADD2.F32 R26, -RZ, R51.H0_H0 ;  /* 0x20000033ff1a7230 */ /* 0x000fe40000004100 */
[----:B------:R-:W-:Y:S02]  /*5d90*/  HADD2.F32 R33, -RZ, R33.H1_H1 ;  /* 0x30000021ff217230 */ /* 0x000fe40000004100 */
[----:B------:R-:W-:-:S02]  /*5da0*/  HADD2.F32 R32, -RZ, R35.H0_H0 ;  /* 0x20000023ff207230 */ /* 0x000fc40000004100 */
        /* <DEDUP_REMOVED lines=9> */
[----:B0-----:R-:W-:-:S02]  /*5e40*/  HADD2.F32 R42, -RZ, R8.H0_H0 ;  /* 0x20000008ff2a7230 */ /* 0x001fc40000004100 */
[--C-:B-----5:R-:W-:Y:S02]  /*5e50*/  HADD2.F32 R8, -RZ, R36.reuse.H0_H0 ;  /* 0x20000024ff087230 */ /* 0x120fe40000004100 */
        /* <DEDUP_REMOVED lines=13> */
[----:B------:R-:W-:-:S02]  /*5f30*/  VIADD R45, R45, 0x20 ;  /* 0x000000202d2d7836 */ /* 0x000fc40000000000 */
[C---:B------:R-:W-:Y:S01]  /*5f40*/  FFMA.FTZ R19, R42.reuse, R30, R19 ;  /* 0x0000001e2a137223 */ /* 0x040fe20000010013 */
[----:B------:R-:W-:Y:S01]  /*5f50*/  FFMA.FTZ R42, R42, R32, R27 ;  /* 0x000000202a2a7223 */ /* 0x000fe2000001001b */
[----:B------:R-:W-:Y:S06]  /*5f60*/  @P0 BRA `(.L_x_2807) ;  /* 0xfffffff800600947 */ /* 0x000fec000383ffff */
.L_x_2806:
[----:B------:R-:W-:Y:S05]  /*5f70*/  BSYNC.RECONVERGENT B2 ;  /* 0x0000000000027941 */ /* 0x000fea0003800200 */
.L_x_2805:
[----:B------:R-:W-:Y:S05]  /*5f80*/  @!P1 BRA `(.L_x_2804) ;  /* 0x00000004006c9947 */ /* 0x000fea0003800000 */
[----:B------:R-:W-:Y:S01]  /*5f90*/  ISETP.NE.AND P1, PT, R57, 0x1, PT ;  /* 0x000000013900780c */ /* 0x000fe20003f25270 */
[----:B------:R-:W-:Y:S01]  /*5fa0*/  BSSY.RECONVERGENT B2, `(.L_x_2808) ;  /* 0x000003a000027945 */ /* 0x000fe20003800200 */
[----:B------:R-:W-:-:S11]  /*5fb0*/  LOP3.LUT P0, RZ, R50, 0x4, RZ, 0xc0, !PT ;  /* 0x0000000432ff7812 */ /* 0x000fd6000780c0ff */
[----:B------:R-:W-:Y:S05]  /*5fc0*/  @!P1 BRA `(.L_x_2809) ;  /* 0x0000000000dc9947 */ /* 0x000fea0003800000 */
[----:B------:R-:W0:Y:S01]  /*5fd0*/  LDCU.64 UR6, c[0x0][0x3c8] ;  /* 0x00007900ff0677ac */ /* 0x000e220008000a00 */
[----:B------:R-:W-:-:S04]  /*5fe0*/  IADD3 R24, P1, PT, R48, UR39, RZ ;  /* 0x0000002730187c10 */ /* 0x000fc8000ff3e0ff */
[----:B------:R-:W-:Y:S02]  /*5ff0*/  IADD3.X R25, PT, PT, RZ, R44, RZ, P1, !PT ;  /* 0x0000002cff197210 */ /* 0x000fe40000ffe4ff */
[----:B0-----:R-:W-:-:S04]  /*6000*/  LEA R32, P1, R24, UR6, 0x2 ;  /* 0x0000000618207c11 */ /* 0x001fc8000f8210ff */
[----:B------:R-:W-:-:S05]  /*6010*/  LEA.HI.X R33, R24, UR7, R25, 0x2, P1 ;  /* 0x0000000718217c11 */ /* 0x000fca00088f1419 */
[----:B------:R-:W2:Y:S04]  /*6020*/  LDG.E R24, desc[UR36][R32.64] ;  /* 0x0000002420187981 */ /* 0x000ea8000c1e1900 */
[----:B------:R0:W3:Y:S01]  /*6030*/  LDG.E R28, desc[UR36][R32.64+0x10] ;  /* 0x00001024201c7981 */ /* 0x0000e2000c1e1900 */
[----:B------:R-:W-:Y:S01]  /*6040*/  IMAD.MOV.U32 R29, RZ, RZ, 0x50 ;  /* 0x00000050ff1d7424 */ /* 0x000fe200078e00ff */
[----:B------:R-:W-:-:S04]  /*6050*/  IADD3 R35, PT, PT, -R3, R48, RZ ;  /* 0x0000003003237210 */ /* 0x000fc80007ffe1ff */
[----:B------:R-:W-:-:S05]  /*6060*/  LEA R35, R35, R4, 0x1 ;  /* 0x0000000423237211 */ /* 0x000fca00078e08ff */
[----:B0-----:R-:W0:Y:S04]  /*6070*/  LDS.U16 R32, [R35] ;  /* 0x0000000023207984 */ /* 0x001e280000000400 */
[----:B------:R-:W1:Y:S01]  /*6080*/  LDS.U16 R36, [R35+0x8] ;  /* 0x0000080023247984 */ /* 0x000e620000000400 */
[----:B--2---:R-:W-:-:S04]  /*6090*/  IMAD R24, R43, R24, R48 ;  /* 0x000000182b187224 */ /* 0x004fc800078e0230 */
[----:B------:R-:W-:Y:S02]  /*60a0*/  IMAD R25, R24, 0x50, RZ ;  /* 0x0000005018197824 */ /* 0x000fe400078e02ff */
[----:B---3--:R-:W-:Y:S02]  /*60b0*/  IMAD R28, R43, R28, R48 ;  /* 0x0000001c2b1c7224 */ /* 0x008fe400078e0230 */
        /* <DEDUP_REMOVED lines=18> */
[----:B------:R-:W-:-:S02]  /*61e0*/  HADD2.F32 R26, -RZ, R27.H0_H0 ;  /* 0x2000001bff1a7230 */ /* 0x000fc40000004100 */
[C---:B------:R-:W-:Y:S01]  /*61f0*/  FFMA.FTZ R11, R32.reuse, R34, R11 ;  /* 0x00000022200b7223 */ /* 0x040fe2000001000b */
[----:B------:R-:W-:Y:S02]  /*6200*/  HADD2.F32 R27, -RZ, R27.H1_H1 ;  /* 0x3000001bff1b7230 */ /* 0x000fe40000004100 */
[C---:B------:R-:W-:Y:S01]  /*6210*/  FFMA.FTZ R39, R32.reuse, R39, R40 ;  /* 0x0000002720277223 */ /* 0x040fe20000010028 */
[--C-:B---3--:R-:W-:Y:S02]  /*6220*/  HADD2.F32 R24, -RZ, R28.reuse.H0_H0 ;  /* 0x2000001cff187230 */ /* 0x108fe40000004100 */
[C---:B------:R-:W-:Y:S01]  /*6230*/  FFMA.FTZ R19, R32.reuse, R26, R19 ;  /* 0x0000001a20137223 */ /* 0x040fe20000010013 */
[----:B------:R-:W-:Y:S02]  /*6240*/  HADD2.F32 R25, -RZ, R28.H1_H1 ;  /* 0x3000001cff197230 */ /* 0x000fe40000004100 */
[----:B------:R-:W-:Y:S01]  /*6250*/  FFMA.FTZ R27, R32, R27, R42 ;  /* 0x0000001b201b7223 */ /* 0x000fe2000001002a */
[----:B------:R-:W-:-:S02]  /*6260*/  HADD2.F32 R26, -RZ, R29.H0_H0 ;  /* 0x2000001dff1a7230 */ /* 0x000fc40000004100 */
        /* <DEDUP_REMOVED lines=13> */
.L_x_2809:
[----:B------:R-:W-:Y:S05]  /*6340*/  BSYNC.RECONVERGENT B2 ;  /* 0x0000000000027941 */ /* 0x000fea0003800200 */
.L_x_2808:
[----:B------:R-:W-:Y:S05]  /*6350*/  @P0 BRA `(.L_x_2804) ;  /* 0x0000000000780947 */ /* 0x000fea0003800000 */
[----:B------:R-:W0:Y:S01]  /*6360*/  LDCU.64 UR6, c[0x0][0x3c8] ;  /* 0x00007900ff0677ac */ /* 0x000e220008000a00 */
[----:B------:R-:W-:-:S04]  /*6370*/  IADD3 R24, P0, PT, R48, UR39, RZ ;  /* 0x0000002730187c10 */ /* 0x000fc8000ff1e0ff */
[----:B------:R-:W-:Y:S02]  /*6380*/  IADD3.X R25, PT, PT, RZ, R44, RZ, P0, !PT ;  /* 0x0000002cff197210 */ /* 0x000fe400007fe4ff */
        /* <DEDUP_REMOVED lines=27> */
.L_x_2804:
[----:B------:R-:W-:Y:S05]  /*6540*/  BSYNC.RECONVERGENT B1 ;  /* 0x0000000000017941 */ /* 0x000fea0003800200 */
.L_x_2803:
        /* <DEDUP_REMOVED lines=18> */
.L_x_2816:
[----:B0-----:R-:W-:Y:S01]  /*6670*/  ISETP.GE.AND P1, PT, R23, R6, PT ;  /* 0x000000061700720c */ /* 0x001fe20003f26270 */
[----:B------:R-:W-:Y:S01]  /*6680*/  VIADD R30, R30, 0x1 ;  /* 0x000000011e1e7836 */ /* 0x000fe20000000000 */
[----:B------:R-:W-:Y:S04]  /*6690*/  BSSY.RECONVERGENT B3, `(.L_x_2814) ;  /* 0x0000034000037945 */ /* 0x000fe80003800200 */
        /* <DEDUP_REMOVED lines=9> */
[----:B------:R0:W1:Y:S02]  /*6730*/  F2I.FTZ.U32.TRUNC.NTZ R25, R31 ;  /* 0x0000001f00197305 */ /* 0x000064000021f000 */
[----:B0-----:R-:W0:Y:S01]  /*6740*/  LDS.U16 R31, [R41] ;  /* 0x00000000291f7984 */ /* 0x001e220000000400 */
[----:B-1----:R-:W-:-:S05]  /*6750*/  IADD3 R24, PT, PT, RZ, -R25, RZ ;  /* 0x80000019ff187210 */ /* 0x002fca0007ffe0ff */
        /* <DEDUP_REMOVED lines=12> */
[----:B------:R-:W-:-:S04]  /*6820*/  @!P3 LOP3.LUT R24, RZ, R6, RZ, 0x33, !PT ;  /* 0x00000006ff18b212 */ /* 0x000fc800078e33ff */
[----:B------:R-:W-:-:S05]  /*6830*/  IADD3 R25, P1, PT, R24, UR39, RZ ;  /* 0x0000002718197c10 */ /* 0x000fca000ff3e0ff */
[----:B------:R-:W-:Y:S01]  /*6840*/  IMAD.X R26, RZ, RZ, R44, P1 ;  /* 0x000000ffff1a7224 */ /* 0x000fe200008e062c */
        /* <DEDUP_REMOVED lines=24> */
.L_x_2815:
[----:B------:R-:W-:Y:S05]  /*69d0*/  BSYNC.RECONVERGENT B3 ;  /* 0x0000000000037941 */ /* 0x000fea0003800200 */
.L_x_2814:
[----:B------:R-:W-:Y:S02]  /*69e0*/  IADD3 R23, PT, PT, R23, 0x4, RZ ;  /* 0x0000000417177810 */ /* 0x000fe40007ffe0ff */
[----:B------:R-:W-:Y:S01]  /*69f0*/  IADD3 R41, PT, PT, R41, 0x8, RZ ;  /* 0x0000000829297810 */ /* 0x000fe20007ffe0ff */
[----:B------:R-:W-:Y:S06]  /*6a00*/  @P0 BRA `(.L_x_2816) ;  /* 0xfffffffc00180947 */ /* 0x000fec000383ffff */
.L_x_2813:
[----:B------:R-:W-:Y:S05]  /*6a10*/  BSYNC.RECONVERGENT B2 ;  /* 0x0000000000027941 */ /* 0x000fea0003800200 */
.L_x_2812:
[----:B------:R-:W-:-:S13]  /*6a20*/  ISETP.GE.U32.AND P0, PT, R29, 0xc, PT ;  /* 0x0000000c1d00780c */ /* 0x000fda0003f06070 */
[----:B------:R-:W-:Y:S05]  /*6a30*/  @!P0 BRA `(.L_x_2811) ;  /* 0x0000000c00848947 */ /* 0x000fea0003800000 */
[----:B------:R-:W0:Y:S02]  /*6a40*/  LDC R6, c[0x0][0x3f4] ;  /* 0x0000fd00ff067b82 */ /* 0x000e240000000800 */
.L_x_2825:
[CC--:B0-----:R-:W-:Y:S01]  /*6a50*/  ISETP.GE.AND P3, PT, R23.reuse, R6.reuse, PT ;  /* 0x000000061700720c */ /* 0x0c1fe20003f66270 */
[C---:B------:R-:W-:Y:S01]  /*6a60*/  VIADD R37, R23.reuse, 0x4 ;  /* 0x0000000417257836 */ /* 0x040fe20000000000 */
[C---:B------:R-:W-:Y:S01]  /*6a70*/  IADD3 R33, PT, PT, R23.reuse, 0x8, RZ ;  /* 0x0000000817217810 */ /* 0x040fe20007ffe0ff */
[C---:B------:R-:W-:Y:S01]  /*6a80*/  IMAD.IADD R29, R23.reuse, 0x1, -R3 ;  /* 0x00000001171d7824 */ /* 0x040fe200078e0a03 */
[----:B------:R-:W-:Y:S01]  /*6a90*/  IADD3 R31, PT, PT, R23, 0xc, RZ ;  /* 0x0000000c171f7810 */ /* 0x000fe20007ffe0ff */
[----:B------:R-:W-:Y:S01]  /*6aa0*/  BSSY.RECONVERGENT B2, `(.L_x_2817) ;  /* 0x0000038000027945 */ /* 0x000fe20003800200 */
[-C--:B------:R-:W-:Y:S02]  /*6ab0*/  ISETP.GE.AND P2, PT, R37, R6.reuse, PT ;  /* 0x000000062500720c */ /* 0x080fe40003f46270 */
[-C--:B------:R-:W-:Y:S02]  /*6ac0*/  ISETP.GE.AND P0, PT, R33, R6.reuse, PT ;  /* 0x000000062100720c */ /* 0x080fe40003f06270 */
[----:B------:R-:W-:-:S02]  /*6ad0*/  ISETP.GE.AND P1, PT, R31, R6, PT ;  /* 0x000000061f00720c */ /* 0x000fc40003f26270 */
        /* <DEDUP_REMOVED lines=9> */
[----:B-1----:R-:W-:-:S06]  /*6b70*/  IADD3 R30, PT, PT, R26, 0xffffffe, RZ ;  /* 0x0ffffffe1a1e7810 */ /* 0x002fcc0007ffe0ff */
[----:B------:R1:W2:Y:S02]  /*6b80*/  F2I.FTZ.U32.TRUNC.NTZ R25, R30 ;  /* 0x0000001e00197305 */ /* 0x0002a4000021f000 */
[----:B-1----:R-:W1:Y:S01]  /*6b90*/  LDS.U16 R30, [R29] ;  /* 0x000000001d1e7984 */ /* 0x002e620000000400 */
        /* <DEDUP_REMOVED lines=40> */
.L_x_2818:
[----:B------:R-:W-:Y:S05]  /*6e20*/  BSYNC.RECONVERGENT B2 ;  /* 0x0000000000027941 */ /* 0x000fea0003800200 */
.L_x_2817:
        /* <DEDUP_REMOVED lines=11> */
[----:B-1----:R-:W1:Y:S01]  /*6ee0*/  LDS.U16 R30, [R29+0x8] ;  /* 0x000008001d1e7984 */ /* 0x002e620000000400 */
        /* <DEDUP_REMOVED lines=40> */
.L_x_2820:
[----:B------:R-:W-:Y:S05]  /*7170*/  BSYNC.RECONVERGENT B2 ;  /* 0x0000000000027941 */ /* 0x000fea0003800200 */
.L_x_2819:
        /* <DEDUP_REMOVED lines=52> */
.L_x_2822:
[----:B------:R-:W-:Y:S05]  /*74c0*/  BSYNC.RECONVERGENT B2 ;  /* 0x0000000000027941 */ /* 0x000fea0003800200 */
.L_x_2821:
        /* <DEDUP_REMOVED lines=52> */
.L_x_2824:
[----:B------:R-:W-:Y:S05]  /*7810*/  BSYNC.RECONVERGENT B2 ;  /* 0x0000000000027941 */ /* 0x000fea0003800200 */
.L_x_2823:
[----:B------:R-:W-:-:S04]  /*7820*/  IADD3 R23, PT, PT, R23, 0x10, RZ ;  /* 0x0000001017177810 */ /* 0x000fc80007ffe0ff */
[----:B------:R-:W-:-:S13]  /*7830*/  ISETP.GE.AND P0, PT, R23, R16, PT ;  /* 0x000000101700720c */ /* 0x000fda0003f06270 */
[----:B------:R-:W-:Y:S05]  /*7840*/  @!P0 BRA `(.L_x_2825) ;  /* 0xfffffff000808947 */ /* 0x000fea000383ffff */
.L_x_2811:
[----:B------:R-:W-:Y:S05]  /*7850*/  BSYNC.RECONVERGENT B1 ;  /* 0x0000000000017941 */ /* 0x000fea0003800200 */
.L_x_2810:
[----:B------:R-:W-:-:S13]  /*7860*/  ISETP.NE.AND P0, PT, R0, R21, PT ;  /* 0x000000150000720c */ /* 0x000fda0003f05270 */
[----:B------:R-:W-:Y:S05]  /*7870*/  @P0 BRA `(.L_x_2802) ;  /* 0x0000000400ac0947 */ /* 0x000fea0003800000 */
[----:B------:R-:W0:Y:S01]  /*7880*/  LDCU UR4, c[0x0][0x478] ;  /* 0x00008f00ff0477ac */ /* 0x000e220008000800 */
[----:B------:R-:W-:Y:S01]  /*7890*/  IMAD.IADD R21, R5, 0x1, R22 ;  /* 0x0000000105157824 */ /* 0x000fe200078e0216 */
[----:B0-----:R-:W-:-:S09]  /*78a0*/  UISETP.NE.AND UP0, UPT, UR4, 0x2, UPT ;  /* 0x000000020400788c */ /* 0x001fd2000bf05270 */
[----:B------:R-:W-:Y:S05]  /*78b0*/  BRA.U UP0, `(.L_x_2826) ;  /* 0x0000000100d47547 */ /* 0x000fea000b800000 */
[----:B------:R-:W0:Y:S02]  /*78c0*/  LDCU.64 UR6, c[0x0][0x3a8] ;  /* 0x00007500ff0677ac */ /* 0x000e240008000a00 */
[----:B0-----:R-:W-:-:S04]  /*78d0*/  IADD3 R22, P0, PT, R21, UR6, RZ ;  /* 0x0000000615167c10 */ /* 0x001fc8000ff1e0ff */
[----:B------:R-:W-:-:S06]  /*78e0*/  LEA.HI.X.SX32 R23, R21, UR7, 0x1, P0 ;  /* 0x0000000715177c11 */ /* 0x000fcc00080f0eff */
[----:B------:R-:W2:Y:S01]  /*78f0*/  LDG.E.64 R22, desc[UR36][R22.64] ;  /* 0x0000002416167981 */ /* 0x000ea2000c1e1b00 */
[----:B------:R-:W0:Y:S03]  /*7900*/  LDC.64 R24, c[0x0][0x468] ;  /* 0x00011a00ff187b82 */ /* 0x000e260000000a00 */
[----:B0-----:R0:W3:Y:S01]  /*7910*/  LDG.E R24, desc[UR36][R24.64+0x8] ;  /* 0x0000082418187981 */ /* 0x0010e2000c1e1900 */
[----:B--2---:R-:W-:Y:S01]  /*7920*/  LOP3.LUT R34, R23, 0xff, RZ, 0xc0, !PT ;  /* 0x000000ff17227812 */ /* 0x004fe200078ec0ff */
[----:B------:R1:W3:Y:S01]  /*7930*/  I2F.S8 R27, R22 ;  /* 0x00000016001b7306 */ /* 0x0002e20000001400 */
[--C-:B------:R-:W-:Y:S02]  /*7940*/  SHF.R.S32.HI R35, RZ, 0x18, R23.reuse ;  /* 0x00000018ff237819 */ /* 0x100fe40000011417 */
[----:B------:R-:W-:Y:S02]  /*7950*/  SHF.R.U64 R26, R34, 0x7, RZ ;  /* 0x00000007221a7819 */ /* 0x000fe400000012ff */
[----:B------:R-:W-:-:S02]  /*7960*/  SHF.R.S64 R36, R22, 0x10, R23 ;  /* 0x0000001016247819 */ /* 0x000fc40000001017 */
[----:B------:R-:W-:Y:S01]  /*7970*/  ISETP.NE.U32.AND P1, PT, R26, RZ, PT ;  /* 0x000000ff1a00720c */ /* 0x000fe20003f25070 */
[----:B------:R-:W2:Y:S01]  /*7980*/  I2F.S16 R35, R35 ;  /* 0x0000002300237306 */ /* 0x000ea20000101400 */
[----:B------:R-:W-:Y:S02]  /*7990*/  PRMT R26, R23, 0x9910, RZ ;  /* 0x00009910171a7816 */ /* 0x000fe400000000ff */
[--C-:B0-----:R-:W-:Y:S02]  /*79a0*/  SHF.R.U64 R25, R22, 0x10, R23.reuse ;  /* 0x0000001016197819 */ /* 0x101fe40000001217 */
[----:B------:R-:W-:Y:S02]  /*79b0*/  SHF.R.S32.HI R23, RZ, 0x10, R23 ;  /* 0x00000010ff177819 */ /* 0x000fe40000011417 */
[----:B------:R-:W-:Y:S02]  /*79c0*/  LOP3.LUT R36, R36, 0xff, RZ, 0xc0, !PT ;  /* 0x000000ff24247812 */ /* 0x000fe400078ec0ff */
[----:B------:R-:W-:-:S02]  /*79d0*/  LOP3.LUT R32, R23, 0xff, RZ, 0xc0, !PT ;  /* 0x000000ff17207812 */ /* 0x000fc400078ec0ff */
[----:B------:R-:W-:Y:S02]  /*79e0*/  PRMT R21, R22, 0x9910, RZ ;  /* 0x0000991016157816 */ /* 0x000fe400000000ff */
[----:B-1----:R-:W-:Y:S02]  /*79f0*/  SHF.R.U64 R22, R36, 0x7, RZ ;  /* 0x0000000724167819 */ /* 0x002fe400000012ff */
[----:B------:R-:W-:Y:S01]  /*7a00*/  SHF.R.U64 R23, R32, 0x7, RZ ;  /* 0x0000000720177819 */ /* 0x000fe200000012ff */
[----:B---3--:R-:W-:Y:S01]  /*7a10*/  FMUL.FTZ R27, R24, R27 ;  /* 0x0000001b181b7220 */ /* 0x008fe20000410000 */
[----:B------:R-:W-:Y:S01]  /*7a20*/  ISETP.NE.U32.AND P0, PT, R22, RZ, PT ;  /* 0x000000ff1600720c */ /* 0x000fe20003f05070 */
[----:B--2---:R-:W-:Y:S01]  /*7a30*/  FMUL.FTZ R30, R24, R35 ;  /* 0x00000023181e7220 */ /* 0x004fe20000410000 */
[----:B------:R-:W-:Y:S02]  /*7a40*/  ISETP.NE.U32.AND P2, PT, R23, RZ, PT ;  /* 0x000000ff1700720c */ /* 0x000fe40003f45070 */
[----:B------:R-:W-:-:S02]  /*7a50*/  ISETP.NE.U32.AND.EX P1, PT, RZ, RZ, PT, P1 ;  /* 0x000000ffff00720c */ /* 0x000fc40003f25110 */
[----:B------:R-:W-:Y:S02]  /*7a60*/  ISETP.NE.U32.AND.EX P0, PT, RZ, RZ, PT, P0 ;  /* 0x000000ffff00720c */ /* 0x000fe40003f05100 */
[----:B------:R-:W-:Y:S02]  /*7a70*/  ISETP.NE.U32.AND.EX P2, PT, RZ, RZ, PT, P2 ;  /* 0x000000ffff00720c */ /* 0x000fe40003f45120 */
[----:B------:R-:W-:Y:S02]  /*7a80*/  PRMT R25, R25, 0x9910, RZ ;  /* 0x0000991019197816 */ /* 0x000fe400000000ff */
[----:B------:R-:W-:Y:S02]  /*7a90*/  SHF.R.S32.HI R21, RZ, 0x8, R21 ;  /* 0x00000008ff157819 */ /* 0x000fe40000011415 */
[----:B------:R-:W-:Y:S02]  /*7aa0*/  MOV R22, R25 ;  /* 0x0000001900167202 */ /* 0x000fe40000000f00 */
[----:B------:R-:W-:-:S02]  /*7ab0*/  SHF.R.S32.HI R26, RZ, 0x8, R26 ;  /* 0x00000008ff1a7819 */ /* 0x000fc4000001141a */
[----:B------:R-:W-:Y:S01]  /*7ac0*/  SHF.R.S32.HI R22, RZ, 0x8, R22 ;  /* 0x00000008ff167819 */ /* 0x000fe20000011416 */
[----:B------:R-:W0:Y:S01]  /*7ad0*/  I2F.S16 R21, R21 ;  /* 0x0000001500157306 */ /* 0x000e220000101400 */
[----:B------:R-:W-:Y:S02]  /*7ae0*/  @P1 LOP3.LUT R34, R34, 0xffffff00, RZ, 0xfc, !PT ;  /* 0xffffff0022221812 */ /* 0x000fe400078efcff */
[----:B------:R-:W-:Y:S02]  /*7af0*/  @P0 LOP3.LUT R36, R36, 0xffffff00, RZ, 0xfc, !PT ;  /* 0xffffff0024240812 */ /* 0x000fe400078efcff */
[----:B------:R-:W-:-:S03]  /*7b00*/  @P2 LOP3.LUT R32, R32, 0xffffff00, RZ, 0xfc, !PT ;  /* 0xffffff0020202812 */ /* 0x000fc600078efcff */
[----:B------:R0:W1:Y:S08]  /*7b10*/  I2F.S16 R31, R26 ;  /* 0x0000001a001f7306 */ /* 0x0000700000101400 */
[----:B------:R-:W2:Y:S01]  /*7b20*/  I2F.S16 R25, R22 ;  /* 0x0000001600197306 */ /* 0x000ea20000101400 */
[C---:B0-----:R-:W-:Y:S01]  /*7b30*/  FMUL.FTZ R26, R24.reuse, R21 ;  /* 0x00000015181a7220 */ /* 0x041fe20000410000 */
[----:B-1----:R-:W-:-:S06]  /*7b40*/  FMUL.FTZ R28, R24, R31 ;  /* 0x0000001f181c7220 */ /* 0x002fcc0000410000 */
[----:B------:R-:W0:Y:S01]  /*7b50*/  I2F.S8 R29, R34 ;  /* 0x00000022001d7306 */ /* 0x000e220000001400 */
[----:B--2---:R-:W-:-:S07]  /*7b60*/  FMUL.FTZ R22, R24, R25 ;  /* 0x0000001918167220 */ /* 0x004fce0000410000 */
[----:B------:R-:W1:Y:S01]  /*7b70*/  I2F.S8 R23, R36 ;  /* 0x0000002400177306 */ /* 0x000e620000001400 */
[----:B0-----:R-:W-:-:S07]  /*7b80*/  FMUL.FTZ R29, R24, R29 ;  /* 0x0000001d181d7220 */ /* 0x001fce0000410000 */
[----:B------:R-:W0:Y:S01]  /*7b90*/  I2F.S8 R33, R32 ;  /* 0x0000002000217306 */ /* 0x000e220000001400 */
[----:B-1----:R-:W-:-:S05]  /*7ba0*/  FMUL.FTZ R23, R24, R23 ;  /* 0x0000001718177220 */ /* 0x002fca0000410000 */
[----:B------:R-:W-:Y:S01]  /*7bb0*/  F2FP.F16.F32.PACK_AB R25, R22, R23 ;  /* 0x000000171619723e */ /* 0x000fe200000000ff */
[----:B0-----:R-:W-:Y:S01]  /*7bc0*/  FMUL.FTZ R33, R24, R33 ;  /* 0x0000002118217220 */ /* 0x001fe20000410000 */
[----:B------:R-:W-:Y:S02]  /*7bd0*/  F2FP.F16.F32.PACK_AB R24, R26, R27 ;  /* 0x0000001b1a18723e */ /* 0x000fe400000000ff */
[----:B------:R-:W-:Y:S02]  /*7be0*/  F2FP.F16.F32.PACK_AB R26, R28, R29 ;  /* 0x0000001d1c1a723e */ /* 0x000fe400000000ff */
[----:B------:R-:W-:Y:S01]  /*7bf0*/  F2FP.F16.F32.PACK_AB R27, R30, R33 ;  /* 0x000000211e1b723e */ /* 0x000fe200000000ff */
[----:B------:R-:W-:Y:S06]  /*7c00*/  BRA `(.L_x_2827) ;  /* 0x00000000000c7947 */ /* 0x000fec0003800000 */
.L_x_2826:
[----:B------:R-:W0:Y:S02]  /*7c10*/  LDC.64 R24, c[0x0][0x3a8] ;  /* 0x0000ea00ff187b82 */ /* 0x000e240000000a00 */
[----:B0-----:R-:W-:-:S06]  /*7c20*/  IMAD.WIDE R24, R21, 0x2, R24 ;  /* 0x0000000215187825 */ /* 0x001fcc00078e0218 */
[----:B------:R-:W5:Y:S02]  /*7c30*/  LDG.E.128 R24, desc[UR36][R24.64] ;  /* 0x0000002418187981 */ /* 0x000f64000c1e1d00 */
.L_x_2827:
        /* <DEDUP_REMOVED lines=10> */
[----:B------:R-:W-:Y:S01]  /*7ce0*/  IADD3 R3, PT, PT, -R3, R16, RZ ;  /* 0x0000001003037210 */ /* 0x000fe20007ffe1ff */
[----:B------:R-:W-:Y:S01]  /*7cf0*/  UIMAD UR4, UR38, 0x50, URZ ;  /* 0x00000050260478a4 */ /* 0x000fe2000f8e02ff */
[----:B------:R-:W-:Y:S02]  /*7d00*/  IMAD R6, R20, R6, R5 ;  /* 0x0000000614067224 */ /* 0x000fe400078e0205 */
[----:B-----5:R-:W-:Y:S02]  /*7d10*/  HFMA2 R12, R24, 1, 1, R12 ;  /* 0x3c003c00180c7831 */ /* 0x020fe4000000000c */
[----:B------:R-:W-:Y:S02]  /*7d20*/  HADD2 R13, R25, R13 ;  /* 0x0000000d190d7230 */ /* 0x000fe40000000000 */
[----:B------:R-:W-:Y:S02]  /*7d30*/  IMAD R4, R3, 0x2, R4 ;  /* 0x0000000203047824 */ /* 0x000fe400078e0204 */
[----:B------:R-:W-:Y:S01]  /*7d40*/  HFMA2 R14, R26, 1, 1, R14 ;  /* 0x3c003c001a0e7831 */ /* 0x000fe2000000000e */
[----:B------:R-:W-:Y:S01]  /*7d50*/  SHF.R.S32.HI R2, RZ, 0x1f, R6 ;  /* 0x0000001fff027819 */ /* 0x000fe20000011406 */
[----:B------:R-:W-:Y:S01]  /*7d60*/  HADD2 R15, R27, R15 ;  /* 0x0000000f1b0f7230 */ /* 0x000fe20000000000 */
[----:B------:R-:W-:Y:S01]  /*7d70*/  IADD3 R6, P1, PT, R6, UR4, RZ ;  /* 0x0000000406067c10 */ /* 0x000fe2000ff3e0ff */
[----:B------:R-:W1:Y:S01]  /*7d80*/  LDS.U16 R4, [R4] ;  /* 0x0000000004047984 */ /* 0x000e620000000400 */
[----:B------:R-:W-:-:S04]  /*7d90*/  MOV R3, UR4 ;  /* 0x0000000400037c02 */ /* 0x000fc80008000f00 */
        /* <DEDUP_REMOVED lines=25> */
.L_x_2802:
[----:B------:R-:W-:Y:S05]  /*7f30*/  BSYNC.RECONVERGENT B0 ;  /* 0x0000000000007941 */ /* 0x000fea0003800200 */
.L_x_2801:
        /* <DEDUP_REMOVED lines=21> */
.L_x_2829:
[----:B------:R-:W-:Y:S05]  /*8090*/  WARPSYNC.ALL ;  /* 0x0000000000007948 */ /* 0x000fea0003800000 */
[----:B------:R-:W-:Y:S06]  /*80a0*/  BAR.SYNC.DEFER_BLOCKING 0x0 ;  /* 0x0000000000007b1d */ /* 0x000fec0000010000 */
[----:B------:R-:W-:Y:S04]  /*80b0*/  BSSY.RECONVERGENT B0, `(.L_x_2830) ;  /* 0x0000013000007945 */ /* 0x000fe80003800200 */
[----:B------:R-:W-:Y:S05]  /*80c0*/  @P4 BRA `(.L_x_2831) ;  /* 0x0000000000444947 */ /* 0x000fea0003800000 */
[----:B0----5:R-:W0:Y:S02]  /*80d0*/  LDS.128 R12, [R0] ;  /* 0x00000000000c7984 */ /* 0x021e240000000c00 */
        /* <DEDUP_REMOVED lines=16> */
.L_x_2831:
[----:B------:R-:W-:Y:S05]  /*81e0*/  BSYNC.RECONVERGENT B0 ;  /* 0x0000000000007941 */ /* 0x000fea0003800200 */
.L_x_2830:
        /* <DEDUP_REMOVED lines=8> */
.L_x_2833:
[----:B------:R-:W-:Y:S05]  /*8270*/  BSYNC.RECONVERGENT B0 ;  /* 0x0000000000007941 */ /* 0x000fea0003800200 */
.L_x_2832:
[----:B------:R-:W-:Y:S06]  /*8280*/  BAR.SYNC.DEFER_BLOCKING 0x0 ;  /* 0x0000000000007b1d */ /* 0x000fec0000010000 */
[----:B------:R-:W-:Y:S04]  /*8290*/  BSSY.RECONVERGENT B0, `(.L_x_2834) ;  /* 0x0000013000007945 */ /* 0x000fe80003800200 */
[----:B------:R-:W-:Y:S05]  /*82a0*/  @P3 BRA `(.L_x_2835) ;  /* 0x0000000000443947 */ /* 0x000fea0003800000 */
[----:B01---5:R-:W0:Y:S02]  /*82b0*/  LDS.128 R12, [R0] ;  /* 0x00000000000c7984 */ /* 0x023e240000000c00 */
        /* <DEDUP_REMOVED lines=16> */
.L_x_2835:
[----:B------:R-:W-:Y:S05]  /*83c0*/  BSYNC.RECONVERGENT B0 ;  /* 0x0000000000007941 */ /* 0x000fea0003800200 */
.L_x_2834:
[----:B------:R-:W-:Y:S06]  /*83d0*/  BAR.SYNC.DEFER_BLOCKING 0x0 ;  /* 0x0000000000007b1d */ /* 0x000fec0000010000 */
.L_x_2828:
[----:B------:R-:W-:-:S13]  /*83e0*/  ISETP.GT.U32.OR P0, PT, R18, 0xf, P0 ;  /* 0x0000000f1200780c */ /* 0x000fda0000704470 */
[----:B------:R-:W-:Y:S05]  /*83f0*/  @P0 EXIT ;  /* 0x000000000000094d */ /* 0x000fea0003800000 */
[----:B------:R-:W2:Y:S02]  /*8400*/  LDCU UR4, c[0x0][0x478] ;  /* 0x00008f00ff0477ac */ /* 0x000ea40008000800 */
[----:B--2---:R-:W-:-:S09]  /*8410*/  UISETP.NE.AND UP0, UPT, UR4, 0x2, UPT ;  /* 0x000000020400788c */ /* 0x004fd2000bf05270 */
[----:B------:R-:W-:Y:S05]  /*8420*/  BRA.U UP0, `(.L_x_2836) ;  /* 0x0000000100e07547 */ /* 0x000fea000b800000 */
[----:B------:R-:W2:Y:S01]  /*8430*/  LDC.64 R2, c[0x0][0x470] ;  /* 0x00011c00ff027b82 */ /* 0x000ea20000000a00 */
[----:B------:R-:W-:Y:S01]  /*8440*/  IMAD.IADD R20, R20, 0x1, R5 ;  /* 0x0000000114147824 */ /* 0x000fe200078e0205 */
[----:B------:R-:W4:Y:S01]  /*8450*/  LDCU.64 UR4, c[0x0][0x380] ;  /* 0x00007000ff0477ac */ /* 0x000f220008000a00 */
[----:B--2---:R-:W2:Y:S02]  /*8460*/  LDG.E R2, desc[UR36][R2.64] ;  /* 0x0000002402027981 */ /* 0x004ea4000c1e1900 */
        /* <DEDUP_REMOVED lines=10> */
[----:B01----:R-:W-:-:S07]  /*8510*/  PRMT R0, R19, 0x8880, RZ ;  /* 0x0000888013007816 */ /* 0x003fce00000000ff */
[----:B------:R-:W0:Y:S01]  /*8520*/  F2I.S8.NTZ R40, R40 ;  /* 0x0000002800287305 */ /* 0x000e220000202100 */
[----:B------:R-:W-:Y:S02]  /*8530*/  PRMT R0, R0, 0x7710, RZ ;  /* 0x0000771000007816 */ /* 0x000fe400000000ff */
[----:B--2---:R-:W-:-:S05]  /*8540*/  PRMT R3, R42, 0x8880, RZ ;  /* 0x000088802a037816 */ /* 0x004fca00000000ff */
[----:B------:R-:W1:Y:S01]  /*8550*/  F2I.S8.NTZ R10, R10 ;  /* 0x0000000a000a7305 */ /* 0x000e620000202100 */
        /* <DEDUP_REMOVED lines=8> */
[----:B------:R-:W2:Y:S01]  /*85e0*/  F2I.S8.NTZ R9, R9 ;  /* 0x0000000900097305 */ /* 0x000ea20000202100 */
[----:B-1----:R-:W-:-:S04]  /*85f0*/  PRMT R4, R10, 0x8880, RZ ;  /* 0x000088800a047816 */ /* 0x002fc800000000ff */
[----:B------:R-:W-:Y:S02]  /*8600*/  PRMT R4, R4, 0x7710, RZ ;  /* 0x0000771004047816 */ /* 0x000fe400000000ff */
[----:B0-----:R-:W-:Y:S01]  /*8610*/  PRMT R8, R8, 0x8880, RZ ;  /* 0x0000888008087816 */ /* 0x001fe200000000ff */
[----:B------:R-:W0:Y:S01]  /*8620*/  F2I.S8.NTZ R11, R11 ;  /* 0x0000000b000b7305 */ /* 0x000e220000202100 */
[----:B------:R-:W-:Y:S02]  /*8630*/  LOP3.LUT R4, R4, 0xff, RZ, 0xc0, !PT ;  /* 0x000000ff04047812 */ /* 0x000fe400078ec0ff */
[----:B--2---:R-:W-:-:S05]  /*8640*/  PRMT R5, R9, 0x8880, RZ ;  /* 0x0000888009057816 */ /* 0x004fca00000000ff */
[----:B------:R-:W1:Y:S01]  /*8650*/  F2I.S8.NTZ R2, R2 ;  /* 0x0000000200027305 */ /* 0x000e620000202100 */
[----:B------:R-:W-:Y:S02]  /*8660*/  LOP3.LUT R9, R3, 0xff00, R0, 0xf8, !PT ;  /* 0x0000ff0003097812 */ /* 0x000fe400078ef800 */
[----:B------:R-:W-:Y:S02]  /*8670*/  PRMT R3, R5, 0x7710, RZ ;  /* 0x0000771005037816 */ /* 0x000fe400000000ff */
[----:B------:R-:W-:Y:S02]  /*8680*/  PRMT R0, R8, 0x7710, RZ ;  /* 0x0000771008007816 */ /* 0x000fe400000000ff */
[----:B0-----:R-:W-:Y:S02]  /*8690*/  PRMT R11, R11, 0x8880, RZ ;  /* 0x000088800b0b7816 */ /* 0x001fe400000000ff */
[----:B------:R-:W-:Y:S02]  /*86a0*/  LOP3.LUT R5, R3, 0xff, RZ, 0xc0, !PT ;  /* 0x000000ff03057812 */ /* 0x000fe400078ec0ff */
[----:B------:R-:W-:-:S02]  /*86b0*/  LOP3.LUT R6, R0, 0xff, RZ, 0xc0, !PT ;  /* 0x000000ff00067812 */ /* 0x000fc400078ec0ff */
[----:B------:R-:W-:Y:S02]  /*86c0*/  PRMT R0, R11, 0x7710, RZ ;  /* 0x000077100b007816 */ /* 0x000fe400000000ff */
[----:B-1----:R-:W-:Y:S01]  /*86d0*/  PRMT R10, R2, 0x8880, RZ ;  /* 0x00008880020a7816 */ /* 0x002fe200000000ff */
[----:B------:R-:W-:Y:S01]  /*86e0*/  IMAD.WIDE.U32 R2, R4, 0x1000000, RZ ;  /* 0x0100000004027825 */ /* 0x000fe200078e00ff */
[----:B------:R-:W-:Y:S02]  /*86f0*/  LOP3.LUT R9, R9, 0xff, R0, 0xf8, !PT ;  /* 0x000000ff09097812 */ /* 0x000fe400078ef800 */
[----:B----4-:R-:W-:Y:S01]  /*8700*/  IADD3 R8, P0, PT, R20, UR4, RZ ;  /* 0x0000000414087c10 */ /* 0x010fe2000ff1e0ff */
        /* <DEDUP_REMOVED lines=10> */
.L_x_2836:
[----:B------:R-:W2:Y:S01]  /*87b0*/  LDC.64 R2, c[0x0][0x380] ;  /* 0x0000e000ff027b82 */ /* 0x000ea20000000a00 */
[----:B------:R-:W-:Y:S02]  /*87c0*/  IADD3 R5, PT, PT, R20, R5, RZ ;  /* 0x0000000514057210 */ /* 0x000fe40007ffe0ff */
[----:B------:R-:W-:Y:S02]  /*87d0*/  F2FP.F16.F32.PACK_AB R7, R8, R7 ;  /* 0x000000070807723e */ /* 0x000fe400000000ff */
[----:B------:R-:W-:Y:S02]  /*87e0*/  F2FP.F16.F32.PACK_AB R9, R10, R9 ;  /* 0x000000090a09723e */ /* 0x000fe400000000ff */
[----:B------:R-:W-:Y:S02]  /*87f0*/  F2FP.F16.F32.PACK_AB R11, R40, R11 ;  /* 0x0000000b280b723e */ /* 0x000fe400000000ff */
[----:B------:R-:W-:Y:S01]  /*8800*/  F2FP.F16.F32.PACK_AB R19, R42, R19 ;  /* 0x000000132a13723e */ /* 0x000fe200000000ff */
[----:B--2---:R-:W-:-:S05]  /*8810*/  IMAD.WIDE R2, R5, 0x2, R2 ;  /* 0x0000000205027825 */ /* 0x004fca00078e0202 */
[----:B------:R-:W-:Y:S04]  /*8820*/  STG.E desc[UR36][R2.64], R7 ;  /* 0x0000000702007986 */ /* 0x000fe8000c101924 */
[----:B------:R-:W-:Y:S04]  /*8830*/  STG.E desc[UR36][R2.64+0x4], R9 ;  /* 0x0000040902007986 */ /* 0x000fe8000c101924 */
[----:B------:R-:W-:Y:S04]  /*8840*/  STG.E desc[UR36][R2.64+0x8], R11 ;  /* 0x0000080b02007986 */ /* 0x000fe8000c101924 */
[----:B------:R-:W-:Y:S01]  /*8850*/  STG.E desc[UR36][R2.64+0xc], R19 ;  /* 0x00000c1302007986 */ /* 0x000fe2000c101924 */
[----:B------:R-:W-:Y:S05]  /*8860*/  EXIT ;  /* 0x000000000000794d */ /* 0x000fea0003800000 */
.L_x_2771:
[----:B------:R-:W-:Y:S02]  /*8870*/  HFMA2 R11, -RZ, RZ, 0, 1.847743988037109375e-06 ;  /* 0x0000001fff0b7431 */ /* 0x000fe400000001ff */
[----:B------:R-:W-:Y:S01]  /*8880*/  IMAD.MOV.U32 R12, RZ, RZ, 0x10 ;  /* 0x00000010ff0c7424 */ /* 0x000fe200078e00ff */
[----:B------:R-:W-:-:S07]  /*8890*/  MOV R15, 0xffffffff ;  /* 0xffffffff000f7802 */ /* 0x000fce0000000f00 */
[----:B01---5:R-:W-:Y:S05]  /*88a0*/  WARPSYNC.COLLECTIVE R15, `(.L_x_2837) ;  /* 0x000000000f087348 */ /* 0x023fea0003c00000 */
[----:B------:R2:W3:Y:S02]  /*88b0*/  SHFL.BFLY P6, R14, R13, R12, R11 ;  /* 0x0c00000c0d0e7389 */ /* 0x0004e400000c000b */
[----:B0123-5:R-:W-:Y:S05]  /*88c0*/  ENDCOLLECTIVE ;  /* 0x000000000000791b */ /* 0x02ffea0003800000 */
.L_x_2837:
[----:B------:R-:W-:Y:S02]  /*88d0*/  HFMA2 R12, -RZ, RZ, 0, 4.76837158203125e-07 ;  /* 0x00000008ff0c7431 */ /* 0x000fe400000001ff */
[----:B------:R-:W-:-:S04]  /*88e0*/  FADD.FTZ R0, R13, R14 ;  /* 0x0000000e0d007221 */ /* 0x000fc80000010000 */
[----:B------:R-:W-:-:S07]  /*88f0*/  IMAD.MOV.U32 R13, RZ, RZ, R0 ;  /* 0x000000ffff0d7224 */ /* 0x000fce00078e0000 */
[----:B------:R-:W-:Y:S05]  /*8900*/  WARPSYNC.COLLECTIVE R15, `(.L_x_2838) ;  /* 0x000000000f087348 */ /* 0x000fea0003c00000 */
[----:B------:R0:W1:Y:S02]  /*8910*/  SHFL.BFLY P6, R14, R13, R12, R11 ;  /* 0x0c00000c0d0e7389 */ /* 0x00006400000c000b */
[----:B01----:R-:W-:Y:S05]  /*8920*/  ENDCOLLECTIVE ;  /* 0x000000000000791b */ /* 0x003fea0003800000 */
.L_x_2838:
[----:B------:R-:W-:Y:S02]  /*8930*/  IMAD.MOV.U32 R12, RZ, RZ, 0x4 ;  /* 0x00000004ff0c7424 */ /* 0x000fe400078e00ff */
[----:B------:R-:W-:-:S05]  /*8940*/  FADD.FTZ R3, R0, R14 ;  /* 0x0000000e00037221 */ /* 0x000fca0000010000 */
[----:B------:R-:W-:-:S07]  /*8950*/  MOV R13, R3 ;  /* 0x00000003000d7202 */ /* 0x000fce0000000f00 */
[----:B------:R-:W-:Y:S05]  /*8960*/  WARPSYNC.COLLECTIVE R15, `(.L_x_2839) ;  /* 0x000000000f087348 */ /* 0x000fea0003c00000 */
[----:B------:R0:W1:Y:S02]  /*8970*/  SHFL.BFLY P6, R14, R13, R12, R11 ;  /* 0x0c00000c0d0e7389 */ /* 0x00006400000c000b */
[----:B01----:R-:W-:Y:S05]  /*8980*/  ENDCOLLECTIVE ;  /* 0x000000000000791b */ /* 0x003fea0003800000 */
.L_x_2839:
[----:B------:R-:W-:Y:S02]  /*8990*/  HFMA2 R12, -RZ, RZ, 0, 1.1920928955078125e-07 ;  /* 0x00000002ff0c7431 */ /* 0x000fe400000001ff */
[----:B------:R-:W-:-:S05]  /*89a0*/  FADD.FTZ R4, R3, R14 ;  /* 0x0000000e03047221 */ /* 0x000fca0000010000 */
[----:B------:R-:W-:-:S07]  /*89b0*/  MOV R13, R4 ;  /* 0x00000004000d7202 */ /* 0x000fce0000000f00 */
[----:B------:R-:W-:Y:S05]  /*89c0*/  WARPSYNC.COLLECTIVE R15, `(.L_x_2840) ;  /* 0x000000000f087348 */ /* 0x000fea0003c00000 */
[----:B------:R0:W1:Y:S02]  /*89d0*/  SHFL.BFLY P6, R14, R13, R12, R11 ;  /* 0x0c00000c0d0e7389 */ /* 0x00006400000c000b */
[----:B01----:R-:W-:Y:S05]  /*89e0*/  ENDCOLLECTIVE ;  /* 0x000000000000791b */ /* 0x003fea0003800000 */
.L_x_2840:
[----:B------:R-:W-:Y:S02]  /*89f0*/  IMAD.MOV.U32 R12, RZ, RZ, 0x1 ;  /* 0x00000001ff0c7424 */ /* 0x000fe400078e00ff */
[----:B------:R-:W-:-:S05]  /*8a00*/  FADD.FTZ R5, R4, R14 ;  /* 0x0000000e04057221 */ /* 0x000fca0000010000 */
[----:B------:R-:W-:-:S07]  /*8a10*/  MOV R13, R5 ;  /* 0x00000005000d7202 */ /* 0x000fce0000000f00 */
[----:B------:R-:W-:Y:S05]  /*8a20*/  WARPSYNC.COLLECTIVE R15, `(.L_x_2841) ;  /* 0x000000000f087348 */ /* 0x000fea0003c00000 */
[----:B------:R0:W1:Y:S02]  /*8a30*/  SHFL.BFLY P6, R14, R13, R12, R11 ;  /* 0x0c00000c0d0e7389 */ /* 0x00006400000c000b */
[----:B01----:R-:W-:Y:S05]  /*8a40*/  ENDCOLLECTIVE ;  /* 0x000000000000791b */ /* 0x003fea0003800000 */
.L_x_2841:
[----:B------:R-:W-:Y:S05]  /*8a50*/  BRA `(.L_x_2842) ;  /* 0xffffff9000847947 */ /* 0x000fea000383ffff */
.L_x_2774:
[----:B------:R-:W-:Y:S01]  /*8a60*/  BSSY B1, `(.L_x_2843) ;  /* 0x0000007000017945 */ /* 0x000fe20003800000 */
[----:B------:R-:W-:Y:S02]  /*8a70*/  MOV R12, 0x2 ;  /* 0x00000002000c7802 */ /* 0x000fe40000000f00 */
[----:B------:R-:W-:Y:S02]  /*8a80*/  MOV R11, 0x1f ;  /* 0x0000001f000b7802 */ /* 0x000fe40000000f00 */
[----:B------:R-:W-:-:S07]  /*8a90*/  MOV R15, 0xffffffff ;  /* 0xffffffff000f7802 */ /* 0x000fce0000000f00 */
[----:B-----5:R-:W-:Y:S05]  /*8aa0*/  WARPSYNC.COLLECTIVE R15, `(.L_x_2844) ;  /* 0x000000000f087348 */ /* 0x020fea0003c00000 */
[----:B------:R0:W1:Y:S02]  /*8ab0*/  SHFL.BFLY P6, R14, R13, R12, R11 ;  /* 0x0c00000c0d0e7389 */ /* 0x00006400000c000b */
[----:B01---5:R-:W-:Y:S05]  /*8ac0*/  ENDCOLLECTIVE ;  /* 0x000000000000791b */ /* 0x023fea0003800000 */
.L_x_2844:
[----:B------:R-:W-:Y:S05]  /*8ad0*/  BSYNC B1 ;  /* 0x0000000000017941 */ /* 0x000fea0003800000 */
.L_x_2843:
[----:B------:R-:W-:Y:S02]  /*8ae0*/  HFMA2 R11, -RZ, RZ, 0, 1.847743988037109375e-06 ;  /* 0x0000001fff0b7431 */ /* 0x000fe400000001ff */
[----:B------:R-:W-:Y:S01]  /*8af0*/  FADD.FTZ R13, R13, R14 ;  /* 0x0000000e0d0d7221 */ /* 0x000fe20000010000 */
[----:B------:R-:W-:Y:S01]  /*8b00*/  IMAD.MOV.U32 R12, RZ, RZ, 0x1 ;  /* 0x00000001ff0c7424 */ /* 0x000fe200078e00ff */
[----:B------:R-:W-:-:S07]  /*8b10*/  MOV R15, 0xffffffff ;  /* 0xffffffff000f7802 */ /* 0x000fce0000000f00 */
[----:B------:R-:W-:Y:S05]  /*8b20*/  WARPSYNC.COLLECTIVE R15, `(.L_x_2845) ;  /* 0x000000000f087348 */ /* 0x000fea0003c00000 */
[----:B------:R0:W1:Y:S02]  /*8b30*/  SHFL.BFLY P6, R14, R13, R12, R11 ;  /* 0x0c00000c0d0e7389 */ /* 0x00006400000c000b */
[----:B01----:R-:W-:Y:S05]  /*8b40*/  ENDCOLLECTIVE ;  /* 0x000000000000791b */ /* 0x003fea0003800000 */
.L_x_2845:
[----:B------:R-:W-:Y:S05]  /*8b50*/  BRA `(.L_x_2846) ;  /* 0xffffffa400647947 */ /* 0x000fea000383ffff */
.L_x_2778:
[----:B------:R-:W-:Y:S01]  /*8b60*/  HFMA2 R11, -RZ, RZ, 0, 1.847743988037109375e-06 ;  /* 0x0000001fff0b7431 */ /* 0x000fe200000001ff */
[----:B------:R-:W-:Y:S01]  /*8b70*/  BSSY B0, `(.L_x_2847) ;  /* 0x0000007000007945 */ /* 0x000fe20003800000 */
[----:B0-----:R-:W-:Y:S01]  /*8b80*/  MOV R13, R56 ;  /* 0x00000038000d7202 */ /* 0x001fe20000000f00 */
[----:B------:R-:W-:Y:S01]  /*8b90*/  IMAD.MOV.U32 R12, RZ, RZ, 0x10 ;  /* 0x00000010ff0c7424 */ /* 0x000fe200078e00ff */
[----:B------:R-:W-:-:S07]  /*8ba0*/  MOV R15, 0xffffffff ;  /* 0xffffffff000f7802 */ /* 0x000fce0000000f00 */
[----:B---345:R-:W-:Y:S05]  /*8bb0*/  WARPSYNC.COLLECTIVE R15, `(.L_x_2848) ;  /* 0x000000000f087348 */ /* 0x038fea0003c00000 */
[----:B------:R0:W1:Y:S02]  /*8bc0*/  SHFL.BFLY P6, R14, R13, R12, R11 ;  /* 0x0c00000c0d0e7389 */ /* 0x00006400000c000b */
[----:B01-345:R-:W-:Y:S05]  /*8bd0*/  ENDCOLLECTIVE ;  /* 0x000000000000791b */ /* 0x03bfea0003800000 */
.L_x_2848:
[----:B------:R-:W-:Y:S05]  /*8be0*/  BSYNC B0 ;  /* 0x0000000000007941 */ /* 0x000fea0003800000 */
.L_x_2847:
[----:B------:R-:W-:Y:S01]  /*8bf0*/  HFMA2 R12, -RZ, RZ, 0, 4.76837158203125e-07 ;  /* 0x00000008ff0c7431 */ /* 0x000fe200000001ff */
[----:B------:R-:W-:Y:S01]  /*8c00*/  FMNMX.FTZ R13, R14, R56, !PT ;  /* 0x000000380e0d7209 */ /* 0x000fe20007810000 */
[----:B------:R-:W-:Y:S01]  /*8c10*/  IMAD.MOV.U32 R11, RZ, RZ, 0x1f ;  /* 0x0000001fff0b7424 */ /* 0x000fe200078e00ff */
[----:B------:R-:W-:-:S07]  /*8c20*/  MOV R15, 0xffffffff ;  /* 0xffffffff000f7802 */ /* 0x000fce0000000f00 */
[----:B------:R-:W-:Y:S05]  /*8c30*/  WARPSYNC.COLLECTIVE R15, `(.L_x_2849) ;  /* 0x000000000f087348 */ /* 0x000fea0003c00000 */
[----:B------:R0:W1:Y:S02]  /*8c40*/  SHFL.BFLY P6, R14, R13, R12, R11 ;  /* 0x0c00000c0d0e7389 */ /* 0x00006400000c000b */
[----:B01----:R-:W-:Y:S05]  /*8c50*/  ENDCOLLECTIVE ;  /* 0x000000000000791b */ /* 0x003fea0003800000 */
.L_x_2849:
[----:B------:R-:W-:Y:S01]  /*8c60*/  HFMA2 R12, -RZ, RZ, 0, 2.384185791015625e-07 ;  /* 0x00000004ff0c7431 */ /* 0x000fe200000001ff */
[----:B------:R-:W-:-:S04]  /*8c70*/  FMNMX.FTZ R0, R13, R14, !PT ;  /* 0x0000000e0d007209 */ /* 0x000fc80007810000 */
[----:B------:R-:W-:-:S07]  /*8c80*/  MOV R13, R0 ;  /* 0x00000000000d7202 */ /* 0x000fce0000000f00 */
[----:B------:R-:W-:Y:S05]  /*8c90*/  WARPSYNC.COLLECTIVE R15, `(.L_x_2850) ;  /* 0x000000000f087348 */ /* 0x000fea0003c00000 */
[----:B------:R0:W1:Y:S02]  /*8ca0*/  SHFL.BFLY P6, R14, R13, R12, R11 ;  /* 0x0c00000c0d0e7389 */ /* 0x00006400000c000b */
[----:B01----:R-:W-:Y:S05]  /*8cb0*/  ENDCOLLECTIVE ;  /* 0x000000000000791b */ /* 0x003fea0003800000 */
.L_x_2850:
[----:B------:R-:W-:Y:S05]  /*8cc0*/  BRA `(.L_x_2851) ;  /* 0xffffffa400d47947 */ /* 0x000fea000383ffff */
.L_x_2852:
        /* <DEDUP_REMOVED lines=11> */
.L_x_4067:


//--------------------- .text._ZN4mmha33masked_multihead_attention_kernelItLi80ELi128ELi1ELi16ELi256ELb0ELb0EEEv26Multihead_attention_paramsIT_XT5_EE --------------------------
	.section	.text._ZN4mmha33masked_multihead_attention_kernelItLi80ELi128ELi1ELi16ELi256ELb0ELb0EEEv26Multihead_attention_paramsIT_XT5_EE,"ax",@progbits
	.align	128
        .global         _ZN4mmha33masked_multihead_attention_kernelItLi80ELi128ELi1ELi16ELi256ELb0ELb0EEEv26Multihead_attention_paramsIT_XT5_EE
        .type           _ZN4mmha33masked_multihead_attention_kernelItLi80ELi128ELi1ELi16ELi256ELb0ELb0EEEv26Multihead_attention_paramsIT_XT5_EE,@function
        .size           _ZN4mmha33masked_multihead_attention_kernelItLi80ELi128ELi1ELi16ELi256ELb0ELb0EEEv26Multihead_attention_paramsIT_XT5_EE,(.L_x_4068 - _ZN4mmha33masked_multihead_attention_kernelItLi80ELi128ELi1ELi16ELi256ELb0ELb0EEEv26Multihead_attention_paramsIT_XT5_EE)
        .other          _ZN4mmha33masked_multihead_attention_kernelItLi80ELi128ELi1ELi16ELi256ELb0ELb0EEEv26Multihead_attention_paramsIT_XT5_EE,@"STO_CUDA_ENTRY STV_DEFAULT"
_ZN4mmha33masked_multihead_attention_kernelItLi80ELi128ELi1ELi16ELi256ELb0ELb0EEEv26Multihead_attention_paramsIT_XT5_EE:
.text._ZN4mmha33masked_multihead_attention_kernelItLi80ELi128ELi1ELi16ELi256ELb0ELb0EEEv26Multihead_attention_paramsIT_XT5_EE:
        /* <DEDUP_REMOVED lines=12> */
.L_x_2853:
[----:B------:R-:W1:Y:S01]  /*00c0*/  LDC R10, c[0x0][0x3f0] ;  /* 0x0000fc00ff0a7b82 */ /* 0x000e620000000800 */
[----:B--2---:R-:W-:-:S07]  /*00d0*/  IABS R8, R25 ;  /* 0x0000001900087213 */ /* 0x004fce0000000000 */
[----:B------:R-:W2:Y:S08]  /*00e0*/  LDC.64 R4, c[0x0][0x4a0] ;  /* 0x00012800ff047b82 */ /* 0x000eb00000000a00 */
[----:B------:R-:W3:Y:S01]  /*00f0*/  LDC R12, c[0x0][0x3f4] ;  /* 0x0000fd00ff0c7b82 */ /* 0x000ee20000000800 */
[----:B-1----:R-:W-:-:S04]  /*0100*/  IABS R7, R10 ;  /* 0x0000000a00077213 */ /* 0x002fc80000000000 */
[----:B------:R-:W1:Y:S01]  /*0110*/  I2F.RP R0, R7 ;  /* 0x0000000700007306 */ /* 0x000e620000209400 */
[----:B--2---:R-:W-:-:S04]  /*0120*/  ISETP.NE.U32.AND P0, PT, R4, RZ, PT ;  /* 0x000000ff0400720c */ /* 0x004fc80003f05070 */
[----:B------:R-:W-:-:S03]  /*0130*/  ISETP.NE.AND.EX P0, PT, R5, RZ, PT, P0 ;  /* 0x000000ff0500720c */ /* 0x000fc60003f05300 */
[----:B-1----:R-:W1:Y:S10]  /*0140*/  MUFU.RCP R0, R0 ;  /* 0x0000000000007308 */ /* 0x002e740000001000 */
[----:B------:R-:W2:Y:S01]  /*0150*/  @P0 LDC.64 R4, c[0x0][0x4a0] ;  /* 0x00012800ff040b82 */ /* 0x000ea20000000a00 */
[----:B-1----:R-:W-:-:S04]  /*0160*/  IADD3 R6, PT, PT, R0, 0xffffffe, RZ ;  /* 0x0ffffffe00067810 */ /* 0x002fc80007ffe0ff */
[----:B------:R-:W1:Y:S01]  /*0170*/  F2I.FTZ.U32.TRUNC.NTZ R3, R6 ;  /* 0x0000000600037305 */ /* 0x000e62000021f000 */
[----:B--2---:R-:W-:Y:S01]  /*0180*/  @P0 IMAD.WIDE.U32 R4, R25, 0x4, R4 ;  /* 0x0000000419040825 */ /* 0x004fe200078e0004 */
[----:B-1----:R-:W-:-:S05]  /*0190*/  IADD3 R2, PT, PT, RZ, -R3, RZ ;  /* 0x80000003ff027210 */ /* 0x002fca0007ffe0ff */
[----:B------:R-:W-:Y:S02]  /*01a0*/  IMAD R9, R2, R7, RZ ;  /* 0x0000000702097224 */ /* 0x000fe400078e02ff */
[----:B------:R-:W-:-:S05]  /*01b0*/  HFMA2 R2, -RZ, RZ, 0, 0 ;  /* 0x00000000ff027431 */ /* 0x000fca00000001ff */
[----:B------:R-:W-:Y:S02]  /*01c0*/  IMAD.HI.U32 R0, R3, R9, R2 ;  /* 0x0000000903007227 */ /* 0x000fe400078e0002 */
[----:B------:R1:W2:Y:S01]  /*01d0*/  @P0 LDG.E R9, desc[UR36][R4.64] ;  /* 0x0000002404090981 */ /* 0x0002a2000c1e1900 */
[----:B------:R-:W4:Y:S03]  /*01e0*/  LDC.64 R2, c[0x0][0x460] ;  /* 0x00011800ff027b82 */ /* 0x000f260000000a00 */
[----:B------:R-:W-:-:S04]  /*01f0*/  IMAD.HI.U32 R0, R0, R8, RZ ;  /* 0x0000000800007227 */ /* 0x000fc800078e00ff */
[----:B------:R-:W-:-:S04]  /*0200*/  IMAD.MOV R6, RZ, RZ, -R0 ;  /* 0x000000ffff067224 */ /* 0x000fc800078e0a00 */
[----:B------:R-:W-:-:S05]  /*0210*/  IMAD R6, R7, R6, R8 ;  /* 0x0000000607067224 */ /* 0x000fca00078e0208 */
[----:B------:R-:W-:-:S13]  /*0220*/  ISETP.GT.U32.AND P3, PT, R7, R6, PT ;  /* 0x000000060700720c */ /* 0x000fda0003f64070 */
[----:B------:R-:W-:-:S04]  /*0230*/  @!P3 IADD3 R6, PT, PT, R6, -R7, RZ ;  /* 0x800000070606b210 */ /* 0x000fc80007ffe0ff */
[----:B------:R-:W-:Y:S02]  /*0240*/  ISETP.GE.U32.AND P2, PT, R6, R7, PT ;  /* 0x000000070600720c */ /* 0x000fe40003f46070 */
[----:B----4-:R-:W-:Y:S02]  /*0250*/  ISETP.NE.U32.AND P1, PT, R2, RZ, PT ;  /* 0x000000ff0200720c */ /* 0x010fe40003f25070 */
[----:B------:R-:W-:Y:S02]  /*0260*/  @!P3 IADD3 R0, PT, PT, R0, 0x1, RZ ;  /* 0x000000010000b810 */ /* 0x000fe40007ffe0ff */
[----:B------:R-:W-:Y:S02]  /*0270*/  ISETP.NE.AND.EX P1, PT, R3, RZ, PT, P1 ;  /* 0x000000ff0300720c */ /* 0x000fe40003f25310 */
[----:B---3--:R-:W-:-:S05]  /*0280*/  IABS R21, R12 ;  /* 0x0000000c00157213 */ /* 0x008fca0000000000 */
[----:B------:R-:W-:-:S05]  /*0290*/  @P2 IADD3 R0, PT, PT, R0, 0x1, RZ ;  /* 0x0000000100002810 */ /* 0x000fca0007ffe0ff */
[----:B------:R-:W-:Y:S01]  /*02a0*/  IMAD.MOV.U32 R27, RZ, RZ, R0 ;  /* 0x000000ffff1b7224 */ /* 0x000fe200078e0000 */
[----:B------:R-:W1:Y:S01]  /*02b0*/  @P1 LDC.64 R6, c[0x0][0x460] ;  /* 0x00011800ff061b82 */ /* 0x000e620000000a00 */
[----:B------:R-:W3:Y:S01]  /*02c0*/  I2F.RP R0, R21 ;  /* 0x0000001500007306 */ /* 0x000ee20000209400 */
[----:B------:R-:W-:Y:S02]  /*02d0*/  LOP3.LUT R8, R25, R10, RZ, 0x3c, !PT ;  /* 0x0000000a19087212 */ /* 0x000fe400078e3cff */
[----:B------:R-:W-:Y:S02]  /*02e0*/  ISETP.NE.AND P3, PT, R10, RZ, PT ;  /* 0x000000ff0a00720c */ /* 0x000fe40003f65270 */
[----:B------:R-:W-:Y:S02]  /*02f0*/  ISETP.GE.AND P4, PT, R8, RZ, PT ;  /* 0x000000ff0800720c */ /* 0x000fe40003f86270 */
[----:B------:R-:W4:Y:S01]  /*0300*/  @!P0 LDC R22, c[0x0][0x40c] ;  /* 0x00010300ff168b82 */ /* 0x000f220000000800 */
[----:B---3--:R-:W3:Y:S07]  /*0310*/  MUFU.RCP R0, R0 ;  /* 0x0000000000007308 */ /* 0x008eee0000001000 */
[----:B------:R-:W2:Y:S03]  /*0320*/  @P0 LDC R8, c[0x0][0x430] ;  /* 0x00010c00ff080b82 */ /* 0x000ea60000000800 */
[----:B------:R-:W-:-:S02]  /*0330*/  @!P4 IADD3 R27, PT, PT, -R27, RZ, RZ ;  /* 0x000000ff1b1bc210 */ /* 0x000fc40007ffe1ff */
[----:B------:R-:W-:Y:S02]  /*0340*/  @!P3 LOP3.LUT R27, RZ, R10, RZ, 0x33, !PT ;  /* 0x0000000aff1bb212 */ /* 0x000fe400078e33ff */
[----:B------:R-:W-:Y:S01]  /*0350*/  MOV R23, RZ ;  /* 0x000000ff00177202 */ /* 0x000fe20000000f00 */
[----:B------:R-:W0:Y:S01]  /*0360*/  S2R R76, SR_TID.X ;  /* 0x00000000004c7919 */ /* 0x000e220000002100 */
[----:B------:R-:W4:Y:S01]  /*0370*/  LDC R10, c[0x0][0x3f8] ;  /* 0x0000fe00ff0a7b82 */ /* 0x000f220000000800 */
[----:B-1----:R-:W-:-:S05]  /*0380*/  @P1 IMAD.WIDE R4, R27, 0x4, R6 ;  /* 0x000000041b041825 */ /* 0x002fca00078e0206 */
[----:B------:R1:W5:Y:S01]  /*0390*/  @P1 LDG.E R23, desc[UR36][R4.64] ;  /* 0x0000002404171981 */ /* 0x000362000c1e1900 */
[----:B---3--:R-:W-:-:S04]  /*03a0*/  IADD3 R6, PT, PT, R0, 0xffffffe, RZ ;  /* 0x0ffffffe00067810 */ /* 0x008fc80007ffe0ff */
[----:B------:R3:W1:Y:S01]  /*03b0*/  F2I.FTZ.U32.TRUNC.NTZ R7, R6 ;  /* 0x0000000600077305 */ /* 0x000662000021f000 */
[----:B------:R-:W4:Y:S01]  /*03c0*/  S2R R77, SR_CTAID.X ;  /* 0x00000000004d7919 */ /* 0x000f220000002500 */
[----:B---3--:R-:W-:Y:S01]  /*03d0*/  HFMA2 R6, -RZ, RZ, 0, 0 ;  /* 0x00000000ff067431 */ /* 0x008fe200000001ff */
[----:B-1----:R-:W-:-:S05]  /*03e0*/  IADD3 R4, PT, PT, RZ, -R7, RZ ;  /* 0x80000007ff047210 */ /* 0x002fca0007ffe0ff */
[----:B------:R-:W-:Y:S02]  /*03f0*/  IMAD R5, R4, R21, RZ ;  /* 0x0000001504057224 */ /* 0x000fe400078e02ff */
[----:B------:R-:W1:Y:S02]  /*0400*/  LDC R4, c[0x0][0x3e8] ;  /* 0x0000fa00ff047b82 */ /* 0x000e640000000800 */
[----:B------:R-:W-:Y:S01]  /*0410*/  IMAD.HI.U32 R7, R7, R5, R6 ;  /* 0x0000000507077227 */ /* 0x000fe200078e0006 */
[C---:B0-----:R-:W-:Y:S02]  /*0420*/  ISETP.GT.U32.AND P3, PT, R76.reuse, 0x13, PT ;  /* 0x000000134c00780c */ /* 0x041fe40003f64070 */
[----:B------:R-:W-:Y:S01]  /*0430*/  SHF.L.U32 R148, R76, 0x2, RZ ;  /* 0x000000024c947819 */ /* 0x000fe200000006ff */
[----:B----4-:R-:W-:Y:S01]  /*0440*/  IMAD R24, R25, R10, R77 ;  /* 0x0000000a19187224 */ /* 0x010fe200078e024d */
[----:B------:R-:W-:Y:S01]  /*0450*/  BSSY.RECONVERGENT B0, `(.L_x_2854) ;  /* 0x0000025000007945 */ /* 0x000fe20003800200 */
[----:B------:R-:W-:Y:S01]  /*0460*/  CS2R R30, SRZ ;  /* 0x00000000001e7805 */ /* 0x000fe2000001ff00 */
[----:B--2---:R-:W-:-:S05]  /*0470*/  @P0 IMAD.IADD R22, R9, 0x1, R8 ;  /* 0x0000000109160824 */ /* 0x004fca00078e0208 */
[----:B------:R-:W-:-:S05]  /*0480*/  IABS R18, R22 ;  /* 0x0000001600127213 */ /* 0x000fca0000000000 */
[----:B------:R-:W-:-:S05]  /*0490*/  IMAD.HI.U32 R7, R7, R18, RZ ;  /* 0x0000001207077227 */ /* 0x000fca00078e00ff */
[----:B------:R-:W-:Y:S02]  /*04a0*/  IADD3 R7, PT, PT, -R7, RZ, RZ ;  /* 0x000000ff07077210 */ /* 0x000fe40007ffe1ff */
[----:B-1----:R-:W-:-:S03]  /*04b0*/  ISETP.NE.AND P0, PT, R4, RZ, PT ;  /* 0x000000ff0400720c */ /* 0x002fc60003f05270 */
[----:B------:R-:W-:-:S05]  /*04c0*/  IMAD R18, R21, R7, R18 ;  /* 0x0000000715127224 */ /* 0x000fca00078e0212 */
[----:B------:R-:W-:-:S05]  /*04d0*/  ISETP.GT.U32.AND P1, PT, R21, R18, PT ;  /* 0x000000121500720c */ /* 0x000fca0003f24070 */
[----:B------:R-:W-:Y:S02]  /*04e0*/  @P0 IMAD R0, R25, R4, RZ ;  /* 0x0000000419000224 */ /* 0x000fe400078e02ff */
[----:B------:R-:W-:Y:S02]  /*04f0*/  @!P0 IMAD R19, R24, 0x50, RZ ;  /* 0x0000005018138824 */ /* 0x000fe400078e02ff */
[----:B------:R-:W-:-:S04]  /*0500*/  @P0 IMAD R19, R77, 0x50, R0 ;  /* 0x000000504d130824 */ /* 0x000fc800078e0200 */
[----:B------:R-:W-:Y:S01]  /*0510*/  @!P1 IADD3 R18, PT, PT, R18, -R21, RZ ;  /* 0x8000001512129210 */ /* 0x000fe20007ffe0ff */
[----:B------:R-:W-:-:S03]  /*0520*/  IMAD.IADD R29, R148, 0x1, R19 ;  /* 0x00000001941d7824 */ /* 0x000fc600078e0213 */
[----:B------:R-:W-:Y:S01]  /*0530*/  ISETP.GT.U32.AND P1, PT, R21, R18, PT ;  /* 0x000000121500720c */ /* 0x000fe20003f24070 */
[----:B------:R-:W-:-:S12]  /*0540*/  @P3 BRA `(.L_x_2855) ;  /* 0x0000000000543947 */ /* 0x000fd80003800000 */
        /* <DEDUP_REMOVED lines=21> */
.L_x_2855:
[----:B------:R-:W-:Y:S05]  /*06a0*/  BSYNC.RECONVERGENT B0 ;  /* 0x0000000000007941 */ /* 0x000fea0003800200 */
.L_x_2854:
[----:B------:R-:W1:Y:S01]  /*06b0*/  LDCU UR4, c[0x0][0x478] ;  /* 0x00008f00ff0477ac */ /* 0x000e620008000800 */
[----:B------:R-:W-:Y:S01]  /*06c0*/  ISETP.GE.AND P2, PT, R22, RZ, PT ;  /* 0x000000ff1600720c */ /* 0x000fe20003f46270 */
[----:B------:R-:W-:Y:S01]  /*06d0*/  IMAD R144, R25, R12, RZ ;  /* 0x0000000c19907224 */ /* 0x000fe200078e02ff */
[----:B------:R-:W-:Y:S01]  /*06e0*/  ISETP.NE.AND P0, PT, R12, RZ, PT ;  /* 0x000000ff0c00720c */ /* 0x000fe20003f05270 */
[----:B------:R-:W-:Y:S01]  /*06f0*/  IMAD R11, R77, 0x50, R148 ;  /* 0x000000504d0b7824 */ /* 0x000fe200078e0294 */
[----:B------:R-:W-:Y:S01]  /*0700*/  @!P1 IADD3 R18, PT, PT, R18, -R21, RZ ;  /* 0x8000001512129210 */ /* 0x000fe20007ffe0ff */
[----:B------:R-:W-:Y:S01]  /*0710*/  IMAD R28, R27, R10, RZ ;  /* 0x0000000a1b1c7224 */ /* 0x000fe200078e02ff */
[----:B------:R-:W-:Y:S02]  /*0720*/  IADD3 R17, PT, PT, R22, 0x1, -R12 ;  /* 0x0000000116117810 */ /* 0x000fe40007ffe80c */
        /* <DEDUP_REMOVED lines=23> */
.L_x_2856:
[----:B------:R-:W-:Y:S01]  /*08a0*/  BSSY.RECONVERGENT B0, `(.L_x_2857) ;  /* 0x0000006000007945 */ /* 0x000fe20003800200 */
[----:B------:R-:W-:-:S03]  /*08b0*/  CS2R R26, SRZ ;  /* 0x00000000001a7805 */ /* 0x000fc6000001ff00 */
[----:B------:R-:W-:Y:S05]  /*08c0*/  @P3 BRA `(.L_x_2858) ;  /* 0x00000000000c3947 */ /* 0x000fea0003800000 */
[----:B0-----:R-:W0:Y:S02]  /*08d0*/  LDC.64 R4, c[0x0][0x398] ;  /* 0x0000e600ff047b82 */ /* 0x001e240000000a00 */
[----:B0-----:R-:W-:-:S05]  /*08e0*/  IMAD.WIDE R4, R29, 0x2, R4 ;  /* 0x000000021d047825 */ /* 0x001fca00078e0204 */
[----:B------:R1:W5:Y:S02]  /*08f0*/  LDG.E.64 R26, desc[UR36][R4.64] ;  /* 0x00000024041a7981 */ /* 0x000364000c1e1b00 */
.L_x_2858:
[----:B------:R-:W-:Y:S05]  /*0900*/  BSYNC.RECONVERGENT B0 ;  /* 0x0000000000007941 */ /* 0x000fea0003800200 */
.L_x_2857:
        /* <DEDUP_REMOVED lines=12> */
[----:B------:R-:W-:Y:S01]  /*09d0*/  ISETP.GT.U32.OR P1, PT, R76, 0x13, !P1 ;  /* 0x000000134c00780c */ /* 0x000fe20004f24470 */
[----:B------:R-:W-:Y:S01]  /*09e0*/  HFMA2 R16, -RZ, RZ, 0, 0 ;  /* 0x00000000ff107431 */ /* 0x000fe200000001ff */
[----:B------:R-:W-:Y:S01]  /*09f0*/  ISETP.NE.AND.EX P0, PT, RZ, UR5, PT, P0 ;  /* 0x00000005ff007c0c */ /* 0x000fe2000bf05300 */
[----:B------:R-:W-:Y:S01]  /*0a00*/  @!P2 IMAD R15, R0, 0x50, R11 ;  /* 0x00000050000fa824 */ /* 0x000fe200078e020b */
[----:B0-----:R-:W-:Y:S01]  /*0a10*/  ISETP.NE.U32.AND P3, PT, R4, RZ, PT ;  /* 0x000000ff0400720c */ /* 0x001fe20003f65070 */
[----:B------:R-:W0:Y:S01]  /*0a20*/  LDCU.U8 UR4, c[0x0][0x404] ;  /* 0x00008080ff0477ac */ /* 0x000e220008000000 */
[----:B------:R-:W-:Y:S02]  /*0a30*/  ISETP.GT.U32.OR P0, PT, R76, 0x13, !P0 ;  /* 0x000000134c00780c */ /* 0x000fe40004704470 */
[----:B------:R-:W-:-:S05]  /*0a40*/  ISETP.NE.AND.EX P3, PT, R5, RZ, PT, P3 ;  /* 0x000000ff0500720c */ /* 0x000fca0003f65330 */
[----:B------:R-:W1:Y:S08]  /*0a50*/  @!P1 LDC.64 R4, c[0x0][0x3a0] ;  /* 0x0000e800ff049b82 */ /* 0x000e700000000a00 */
[----:B------:R-:W3:Y:S01]  /*0a60*/  @!P0 LDC.64 R2, c[0x0][0x390] ;  /* 0x0000e400ff028b82 */ /* 0x000ee20000000a00 */
[----:B--2---:R-:W-:-:S06]  /*0a70*/  @!P2 IMAD.WIDE R6, R15, 0x2, R6 ;  /* 0x000000020f06a825 */ /* 0x004fcc00078e0206 */
[----:B------:R-:W2:Y:S01]  /*0a80*/  @!P2 LDG.E.64 R6, desc[UR36][R6.64] ;  /* 0x000000240606a981 */ /* 0x000ea2000c1e1b00 */
[----:B------:R-:W4:Y:S01]  /*0a90*/  @P3 LDC.64 R8, c[0x0][0x418] ;  /* 0x00010600ff083b82 */ /* 0x000f220000000a00 */
[----:B-1----:R-:W-:-:S07]  /*0aa0*/  @!P1 IMAD.WIDE.U32 R4, R11, 0x2, R4 ;  /* 0x000000020b049825 */ /* 0x002fce00078e0004 */
[----:B------:R-:W1:Y:S01]  /*0ab0*/  LDC R15, c[0x0][0x400] ;  /* 0x00010000ff0f7b82 */ /* 0x000e620000000800 */
[----:B------:R-:W2:Y:S01]  /*0ac0*/  @!P1 LDG.E.64 R12, desc[UR36][R4.64] ;  /* 0x00000024040c9981 */ /* 0x000ea2000c1e1b00 */
[----:B---3--:R-:W-:Y:S01]  /*0ad0*/  @!P0 IMAD.WIDE.U32 R2, R11, 0x2, R2 ;  /* 0x000000020b028825 */ /* 0x008fe200078e0002 */
[----:B------:R-:W-:-:S06]  /*0ae0*/  CS2R R10, SRZ ;  /* 0x00000000000a7805 */ /* 0x000fcc000001ff00 */
[----:B------:R-:W3:Y:S01]  /*0af0*/  @!P0 LDG.E.64 R10, desc[UR36][R2.64] ;  /* 0x00000024020a8981 */ /* 0x000ee2000c1e1b00 */
[----:B----4-:R-:W-:-:S05]  /*0b00*/  @P3 IMAD.WIDE.U32 R8, R25, 0x4, R8 ;  /* 0x0000000419083825 */ /* 0x010fca00078e0008 */
[----:B------:R4:W5:Y:S01]  /*0b10*/  @P3 LDG.E R16, desc[UR36][R8.64] ;  /* 0x0000002408103981 */ /* 0x000962000c1e1900 */
[----:B0-----:R-:W-:-:S04]  /*0b20*/  ISETP.NE.AND P0, PT, RZ, UR4, PT ;  /* 0x00000004ff007c0c */ /* 0x001fc8000bf05270 */
[----:B-1----:R-:W-:Y:S01]  /*0b30*/  ISETP.LT.OR P0, PT, R15, 0x1, P0 ;  /* 0x000000010f00780c */ /* 0x002fe20000701670 */
[----:B------:R-:W-:Y:S01]  /*0b40*/  BSSY.RECONVERGENT B6, `(.L_x_2859) ;  /* 0x00000dd000067945 */ /* 0x000fe20003800200 */
[----:B--2---:R-:W-:Y:S02]  /*0b50*/  HFMA2 R27, R27, 1, 1, R13 ;  /* 0x3c003c001b1b7831 */ /* 0x004fe4000000000d */
[----:B------:R-:W-:-:S04]  /*0b60*/  HADD2 R26, R26, R12 ;  /* 0x0000000c1a1a7230 */ /* 0x000fc80000000000 */
[----:B------:R-:W-:Y:S02]  /*0b70*/  @!P2 HMUL2 R26, R26, R6 ;  /* 0x000000061a1aa232 */ /* 0x000fe40000000000 */
[----:B------:R-:W-:Y:S02]  /*0b80*/  @!P2 HFMA2 R27, R27, R7, -RZ ;  /* 0x000000071b1ba231 */ /* 0x000fe400001000ff */
[----:B---3--:R-:W-:Y:S02]  /*0b90*/  HFMA2 R31, R31, 1, 1, R11 ;  /* 0x3c003c001f1f7831 */ /* 0x008fe4000000000b */
[----:B------:R-:W-:Y:S01]  /*0ba0*/  HADD2 R30, R30, R10 ;  /* 0x0000000a1e1e7230 */ /* 0x000fe20000000000 */
[----:B----4-:R-:W-:Y:S06]  /*0bb0*/  @P0 BRA `(.L_x_2860) ;  /* 0x0000000000d40947 */ /* 0x010fec0003800000 */
[----:B------:R-:W-:-:S13]  /*0bc0*/  ISETP.GE.AND P0, PT, R148, R15, PT ;  /* 0x0000000f9400720c */ /* 0x000fda0003f06270 */
[----:B------:R-:W-:Y:S05]  /*0bd0*/  @P0 BRA `(.L_x_2861) ;  /* 0x0000000c004c0947 */ /* 0x000fea0003800000 */
[----:B------:R-:W-:Y:S01]  /*0be0*/  I2FP.F32.U32 R2, R15 ;  /* 0x0000000f00027245 */ /* 0x000fe20000201000 */
[----:B------:R-:W0:Y:S01]  /*0bf0*/  LDCU UR4, c[0x0][0x40c] ;  /* 0x00008180ff0477ac */ /* 0x000e220008000800 */
[----:B------:R-:W-:Y:S01]  /*0c00*/  IADD3 R0, PT, PT, R148, 0x2, RZ ;  /* 0x0000000294007810 */ /* 0x000fe20007ffe0ff */
[--C-:B------:R-:W-:Y:S01]  /*0c10*/  HADD2.F32 R7, -RZ, R27.reuse.H1_H1 ;  /* 0x3000001bff077230 */ /* 0x100fe20000004100 */
[----:B------:R-:W1:Y:S01]  /*0c20*/  MUFU.RCP R3, R2 ;  /* 0x0000000200037308 */ /* 0x000e620000001000 */
[----:B------:R-:W-:Y:S01]  /*0c30*/  HADD2.F32 R27, -RZ, R27.H0_H0 ;  /* 0x2000001bff1b7230 */ /* 0x000fe20000004100 */
[----:B------:R-:W-:Y:S01]  /*0c40*/  I2FP.F32.U32 R0, R0 ;  /* 0x0000000000007245 */ /* 0x000fe20000201000 */
[----:B------:R-:W-:-:S04]  /*0c50*/  HADD2.F32 R11, -RZ, R26.H1_H1 ;  /* 0x3000001aff0b7230 */ /* 0x000fc80000004100 */
[----:B-1----:R-:W-:-:S04]  /*0c60*/  FMUL.FTZ R0, R0, R3 ;  /* 0x0000000300007220 */ /* 0x002fc80000410000 */
[----:B------:R-:W-:Y:S01]  /*0c70*/  FMUL.FTZ R4, R0, 13.28771209716796875 ;  /* 0x41549a7800047820 */ /* 0x000fe20000410000 */
[----:B------:R-:W-:-:S03]  /*0c80*/  I2FP.F32.U32 R0, R148 ;  /* 0x0000009400007245 */ /* 0x000fc60000201000 */
[----:B------:R1:W2:Y:S02]  /*0c90*/  MUFU.EX2 R5, -R4 ;  /* 0x8000000400057308 */ /* 0x0002a40000000800 */
[----:B------:R-:W-:-:S04]  /*0ca0*/  FMUL.FTZ R0, R0, R3 ;  /* 0x0000000300007220 */ /* 0x000fc80000410000 */
[----:B------:R-:W-:Y:S01]  /*0cb0*/  FMUL.FTZ R3, R0, 13.28771209716796875 ;  /* 0x41549a7800037820 */ /* 0x000fe20000410000 */
[----:B0----5:R-:W-:Y:S01]  /*0cc0*/  IADD3 R0, PT, PT, -R16, UR4, RZ ;  /* 0x0000000410007c10 */ /* 0x021fe2000fffe1ff */
[----:B-1----:R-:W-:-:S03]  /*0cd0*/  HADD2.F32 R4, -RZ, R31.H1_H1 ;  /* 0x3000001fff047230 */ /* 0x002fc60000004100 */
[----:B------:R-:W-:Y:S01]  /*0ce0*/  I2FP.F32.S32 R0, R0 ;  /* 0x0000000000007245 */ /* 0x000fe20000201400 */
[----:B------:R-:W0:Y:S01]  /*0cf0*/  MUFU.EX2 R3, -R3 ;  /* 0x8000000300037308 */ /* 0x000e220000000800 */
[----:B------:R-:W-:-:S03]  /*0d00*/  HADD2.F32 R31, -RZ, R31.H0_H0 ;  /* 0x2000001fff1f7230 */ /* 0x000fc60000004100 */
[----:B--2---:R-:W-:-:S04]  /*0d10*/  FMUL.FTZ R2, R0, R5 ;  /* 0x0000000500027220 */ /* 0x004fc80000410000 */
[----:B------:R-:W-:-:S04]  /*0d20*/  FMUL.RZ R10, R2, 0.15915493667125701904 ;  /* 0x3e22f983020a7820 */ /* 0x000fc8000040c000 */
[----:B------:R-:W1:Y:S01]  /*0d30*/  MUFU.SIN R6, R10 ;  /* 0x0000000a00067308 */ /* 0x000e620000000400 */
[----:B0-----:R-:W-:-:S07]  /*0d40*/  FMUL.FTZ R0, R0, R3 ;  /* 0x0000000300007220 */ /* 0x001fce0000410000 */
[----:B------:R-:W0:Y:S01]  /*0d50*/  MUFU.COS R5, R10 ;  /* 0x0000000a00057308 */ /* 0x000e220000000000 */
[----:B------:R-:W-:-:S07]  /*0d60*/  FMUL.RZ R9, R0, 0.15915493667125701904 ;  /* 0x3e22f98300097820 */ /* 0x000fce000040c000 */
[----:B------:R-:W2:Y:S01]  /*0d70*/  MUFU.SIN R2, R9 ;  /* 0x0000000900027308 */ /* 0x000ea20000000400 */
[----:B-1----:R-:W-:-:S07]  /*0d80*/  FMUL.FTZ R8, R6, R4 ;  /* 0x0000000406087220 */ /* 0x002fce0000410000 */
[----:B------:R1:W3:Y:S01]  /*0d90*/  MUFU.COS R0, R9 ;  /* 0x0000000900007308 */ /* 0x0002e20000000000 */
[C---:B0-----:R-:W-:Y:S01]  /*0da0*/  FMUL.FTZ R3, R5.reuse, R4 ;  /* 0x0000000405037220 */ /* 0x041fe20000410000 */
[CC--:B------:R-:W-:Y:S01]  /*0db0*/  FMUL.FTZ R4, R6.reuse, R7.reuse ;  /* 0x0000000706047220 */ /* 0x0c0fe20000410000 */
[C---:B------:R-:W-:Y:S01]  /*0dc0*/  FMUL.FTZ R7, R5.reuse, R7 ;  /* 0x0000000705077220 */ /* 0x040fe20000410000 */
[CC--:B------:R-:W-:Y:S01]  /*0dd0*/  FFMA.FTZ R8, R5.reuse, R31.reuse, -R8 ;  /* 0x0000001f05087223 */ /* 0x0c0fe20000010808 */
[C---:B------:R-:W-:Y:S01]  /*0de0*/  FFMA.FTZ R31, R6.reuse, R31, R3 ;  /* 0x0000001f061f7223 */ /* 0x040fe20000010003 */
[-C--:B------:R-:W-:Y:S01]  /*0df0*/  FFMA.FTZ R10, R5, R27.reuse, -R4 ;  /* 0x0000001b050a7223 */ /* 0x080fe20000010804 */
[--C-:B------:R-:W-:Y:S02]  /*0e00*/  HADD2.F32 R5, -RZ, R30.reuse.H1_H1 ;  /* 0x3000001eff057230 */ /* 0x100fe40000004100 */
[----:B------:R-:W-:Y:S01]  /*0e10*/  FFMA.FTZ R27, R6, R27, R7 ;  /* 0x0000001b061b7223 */ /* 0x000fe20000010007 */
[----:B------:R-:W-:-:S02]  /*0e20*/  HADD2.F32 R3, -RZ, R30.H0_H0 ;  /* 0x2000001eff037230 */ /* 0x000fc40000004100 */
[C---:B--2---:R-:W-:Y:S01]  /*0e30*/  FMUL.FTZ R4, R2.reuse, R11 ;  /* 0x0000000b02047220 */ /* 0x044fe20000410000 */
[----:B-1----:R-:W-:Y:S02]  /*0e40*/  HADD2.F32 R9, -RZ, R26.H0_H0 ;  /* 0x2000001aff097230 */ /* 0x002fe40000004100 */
[-C--:B------:R-:W-:Y:S01]  /*0e50*/  FMUL.FTZ R7, R2, R5.reuse ;  /* 0x0000000502077220 */ /* 0x080fe20000410000 */
[----:B------:R-:W-:Y:S02]  /*0e60*/  F2FP.F16.F32.PACK_AB R31, R31, R8 ;  /* 0x000000081f1f723e */ /* 0x000fe400000000ff */
[----:B------:R-:W-:Y:S01]  /*0e70*/  F2FP.F16.F32.PACK_AB R27, R27, R10 ;  /* 0x0000000a1b1b723e */ /* 0x000fe200000000ff */
[C---:B---3--:R-:W-:Y:S01]  /*0e80*/  FMUL.FTZ R5, R0.reuse, R5 ;  /* 0x0000000500057220 */ /* 0x048fe20000410000 */
        /* <DEDUP_REMOVED lines=8> */
.L_x_2860:
        /* <DEDUP_REMOVED lines=27> */
[----:B------:R-:W-:Y:S02]  /*10c0*/  @P0 IADD3 R3, PT, PT, R3, 0x1, RZ ;  /* 0x0000000103030810 */ /* 0x000fe40007ffe0ff */
[----:B------:R-:W-:Y:S02]  /*10d0*/  ISETP.GE.AND P0, PT, R148, R15, PT ;  /* 0x0000000f9400720c */ /* 0x000fe40003f06270 */
[----:B------:R-:W-:-:S04]  /*10e0*/  MOV R32, R3 ;  /* 0x0000000300207202 */ /* 0x000fc80000000f00 */
        /* <DEDUP_REMOVED lines=19> */
[----:B------:R-:W-:Y:S01]  /*1220*/  MOV R7, UR7 ;  /* 0x0000000700077c02 */ /* 0x000fe20008000f00 */
[----:B----4-:R-:W-:Y:S01]  /*1230*/  IMAD.U32 R10, RZ, RZ, UR8 ;  /* 0x00000008ff0a7e24 */ /* 0x010fe2000f8e00ff */
[----:B-1----:R-:W-:-:S07]  /*1240*/  MOV R11, UR9 ;  /* 0x00000009000b7c02 */ /* 0x002fce0008000f00 */
[----:B------:R-:W-:-:S07]  /*1250*/  LEPC R20, `(.L_x_2862) ;  /* 0x000000001014794e */ /* 0x000fce0000000000 */
[----:B--2--5:R-:W-:Y:S05]  /*1260*/  CALL.ABS.NOINC R2 ;  /* 0x0000000002007343 */ /* 0x024fea0003c00000 */
.L_x_2862:
[----:B------:R-:W0:Y:S01]  /*1270*/  S2R R3, SR_CgaCtaId ;  /* 0x0000000000037919 */ /* 0x000e220000008800 */
[----:B------:R-:W1:Y:S01]  /*1280*/  LDC R8, c[0x0][0x400] ;  /* 0x00010000ff087b82 */ /* 0x000e620000000800 */
[----:B------:R-:W-:Y:S01]  /*1290*/  ISETP.NE.AND P6, PT, R33, RZ, PT ;  /* 0x000000ff2100720c */ /* 0x000fe20003fc5270 */
[----:B------:R-:W-:Y:S05]  /*12a0*/  WARPSYNC.ALL ;  /* 0x0000000000007948 */ /* 0x000fea0003800000 */
[----:B------:R-:W-:-:S05]  /*12b0*/  MOV R0, 0x400 ;  /* 0x0000040000007802 */ /* 0x000fca0000000f00 */
[----:B------:R-:W-:-:S05]  /*12c0*/  VIADD R0, R0, 0x140 ;  /* 0x0000014000007836 */ /* 0x000fca0000000000 */
[----:B0-----:R-:W-:Y:S01]  /*12d0*/  LEA R0, R3, R0, 0x18 ;  /* 0x0000000003007211 */ /* 0x001fe200078ec0ff */
[----:B------:R-:W-:-:S03]  /*12e0*/  @!P6 IMAD R3, R25, R32, R29 ;  /* 0x000000201903e224 */ /* 0x000fc600078e021d */
        /* <DEDUP_REMOVED lines=19> */
[----:B------:R-:W-:Y:S02]  /*1420*/  LEA R13, R25, R34, 0x1 ;  /* 0x00000022190d7211 */ /* 0x000fe400078e08ff */
[----:B------:R-:W-:Y:S01]  /*1430*/  SHF.L.U32 R3, R3, 0x1, RZ ;  /* 0x0000000103037819 */ /* 0x000fe200000006ff */
[----:B------:R-:W0:Y:S03]  /*1440*/  LDS R4, [R20] ;  /* 0x0000000014047984 */ /* 0x000e260000000800 */
[----:B------:R-:W-:Y:S01]  /*1450*/  LOP3.LUT R7, R3, 0xfffffffc, RZ, 0xc0, !PT ;  /* 0xfffffffc03077812 */ /* 0x000fe200078ec0ff */
[----:B------:R-:W-:Y:S03]  /*1460*/  LDS R27, [R34] ;  /* 0x00000000221b7984 */ /* 0x000fe60000000800 */
        /* <DEDUP_REMOVED lines=14> */
[----:B------:R-:W-:Y:S01]  /*1550*/  HADD2.F32 R36, -RZ, R27.H0_H0 ;  /* 0x2000001bff247230 */ /* 0x000fe20000004100 */
[----:B0----5:R-:W-:-:S03]  /*1560*/  IADD3 R6, PT, PT, -R16, UR4, RZ ;  /* 0x0000000410067c10 */ /* 0x021fc6000fffe1ff */
[----:B-1----:R-:W-:Y:S01]  /*1570*/  FMUL.FTZ R3, R3, R4 ;  /* 0x0000000403037220 */ /* 0x002fe20000410000 */
[----:B------:R-:W-:-:S03]  /*1580*/  I2FP.F32.S32 R8, R6 ;  /* 0x0000000600087245 */ /* 0x000fc60000201400 */
        /* <DEDUP_REMOVED lines=12> */
[----:B------:R1:W2:Y:S08]  /*1650*/  MUFU.COS R6, R9 ;  /* 0x0000000900067308 */ /* 0x0002b00000000000 */
[----:B------:R-:W3:Y:S01]  /*1660*/  MUFU.SIN R5, R11 ;  /* 0x0000000b00057308 */ /* 0x000ee20000000400 */
[-C--:B0-----:R-:W-:Y:S01]  /*1670*/  FMUL.FTZ R3, R8, R7.reuse ;  /* 0x0000000708037220 */ /* 0x081fe20000410000 */
[----:B-1----:R-:W-:-:S06]  /*1680*/  FMUL.FTZ R9, R12, R7 ;  /* 0x000000070c097220 */ /* 0x002fcc0000410000 */
[----:B------:R-:W0:Y:S01]  /*1690*/  MUFU.COS R4, R11 ;  /* 0x0000000b00047308 */ /* 0x000e220000000000 */
[-C--:B--2---:R-:W-:Y:S01]  /*16a0*/  FMUL.FTZ R8, R8, R6.reuse ;  /* 0x0000000608087220 */ /* 0x084fe20000410000 */
[-C--:B------:R-:W-:Y:S01]  /*16b0*/  FFMA.FTZ R31, R10, R6.reuse, -R3 ;  /* 0x000000060a1f7223 */ /* 0x080fe20000010803 */
[-C--:B------:R-:W-:Y:S01]  /*16c0*/  FMUL.FTZ R12, R12, R6.reuse ;  /* 0x000000060c0c7220 */ /* 0x080fe20000410000 */
[----:B------:R-:W-:Y:S01]  /*16d0*/  FFMA.FTZ R9, R36, R6, -R9 ;  /* 0x0000000624097223 */ /* 0x000fe20000010809 */
[-C--:B------:R-:W-:Y:S01]  /*16e0*/  FFMA.FTZ R10, R10, R7.reuse, R8 ;  /* 0x000000070a0a7223 */ /* 0x080fe20000010008 */
[----:B------:R-:W-:Y:S02]  /*16f0*/  HADD2.F32 R6, -RZ, R30.H1_H1 ;  /* 0x3000001eff067230 */ /* 0x000fe40000004100 */
[----:B------:R-:W-:Y:S01]  /*1700*/  FFMA.FTZ R12, R36, R7, R12 ;  /* 0x00000007240c7223 */ /* 0x000fe2000001000c */
[----:B------:R-:W-:Y:S02]  /*1710*/  HADD2.F32 R8, -RZ, R26.H1_H1 ;  /* 0x3000001aff087230 */ /* 0x000fe40000004100 */
[----:B------:R-:W-:-:S02]  /*1720*/  HADD2.F32 R30, -RZ, R30.H0_H0 ;  /* 0x2000001eff1e7230 */ /* 0x000fc40000004100 */
[-C--:B---3--:R-:W-:Y:S01]  /*1730*/  FMUL.FTZ R3, R6, R5.reuse ;  /* 0x0000000506037220 */ /* 0x088fe20000410000 */
[----:B------:R-:W-:Y:S02]  /*1740*/  HADD2.F32 R26, -RZ, R26.H0_H0 ;  /* 0x2000001aff1a7230 */ /* 0x000fe40000004100 */
[----:B------:R-:W-:Y:S01]  /*1750*/  FMUL.FTZ R7, R8, R5 ;  /* 0x0000000508077220 */ /* 0x000fe20000410000 */
[----:B------:R-:W-:Y:S02]  /*1760*/  F2FP.F16.F32.PACK_AB R31, R10, R31 ;  /* 0x0000001f0a1f723e */ /* 0x000fe400000000ff */
[----:B------:R-:W-:Y:S01]  /*1770*/  F2FP.F16.F32.PACK_AB R27, R12, R9 ;  /* 0x000000090c1b723e */ /* 0x000fe200000000ff */
[-C--:B0-----:R-:W-:Y:S01]  /*1780*/  FMUL.FTZ R6, R6, R4.reuse ;  /* 0x0000000406067220 */ /* 0x081fe20000410000 */
[-C--:B------:R-:W-:Y:S01]  /*1790*/  FMUL.FTZ R8, R8, R4.reuse ;  /* 0x0000000408087220 */ /* 0x080fe20000410000 */
[-C--:B------:R-:W-:Y:S01]  /*17a0*/  FFMA.FTZ R3, R30, R4.reuse, -R3 ;  /* 0x000000041e037223 */ /* 0x080fe20000010803 */
[----:B------:R-:W-:Y:S01]  /*17b0*/  FFMA.FTZ R7, R26, R4, -R7 ;  /* 0x000000041a077223 */ /* 0x000fe20000010807 */
[-C--:B------:R-:W-:Y:S01]  /*17c0*/  FFMA.FTZ R6, R30, R5.reuse, R6 ;  /* 0x000000051e067223 */ /* 0x080fe20000010006 */
[----:B------:R-:W-:-:S04]  /*17d0*/  FFMA.FTZ R8, R26, R5, R8 ;  /* 0x000000051a087223 */ /* 0x000fc80000010008 */
[----:B------:R-:W-:Y:S02]  /*17e0*/  F2FP.F16.F32.PACK_AB R30, R6, R3 ;  /* 0x00000003061e723e */ /* 0x000fe400000000ff */
[----:B------:R-:W-:-:S07]  /*17f0*/  F2FP.F16.F32.PACK_AB R26, R8, R7 ;  /* 0x00000007081a723e */ /* 0x000fce00000000ff */
.L_x_2866:
[----:B------:R-:W-:Y:S05]  /*1800*/  BSYNC.RECONVERGENT B1 ;  /* 0x0000000000017941 */ /* 0x000fea0003800200 */
.L_x_2865:
        /* <DEDUP_REMOVED lines=8> */
.L_x_2864:
[----:B------:R-:W-:Y:S05]  /*1890*/  BSYNC.RECONVERGENT B0 ;  /* 0x0000000000007941 */ /* 0x000fea0003800200 */
.L_x_2863:
[----:B------:R-:W-:Y:S01]  /*18a0*/  BAR.SYNC.DEFER_BLOCKING 0x0 ;  /* 0x0000000000007b1d */ /* 0x000fe20000010000 */
[----:B------:R-:W-:-:S04]  /*18b0*/  @!P6 IMAD R25, R25, R32, R29 ;  /* 0x000000201919e224 */ /* 0x000fc800078e021d */
[C---:B------:R-:W-:Y:S01]  /*18c0*/  @!P6 IMAD R0, R25.reuse, 0x2, R0 ;  /* 0x000000021900e824 */ /* 0x040fe200078e0200 */
[----:B------:R-:W-:-:S04]  /*18d0*/  @!P6 LEA R2, R25, R2, 0x1 ;  /* 0x000000021902e211 */ /* 0x000fc800078e08ff */
[----:B------:R0:W2:Y:S04]  /*18e0*/  @!P6 LDS.64 R30, [R0] ;  /* 0x00000000001ee984 */ /* 0x0000a80000000a00 */
[----:B------:R0:W3:Y:S01]  /*18f0*/  @!P6 LDS.64 R26, [R2] ;  /* 0x00000000021ae984 */ /* 0x0000e20000000a00 */
[----:B------:R-:W-:Y:S06]  /*1900*/  BAR.SYNC.DEFER_BLOCKING 0x0 ;  /* 0x0000000000007b1d */ /* 0x000fec0000010000 */
.L_x_2861:
[----:B------:R-:W-:Y:S05]  /*1910*/  BSYNC.RECONVERGENT B6 ;  /* 0x0000000000067941 */ /* 0x000fea0003800200 */
.L_x_2859:
[----:B------:R-:W-:Y:S02]  /*1920*/  ISETP.GT.U32.AND P0, PT, R76, 0x1f, PT ;  /* 0x0000001f4c00780c */ /* 0x000fe40003f04070 */
[----:B-1----:R-:W-:-:S11]  /*1930*/  MOV R20, 0xff7fffff ;  /* 0xff7fffff00147802 */ /* 0x002fd60000000f00 */
[----:B------:R-:W-:Y:S05]  /*1940*/  @P0 BRA `(.L_x_2867) ;  /* 0x0000000000e80947 */ /* 0x000fea0003800000 */
[----:B------:R-:W1:Y:S01]  /*1950*/  S2R R9, SR_CgaCtaId ;  /* 0x0000000000097919 */ /* 0x000e620000008800 */
[----:B------:R-:W-:Y:S01]  /*1960*/  MOV R6, 0x400 ;  /* 0x0000040000067802 */ /* 0x000fe20000000f00 */
[----:B--23--:R-:W-:Y:S01]  /*1970*/  HMUL2 R13, R31, R27 ;  /* 0x0000001b1f0d7232 */ /* 0x00cfe20000000000 */
[----:B------:R-:W-:Y:S01]  /*1980*/  ISETP.GT.U32.AND P0, PT, R76, 0x13, PT ;  /* 0x000000134c00780c */ /* 0x000fe20003f04070 */
[----:B------:R-:W-:Y:S01]  /*1990*/  BSSY.RECONVERGENT B0, `(.L_x_2868) ;  /* 0x0000013000007945 */ /* 0x000fe20003800200 */
[----:B0-----:R-:W-:Y:S01]  /*19a0*/  IADD3 R0, PT, PT, R6, 0x40, RZ ;  /* 0x0000004006007810 */ /* 0x001fe20007ffe0ff */
[----:B------:R-:W-:-:S05]  /*19b0*/  HFMA2 R13, R30, R26, R13 ;  /* 0x0000001a1e0d7231 */ /* 0x000fca000000000d */
[--C-:B------:R-:W-:Y:S02]  /*19c0*/  HADD2.F32 R4, -RZ, R13.reuse.H0_H0 ;  /* 0x2000000dff047230 */ /* 0x100fe40000004100 */
[----:B------:R-:W-:Y:S01]  /*19d0*/  HADD2.F32 R13, -RZ, R13.H1_H1 ;  /* 0x3000000dff0d7230 */ /* 0x000fe20000004100 */
[----:B-1----:R-:W-:-:S04]  /*19e0*/  LEA R3, R9, R0, 0x18 ;  /* 0x0000000009037211 */ /* 0x002fc800078ec0ff */
[----:B------:R-:W-:-:S05]  /*19f0*/  LEA R3, R76, R3, 0x3 ;  /* 0x000000034c037211 */ /* 0x000fca00078e18ff */
[----:B------:R0:W-:Y:S01]  /*1a00*/  STS.64 [R3], R30 ;  /* 0x0000001e03007388 */ /* 0x0001e20000000a00 */
[----:B------:R-:W-:Y:S05]  /*1a10*/  @P0 BRA `(.L_x_2869) ;  /* 0x0000000000280947 */ /* 0x000fea0003800000 */
[----:B------:R-:W1:Y:S01]  /*1a20*/  LDCU UR4, c[0x0][0x3f4] ;  /* 0x00007e80ff0477ac */ /* 0x000e620008000800 */
[----:B0-----:R-:W0:Y:S01]  /*1a30*/  LDC.64 R2, c[0x0][0x3b8] ;  /* 0x0000ee00ff027b82 */ /* 0x001e220000000a00 */
[----:B------:R-:W-:Y:S02]  /*1a40*/  SHF.R.U32.HI R7, RZ, 0x1, R76 ;  /* 0x00000001ff077819 */ /* 0x000fe4000001164c */
[----:B------:R-:W-:Y:S01]  /*1a50*/  LOP3.LUT R5, R148, 0x4, RZ, 0xc0, !PT ;  /* 0x0000000494057812 */ /* 0x000fe200078ec0ff */
[----:B-1----:R-:W-:Y:S02]  /*1a60*/  IMAD R24, R24, UR4, RZ ;  /* 0x0000000418187c24 */ /* 0x002fe4000f8e02ff */
[----:B------:R-:W-:Y:S02]  /*1a70*/  IMAD R0, R7, UR4, R18 ;  /* 0x0000000407007c24 */ /* 0x000fe4000f8e0212 */
[----:B------:R-:W-:-:S04]  /*1a80*/  IMAD R5, R24, 0x50, R5 ;  /* 0x0000005018057824 */ /* 0x000fc800078e0205 */
[----:B------:R-:W-:-:S04]  /*1a90*/  IMAD R5, R0, 0x8, R5 ;  /* 0x0000000800057824 */ /* 0x000fc800078e0205 */
[----:B0-----:R-:W-:-:S05]  /*1aa0*/  IMAD.WIDE R2, R5, 0x2, R2 ;  /* 0x0000000205027825 */ /* 0x001fca00078e0202 */
[----:B------:R1:W-:Y:S02]  /*1ab0*/  STG.E.64 desc[UR36][R2.64], R26 ;  /* 0x0000001a02007986 */ /* 0x0003e4000c101b24 */
.L_x_2869:
[----:B------:R-:W-:Y:S05]  /*1ac0*/  BSYNC.RECONVERGENT B0 ;  /* 0x0000000000007941 */ /* 0x000fea0003800200 */
.L_x_2868:
[----:B------:R-:W-:Y:S01]  /*1ad0*/  UMOV UR4, 0xffffffff ;  /* 0xffffffff00047882 */ /* 0x000fe20000000000 */
[----:B------:R-:W-:Y:S02]  /*1ae0*/  FADD.FTZ R13, R4, R13 ;  /* 0x0000000d040d7221 */ /* 0x000fe40000010000 */
[----:B------:R-:W-:Y:S05]  /*1af0*/  BRA.DIV UR4, `(.L_x_2870) ;  /* 0x0000007204947947 */ /* 0x000fea000b800000 */
[----:B------:R-:W2:Y:S02]  /*1b00*/  SHFL.BFLY PT, R14, R13, 0x10, 0x1f ;  /* 0x0e001f000d0e7f89 */ /* 0x000ea400000e0000 */
[----:B--2---:R-:W-:-:S05]  /*1b10*/  FADD.FTZ R0, R13, R14 ;  /* 0x0000000e0d007221 */ /* 0x004fca0000010000 */
[----:B------:R-:W1:Y:S02]  /*1b20*/  SHFL.BFLY PT, R14, R0, 0x8, 0x1f ;  /* 0x0d001f00000e7f89 */ /* 0x000e6400000e0000 */
[----:B-1----:R-:W-:-:S05]  /*1b30*/  FADD.FTZ R2, R0, R14 ;  /* 0x0000000e00027221 */ /* 0x002fca0000010000 */
[----:B------:R-:W0:Y:S02]  /*1b40*/  SHFL.BFLY PT, R14, R2, 0x4, 0x1f ;  /* 0x0c801f00020e7f89 */ /* 0x000e2400000e0000 */
[----:B0-----:R-:W-:-:S05]  /*1b50*/  FADD.FTZ R3, R2, R14 ;  /* 0x0000000e02037221 */ /* 0x001fca0000010000 */
[----:B------:R-:W0:Y:S02]  /*1b60*/  SHFL.BFLY PT, R14, R3, 0x2, 0x1f ;  /* 0x0c401f00030e7f89 */ /* 0x000e2400000e0000 */
[----:B0-----:R-:W-:-:S05]  /*1b70*/  FADD.FTZ R4, R3, R14 ;  /* 0x0000000e03047221 */ /* 0x001fca0000010000 */
[----:B------:R0:W1:Y:S02]  /*1b80*/  SHFL.BFLY PT, R14, R4, 0x1, 0x1f ;  /* 0x0c201f00040e7f89 */ /* 0x00006400000e0000 */
.L_x_2979:
        /* <DEDUP_REMOVED lines=8> */
[----:B-----5:R-:W-:-:S07]  /*1c10*/  @P0 IADD3 R0, PT, PT, -R16, R22, RZ ;  /* 0x0000001610000210 */ /* 0x020fce0007ffe1ff */
        /* <DEDUP_REMOVED lines=13> */
.L_x_2867:
[----:B------:R-:W-:Y:S05]  /*1cf0*/  WARPSYNC.ALL ;  /* 0x0000000000007948 */ /* 0x000fea0003800000 */
[----:B0-----:R-:W-:Y:S01]  /*1d00*/  IMAD.IADD R0, R22, 0x1, -R17 ;  /* 0x0000000116007824 */ /* 0x001fe200078e0a11 */
[----:B------:R-:W0:Y:S01]  /*1d10*/  LDCU UR4, c[0x0][0x3f0] ;  /* 0x00007e00ff0477ac */ /* 0x000e220008000800 */
[----:B------:R-:W-:Y:S03]  /*1d20*/  BSSY.RECONVERGENT B0, `(.L_x_2871) ;  /* 0x00001b1000007945 */ /* 0x000fe60003800200 */
[----:B------:R-:W-:Y:S01]  /*1d30*/  IADD3 R2, PT, PT, R0, 0x1f, RZ ;  /* 0x0000001f00027810 */ /* 0x000fe20007ffe0ff */
[----:B------:R-:W4:Y:S03]  /*1d40*/  LDCU UR13, c[0x0][0x410] ;  /* 0x00008200ff0d77ac */ /* 0x000f260008000800 */
[----:B------:R-:W-:Y:S01]  /*1d50*/  SHF.R.S32.HI R3, RZ, 0x1f, R2 ;  /* 0x0000001fff037819 */ /* 0x000fe20000011402 */
[----:B------:R-:W1:Y:S03]  /*1d60*/  LDCU.64 UR8, c[0x0][0x3b8] ;  /* 0x00007700ff0877ac */ /* 0x000e660008000a00 */
[----:B------:R-:W-:Y:S01]  /*1d70*/  LEA.HI R3, R3, R2, RZ, 0x5 ;  /* 0x0000000203037211 */ /* 0x000fe200078f28ff */
[----:B------:R-:W1:Y:S03]  /*1d80*/  LDCU.64 UR14, c[0x0][0x438] ;  /* 0x00008700ff0e77ac */ /* 0x000e660008000a00 */
[----:B------:R-:W-:Y:S01]  /*1d90*/  LOP3.LUT R146, R3, 0xffffffe0, RZ, 0xc0, !PT ;  /* 0xffffffe003927812 */ /* 0x000fe200078ec0ff */
[----:B------:R-:W1:Y:S01]  /*1da0*/  LDCU.64 UR10, c[0x0][0x448] ;  /* 0x00008900ff0a77ac */ /* 0x000e620008000a00 */
[----:B0-----:R-:W-:Y:S01]  /*1db0*/  IMAD R21, R28, UR4, R77 ;  /* 0x000000041c157c24 */ /* 0x001fe2000f8e024d */
[----:B------:R-:W-:Y:S01]  /*1dc0*/  BAR.SYNC.DEFER_BLOCKING 0x0 ;  /* 0x0000000000007b1d */ /* 0x000fe20000010000 */
[----:B------:R-:W-:-:S02]  /*1dd0*/  ISETP.GE.AND P0, PT, R76, R146, PT ;  /* 0x000000924c00720c */ /* 0x000fc40003f06270 */
[----:B------:R-:W-:-:S11]  /*1de0*/  IMAD R21, R21, 0x50, RZ ;  /* 0x0000005015157824 */ /* 0x000fd600078e02ff */
[----:B----4-:R-:W-:Y:S05]  /*1df0*/  @P0 BRA `(.L_x_2872) ;  /* 0x00000018008c0947 */ /* 0x010fea0003800000 */
[----:B------:R-:W0:Y:S01]  /*1e00*/  LDC R2, c[0x0][0x3f4] ;  /* 0x0000fd00ff027b82 */ /* 0x000e220000000800 */
[----:B------:R-:W-:Y:S01]  /*1e10*/  UMOV UR4, 0x400 ;  /* 0x0000040000047882 */ /* 0x000fe20000000000 */
[----:B------:R-:W4:Y:S01]  /*1e20*/  LDCU UR12, c[0x0][0x440] ;  /* 0x00008800ff0c77ac */ /* 0x000f220008000800 */
[C---:B------:R-:W-:Y:S02]  /*1e30*/  IADD3 R143, PT, PT, R17.reuse, R76, RZ ;  /* 0x0000004c118f7210 */ /* 0x040fe40007ffe0ff */
[----:B------:R-:W-:-:S03]  /*1e40*/  IADD3 R146, PT, PT, R17, R146, RZ ;  /* 0x0000009211927210 */ /* 0x000fc60007ffe0ff */
[----:B------:R-:W1:Y:S01]  /*1e50*/  S2UR UR5, SR_CgaCtaId ;  /* 0x00000000000579c3 */ /* 0x000e620000008800 */
[----:B----4-:R-:W-:Y:S01]  /*1e60*/  IMAD R76, R77, UR12, R22 ;  /* 0x0000000c4d4c7c24 */ /* 0x010fe2000f8e0216 */
[----:B0-----:R-:W-:-:S03]  /*1e70*/  IABS R142, R2 ;  /* 0x00000002008e7213 */ /* 0x001fc60000000000 */
[----:B------:R-:W-:Y:S01]  /*1e80*/  IMAD R149, R76, UR12, R143 ;  /* 0x0000000c4c957c24 */ /* 0x000fe2000f8e028f */
[----:B------:R-:W0:Y:S01]  /*1e90*/  I2F.RP R2, R142 ;  /* 0x0000008e00027306 */ /* 0x000e220000209400 */
[----:B-1----:R-:W-:Y:S02]  /*1ea0*/  ULEA UR6, UR5, UR4, 0x18 ;  /* 0x0000000405067291 */ /* 0x002fe4000f8ec0ff */
[----:B------:R-:W-:-:S04]  /*1eb0*/  UIADD3 UR4, UPT, UPT, UR4, 0x140, URZ ;  /* 0x0000014004047890 */ /* 0x000fc8000fffe0ff */
[----:B------:R-:W-:-:S03]  /*1ec0*/  ULEA UR4, UR5, UR4, 0x18 ;  /* 0x0000000405047291 */ /* 0x000fc6000f8ec0ff */
[----:B------:R-:W1:Y:S01]  /*1ed0*/  LDS.128 R4, [UR6+0x40] ;  /* 0x00004006ff047984 */ /* 0x000e620008000c00 */
[----:B0-----:R-:W0:Y:S02]  /*1ee0*/  MUFU.RCP R2, R2 ;  /* 0x0000000200027308 */ /* 0x001e240000001000 */
[----:B------:R-:W-:Y:S01]  /*1ef0*/  IADD3 R148, PT, PT, R148, UR4, RZ ;  /* 0x0000000494947c10 */ /* 0x000fe2000fffe0ff */
[----:B------:R-:W4:Y:S04]  /*1f00*/  LDS.128 R8, [UR6+0x50] ;  /* 0x00005006ff087984 */ /* 0x000f280008000c00 */
[----:B------:R-:W1:Y:S04]  /*1f10*/  LDS.128 R12, [UR6+0x60] ;  /* 0x00006006ff0c7984 */ /* 0x000e680008000c00 */
[----:B---3--:R-:W3:Y:S04]  /*1f20*/  LDS.128 R24, [UR6+0x70] ;  /* 0x00007006ff187984 */ /* 0x008ee80008000c00 */
[----:B--2---:R-:W2:Y:S01]  /*1f30*/  LDS.128 R28, [UR6+0x80] ;  /* 0x00008006ff1c7984 */ /* 0x004ea20008000c00 */
[----:B0-----:R-:W-:-:S03]  /*1f40*/  IADD3 R2, PT, PT, R2, 0xffffffe, RZ ;  /* 0x0ffffffe02027810 */ /* 0x001fc60007ffe0ff */
[----:B------:R-:W0:Y:S01]  /*1f50*/  LDS.128 R32, [UR6+0x90] ;  /* 0x00009006ff207984 */ /* 0x000e220008000c00 */
[----:B------:R4:W4:Y:S03]  /*1f60*/  F2I.FTZ.U32.TRUNC.NTZ R3, R2 ;  /* 0x0000000200037305 */ /* 0x000926000021f000 */
[----:B------:R-:W0:Y:S04]  /*1f70*/  LDS.128 R36, [UR6+0xa0] ;  /* 0x0000a006ff247984 */ /* 0x000e280008000c00 */
[----:B------:R-:W0:Y:S04]  /*1f80*/  LDS.128 R40, [UR6+0xb0] ;  /* 0x0000b006ff287984 */ /* 0x000e280008000c00 */
[----:B------:R-:W0:Y:S01]  /*1f90*/  LDS.128 R44, [UR6+0xc0] ;  /* 0x0000c006ff2c7984 */ /* 0x000e220008000c00 */
[----:B----4-:R-:W-:-:S03]  /*1fa0*/  IMAD.MOV.U32 R2, RZ, RZ, RZ ;  /* 0x000000ffff027224 */ /* 0x010fc600078e00ff */
[----:B------:R-:W4:Y:S01]  /*1fb0*/  LDS.128 R48, [UR6+0xd0] ;  /* 0x0000d006ff307984 */ /* 0x000f220008000c00 */
[----:B------:R-:W-:-:S03]  /*1fc0*/  IADD3 R145, PT, PT, RZ, -R3, RZ ;  /* 0x80000003ff917210 */ /* 0x000fc60007ffe0ff */
[----:B------:R-:W0:Y:S02]  /*1fd0*/  LDS.128 R52, [UR6+0xe0] ;  /* 0x0000e006ff347984 */ /* 0x000e240008000c00 */
[----:B------:R-:W-:Y:S02]  /*1fe0*/  IMAD R145, R145, R142, RZ ;  /* 0x0000008e91917224 */ /* 0x000fe400078e02ff */
[----:B------:R-:W0:Y:S02]  /*1ff0*/  LDS.128 R56, [UR6+0xf0] ;  /* 0x0000f006ff387984 */ /* 0x000e240008000c00 */
[----:B------:R-:W-:Y:S02]  /*2000*/  IMAD.HI.U32 R145, R3, R145, R2 ;  /* 0x0000009103917227 */ /* 0x000fe400078e0002 */
[----:B------:R-:W0:Y:S04]  /*2010*/  LDS.128 R60, [UR6+0x100] ;  /* 0x00010006ff3c7984 */ /* 0x000e280008000c00 */
[----:B------:R-:W0:Y:S04]  /*2020*/  LDS.128 R64, [UR6+0x110] ;  /* 0x00011006ff407984 */ /* 0x000e280008000c00 */
[----:B------:R-:W0:Y:S04]  /*2030*/  LDS.128 R68, [UR6+0x120] ;  /* 0x00012006ff447984 */ /* 0x000e280008000c00 */
[----:B------:R-:W0:Y:S01]  /*2040*/  LDS.128 R72, [UR6+0x130] ;  /* 0x00013006ff487984 */ /* 0x000e220008000c00 */
[----:B------:R-:W1:Y:S02]  /*2050*/  LDCU.64 UR6, c[0x0][0x420] ;  /* 0x00008400ff0677ac */ /* 0x000e640008000a00 */
[----:B-1----:R-:W-:-:S02]  /*2060*/  ISETP.NE.U32.AND P0, PT, RZ, UR6, PT ;  /* 0x00000006ff007c0c */ /* 0x002fc4000bf05070 */
[----:B------:R-:W-:Y:S02]  /*2070*/  IADD3 R144, P1, P2, R144, UR6, R143 ;  /* 0x0000000690907c10 */ /* 0x000fe4000fa3e08f */
[----:B------:R-:W-:Y:S02]  /*2080*/  ISETP.NE.AND.EX P0, PT, RZ, UR7, PT, P0 ;  /* 0x00000007ff007c0c */ /* 0x000fe4000bf05300 */
[----:B--234-:R-:W-:-:S11]  /*2090*/  IADD3.X R147, PT, PT, R147, UR7, RZ, P1, P2 ;  /* 0x0000000793937c10 */ /* 0x01cfd60008fe44ff */
.L_x_2907:
[----:B------:R-:W-:Y:S01]  /*20a0*/  @P0 MOV R140, R144 ;  /* 0x00000090008c0202 */ /* 0x000fe20000000f00 */
[----:B------:R-:W1:Y:S01]  /*20b0*/  LDC R2, c[0x0][0x3f4] ;  /* 0x0000fd00ff027b82 */ /* 0x000e620000000800 */
[----:B------:R-:W-:-:S05]  /*20c0*/  @P0 MOV R141, R147 ;  /* 0x00000093008d0202 */ /* 0x000fca0000000f00 */
[----:B------:R2:W3:Y:S01]  /*20d0*/  @P0 LDG.E.U8 R140, desc[UR36][R140.64] ;  /* 0x000000248c8c0981 */ /* 0x0004e2000c1e1100 */
[----:B------:R-:W-:Y:S01]  /*20e0*/  IABS R150, R143 ;  /* 0x0000008f00967213 */ /* 0x000fe20000000000 */
[----:B------:R-:W-:Y:S01]  /*20f0*/  BSSY.RECONVERGENT B1, `(.L_x_2873) ;  /* 0x000001e000017945 */ /* 0x000fe20003800200 */
[----:B------:R-:W-:-:S03]  /*2100*/  ISETP.GE.AND P2, PT, R143, RZ, PT ;  /* 0x000000ff8f00720c */ /* 0x000fc60003f46270 */
[----:B------:R-:W-:-:S04]  /*2110*/  IMAD.HI.U32 R3, R145, R150, RZ ;  /* 0x0000009691037227 */ /* 0x000fc800078e00ff */
[----:B------:R-:W-:Y:S01]  /*2120*/  IMAD.MOV R3, RZ, RZ, -R3 ;  /* 0x000000ffff037224 */ /* 0x000fe200078e0a03 */
[----:B-1----:R-:W-:Y:S02]  /*2130*/  IABS R152, R2 ;  /* 0x0000000200987213 */ /* 0x002fe40000000000 */
[----:B------:R-:W-:-:S03]  /*2140*/  ISETP.NE.AND P4, PT, R2, RZ, PT ;  /* 0x000000ff0200720c */ /* 0x000fc60003f85270 */
[----:B------:R-:W-:-:S05]  /*2150*/  IMAD R3, R152, R3, R150 ;  /* 0x0000000398037224 */ /* 0x000fca00078e0296 */
[----:B------:R-:W-:-:S13]  /*2160*/  ISETP.GT.U32.AND P1, PT, R142, R3, PT ;  /* 0x000000038e00720c */ /* 0x000fda0003f24070 */
[----:B------:R-:W-:-:S04]  /*2170*/  @!P1 IADD3 R3, PT, PT, R3, -R152, RZ ;  /* 0x8000009803039210 */ /* 0x000fc80007ffe0ff */
[----:B------:R-:W-:-:S13]  /*2180*/  ISETP.GT.U32.AND P1, PT, R142, R3, PT ;  /* 0x000000038e00720c */ /* 0x000fda0003f24070 */
[----:B------:R-:W-:Y:S02]  /*2190*/  @!P1 IADD3 R3, PT, PT, R3, -R152, RZ ;  /* 0x8000009803039210 */ /* 0x000fe40007ffe0ff */
[----:B------:R-:W-:Y:S02]  /*21a0*/  ISETP.GE.AND P1, PT, R143, R22, PT ;  /* 0x000000168f00720c */ /* 0x000fe40003f26270 */
[----:B--2---:R-:W-:Y:S01]  /*21b0*/  MOV R141, R3 ;  /* 0x00000003008d7202 */ /* 0x004fe20000000f00 */
[----:B------:R-:W-:-:S03]  /*21c0*/  IMAD R3, R2, 0x50, RZ ;  /* 0x0000005002037824 */ /* 0x000fc600078e02ff */
[----:B------:R-:W-:Y:S02]  /*21d0*/  @!P2 IADD3 R141, PT, PT, -R141, RZ, RZ ;  /* 0x000000ff8d8da210 */ /* 0x000fe40007ffe1ff */
[----:B------:R-:W-:-:S05]  /*21e0*/  @!P4 LOP3.LUT R141, RZ, R2, RZ, 0x33, !PT ;  /* 0x00000002ff8dc212 */ /* 0x000fca00078e33ff */
[C---:B------:R-:W-:Y:S01]  /*21f0*/  IMAD.IADD R151, R141.reuse, 0x1, R2 ;  /* 0x000000018d977824 */ /* 0x040fe200078e0202 */
[----:B------:R-:W-:Y:S02]  /*2200*/  SHF.L.U32 R141, R141, 0x3, RZ ;  /* 0x000000038d8d7819 */ /* 0x000fe400000006ff */
[----:B---3--:R-:W-:Y:S01]  /*2210*/  ISETP.NE.AND P3, PT, R140, RZ, P0 ;  /* 0x000000ff8c00720c */ /* 0x008fe20000765270 */
[----:B-----5:R-:W-:-:S12]  /*2220*/  @P1 BRA `(.L_x_2874) ;  /* 0x0000000000281947 */ /* 0x020fd80003800000 */
[----:B------:R-:W-:Y:S02]  /*2230*/  ISETP.GE.AND P2, PT, R141, R3, PT ;  /* 0x000000038d00720c */ /* 0x000fe40003f46270 */
[----:B------:R-:W-:Y:S02]  /*2240*/  CS2R R78, SRZ ;  /* 0x00000000004e7805 */ /* 0x000fe4000001ff00 */
[----:B------:R-:W-:-:S09]  /*2250*/  CS2R R76, SRZ ;  /* 0x00000000004c7805 */ /* 0x000fd2000001ff00 */
[----:B------:R-:W-:Y:S05]  /*2260*/  @P2 BRA `(.L_x_2874) ;  /* 0x0000000000182947 */ /* 0x000fea0003800000 */
[----:B------:R-:W-:-:S05]  /*2270*/  IMAD R76, R21, R2, RZ ;  /* 0x00000002154c7224 */ /* 0x000fca00078e02ff */
[----:B------:R-:W-:-:S04]  /*2280*/  IADD3 R77, P2, PT, R141, R76, RZ ;  /* 0x0000004c8d4d7210 */ /* 0x000fc80007f5e0ff */
[----:B------:R-:W-:Y:S02]  /*2290*/  LEA.HI.X.SX32 R78, R76, RZ, 0x1, P2 ;  /* 0x000000ff4c4e7211 */ /* 0x000fe400010f0eff */
[----:B------:R-:W-:-:S04]  /*22a0*/  LEA R76, P2, R77, UR8, 0x1 ;  /* 0x000000084d4c7c11 */ /* 0x000fc8000f8408ff */
[----:B------:R-:W-:-:S06]  /*22b0*/  LEA.HI.X R77, R77, UR9, R78, 0x1, P2 ;  /* 0x000000094d4d7c11 */ /* 0x000fcc00090f0c4e */
[----:B------:R-:W5:Y:S03]  /*22c0*/  LDG.E.128 R76, desc[UR36][R76.64] ;  /* 0x000000244c4c7981 */ /* 0x000f66000c1e1d00 */
.L_x_2874:
[----:B------:R-:W-:Y:S05]  /*22d0*/  BSYNC.RECONVERGENT B1 ;  /* 0x0000000000017941 */ /* 0x000fea0003800200 */
.L_x_2873:
[----:B------:R-:W-:Y:S04]  /*22e0*/  BSSY.RECONVERGENT B1, `(.L_x_2875) ;  /* 0x000000e000017945 */ /* 0x000fe80003800200 */
[----:B------:R-:W-:Y:S05]  /*22f0*/  @P1 BRA `(.L_x_2876) ;  /* 0x0000000000301947 */ /* 0x000fea0003800000 */
[----:B------:R-:W-:Y:S02]  /*2300*/  SHF.L.U32 R140, R151, 0x3, RZ ;  /* 0x00000003978c7819 */ /* 0x000fe400000006ff */
[----:B------:R-:W-:Y:S02]  /*2310*/  CS2R R82, SRZ ;  /* 0x0000000000527805 */ /* 0x000fe4000001ff00 */
[----:B------:R-:W-:Y:S02]  /*2320*/  CS2R R80, SRZ ;  /* 0x0000000000507805 */ /* 0x000fe4000001ff00 */
[----:B------:R-:W-:-:S13]  /*2330*/  ISETP.GE.AND P2, PT, R140, R3, PT ;  /* 0x000000038c00720c */ /* 0x000fda0003f46270 */
[----:B------:R-:W-:Y:S05]  /*2340*/  @P2 BRA `(.L_x_2876) ;  /* 0x00000000001c2947 */ /* 0x000fea0003800000 */
[----:B------:R-:W-:Y:S01]  /*2350*/  IMAD R81, R21, R2, RZ ;  /* 0x0000000215517224 */ /* 0x000fe200078e02ff */
[----:B------:R-:W-:-:S04]  /*2360*/  SHF.R.S32.HI R80, RZ, 0x1f, R140 ;  /* 0x0000001fff507819 */ /* 0x000fc8000001148c */
[----:B------:R-:W-:-:S04]  /*2370*/  IADD3 R140, P2, PT, R81, R140, RZ ;  /* 0x0000008c518c7210 */ /* 0x000fc80007f5e0ff */
[----:B------:R-:W-:Y:S02]  /*2380*/  LEA.HI.X.SX32 R81, R81, R80, 0x1, P2 ;  /* 0x0000005051517211 */ /* 0x000fe400010f0eff */
[----:B------:R-:W-:-:S04]  /*2390*/  LEA R80, P2, R140, UR8, 0x1 ;  /* 0x000000088c507c11 */ /* 0x000fc8000f8408ff */
[----:B------:R-:W-:-:S06]  /*23a0*/  LEA.HI.X R81, R140, UR9, R81, 0x1, P2 ;  /* 0x000000098c517c11 */ /* 0x000fcc00090f0c51 */
[----:B------:R-:W5:Y:S03]  /*23b0*/  LDG.E.128 R80, desc[UR36][R80.64] ;  /* 0x0000002450507981 */ /* 0x000f66000c1e1d00 */
.L_x_2876:
[----:B------:R-:W-:Y:S05]  /*23c0*/  BSYNC.RECONVERGENT B1 ;  /* 0x0000000000017941 */ /* 0x000fea0003800200 */
.L_x_2875:
[----:B------:R-:W-:Y:S04]  /*23d0*/  BSSY.RECONVERGENT B1, `(.L_x_2877) ;  /* 0x000000e000017945 */ /* 0x000fe80003800200 */
[----:B------:R-:W-:Y:S05]  /*23e0*/  @P1 BRA `(.L_x_2878) ;  /* 0x0000000000301947 */ /* 0x000fea0003800000 */
[----:B------:R-:W-:Y:S02]  /*23f0*/  LEA R140, R2, R141, 0x4 ;  /* 0x0000008d028c7211 */ /* 0x000fe400078e20ff */
        /* <DEDUP_REMOVED lines=11> */
.L_x_2878:
[----:B------:R-:W-:Y:S05]  /*24b0*/  BSYNC.RECONVERGENT B1 ;  /* 0x0000000000017941 */ /* 0x000fea0003800200 */
.L_x_2877:
[----:B------:R-:W-:Y:S04]  /*24c0*/  BSSY.RECONVERGENT B1, `(.L_x_2879) ;  /* 0x000000f000017945 */ /* 0x000fe80003800200 */
[----:B------:R-:W-:Y:S05]  /*24d0*/  @P1 BRA `(.L_x_2880) ;  /* 0x0000000000341947 */ /* 0x000fea0003800000 */
[----:B------:R-:W-:Y:S02]  /*24e0*/  LEA R88, R2, R151, 0x1 ;  /* 0x0000009702587211 */ /* 0x000fe400078e08ff */
[----:B------:R-:W-:-:S03]  /*24f0*/  CS2R R90, SRZ ;  /* 0x00000000005a7805 */ /* 0x000fc6000001ff00 */
[----:B------:R-:W-:Y:S01]  /*2500*/  IMAD.SHL.U32 R140, R88, 0x8, RZ ;  /* 0x00000008588c7824 */ /* 0x000fe200078e00ff */
[----:B------:R-:W-:-:S04]  /*2510*/  CS2R R88, SRZ ;  /* 0x0000000000587805 */ /* 0x000fc8000001ff00 */
        /* <DEDUP_REMOVED lines=9> */
.L_x_2880:
[----:B------:R-:W-:Y:S05]  /*25b0*/  BSYNC.RECONVERGENT B1 ;  /* 0x0000000000017941 */ /* 0x000fea0003800200 */
.L_x_2879:
[----:B------:R-:W-:Y:S01]  /*25c0*/  BSSY.RECONVERGENT B1, `(.L_x_2881) ;  /* 0x000000f000017945 */ /* 0x000fe20003800200 */
[----:B------:R-:W-:-:S03]  /*25d0*/  LEA R151, R2, R151, 0x2 ;  /* 0x0000009702977211 */ /* 0x000fc600078e10ff */
        /* <DEDUP_REMOVED lines=13> */
.L_x_2882:
[----:B------:R-:W-:Y:S05]  /*26b0*/  BSYNC.RECONVERGENT B1 ;  /* 0x0000000000017941 */ /* 0x000fea0003800200 */
.L_x_2881:
        /* <DEDUP_REMOVED lines=14> */
.L_x_2884:
[----:B------:R-:W-:Y:S05]  /*27a0*/  BSYNC.RECONVERGENT B1 ;  /* 0x0000000000017941 */ /* 0x000fea0003800200 */
.L_x_2883:
        /* <DEDUP_REMOVED lines=15> */
.L_x_2886:
[----:B------:R-:W-:Y:S05]  /*28a0*/  BSYNC.RECONVERGENT B1 ;  /* 0x0000000000017941 */ /* 0x000fea0003800200 */
.L_x_2885:
[----:B------:R-:W-:Y:S01]  /*28b0*/  BSSY.RECONVERGENT B1, `(.L_x_2887) ;  /* 0x000000f000017945 */ /* 0x000fe20003800200 */
[----:B------:R-:W-:-:S03]  /*28c0*/  IADD3 R151, PT, PT, R151, R2, RZ ;  /* 0x0000000297977210 */ /* 0x000fc60007ffe0ff */
        /* <DEDUP_REMOVED lines=13> */
.L_x_2888:
[----:B------:R-:W-:Y:S05]  /*29a0*/  BSYNC.RECONVERGENT B1 ;  /* 0x0000000000017941 */ /* 0x000fea0003800200 */
.L_x_2887:
[----:B------:R-:W-:Y:S01]  /*29b0*/  BSSY.RECONVERGENT B1, `(.L_x_2889) ;  /* 0x000000f000017945 */ /* 0x000fe20003800200 */
[C---:B------:R-:W-:Y:S02]  /*29c0*/  LEA R151, R2.reuse, R151, 0x1 ;  /* 0x0000009702977211 */ /* 0x040fe400078e08ff */
[----:B------:R-:W-:Y:S01]  /*29d0*/  LEA R140, R2, R141, 0x6 ;  /* 0x0000008d028c7211 */ /* 0x000fe200078e30ff */
[----:B------:R-:W-:Y:S06]  /*29e0*/  @P1 BRA `(.L_x_2890) ;  /* 0x00000000002c1947 */ /* 0x000fec0003800000 */
[----:B------:R-:W-:Y:S02]  /*29f0*/  ISETP.GE.AND P2, PT, R140, R3, PT ;  /* 0x000000038c00720c */ /* 0x000fe40003f46270 */
[----:B------:R-:W-:Y:S02]  /*2a00*/  CS2R R110, SRZ ;  /* 0x00000000006e7805 */ /* 0x000fe4000001ff00 */
[----:B------:R-:W-:-:S09]  /*2a10*/  CS2R R108, SRZ ;  /* 0x00000000006c7805 */ /* 0x000fd2000001ff00 */
        /* <DEDUP_REMOVED lines=8> */
.L_x_2890:
[----:B------:R-:W-:Y:S05]  /*2aa0*/  BSYNC.RECONVERGENT B1 ;  /* 0x0000000000017941 */ /* 0x000fea0003800200 */
.L_x_2889:
[----:B------:R-:W-:Y:S01]  /*2ab0*/  BSSY.RECONVERGENT B1, `(.L_x_2891) ;  /* 0x000000f000017945 */ /* 0x000fe20003800200 */
[----:B------:R-:W-:-:S03]  /*2ac0*/  IMAD.IADD R141, R151, 0x1, R2 ;  /* 0x00000001978d7824 */ /* 0x000fc600078e0202 */
        /* <DEDUP_REMOVED lines=13> */
.L_x_2892:
[----:B------:R-:W-:Y:S05]  /*2ba0*/  BSYNC.RECONVERGENT B1 ;  /* 0x0000000000017941 */ /* 0x000fea0003800200 */
.L_x_2891:
        /* <DEDUP_REMOVED lines=15> */
.L_x_2894:
[----:B------:R-:W-:Y:S05]  /*2ca0*/  BSYNC.RECONVERGENT B1 ;  /* 0x0000000000017941 */ /* 0x000fea0003800200 */
.L_x_2893:
        /* <DEDUP_REMOVED lines=15> */
.L_x_2896:
[----:B------:R-:W-:Y:S05]  /*2da0*/  BSYNC.RECONVERGENT B1 ;  /* 0x0000000000017941 */ /* 0x000fea0003800200 */
.L_x_2895:
        /* <DEDUP_REMOVED lines=15> */
.L_x_2898:
[----:B------:R-:W-:Y:S05]  /*2ea0*/  BSYNC.RECONVERGENT B1 ;  /* 0x0000000000017941 */ /* 0x000fea0003800200 */
.L_x_2897:
        /* <DEDUP_REMOVED lines=15> */
.L_x_2900:
[----:B------:R-:W-:Y:S05]  /*2fa0*/  BSYNC.RECONVERGENT B1 ;  /* 0x0000000000017941 */ /* 0x000fea0003800200 */
.L_x_2899:
[----:B------:R-:W-:Y:S04]  /*2fb0*/  BSSY.RECONVERGENT B1, `(.L_x_2901) ;  /* 0x000000e000017945 */ /* 0x000fe80003800200 */
        /* <DEDUP_REMOVED lines=13> */
.L_x_2902:
[----:B------:R-:W-:Y:S05]  /*3090*/  BSYNC.RECONVERGENT B1 ;  /* 0x0000000000017941 */ /* 0x000fea0003800200 */
.L_x_2901:
[----:B------:R-:W-:Y:S04]  /*30a0*/  BSSY.RECONVERGENT B1, `(.L_x_2903) ;  /* 0x000000f000017945 */ /* 0x000fe80003800200 */
[----:B------:R-:W-:Y:S05]  /*30b0*/  @P1 BRA `(.L_x_2904) ;  /* 0x0000000000341947 */ /* 0x000fea0003800000 */
[----:B------:R-:W-:Y:S02]  /*30c0*/  IADD3 R136, PT, PT, R141, R2, RZ ;  /* 0x000000028d887210 */ /* 0x000fe40007ffe0ff */
[----:B------:R-:W-:Y:S02]  /*30d0*/  CS2R R138, SRZ ;  /* 0x00000000008a7805 */ /* 0x000fe4000001ff00 */
[----:B------:R-:W-:Y:S02]  /*30e0*/  SHF.L.U32 R140, R136, 0x3, RZ ;  /* 0x00000003888c7819 */ /* 0x000fe400000006ff */
        /* <DEDUP_REMOVED lines=10> */
.L_x_2904:
[----:B------:R-:W-:Y:S05]  /*3190*/  BSYNC.RECONVERGENT B1 ;  /* 0x0000000000017941 */ /* 0x000fea0003800200 */
.L_x_2903:
[----:B------:R-:W-:Y:S04]  /*31a0*/  BSSY.RECONVERGENT B1, `(.L_x_2905) ;  /* 0x0000061000017945 */ /* 0x000fe80003800200 */
[----:B------:R-:W-:Y:S05]  /*31b0*/  @P1 BRA `(.L_x_2906) ;  /* 0x00000004007c1947 */ /* 0x000fea0003800000 */
[----:B------:R-:W-:Y:S02]  /*31c0*/  ISETP.NE.U32.AND P1, PT, RZ, UR10, PT ;  /* 0x0000000aff007c0c */ /* 0x000fe4000bf25070 */
[----:B------:R-:W-:Y:S02]  /*31d0*/  ISETP.NE.U32.AND P2, PT, RZ, UR14, PT ;  /* 0x0000000eff007c0c */ /* 0x000fe4000bf45070 */
[----:B------:R-:W-:Y:S02]  /*31e0*/  ISETP.NE.AND.EX P1, PT, RZ, UR11, PT, P1 ;  /* 0x0000000bff007c0c */ /* 0x000fe4000bf25310 */
[----:B------:R-:W-:-:S11]  /*31f0*/  ISETP.NE.AND.EX P2, PT, RZ, UR15, PT, P2 ;  /* 0x0000000fff007c0c */ /* 0x000fd6000bf45320 */
[----:B------:R-:W1:Y:S01]  /*3200*/  @P1 S2R R151, SR_CTAID.X ;  /* 0x0000000000971919 */ /* 0x000e620000002500 */
[----:B------:R-:W1:Y:S08]  /*3210*/  @P1 LDC.64 R2, c[0x0][0x448] ;  /* 0x00011200ff021b82 */ /* 0x000e700000000a00 */
[----:B------:R-:W2:Y:S08]  /*3220*/  @P2 LDC.64 R140, c[0x0][0x438] ;  /* 0x00010e00ff8c2b82 */ /* 0x000eb00000000a00 */
[----:B------:R-:W3:Y:S01]  /*3230*/  @P1 LDC R152, c[0x0][0x430] ;  /* 0x00010c00ff981b82 */ /* 0x000ee20000000800 */
[----:B-1----:R-:W-:-:S07]  /*3240*/  @P1 IMAD.WIDE.U32 R2, R151, 0x2, R2 ;  /* 0x0000000297021825 */ /* 0x002fce00078e0002 */
[----:B------:R-:W3:Y:S01]  /*3250*/  @P1 LDC R151, c[0x0][0x408] ;  /* 0x00010200ff971b82 */ /* 0x000ee20000000800 */
[----:B--2---:R-:W-:Y:S01]  /*3260*/  @P2 IMAD.WIDE R140, R149, 0x2, R140 ;  /* 0x00000002958c2825 */ /* 0x004fe200078e028c */
[----:B------:R1:W2:Y:S05]  /*3270*/  @P1 LDG.E.U16 R2, desc[UR36][R2.64] ;  /* 0x0000002402021981 */ /* 0x0002aa000c1e1500 */
[----:B------:R4:W2:Y:S01]  /*3280*/  @P2 LDG.E.U16 R140, desc[UR36][R140.64] ;  /* 0x000000248c8c2981 */ /* 0x0008a2000c1e1500 */
[----:B-1---5:R-:W-:-:S04]  /*3290*/  HMUL2 R3, R4, R76 ;  /* 0x0000004c04037232 */ /* 0x022fc80000000000 */
[----:B------:R-:W-:-:S04]  /*32a0*/  HFMA2 R3, R8, R80, R3 ;  /* 0x0000005008037231 */ /* 0x000fc80000000003 */
[----:B------:R-:W-:-:S04]  /*32b0*/  HFMA2 R3, R12, R84, R3 ;  /* 0x000000540c037231 */ /* 0x000fc80000000003 */
[----:B------:R-:W-:Y:S02]  /*32c0*/  HFMA2 R3, R24, R88, R3 ;  /* 0x0000005818037231 */ /* 0x000fe40000000003 */
[----:B----4-:R-:W-:Y:S02]  /*32d0*/  HFMA2 R141, R5, R77, -RZ ;  /* 0x0000004d058d7231 */ /* 0x010fe400001000ff */
[----:B------:R-:W-:-:S04]  /*32e0*/  HFMA2 R3, R28, R92, R3 ;  /* 0x0000005c1c037231 */ /* 0x000fc80000000003 */
[----:B0-----:R-:W-:Y:S02]  /*32f0*/  HFMA2 R3, R32, R96, R3 ;  /* 0x0000006020037231 */ /* 0x001fe40000000003 */
        /* <DEDUP_REMOVED lines=60> */
[----:B---3--:R-:W-:-:S04]  /*36c0*/  @P1 IADD3 R150, PT, PT, R152, R151, RZ ;  /* 0x0000009798961210 */ /* 0x008fc80007ffe0ff */
[----:B------:R-:W-:Y:S01]  /*36d0*/  @P1 ISETP.GE.AND P4, PT, R143, R150, PT ;  /* 0x000000968f00120c */ /* 0x000fe20003f86270 */
[--C-:B------:R-:W-:Y:S02]  /*36e0*/  HADD2.F32 R141, -RZ, R3.reuse.H0_H0 ;  /* 0x20000003ff8d7230 */ /* 0x100fe40000004100 */
[----:B------:R-:W-:Y:S01]  /*36f0*/  HADD2.F32 R150, -RZ, R3.H1_H1 ;  /* 0x30000003ff967230 */ /* 0x000fe20000004100 */
[----:B------:R-:W-:-:S04]  /*3700*/  @P1 SEL R3, R16, RZ, !P4 ;  /* 0x000000ff10031207 */ /* 0x000fc80006000000 */
[----:B------:R-:W-:Y:S01]  /*3710*/  FADD.FTZ R141, R141, R150 ;  /* 0x000000968d8d7221 */ /* 0x000fe20000010000 */
[----:B------:R-:W-:-:S03]  /*3720*/  @P1 IADD3 R3, PT, PT, R143, R3, -R22 ;  /* 0x000000038f031210 */ /* 0x000fc60007ffe816 */
[----:B------:R-:W-:Y:S01]  /*3730*/  FMUL.FTZ R141, R141, UR13 ;  /* 0x0000000d8d8d7c20 */ /* 0x000fe20008410000 */
[----:B--2---:R-:W-:Y:S02]  /*3740*/  @P1 HADD2.F32 R150, -RZ, R2.H0_H0 ;  /* 0x20000002ff961230 */ /* 0x004fe40000004100 */
[----:B------:R-:W-:Y:S01]  /*3750*/  @P2 HADD2.F32 R140, -RZ, R140.H0_H0 ;  /* 0x2000008cff8c2230 */ /* 0x000fe20000004100 */
[----:B------:R-:W-:-:S04]  /*3760*/  @P1 I2FP.F32.S32 R2, R3 ;  /* 0x0000000300021245 */ /* 0x000fc80000201400 */
[----:B------:R-:W-:-:S04]  /*3770*/  @P2 FADD.FTZ R141, R141, R140 ;  /* 0x0000008c8d8d2221 */ /* 0x000fc80000010000 */
[----:B------:R-:W-:-:S05]  /*3780*/  @P1 FFMA.FTZ R141, R2, R150, R141 ;  /* 0x00000096028d1223 */ /* 0x000fca000001008d */
[----:B------:R1:W-:Y:S01]  /*3790*/  STS [R148], R141 ;  /* 0x0000008d94007388 */ /* 0x0003e20000000800 */
[----:B------:R-:W-:-:S07]  /*37a0*/  @!P3 FMNMX.FTZ R20, R20, R141, !PT ;  /* 0x0000008d1414b209 */ /* 0x000fce0007810000 */
.L_x_2906:
[----:B------:R-:W-:Y:S05]  /*37b0*/  BSYNC.RECONVERGENT B1 ;  /* 0x0000000000017941 */ /* 0x000fea0003800200 */
.L_x_2905:
[----:B------:R-:W-:Y:S01]  /*37c0*/  IADD3 R143, PT, PT, R143, 0x100, RZ ;  /* 0x000001008f8f7810 */ /* 0x000fe20007ffe0ff */
[----:B-1----:R-:W-:Y:S01]  /*37d0*/  VIADD R148, R148, 0x400 ;  /* 0x0000040094947836 */ /* 0x002fe20000000000 */
[----:B------:R-:W-:Y:S02]  /*37e0*/  IADD3 R144, P2, PT, R144, 0x100, RZ ;  /* 0x0000010090907810 */ /* 0x000fe40007f5e0ff */
[----:B------:R-:W-:Y:S02]  /*37f0*/  ISETP.GE.AND P1, PT, R143, R146, PT ;  /* 0x000000928f00720c */ /* 0x000fe40003f26270 */
[----:B------:R-:W-:Y:S02]  /*3800*/  IADD3 R149, PT, PT, R149, 0x100, RZ ;  /* 0x0000010095957810 */ /* 0x000fe40007ffe0ff */
[----:B------:R-:W-:-:S09]  /*3810*/  IADD3.X R147, PT, PT, RZ, R147, RZ, P2, !PT ;  /* 0x00000093ff937210 */ /* 0x000fd200017fe4ff */
[----:B------:R-:W-:Y:S05]  /*3820*/  @!P1 BRA `(.L_x_2907) ;  /* 0xffffffe8001c9947 */ /* 0x000fea000383ffff */
.L_x_2872:
[----:B-1----:R-:W-:Y:S05]  /*3830*/  BSYNC.RECONVERGENT B0 ;  /* 0x0000000000007941 */ /* 0x002fea0003800200 */
.L_x_2871:
[----:B------:R-:W1:Y:S01]  /*3840*/  SHFL.BFLY PT, R3, R20, 0x10, 0x1f ;  /* 0x0e001f0014037f89 */ /* 0x000e6200000e0000 */
[----:B------:R-:W4:Y:S01]  /*3850*/  S2UR UR6, SR_CgaCtaId ;  /* 0x00000000000679c3 */ /* 0x000f220000008800 */
[----:B------:R-:W-:Y:S01]  /*3860*/  UMOV UR5, 0x400 ;  /* 0x0000040000057882 */ /* 0x000fe20000000000 */
[----:B------:R-:W-:Y:S01]  /*3870*/  MOV R10, 0xff7fffff ;  /* 0xff7fffff000a7802 */ /* 0x000fe20000000f00 */
[----:B------:R-:W-:Y:S01]  /*3880*/  BSSY.RECONVERGENT B0, `(.L_x_2908) ;  /* 0x0000184000007945 */ /* 0x000fe20003800200 */
[----:B-1----:R-:W-:Y:S01]  /*3890*/  FMNMX.FTZ R3, R3, R20, !PT ;  /* 0x0000001403037209 */ /* 0x002fe20007810000 */
[----:B----4-:R-:W-:-:S04]  /*38a0*/  ULEA UR4, UR6, UR5, 0x18 ;  /* 0x0000000506047291 */ /* 0x010fc8000f8ec0ff */
[----:B------:R-:W1:Y:S02]  /*38b0*/  SHFL.BFLY PT, R2, R3, 0x8, 0x1f ;  /* 0x0d001f0003027f89 */ /* 0x000e6400000e0000 */
[----:B-1----:R-:W-:Y:S02]  /*38c0*/  FMNMX.FTZ R4, R3, R2, !PT ;  /* 0x0000000203047209 */ /* 0x002fe40007810000 */
[----:B------:R-:W1:Y:S03]  /*38d0*/  S2R R2, SR_TID.X ;  /* 0x0000000000027919 */ /* 0x000e660000002100 */
[----:B------:R-:W4:Y:S02]  /*38e0*/  SHFL.BFLY PT, R5, R4, 0x4, 0x1f ;  /* 0x0c801f0004057f89 */ /* 0x000f2400000e0000 */
[----:B----4-:R-:W-:Y:S02]  /*38f0*/  FMNMX.FTZ R7, R4, R5, !PT ;  /* 0x0000000504077209 */ /* 0x010fe40007810000 */
[----:B-1----:R-:W-:-:S03]  /*3900*/  LEA.HI R5, R2, UR4, RZ, 0x1d ;  /* 0x0000000402057c11 */ /* 0x002fc6000f8fe8ff */
[----:B------:R-:W1:Y:S02]  /*3910*/  SHFL.BFLY PT, R6, R7, 0x2, 0x1f ;  /* 0x0c401f0007067f89 */ /* 0x000e6400000e0000 */
[----:B-1----:R-:W-:Y:S02]  /*3920*/  FMNMX.FTZ R8, R7, R6, !PT ;  /* 0x0000000607087209 */ /* 0x002fe40007810000 */
[----:B------:R-:W-:-:S03]  /*3930*/  LOP3.LUT P0, R6, R2, 0x1f, RZ, 0xc0, !PT ;  /* 0x0000001f02067812 */ /* 0x000fc6000780c0ff */
[----:B------:R-:W1:Y:S01]  /*3940*/  SHFL.BFLY PT, R9, R8, 0x1, 0x1f ;  /* 0x0c201f0008097f89 */ /* 0x000e6200000e0000 */
[C---:B------:R-:W-:Y:S02]  /*3950*/  ISETP.GT.U32.AND P1, PT, R6.reuse, 0x7, PT ;  /* 0x000000070600780c */ /* 0x040fe40003f24070 */
[----:B------:R-:W-:Y:S02]  /*3960*/  LEA R7, R6, UR4, 0x2 ;  /* 0x0000000406077c11 */ /* 0x000fe4000f8e10ff */
[----:B-1----:R-:W-:Y:S01]  /*3970*/  FMNMX.FTZ R14, R8, R9, !PT ;  /* 0x00000009080e7209 */ /* 0x002fe20007810000 */
[----:B------:R-:W-:-:S04]  /*3980*/  HFMA2 R9, -RZ, RZ, 0, 0 ;  /* 0x00000000ff097431 */ /* 0x000fc800000001ff */
[----:B------:R-:W-:Y:S01]  /*3990*/  @!P0 STS [R5], R14 ;  /* 0x0000000e05008388 */ /* 0x000fe20000000800 */
[----:B------:R-:W-:Y:S06]  /*39a0*/  BAR.SYNC.DEFER_BLOCKING 0x0 ;  /* 0x0000000000007b1d */ /* 0x000fec0000010000 */
[----:B------:R-:W1:Y:S04]  /*39b0*/  @!P1 LDS R10, [R7] ;  /* 0x00000000070a9984 */ /* 0x000e680000000800 */
[----:B-1----:R-:W1:Y:S02]  /*39c0*/  SHFL.BFLY PT, R3, R10, 0x4, 0x1f ;  /* 0x0c801f000a037f89 */ /* 0x002e6400000e0000 */
[----:B-1----:R-:W-:-:S05]  /*39d0*/  FMNMX.FTZ R11, R3, R10, !PT ;  /* 0x0000000a030b7209 */ /* 0x002fca0007810000 */
[----:B------:R-:W1:Y:S02]  /*39e0*/  SHFL.BFLY PT, R4, R11, 0x2, 0x1f ;  /* 0x0c401f000b047f89 */ /* 0x000e6400000e0000 */
[----:B-1----:R-:W-:Y:S01]  /*39f0*/  FMNMX.FTZ R12, R11, R4, !PT ;  /* 0x000000040b0c7209 */ /* 0x002fe20007810000 */
[----:B------:R-:W-:-:S04]  /*3a00*/  VIADD R4, R22, 0x1 ;  /* 0x0000000116047836 */ /* 0x000fc80000000000 */
[----:B------:R-:W1:Y:S02]  /*3a10*/  SHFL.BFLY PT, R3, R12, 0x1, 0x1f ;  /* 0x0c201f000c037f89 */ /* 0x000e6400000e0000 */
[----:B-1----:R-:W-:Y:S02]  /*3a20*/  FMNMX.FTZ R8, R12, R3, !PT ;  /* 0x000000030c087209 */ /* 0x002fe40007810000 */
[----:B------:R-:W-:-:S04]  /*3a30*/  IADD3 R3, PT, PT, R17, R2, RZ ;  /* 0x0000000211037210 */ /* 0x000fc80007ffe0ff */
[----:B------:R-:W-:Y:S01]  /*3a40*/  ISETP.GT.AND P0, PT, R3, R22, PT ;  /* 0x000000160300720c */ /* 0x000fe20003f04270 */
[----:B------:R-:W1:-:S12]  /*3a50*/  SHFL.IDX PT, R8, R8, RZ, 0x1f ;  /* 0x00001fff08087589 */ /* 0x000e5800000e0000 */
[----:B------:R-:W-:Y:S05]  /*3a60*/  @P0 BRA `(.L_x_2909) ;  /* 0x0000001400940947 */ /* 0x000fea0003800000 */
[----:B------:R-:W4:Y:S02]  /*3a70*/  LDC.64 R10, c[0x0][0x420] ;  /* 0x00010800ff0a7b82 */ /* 0x000f240000000a00 */
[----:B----4-:R-:W-:-:S04]  /*3a80*/  ISETP.NE.U32.AND P0, PT, R10, RZ, PT ;  /* 0x000000ff0a00720c */ /* 0x010fc80003f05070 */
        /* <DEDUP_REMOVED lines=13> */
[----:B------:R-:W-:Y:S01]  /*3b60*/  LEA.HI R9, R11, 0x1, RZ, 0x18 ;  /* 0x000000010b097811 */ /* 0x000fe200078fc0ff */
[----:B------:R-:W-:Y:S02]  /*3b70*/  IMAD.MOV.U32 R10, RZ, RZ, R3 ;  /* 0x000000ffff0a7224 */ /* 0x000fe400078e0003 */
[----:B------:R-:W-:Y:S01]  /*3b80*/  ULEA UR4, UR6, UR4, 0x18 ;  /* 0x0000000406047291 */ /* 0x000fe2000f8ec0ff */
[----:B------:R-:W-:Y:S01]  /*3b90*/  LOP3.LUT R11, R9, 0x3, RZ, 0xc0, !PT ;  /* 0x00000003090b7812 */ /* 0x000fe200078ec0ff */
[----:B------:R-:W-:-:S03]  /*3ba0*/  HFMA2 R9, -RZ, RZ, 0, 0 ;  /* 0x00000000ff097431 */ /* 0x000fc600000001ff */
[----:B------:R-:W-:Y:S02]  /*3bb0*/  IADD3 R12, PT, PT, -R11, RZ, RZ ;  /* 0x000000ff0b0c7210 */ /* 0x000fe40007ffe1ff */
[----:B------:R-:W-:-:S07]  /*3bc0*/  LEA R11, R2, UR4, 0x2 ;  /* 0x00000004020b7c11 */ /* 0x000fce000f8e10ff */
.L_x_2913:
[----:B------:R-:W1:Y:S01]  /*3bd0*/  LDS R13, [R11] ;  /* 0x000000000b0d7984 */ /* 0x000e620000000800 */
[----:B------:R-:W-:Y:S02]  /*3be0*/  IADD3 R12, PT, PT, R12, 0x1, RZ ;  /* 0x000000010c0c7810 */ /* 0x000fe40007ffe0ff */
[----:B------:R-:W-:Y:S02]  /*3bf0*/  IADD3 R10, PT, PT, R10, 0x100, RZ ;  /* 0x000001000a0a7810 */ /* 0x000fe40007ffe0ff */
[----:B------:R-:W-:Y:S01]  /*3c00*/  ISETP.NE.AND P0, PT, R12, RZ, PT ;  /* 0x000000ff0c00720c */ /* 0x000fe20003f05270 */
[----:B-1----:R-:W-:-:S04]  /*3c10*/  FADD.FTZ R13, -R8, R13 ;  /* 0x0000000d080d7221 */ /* 0x002fc80000010100 */
[----:B------:R-:W-:-:S04]  /*3c20*/  FMUL.FTZ R13, R13, 1.4426950216293334961 ;  /* 0x3fb8aa3b0d0d7820 */ /* 0x000fc80000410000 */
[----:B------:R-:W1:Y:S02]  /*3c30*/  MUFU.EX2 R14, R13 ;  /* 0x0000000d000e7308 */ /* 0x000e640000000800 */
[----:B-1----:R1:W-:Y:S01]  /*3c40*/  STS [R11], R14 ;  /* 0x0000000e0b007388 */ /* 0x0023e20000000800 */
[----:B------:R-:W-:Y:S01]  /*3c50*/  FADD.FTZ R9, R14, R9 ;  /* 0x000000090e097221 */ /* 0x000fe20000010000 */
[----:B-1----:R-:W-:Y:S01]  /*3c60*/  IADD3 R11, PT, PT, R11, 0x400, RZ ;  /* 0x000004000b0b7810 */ /* 0x002fe20007ffe0ff */
[----:B------:R-:W-:Y:S06]  /*3c70*/  @P0 BRA `(.L_x_2913) ;  /* 0xfffffffc00d40947 */ /* 0x000fec000383ffff */
.L_x_2912:
[----:B------:R-:W-:Y:S05]  /*3c80*/  BSYNC.RECONVERGENT B1 ;  /* 0x0000000000017941 */ /* 0x000fea0003800200 */
.L_x_2911:
[----:B------:R-:W-:Y:S05]  /*3c90*/  @!P1 BRA `(.L_x_2909) ;  /* 0x0000001400089947 */ /* 0x000fea0003800000 */
[----:B------:R-:W-:Y:S01]  /*3ca0*/  UIADD3 UR4, UPT, UPT, UR5, 0x140, URZ ;  /* 0x0000014005047890 */ /* 0x000fe2000fffe0ff */
[----:B------:R-:W-:-:S03]  /*3cb0*/  IMAD.SHL.U32 R11, R17, 0x4, RZ ;  /* 0x00000004110b7824 */ /* 0x000fc600078e00ff */
[----:B------:R-:W-:Y:S02]  /*3cc0*/  ULEA UR4, UR6, UR4, 0x18 ;  /* 0x0000000406047291 */ /* 0x000fe4000f8ec0ff */
[----:B------:R-:W-:-:S07]  /*3cd0*/  LEA R11, R10, -R11, 0x2 ;  /* 0x8000000b0a0b7211 */ /* 0x000fce00078e10ff */
[----:B------:R-:W1:Y:S04]  /*3ce0*/  LDS R13, [R11+UR4] ;  /* 0x000000040b0d7984 */ /* 0x000e680008000800 */
[----:B------:R-:W4:Y:S04]  /*3cf0*/  LDS R15, [R11+UR4+0x400] ;  /* 0x000400040b0f7984 */ /* 0x000f280008000800 */
[----:B------:R-:W0:Y:S04]  /*3d00*/  LDS R25, [R11+UR4+0x800] ;  /* 0x000800040b197984 */ /* 0x000e280008000800 */
[----:B---3--:R-:W3:Y:S01]  /*3d10*/  LDS R27, [R11+UR4+0xc00] ;  /* 0x000c00040b1b7984 */ /* 0x008ee20008000800 */
[----:B-1----:R-:W-:-:S04]  /*3d20*/  FADD.FTZ R13, -R8, R13 ;  /* 0x0000000d080d7221 */ /* 0x002fc80000010100 */
[----:B------:R-:W-:Y:S01]  /*3d30*/  FMUL.FTZ R13, R13, 1.4426950216293334961 ;  /* 0x3fb8aa3b0d0d7820 */ /* 0x000fe20000410000 */
[----:B----4-:R-:W-:-:S03]  /*3d40*/  FADD.FTZ R15, -R8, R15 ;  /* 0x0000000f080f7221 */ /* 0x010fc60000010100 */
[----:B------:R1:W4:Y:S01]  /*3d50*/  MUFU.EX2 R12, R13 ;  /* 0x0000000d000c7308 */ /* 0x0003220000000800 */
[----:B------:R-:W-:Y:S01]  /*3d60*/  FMUL.FTZ R15, R15, 1.4426950216293334961 ;  /* 0x3fb8aa3b0f0f7820 */ /* 0x000fe20000410000 */
[C---:B0-----:R-:W-:Y:S01]  /*3d70*/  FADD.FTZ R25, -R8.reuse, R25 ;  /* 0x0000001908197221 */ /* 0x041fe20000010100 */
[----:B---3--:R-:W-:-:S03]  /*3d80*/  FADD.FTZ R27, -R8, R27 ;  /* 0x0000001b081b7221 */ /* 0x008fc60000010100 */
[----:B------:R-:W-:Y:S02]  /*3d90*/  FMUL.FTZ R25, R25, 1.4426950216293334961 ;  /* 0x3fb8aa3b19197820 */ /* 0x000fe40000410000 */
[----:B------:R-:W0:Y:S01]  /*3da0*/  MUFU.EX2 R14, R15 ;  /* 0x0000000f000e7308 */ /* 0x000e220000000800 */
[----:B------:R-:W-:Y:S01]  /*3db0*/  FMUL.FTZ R27, R27, 1.4426950216293334961 ;  /* 0x3fb8aa3b1b1b7820 */ /* 0x000fe20000410000 */
[----:B-1----:R-:W-:Y:S02]  /*3dc0*/  IADD3 R13, PT, PT, R10, 0x400, RZ ;  /* 0x000004000a0d7810 */ /* 0x002fe40007ffe0ff */
[----:B------:R-:W-:Y:S02]  /*3dd0*/  IADD3 R10, PT, PT, R11, UR4, RZ ;  /* 0x000000040b0a7c10 */ /* 0x000fe4000fffe0ff */
[----:B------:R-:W-:Y:S02]  /*3de0*/  ISETP.GT.AND P0, PT, R13, R22, PT ;  /* 0x000000160d00720c */ /* 0x000fe40003f04270 */
[----:B-----5:R-:W1:Y:S01]  /*3df0*/  MUFU.EX2 R16, R25 ;  /* 0x0000001900107308 */ /* 0x020e620000000800 */
[----:B----4-:R-:W-:Y:S01]  /*3e00*/  FADD.FTZ R9, R9, R12 ;  /* 0x0000000c09097221 */ /* 0x010fe20000010000 */
[----:B------:R4:W-:Y:S06]  /*3e10*/  STS [R11+UR4], R12 ;  /* 0x0000000c0b007988 */ /* 0x0009ec0008000804 */
[----:B------:R-:W3:Y:S01]  /*3e20*/  MUFU.EX2 R20, R27 ;  /* 0x0000001b00147308 */ /* 0x000ee20000000800 */
[----:B0-----:R-:W-:Y:S01]  /*3e30*/  FADD.FTZ R9, R9, R14 ;  /* 0x0000000e09097221 */ /* 0x001fe20000010000 */
[----:B------:R4:W-:Y:S03]  /*3e40*/  STS [R11+UR4+0x400], R14 ;  /* 0x0004000e0b007988 */ /* 0x0009e60008000804 */
[----:B-1----:R-:W-:Y:S01]  /*3e50*/  FADD.FTZ R9, R9, R16 ;  /* 0x0000001009097221 */ /* 0x002fe20000010000 */
[----:B------:R4:W-:Y:S04]  /*3e60*/  STS [R11+UR4+0x800], R16 ;  /* 0x000800100b007988 */ /* 0x0009e80008000804 */
[----:B---3--:R4:W-:Y:S01]  /*3e70*/  STS [R11+UR4+0xc00], R20 ;  /* 0x000c00140b007988 */ /* 0x0089e20008000804 */
[----:B------:R-:W-:Y:S01]  /*3e80*/  FADD.FTZ R9, R9, R20 ;  /* 0x0000001409097221 */ /* 0x000fe20000010000 */
[----:B------:R-:W-:Y:S06]  /*3e90*/  @P0 BRA `(.L_x_2909) ;  /* 0x0000001000880947 */ /* 0x000fec0003800000 */
[----:B----4-:R-:W-:Y:S01]  /*3ea0*/  IADD3 R11, PT, PT, -R13, R22, RZ ;  /* 0x000000160d0b7210 */ /* 0x010fe20007ffe1ff */
[----:B------:R-:W-:Y:S01]  /*3eb0*/  BSSY.RECONVERGENT B1, `(.L_x_2914) ;  /* 0x000006b000017945 */ /* 0x000fe20003800200 */
[----:B------:R-:W-:Y:S01]  /*3ec0*/  VIADD R10, R10, 0x1800 ;  /* 0x000018000a0a7836 */ /* 0x000fe20000000000 */
[----:B------:R-:W-:Y:S02]  /*3ed0*/  PLOP3.LUT P0, PT, PT, PT, PT, 0x80, 0x8 ;  /* 0x000000000008781c */ /* 0x000fe40003f0f070 */
[----:B------:R-:W-:-:S13]  /*3ee0*/  ISETP.GT.AND P1, PT, R11, 0xbff, PT ;  /* 0x00000bff0b00780c */ /* 0x000fda0003f24270 */
[----:B------:R-:W-:Y:S05]  /*3ef0*/  @!P1 BRA `(.L_x_2915) ;  /* 0x0000000400989947 */ /* 0x000fea0003800000 */
[----:B------:R-:W-:Y:S02]  /*3f00*/  PLOP3.LUT P0, PT, PT, PT, PT, 0x8, 0x80 ;  /* 0x000000000080781c */ /* 0x000fe40003f0e170 */
[----:B------:R-:W-:-:S11]  /*3f10*/  IADD3 R12, PT, PT, R22, -0xbff, RZ ;  /* 0xfffff401160c7810 */ /* 0x000fd60007ffe0ff */
.L_x_2916:
[----:B------:R-:W0:Y:S01]  /*3f20*/  LDS R11, [R10+-0x800] ;  /* 0xfff800000a0b7984 */ /* 0x000e220000000800 */
[----:B------:R-:W-:-:S03]  /*3f30*/  IADD3 R13, PT, PT, R13, 0x1000, RZ ;  /* 0x000010000d0d7810 */ /* 0x000fc60007ffe0ff */
[----:B------:R-:W1:Y:S01]  /*3f40*/  LDS R15, [R10+-0x400] ;  /* 0xfffc00000a0f7984 */ /* 0x000e620000000800 */
[----:B------:R-:W-:-:S03]  /*3f50*/  ISETP.GE.AND P1, PT, R13, R12, PT ;  /* 0x0000000c0d00720c */ /* 0x000fc60003f26270 */
[----:B------:R-:W3:Y:S04]  /*3f60*/  LDS R25, [R10] ;  /* 0x000000000a197984 */ /* 0x000ee80000000800 */
[----:B------:R-:W4:Y:S04]  /*3f70*/  LDS R27, [R10+0x400] ;  /* 0x000400000a1b7984 */ /* 0x000f280000000800 */
[----:B------:R-:W5:Y:S04]  /*3f80*/  LDS R29, [R10+0x800] ;  /* 0x000800000a1d7984 */ /* 0x000f680000000800 */
[----:B--2---:R-:W2:Y:S04]  /*3f90*/  LDS R31, [R10+0xc00] ;  /* 0x000c00000a1f7984 */ /* 0x004ea80000000800 */
[----:B------:R-:W2:Y:S04]  /*3fa0*/  LDS R33, [R10+0x1000] ;  /* 0x001000000a217984 */ /* 0x000ea80000000800 */
[----:B------:R-:W2:Y:S04]  /*3fb0*/  LDS R35, [R10+0x1400] ;  /* 0x001400000a237984 */ /* 0x000ea80000000800 */
[----:B------:R-:W2:Y:S04]  /*3fc0*/  LDS R37, [R10+0x1800] ;  /* 0x001800000a257984 */ /* 0x000ea80000000800 */
[----:B------:R-:W2:Y:S01]  /*3fd0*/  LDS R39, [R10+0x1c00] ;  /* 0x001c00000a277984 */ /* 0x000ea20000000800 */
[----:B0-----:R-:W-:-:S03]  /*3fe0*/  FADD.FTZ R11, -R8, R11 ;  /* 0x0000000b080b7221 */ /* 0x001fc60000010100 */
[----:B------:R-:W0:Y:S01]  /*3ff0*/  LDS R41, [R10+0x2000] ;  /* 0x002000000a297984 */ /* 0x000e220000000800 */
[----:B------:R-:W-:Y:S01]  /*4000*/  FMUL.FTZ R11, R11, 1.4426950216293334961 ;  /* 0x3fb8aa3b0b0b7820 */ /* 0x000fe20000410000 */
[C---:B-1----:R-:W-:Y:S02]  /*4010*/  FADD.FTZ R15, -R8.reuse, R15 ;  /* 0x0000000f080f7221 */ /* 0x042fe40000010100 */
[----:B------:R-:W1:Y:S01]  /*4020*/  LDS R43, [R10+0x2400] ;  /* 0x002400000a2b7984 */ /* 0x000e620000000800 */
[C---:B---3--:R-:W-:Y:S01]  /*4030*/  FADD.FTZ R25, -R8.reuse, R25 ;  /* 0x0000001908197221 */ /* 0x048fe20000010100 */
[----:B------:R-:W-:Y:S02]  /*4040*/  FMUL.FTZ R15, R15, 1.4426950216293334961 ;  /* 0x3fb8aa3b0f0f7820 */ /* 0x000fe40000410000 */
[----:B------:R-:W3:Y:S01]  /*4050*/  LDS R45, [R10+0x2800] ;  /* 0x002800000a2d7984 */ /* 0x000ee20000000800 */
[----:B------:R-:W2:Y:S01]  /*4060*/  MUFU.EX2 R11, R11 ;  /* 0x0000000b000b7308 */ /* 0x000ea20000000800 */
[----:B------:R-:W-:Y:S01]  /*4070*/  FMUL.FTZ R25, R25, 1.4426950216293334961 ;  /* 0x3fb8aa3b19197820 */ /* 0x000fe20000410000 */
[C---:B----4-:R-:W-:Y:S01]  /*4080*/  FADD.FTZ R27, -R8.reuse, R27 ;  /* 0x0000001b081b7221 */ /* 0x050fe20000010100 */
[----:B------:R-:W4:Y:S01]  /*4090*/  LDS R47, [R10+0x2c00] ;  /* 0x002c00000a2f7984 */ /* 0x000f220000000800 */
[----:B-----5:R-:W-:-:S02]  /*40a0*/  FADD.FTZ R29, -R8, R29 ;  /* 0x0000001d081d7221 */ /* 0x020fc40000010100 */
[----:B------:R-:W-:Y:S01]  /*40b0*/  FMUL.FTZ R27, R27, 1.4426950216293334961 ;  /* 0x3fb8aa3b1b1b7820 */ /* 0x000fe20000410000 */
[----:B------:R-:W5:Y:S01]  /*40c0*/  LDS R49, [R10+0x3000] ;  /* 0x003000000a317984 */ /* 0x000f620000000800 */
[----:B------:R-:W0:Y:S01]  /*40d0*/  MUFU.EX2 R15, R15 ;  /* 0x0000000f000f7308 */ /* 0x000e220000000800 */
[----:B------:R-:W-:Y:S01]  /*40e0*/  FMUL.FTZ R29, R29, 1.4426950216293334961 ;  /* 0x3fb8aa3b1d1d7820 */ /* 0x000fe20000410000 */
[C---:B--2---:R-:W-:Y:S01]  /*40f0*/  FADD.FTZ R31, -R8.reuse, R31 ;  /* 0x0000001f081f7221 */ /* 0x044fe20000010100 */
[----:B------:R-:W2:Y:S01]  /*4100*/  LDS R51, [R10+0x3400] ;  /* 0x003400000a337984 */ /* 0x000ea20000000800 */
        /* <DEDUP_REMOVED lines=9> */
[----:B------:R-:W3:Y:S01]  /*41a0*/  MUFU.EX2 R27, R27 ;  /* 0x0000001b001b7308 */ /* 0x000ee20000000800 */
        /* <DEDUP_REMOVED lines=13> */
[----:B---3--:R-:W-:Y:S01]  /*4280*/  FADD.FTZ R9, R9, R27 ;  /* 0x0000001b09097221 */ /* 0x008fe20000010000 */
[C---:B------:R-:W-:Y:S01]  /*4290*/  FADD.FTZ R45, -R8.reuse, R45 ;  /* 0x0000002d082d7221 */ /* 0x040fe20000010100 */
[C---:B----4-:R-:W-:Y:S01]  /*42a0*/  FADD.FTZ R47, -R8.reuse, R47 ;  /* 0x0000002f082f7221 */ /* 0x050fe20000010100 */
[----:B------:R-:W-:Y:S02]  /*42b0*/  STS [R10+0x400], R27 ;  /* 0x0004001b0a007388 */ /* 0x000fe40000000800 */
[----:B------:R-:W-:Y:S01]  /*42c0*/  FMUL.FTZ R45, R45, 1.4426950216293334961 ;  /* 0x3fb8aa3b2d2d7820 */ /* 0x000fe20000410000 */
[----:B------:R-:W-:Y:S01]  /*42d0*/  FMUL.FTZ R47, R47, 1.4426950216293334961 ;  /* 0x3fb8aa3b2f2f7820 */ /* 0x000fe20000410000 */
[----:B------:R-:W3:Y:S01]  /*42e0*/  MUFU.EX2 R33, R33 ;  /* 0x0000002100217308 */ /* 0x000ee20000000800 */
[----:B0-----:R-:W-:Y:S01]  /*42f0*/  FADD.FTZ R9, R9, R29 ;  /* 0x0000001d09097221 */ /* 0x001fe20000010000 */
[C---:B-----5:R-:W-:Y:S01]  /*4300*/  FADD.FTZ R49, -R8.reuse, R49 ;  /* 0x0000003108317221 */ /* 0x060fe20000010100 */
[----:B--2---:R-:W-:Y:S01]  /*4310*/  FADD.FTZ R51, -R8, R51 ;  /* 0x0000003308337221 */ /* 0x004fe20000010100 */
[----:B------:R-:W-:Y:S02]  /*4320*/  STS [R10+0x800], R29 ;  /* 0x0008001d0a007388 */ /* 0x000fe40000000800 */
[----:B------:R-:W-:Y:S01]  /*4330*/  FMUL.FTZ R49, R49, 1.4426950216293334961 ;  /* 0x3fb8aa3b31317820 */ /* 0x000fe20000410000 */
[----:B------:R-:W-:Y:S01]  /*4340*/  FMUL.FTZ R51, R51, 1.4426950216293334961 ;  /* 0x3fb8aa3b33337820 */ /* 0x000fe20000410000 */
[----:B------:R-:W0:Y:S01]  /*4350*/  MUFU.EX2 R35, R35 ;  /* 0x0000002300237308 */ /* 0x000e220000000800 */
[----:B-1----:R-:W-:Y:S01]  /*4360*/  FADD.FTZ R9, R9, R31 ;  /* 0x0000001f09097221 */ /* 0x002fe20000010000 */
        /* <DEDUP_REMOVED lines=31> */
.L_x_2915:
[----:B------:R-:W-:Y:S05]  /*4560*/  BSYNC.RECONVERGENT B1 ;  /* 0x0000000000017941 */ /* 0x000fea0003800200 */
.L_x_2914:
        /* <DEDUP_REMOVED lines=8> */
[----:B------:R-:W3:Y:S04]  /*45f0*/  LDS R25, [R10] ;  /* 0x000000000a197984 */ /* 0x000ee80000000800 */
[----:B------:R-:W4:Y:S04]  /*4600*/  LDS R27, [R10+0x400] ;  /* 0x000400000a1b7984 */ /* 0x000f280000000800 */
[----:B------:R-:W5:Y:S04]  /*4610*/  LDS R29, [R10+0x800] ;  /* 0x000800000a1d7984 */ /* 0x000f680000000800 */
[----:B--2---:R-:W2:Y:S04]  /*4620*/  LDS R31, [R10+0xc00] ;  /* 0x000c00000a1f7984 */ /* 0x004ea80000000800 */
[----:B------:R-:W2:Y:S04]  /*4630*/  LDS R33, [R10+0x1000] ;  /* 0x001000000a217984 */ /* 0x000ea80000000800 */
[----:B------:R-:W2:Y:S01]  /*4640*/  LDS R35, [R10+0x1400] ;  /* 0x001400000a237984 */ /* 0x000ea20000000800 */
[----:B0-----:R-:W-:-:S04]  /*4650*/  FADD.FTZ R11, -R8, R11 ;  /* 0x0000000b080b7221 */ /* 0x001fc80000010100 */
[----:B------:R-:W-:Y:S01]  /*4660*/  FMUL.FTZ R11, R11, 1.4426950216293334961 ;  /* 0x3fb8aa3b0b0b7820 */ /* 0x000fe20000410000 */
[C---:B-1----:R-:W-:Y:S01]  /*4670*/  FADD.FTZ R15, -R8.reuse, R15 ;  /* 0x0000000f080f7221 */ /* 0x042fe20000010100 */
        /* <DEDUP_REMOVED lines=9> */
[C---:B--2---:R-:W-:Y:S01]  /*4710*/  FADD.FTZ R31, -R8.reuse, R31 ;  /* 0x0000001f081f7221 */ /* 0x044fe20000010100 */
        /* <DEDUP_REMOVED lines=28> */
.L_x_2918:
[----:B------:R-:W-:Y:S05]  /*48e0*/  BSYNC.RECONVERGENT B1 ;  /* 0x0000000000017941 */ /* 0x000fea0003800200 */
.L_x_2917:
[----:B------:R-:W-:-:S13]  /*48f0*/  ISETP.GT.AND P1, PT, R13, R22, PT ;  /* 0x000000160d00720c */ /* 0x000fda0003f24270 */
[----:B------:R-:W-:Y:S05]  /*4900*/  @!P0 BRA P1, `(.L_x_2909) ;  /* 0x0000000400ec8947 */ /* 0x000fea0000800000 */
[----:B------:R-:W0:Y:S04]  /*4910*/  LDS R11, [R10+-0x800] ;  /* 0xfff800000a0b7984 */ /* 0x000e280000000800 */
[----:B------:R-:W1:Y:S04]  /*4920*/  LDS R13, [R10+-0x400] ;  /* 0xfffc00000a0d7984 */ /* 0x000e680000000800 */
[----:B------:R-:W3:Y:S04]  /*4930*/  LDS R15, [R10] ;  /* 0x000000000a0f7984 */ /* 0x000ee80000000800 */
[----:B------:R-:W4:Y:S01]  /*4940*/  LDS R25, [R10+0x400] ;  /* 0x000400000a197984 */ /* 0x000f220000000800 */
[C---:B0-----:R-:W-:Y:S01]  /*4950*/  FADD.FTZ R11, -R8.reuse, R11 ;  /* 0x0000000b080b7221 */ /* 0x041fe20000010100 */
[----:B-1----:R-:W-:-:S03]  /*4960*/  FADD.FTZ R13, -R8, R13 ;  /* 0x0000000d080d7221 */ /* 0x002fc60000010100 */
        /* <DEDUP_REMOVED lines=19> */
.L_x_2910:
[----:B------:R-:W4:Y:S01]  /*4aa0*/  S2UR UR4, SR_CTAID.Y ;  /* 0x00000000000479c3 */ /* 0x000f220000002600 */
[----:B------:R-:W-:Y:S01]  /*4ab0*/  VIADDMNMX R12, R3, 0x100, R4, !PT ;  /* 0x00000100030c7846 */ /* 0x000fe20007800104 */
[----:B------:R-:W-:Y:S01]  /*4ac0*/  BSSY.RECONVERGENT B1, `(.L_x_2919) ;  /* 0x0000027000017945 */ /* 0x000fe20003800200 */
[----:B------:R-:W-:-:S04]  /*4ad0*/  LOP3.LUT R13, RZ, R2, RZ, 0x33, !PT ;  /* 0x00000002ff0d7212 */ /* 0x000fc800078e33ff */
[----:B------:R-:W-:Y:S01]  /*4ae0*/  IADD3 R12, PT, PT, -R17, R12, R13 ;  /* 0x0000000c110c7210 */ /* 0x000fe20007ffe10d */
[----:B------:R-:W4:Y:S03]  /*4af0*/  LDC R9, c[0x0][0x3f4] ;  /* 0x0000fd00ff097b82 */ /* 0x000f260000000800 */
[C---:B------:R-:W-:Y:S02]  /*4b00*/  LOP3.LUT R13, R12.reuse, 0x300, RZ, 0xc0, !PT ;  /* 0x000003000c0d7812 */ /* 0x040fe400078ec0ff */
[----:B------:R-:W-:Y:S02]  /*4b10*/  ISETP.GE.U32.AND P1, PT, R12, 0x300, PT ;  /* 0x000003000c00780c */ /* 0x000fe40003f26070 */
[----:B------:R-:W-:Y:S02]  /*4b20*/  ISETP.NE.AND P0, PT, R13, 0x300, PT ;  /* 0x000003000d00780c */ /* 0x000fe40003f05270 */
[----:B------:R-:W-:Y:S01]  /*4b30*/  MOV R13, R3 ;  /* 0x00000003000d7202 */ /* 0x000fe20000000f00 */
[----:B----4-:R-:W-:-:S02]  /*4b40*/  IMAD R24, R9, UR4, RZ ;  /* 0x0000000409187c24 */ /* 0x010fc4000f8e02ff */
[----:B------:R-:W-:-:S03]  /*4b50*/  HFMA2 R9, -RZ, RZ, 0, 0 ;  /* 0x00000000ff097431 */ /* 0x000fc600000001ff */
[----:B---3--:R-:W-:-:S05]  /*4b60*/  SHF.R.S32.HI R26, RZ, 0x1f, R24 ;  /* 0x0000001fff1a7819 */ /* 0x008fca0000011418 */
[----:B------:R-:W-:Y:S05]  /*4b70*/  @!P0 BRA `(.L_x_2920) ;  /* 0x00000000006c8947 */ /* 0x000fea0003800000 */
[----:B------:R-:W-:Y:S01]  /*4b80*/  UIADD3 UR4, UPT, UPT, UR5, 0x140, URZ ;  /* 0x0000014005047890 */ /* 0x000fe2000fffe0ff */
[----:B------:R-:W-:Y:S01]  /*4b90*/  LEA.HI R9, R12, 0x1, RZ, 0x18 ;  /* 0x000000010c097811 */ /* 0x000fe200078fc0ff */
[--C-:B------:R-:W-:Y:S01]  /*4ba0*/  IMAD.MOV.U32 R13, RZ, RZ, R3.reuse ;  /* 0x000000ffff0d7224 */ /* 0x100fe200078e0003 */
[----:B------:R-:W-:Y:S01]  /*4bb0*/  IADD3 R20, P0, P2, R24, R10, R3 ;  /* 0x0000000a18147210 */ /* 0x000fe20007a1e003 */
[----:B------:R-:W-:Y:S01]  /*4bc0*/  ULEA UR4, UR6, UR4, 0x18 ;  /* 0x0000000406047291 */ /* 0x000fe2000f8ec0ff */
[----:B------:R-:W-:Y:S02]  /*4bd0*/  LOP3.LUT R10, R9, 0x3, RZ, 0xc0, !PT ;  /* 0x00000003090a7812 */ /* 0x000fe400078ec0ff */
[----:B------:R-:W-:Y:S02]  /*4be0*/  IADD3.X R11, PT, PT, R26, R11, RZ, P0, P2 ;  /* 0x0000000b1a0b7210 */ /* 0x000fe400007e44ff */
[----:B------:R-:W-:Y:S02]  /*4bf0*/  MOV R9, RZ ;  /* 0x000000ff00097202 */ /* 0x000fe40000000f00 */
[----:B------:R-:W-:-:S02]  /*4c00*/  IADD3 R14, PT, PT, -R10, RZ, RZ ;  /* 0x000000ff0a0e7210 */ /* 0x000fc40007ffe1ff */
[----:B------:R-:W-:-:S07]  /*4c10*/  LEA R12, R2, UR4, 0x2 ;  /* 0x00000004020c7c11 */ /* 0x000fce000f8e10ff */
.L_x_2921:
[----:B------:R-:W-:-:S06]  /*4c20*/  MOV R10, R20 ;  /* 0x00000014000a7202 */ /* 0x000fcc0000000f00 */
[----:B------:R3:W4:Y:S01]  /*4c30*/  LDG.E.U8 R10, desc[UR36][R10.64] ;  /* 0x000000240a0a7981 */ /* 0x000722000c1e1100 */
[----:B------:R-:W-:Y:S01]  /*4c40*/  IADD3 R14, PT, PT, R14, 0x1, RZ ;  /* 0x000000010e0e7810 */ /* 0x000fe20007ffe0ff */
[----:B------:R-:W-:Y:S01]  /*4c50*/  VIADD R13, R13, 0x100 ;  /* 0x000001000d0d7836 */ /* 0x000fe20000000000 */
[----:B------:R-:W-:-:S04]  /*4c60*/  IADD3 R20, P2, PT, R20, 0x100, RZ ;  /* 0x0000010014147810 */ /* 0x000fc80007f5e0ff */
[----:B---3--:R-:W-:Y:S02]  /*4c70*/  IADD3.X R11, PT, PT, RZ, R11, RZ, P2, !PT ;  /* 0x0000000bff0b7210 */ /* 0x008fe400017fe4ff */
[----:B----4-:R-:W-:-:S13]  /*4c80*/  ISETP.NE.AND P0, PT, R10, RZ, PT ;  /* 0x000000ff0a00720c */ /* 0x010fda0003f05270 */
[----:B------:R-:W1:Y:S02]  /*4c90*/  @!P0 LDS R15, [R12] ;  /* 0x000000000c0f8984 */ /* 0x000e640000000800 */
[----:B-1---5:R-:W-:Y:S01]  /*4ca0*/  @!P0 FADD.FTZ R16, -R8, R15 ;  /* 0x0000000f08108221 */ /* 0x022fe20000010100 */
[----:B------:R-:W-:-:S03]  /*4cb0*/  HFMA2 R15, -RZ, RZ, 0, 0 ;  /* 0x00000000ff0f7431 */ /* 0x000fc600000001ff */
[----:B------:R-:W-:-:S04]  /*4cc0*/  @!P0 FMUL.FTZ R16, R16, 1.4426950216293334961 ;  /* 0x3fb8aa3b10108820 */ /* 0x000fc80000410000 */
[----:B------:R-:W1:Y:S01]  /*4cd0*/  @!P0 MUFU.EX2 R15, R16 ;  /* 0x00000010000f8308 */ /* 0x000e620000000800 */
[----:B------:R-:W-:Y:S01]  /*4ce0*/  ISETP.NE.AND P0, PT, R14, RZ, PT ;  /* 0x000000ff0e00720c */ /* 0x000fe20003f05270 */
[----:B-1----:R1:W-:Y:S01]  /*4cf0*/  STS [R12], R15 ;  /* 0x0000000f0c007388 */ /* 0x0023e20000000800 */
[----:B------:R-:W-:Y:S01]  /*4d00*/  FADD.FTZ R9, R15, R9 ;  /* 0x000000090f097221 */ /* 0x000fe20000010000 */
[----:B-1----:R-:W-:-:S10]  /*4d10*/  IADD3 R12, PT, PT, R12, 0x400, RZ ;  /* 0x000004000c0c7810 */ /* 0x002fd40007ffe0ff */
[----:B------:R-:W-:Y:S05]  /*4d20*/  @P0 BRA `(.L_x_2921) ;  /* 0xfffffffc00bc0947 */ /* 0x000fea000383ffff */
.L_x_2920:
[----:B------:R-:W-:Y:S05]  /*4d30*/  BSYNC.RECONVERGENT B1 ;  /* 0x0000000000017941 */ /* 0x000fea0003800200 */
.L_x_2919:
[----:B------:R-:W-:Y:S05]  /*4d40*/  @!P1 BRA `(.L_x_2909) ;  /* 0x0000000000dc9947 */ /* 0x000fea0003800000 */
[----:B------:R-:W3:Y:S01]  /*4d50*/  S2R R12, SR_CgaCtaId ;  /* 0x00000000000c7919 */ /* 0x000ee20000008800 */
[----:B------:R-:W4:Y:S01]  /*4d60*/  LDCU.64 UR8, c[0x0][0x420] ;  /* 0x00008400ff0877ac */ /* 0x000f220008000a00 */
[----:B------:R-:W-:Y:S02]  /*4d70*/  MOV R11, 0x400 ;  /* 0x00000400000b7802 */ /* 0x000fe40000000f00 */
[----:B------:R-:W-:Y:S02]  /*4d80*/  SHF.L.U32 R10, R17, 0x2, RZ ;  /* 0x00000002110a7819 */ /* 0x000fe400000006ff */
[----:B------:R-:W-:-:S03]  /*4d90*/  IADD3 R11, PT, PT, R11, 0x140, RZ ;  /* 0x000001400b0b7810 */ /* 0x000fc60007ffe0ff */
[----:B------:R-:W-:Y:S01]  /*4da0*/  IMAD R10, R13, 0x4, -R10 ;  /* 0x000000040d0a7824 */ /* 0x000fe200078e0a0a */
[----:B----4-:R-:W-:-:S04]  /*4db0*/  IADD3 R15, P0, P1, R24, UR8, R13 ;  /* 0x00000008180f7c10 */ /* 0x010fc8000f91e00d */
[----:B------:R-:W-:Y:S02]  /*4dc0*/  IADD3 R15, P2, PT, R15, 0x200, RZ ;  /* 0x000002000f0f7810 */ /* 0x000fe40007f5e0ff */
[----:B---3--:R-:W-:Y:S02]  /*4dd0*/  LEA R25, R12, R11, 0x18 ;  /* 0x0000000b0c197211 */ /* 0x008fe400078ec0ff */
[----:B------:R-:W-:Y:S02]  /*4de0*/  IADD3.X R11, PT, PT, R26, UR9, RZ, P0, P1 ;  /* 0x000000091a0b7c10 */ /* 0x000fe400087e24ff */
[----:B------:R-:W-:Y:S02]  /*4df0*/  IADD3 R12, PT, PT, R10, 0x800, R25 ;  /* 0x000008000a0c7810 */ /* 0x000fe40007ffe019 */
[----:B------:R-:W-:-:S07]  /*4e00*/  IADD3.X R11, PT, PT, RZ, R11, RZ, P2, !PT ;  /* 0x0000000bff0b7210 */ /* 0x000fce00017fe4ff */
.L_x_2922:
[----:B------:R-:W-:-:S05]  /*4e10*/  MOV R10, R15 ;  /* 0x0000000f000a7202 */ /* 0x000fca0000000f00 */
[----:B------:R-:W3:Y:S04]  /*4e20*/  LDG.E.U8 R15, desc[UR36][R10.64+-0x200] ;  /* 0xfffe00240a0f7981 */ /* 0x000ee8000c1e1100 */
[----:B------:R-:W4:Y:S04]  /*4e30*/  LDG.E.U8 R14, desc[UR36][R10.64+-0x100] ;  /* 0xffff00240a0e7981 */ /* 0x000f28000c1e1100 */
[----:B-----5:R-:W2:Y:S04]  /*4e40*/  LDG.E.U8 R16, desc[UR36][R10.64] ;  /* 0x000000240a107981 */ /* 0x020ea8000c1e1100 */
[----:B------:R-:W2:Y:S01]  /*4e50*/  LDG.E.U8 R20, desc[UR36][R10.64+0x100] ;  /* 0x000100240a147981 */ /* 0x000ea2000c1e1100 */
[----:B------:R-:W-:-:S02]  /*4e60*/  IADD3 R13, PT, PT, R13, 0x400, RZ ;  /* 0x000004000d0d7810 */ /* 0x000fc40007ffe0ff */
[----:B---3--:R-:W-:Y:S02]  /*4e70*/  ISETP.NE.AND P0, PT, R15, RZ, PT ;  /* 0x000000ff0f00720c */ /* 0x008fe40003f05270 */
[----:B----4-:R-:W-:Y:S01]  /*4e80*/  ISETP.NE.AND P1, PT, R14, RZ, PT ;  /* 0x000000ff0e00720c */ /* 0x010fe20003f25270 */
[----:B------:R-:W-:Y:S01]  /*4e90*/  HFMA2 R14, -RZ, RZ, 0, 0 ;  /* 0x00000000ff0e7431 */ /* 0x000fe200000001ff */
[----:B--2---:R-:W-:Y:S02]  /*4ea0*/  ISETP.NE.AND P2, PT, R16, RZ, PT ;  /* 0x000000ff1000720c */ /* 0x004fe40003f45270 */
[----:B------:R-:W-:-:S07]  /*4eb0*/  ISETP.NE.AND P3, PT, R20, RZ, PT ;  /* 0x000000ff1400720c */ /* 0x000fce0003f65270 */
[----:B------:R-:W1:Y:S04]  /*4ec0*/  @!P0 LDS R15, [R12+-0x800] ;  /* 0xfff800000c0f8984 */ /* 0x000e680000000800 */
[----:B------:R-:W2:Y:S04]  /*4ed0*/  @!P1 LDS R25, [R12+-0x400] ;  /* 0xfffc00000c199984 */ /* 0x000ea80000000800 */
[----:B------:R-:W3:Y:S04]  /*4ee0*/  @!P2 LDS R27, [R12] ;  /* 0x000000000c1ba984 */ /* 0x000ee80000000800 */
[----:B------:R-:W4:Y:S01]  /*4ef0*/  @!P3 LDS R29, [R12+0x400] ;  /* 0x000400000c1db984 */ /* 0x000f220000000800 */
[----:B-1----:R-:W-:-:S04]  /*4f00*/  @!P0 FADD.FTZ R15, -R8, R15 ;  /* 0x0000000f080f8221 */ /* 0x002fc80000010100 */
[----:B------:R-:W-:Y:S01]  /*4f10*/  @!P0 FMUL.FTZ R15, R15, 1.4426950216293334961 ;  /* 0x3fb8aa3b0f0f8820 */ /* 0x000fe20000410000 */
[----:B--2---:R-:W-:Y:S01]  /*4f20*/  @!P1 FADD.FTZ R16, -R8, R25 ;  /* 0x0000001908109221 */ /* 0x004fe20000010100 */
[----:B------:R-:W-:Y:S02]  /*4f30*/  MOV R25, RZ ;  /* 0x000000ff00197202 */ /* 0x000fe40000000f00 */
[----:B------:R1:W2:Y:S01]  /*4f40*/  @!P0 MUFU.EX2 R14, R15 ;  /* 0x0000000f000e8308 */ /* 0x0002a20000000800 */
[----:B------:R-:W-:Y:S01]  /*4f50*/  @!P1 FMUL.FTZ R16, R16, 1.4426950216293334961 ;  /* 0x3fb8aa3b10109820 */ /* 0x000fe20000410000 */
[C---:B---3--:R-:W-:Y:S01]  /*4f60*/  @!P2 FADD.FTZ R20, -R8.reuse, R27 ;  /* 0x0000001b0814a221 */ /* 0x048fe20000010100 */
[----:B------:R-:W-:Y:S02]  /*4f70*/  IMAD.MOV.U32 R27, RZ, RZ, RZ ;  /* 0x000000ffff1b7224 */ /* 0x000fe400078e00ff */
[----:B----4-:R-:W-:Y:S01]  /*4f80*/  @!P3 FADD.FTZ R24, -R8, R29 ;  /* 0x0000001d0818b221 */ /* 0x010fe20000010100 */
[----:B------:R-:W-:-:S02]  /*4f90*/  HFMA2 R29, -RZ, RZ, 0, 0 ;  /* 0x00000000ff1d7431 */ /* 0x000fc400000001ff */
[----:B------:R-:W-:Y:S01]  /*4fa0*/  @!P2 FMUL.FTZ R20, R20, 1.4426950216293334961 ;  /* 0x3fb8aa3b1414a820 */ /* 0x000fe20000410000 */
[----:B------:R-:W-:Y:S01]  /*4fb0*/  ISETP.GT.AND P0, PT, R13, R22, PT ;  /* 0x000000160d00720c */ /* 0x000fe20003f04270 */
[----:B------:R2:W3:Y:S01]  /*4fc0*/  @!P1 MUFU.EX2 R25, R16 ;  /* 0x0000001000199308 */ /* 0x0004e20000000800 */
[----:B------:R-:W-:Y:S01]  /*4fd0*/  @!P3 FMUL.FTZ R24, R24, 1.4426950216293334961 ;  /* 0x3fb8aa3b1818b820 */ /* 0x000fe20000410000 */
[----:B-1----:R-:W-:-:S04]  /*4fe0*/  IADD3 R15, P1, PT, R10, 0x400, RZ ;  /* 0x000004000a0f7810 */ /* 0x002fc80007f3e0ff */
[----:B------:R-:W-:Y:S02]  /*4ff0*/  IADD3.X R11, PT, PT, RZ, R11, RZ, P1, !PT ;  /* 0x0000000bff0b7210 */ /* 0x000fe40000ffe4ff */
[----:B------:R-:W1:Y:S01]  /*5000*/  @!P2 MUFU.EX2 R27, R20 ;  /* 0x00000014001ba308 */ /* 0x000e620000000800 */
[----:B--2---:R-:W-:Y:S01]  /*5010*/  FADD.FTZ R16, R14, R9 ;  /* 0x000000090e107221 */ /* 0x004fe20000010000 */
[----:B------:R-:W-:Y:S06]  /*5020*/  STS [R12+-0x800], R14 ;  /* 0xfff8000e0c007388 */ /* 0x000fec0000000800 */
[----:B------:R-:W2:Y:S01]  /*5030*/  @!P3 MUFU.EX2 R29, R24 ;  /* 0x00000018001db308 */ /* 0x000ea20000000800 */
[----:B---3--:R-:W-:Y:S01]  /*5040*/  FADD.FTZ R16, R16, R25 ;  /* 0x0000001910107221 */ /* 0x008fe20000010000 */
[----:B------:R-:W-:Y:S03]  /*5050*/  STS [R12+-0x400], R25 ;  /* 0xfffc00190c007388 */ /* 0x000fe60000000800 */
[----:B-1----:R-:W-:Y:S01]  /*5060*/  FADD.FTZ R16, R16, R27 ;  /* 0x0000001b10107221 */ /* 0x002fe20000010000 */
[----:B------:R-:W-:Y:S04]  /*5070*/  STS [R12], R27 ;  /* 0x0000001b0c007388 */ /* 0x000fe80000000800 */
[----:B--2---:R1:W-:Y:S01]  /*5080*/  STS [R12+0x400], R29 ;  /* 0x0004001d0c007388 */ /* 0x0043e20000000800 */
[----:B------:R-:W-:Y:S01]  /*5090*/  FADD.FTZ R9, R16, R29 ;  /* 0x0000001d10097221 */ /* 0x000fe20000010000 */
[----:B-1----:R-:W-:Y:S01]  /*50a0*/  IADD3 R12, PT, PT, R12, 0x1000, RZ ;  /* 0x000010000c0c7810 */ /* 0x002fe20007ffe0ff */
[----:B------:R-:W-:Y:S06]  /*50b0*/  @!P0 BRA `(.L_x_2922) ;  /* 0xfffffffc00548947 */ /* 0x000fec000383ffff */
.L_x_2909:
[----:B------:R-:W-:Y:S05]  /*50c0*/  BSYNC.RECONVERGENT B0 ;  /* 0x0000000000007941 */ /* 0x000fea0003800200 */
.L_x_2908:
[----:B-1----:R-:W1:Y:S01]  /*50d0*/  SHFL.BFLY PT, R8, R9, 0x10, 0x1f ;  /* 0x0e001f0009087f89 */ /* 0x002e6200000e0000 */
[C---:B------:R-:W-:Y:S01]  /*50e0*/  ISETP.NE.AND P0, PT, R6.reuse, RZ, PT ;  /* 0x000000ff0600720c */ /* 0x040fe20003f05270 */
[----:B------:R-:W0:Y:S01]  /*50f0*/  LDCU UR4, c[0x0][0x40c] ;  /* 0x00008180ff0477ac */ /* 0x000e220008000800 */
[----:B------:R-:W-:Y:S01]  /*5100*/  ISETP.GT.U32.AND P1, PT, R6, 0x7, PT ;  /* 0x000000070600780c */ /* 0x000fe20003f24070 */
[----:B----45:R-:W4:Y:S01]  /*5110*/  S2R R16, SR_CTAID.X ;  /* 0x0000000000107919 */ /* 0x030f220000002500 */
[----:B------:R-:W4:Y:S01]  /*5120*/  S2UR UR6, SR_CTAID.Y ;  /* 0x00000000000679c3 */ /* 0x000f220000002600 */
[----:B------:R-:W0:Y:S01]  /*5130*/  LDCU UR5, c[0x0][0x3f4] ;  /* 0x00007e80ff0577ac */ /* 0x000e220008000800 */
[----:B------:R-:W2:Y:S01]  /*5140*/  LDCU.U8 UR7, c[0x0][0x48c] ;  /* 0x00009180ff0777ac */ /* 0x000ea20008000000 */
[----:B-1----:R-:W-:Y:S01]  /*5150*/  FADD.FTZ R8, R8, R9 ;  /* 0x0000000908087221 */ /* 0x002fe20000010000 */
[----:B0-----:R-:W-:-:S04]  /*5160*/  UISETP.LT.AND UP0, UPT, UR5, UR4, UPT ;  /* 0x000000040500728c */ /* 0x001fc8000bf01270 */
        /* <DEDUP_REMOVED lines=20> */
[----:B0-----:R-:W-:-:S05]  /*52b0*/  FADD.FTZ R9, R9, R12 ;  /* 0x0000000c09097221 */ /* 0x001fca0000010000 */
[----:B------:R-:W0:Y:S02]  /*52c0*/  SHFL.BFLY PT, R6, R9, 0x2, 0x1f ;  /* 0x0c401f0009067f89 */ /* 0x000e2400000e0000 */
[----:B0-----:R-:W-:Y:S02]  /*52d0*/  FADD.FTZ R6, R9, R6 ;  /* 0x0000000609067221 */ /* 0x001fe40000010000 */
[----:B------:R-:W4:Y:S03]  /*52e0*/  LDC R9, c[0x0][0x3f8] ;  /* 0x0000fe00ff097b82 */ /* 0x000f260000000800 */
[----:B------:R-:W0:Y:S01]  /*52f0*/  SHFL.BFLY PT, R11, R6, 0x1, 0x1f ;  /* 0x0c201f00060b7f89 */ /* 0x000e2200000e0000 */
[----:B----4-:R-:W-:Y:S02]  /*5300*/  IMAD R14, R9, UR6, R16 ;  /* 0x00000006090e7c24 */ /* 0x010fe4000f8e0210 */
[----:B0-----:R-:W-:Y:S01]  /*5310*/  FADD.FTZ R11, R6, R11 ;  /* 0x0000000b060b7221 */ /* 0x001fe20000010000 */
[----:B------:R-:W-:-:S05]  /*5320*/  CS2R R6, SRZ ;  /* 0x0000000000067805 */ /* 0x000fca000001ff00 */
[----:B------:R-:W0:Y:S02]  /*5330*/  SHFL.IDX PT, R11, R11, RZ, 0x1f ;  /* 0x00001fff0b0b7589 */ /* 0x000e2400000e0000 */
[----:B0-----:R-:W-:-:S04]  /*5340*/  FADD.FTZ R5, R11, 9.9999999747524270788e-07 ;  /* 0x358637bd0b057421 */ /* 0x001fc80000010000 */
[----:B------:R0:W1:Y:S01]  /*5350*/  MUFU.RCP R13, R5 ;  /* 0x00000005000d7308 */ /* 0x0000620000001000 */
[----:B------:R-:W-:Y:S05]  /*5360*/  @!P0 BRA `(.L_x_2923) ;  /* 0x0000000000188947 */ /* 0x000fea0003800000 */
[----:B0-----:R-:W0:Y:S08]  /*5370*/  LDC R5, c[0x0][0x488] ;  /* 0x00012200ff057b82 */ /* 0x001e300000000800 */
[----:B------:R-:W0:Y:S08]  /*5380*/  LDC R6, c[0x0][0x40c] ;  /* 0x00010300ff067b82 */ /* 0x000e300000000800 */
[----:B------:R-:W2:Y:S01]  /*5390*/  LDC R8, c[0x0][0x3f4] ;  /* 0x0000fd00ff087b82 */ /* 0x000ea20000000800 */
[----:B0-----:R-:W-:-:S04]  /*53a0*/  IMAD R5, R14, R5, R6 ;  /* 0x000000050e057224 */ /* 0x001fc800078e0206 */
[----:B--2---:R-:W-:-:S05]  /*53b0*/  IMAD R6, R5, R8, RZ ;  /* 0x0000000805067224 */ /* 0x004fca00078e02ff */
[----:B------:R-:W-:-:S07]  /*53c0*/  SHF.R.S32.HI R7, RZ, 0x1f, R6 ;  /* 0x0000001fff077819 */ /* 0x000fce0000011406 */
.L_x_2923:
[----:B------:R-:W-:Y:S04]  /*53d0*/  BSSY.RECONVERGENT B0, `(.L_x_2924) ;  /* 0x0000061000007945 */ /* 0x000fe80003800200 */
[----:B------:R-:W-:Y:S05]  /*53e0*/  @P1 BRA `(.L_x_2925) ;  /* 0x00000004007c1947 */ /* 0x000fea0003800000 */
[----:B------:R-:W-:Y:S01]  /*53f0*/  VIADDMNMX R4, R3, 0x100, R4, !PT ;  /* 0x0000010003047846 */ /* 0x000fe20007800104 */
[----:B------:R-:W-:Y:S01]  /*5400*/  BSSY.RECONVERGENT B1, `(.L_x_2926) ;  /* 0x0000028000017945 */ /* 0x000fe20003800200 */
[----:B0-----:R-:W-:-:S04]  /*5410*/  LOP3.LUT R5, RZ, R2, RZ, 0x33, !PT ;  /* 0x00000002ff057212 */ /* 0x001fc800078e33ff */
        /* <DEDUP_REMOVED lines=12> */
[----:B------:R-:W-:Y:S02]  /*54e0*/  IADD3.X R9, PT, PT, RZ, R7, RZ, P1, !PT ;  /* 0x00000007ff097210 */ /* 0x000fe40000ffe4ff */
[----:B------:R-:W-:-:S02]  /*54f0*/  LOP3.LUT R4, R4, 0x3, RZ, 0xc0, !PT ;  /* 0x0000000304047812 */ /* 0x000fc400078ec0ff */
[----:B------:R-:W-:Y:S02]  /*5500*/  LOP3.LUT R8, R5, 0x300, RZ, 0xc0, !PT ;  /* 0x0000030005087812 */ /* 0x000fe400078ec0ff */
[----:B------:R-:W-:Y:S02]  /*5510*/  LEA R5, R2, UR5, 0x1 ;  /* 0x0000000502057c11 */ /* 0x000fe4000f8e08ff */
[----:B------:R-:W-:Y:S02]  /*5520*/  IADD3 R3, PT, PT, R3, R8, RZ ;  /* 0x0000000803037210 */ /* 0x000fe40007ffe0ff */
[----:B--2---:R-:W-:Y:S02]  /*5530*/  LEA R11, P1, R12, UR8, 0x2 ;  /* 0x000000080c0b7c11 */ /* 0x004fe4000f8210ff */
[----:B------:R-:W-:Y:S02]  /*5540*/  IADD3 R10, PT, PT, -R4, RZ, RZ ;  /* 0x000000ff040a7210 */ /* 0x000fe40007ffe1ff */
[----:B------:R-:W-:Y:S01]  /*5550*/  LEA.HI.X R12, R12, UR9, R9, 0x2, P1 ;  /* 0x000000090c0c7c11 */ /* 0x000fe200088f1409 */
[----:B0-----:R-:W-:-:S06]  /*5560*/  ULEA UR4, UR6, UR4, 0x18 ;  /* 0x0000000406047291 */ /* 0x001fcc000f8ec0ff */
[----:B------:R-:W-:Y:S02]  /*5570*/  IADD3 R8, PT, PT, R5, UR4, RZ ;  /* 0x0000000405087c10 */ /* 0x000fe4000fffe0ff */
[----:B------:R-:W-:-:S07]  /*5580*/  LEA R9, R2, UR4, 0x2 ;  /* 0x0000000402097c11 */ /* 0x000fce000f8e10ff */
.L_x_2928:
[----:B--2---:R0:W1:Y:S01]  /*5590*/  LDS R4, [R9] ;  /* 0x0000000009047984 */ /* 0x0040620000000800 */
[----:B------:R-:W-:Y:S02]  /*55a0*/  @P0 MOV R5, R12 ;  /* 0x0000000c00050202 */ /* 0x000fe40000000f00 */
[----:B------:R-:W-:-:S04]  /*55b0*/  IADD3 R10, PT, PT, R10, 0x1, RZ ;  /* 0x000000010a0a7810 */ /* 0x000fc80007ffe0ff */
[----:B------:R-:W-:Y:S02]  /*55c0*/  ISETP.NE.AND P3, PT, R10, RZ, PT ;  /* 0x000000ff0a00720c */ /* 0x000fe40003f65270 */
[----:B0-----:R-:W-:Y:S01]  /*55d0*/  IADD3 R9, PT, PT, R9, 0x400, RZ ;  /* 0x0000040009097810 */ /* 0x001fe20007ffe0ff */
[----:B-1----:R-:W-:-:S05]  /*55e0*/  FMUL.FTZ R15, R4, R13 ;  /* 0x0000000d040f7220 */ /* 0x002fca0000410000 */
[----:B------:R-:W-:-:S04]  /*55f0*/  F2FP.F16.F32.PACK_AB R4, RZ, R15 ;  /* 0x0000000fff04723e */ /* 0x000fc800000000ff */
[----:B------:R-:W-:Y:S01]  /*5600*/  PRMT R20, R4, 0x7610, R20 ;  /* 0x0000761004147816 */ /* 0x000fe20000000014 */
[----:B------:R-:W-:Y:S01]  /*5610*/  @P0 IMAD.MOV.U32 R4, RZ, RZ, R11 ;  /* 0x000000ffff040224 */ /* 0x000fe200078e000b */
[----:B------:R-:W-:-:S03]  /*5620*/  IADD3 R11, P1, PT, R11, 0x400, RZ ;  /* 0x000004000b0b7810 */ /* 0x000fc60007f3e0ff */
[----:B------:R0:W-:Y:S01]  /*5630*/  STS.U16 [R8], R20 ;  /* 0x0000001408007388 */ /* 0x0001e20000000400 */
[----:B------:R-:W-:-:S03]  /*5640*/  IADD3.X R12, PT, PT, RZ, R12, RZ, P1, !PT ;  /* 0x0000000cff0c7210 */ /* 0x000fc60000ffe4ff */
[----:B------:R2:W-:Y:S01]  /*5650*/  @P0 STG.E desc[UR36][R4.64], R15 ;  /* 0x0000000f04000986 */ /* 0x0005e2000c101924 */
[----:B0-----:R-:W-:Y:S01]  /*5660*/  VIADD R8, R8, 0x200 ;  /* 0x0000020008087836 */ /* 0x001fe20000000000 */
[----:B------:R-:W-:Y:S06]  /*5670*/  @P3 BRA `(.L_x_2928) ;  /* 0xfffffffc00c43947 */ /* 0x000fec000383ffff */
.L_x_2927:
[----:B------:R-:W-:Y:S05]  /*5680*/  BSYNC.RECONVERGENT B1 ;  /* 0x0000000000017941 */ /* 0x000fea0003800200 */
.L_x_2926:
        /* <DEDUP_REMOVED lines=14> */
[----:B------:R-:W-:-:S05]  /*5770*/  LEA.HI.X R8, R8, UR9, R7, 0x2, P3 ;  /* 0x0000000908087c11 */ /* 0x000fca00098f1407 */
[----:B------:R-:W-:Y:S01]  /*5780*/  IMAD.X R10, RZ, RZ, R8, P2 ;  /* 0x000000ffff0a7224 */ /* 0x000fe200010e0608 */
[----:B0-----:R-:W-:Y:S02]  /*5790*/  LEA R5, R5, R4, 0x18 ;  /* 0x0000000405057211 */ /* 0x001fe400078ec0ff */
[----:B------:R-:W-:Y:S02]  /*57a0*/  SHF.L.U32 R4, R17, 0x2, RZ ;  /* 0x0000000211047819 */ /* 0x000fe400000006ff */
[----:B------:R-:W-:Y:S02]  /*57b0*/  IADD3 R6, PT, PT, R6, 0x400, R5 ;  /* 0x0000040006067810 */ /* 0x000fe40007ffe005 */
[----:B------:R-:W-:-:S04]  /*57c0*/  LEA R4, R3, -R4, 0x2 ;  /* 0x8000000403047211 */ /* 0x000fc800078e10ff */
[----:B------:R-:W-:-:S07]  /*57d0*/  IADD3 R7, PT, PT, R4, 0x800, R5 ;  /* 0x0000080004077810 */ /* 0x000fce0007ffe005 */
.L_x_2929:
[----:B------:R-:W1:Y:S01]  /*57e0*/  LDS R4, [R7+-0x800] ;  /* 0xfff8000007047984 */ /* 0x000e620000000800 */
[----:B------:R-:W-:-:S04]  /*57f0*/  IADD3 R3, PT, PT, R3, 0x400, RZ ;  /* 0x0000040003037810 */ /* 0x000fc80007ffe0ff */
[----:B------:R-:W-:Y:S01]  /*5800*/  ISETP.GT.AND P2, PT, R3, R22, PT ;  /* 0x000000160300720c */ /* 0x000fe20003f44270 */
        /* <DEDUP_REMOVED lines=15> */
[----:B0-----:R-:W-:Y:S01]  /*5900*/  MOV R4, R9 ;  /* 0x0000000900047202 */ /* 0x001fe20000000f00 */
[----:B-1----:R-:W-:-:S03]  /*5910*/  VIADD R7, R7, 0x1000 ;  /* 0x0000100007077836 */ /* 0x002fc60000000000 */
[----:B------:R-:W-:Y:S01]  /*5920*/  IADD3 R9, P3, PT, R4, 0x1000, RZ ;  /* 0x0000100004097810 */ /* 0x000fe20007f7e0ff */
[----:B------:R-:W-:Y:S01]  /*5930*/  @P0 STG.E desc[UR36][R4.64+-0x800], R11 ;  /* 0xfff8000b04000986 */ /* 0x000fe2000c101924 */
[----:B------:R-:W-:Y:S02]  /*5940*/  PLOP3.LUT P0, PT, P1, PT, PT, 0x80, 0x8 ;  /* 0x000000000008781c */ /* 0x000fe40000f0f070 */
        /* <DEDUP_REMOVED lines=9> */
.L_x_2925:
[----:B------:R-:W-:Y:S05]  /*59e0*/  BSYNC.RECONVERGENT B0 ;  /* 0x0000000000007941 */ /* 0x000fea0003800200 */
.L_x_2924:
[----:B------:R-:W-:Y:S01]  /*59f0*/  SHF.R.S32.HI R3, RZ, 0x1f, R22 ;  /* 0x0000001fff037819 */ /* 0x000fe20000011416 */
[----:B------:R-:W4:Y:S01]  /*5a00*/  LDCU.64 UR6, c[0x0][0x3b0] ;  /* 0x00007600ff0677ac */ /* 0x000f220008000a00 */
[----:B------:R-:W-:Y:S02]  /*5a10*/  SHF.L.U32 R32, R2, 0x3, RZ ;  /* 0x0000000302207819 */ /* 0x000fe400000006ff */
[----:B------:R-:W-:Y:S02]  /*5a20*/  CS2R R6, SRZ ;  /* 0x0000000000067805 */ /* 0x000fe4000001ff00 */
[----:B------:R-:W-:Y:S02]  /*5a30*/  LEA.HI R3, R3, R22, RZ, 0x4 ;  /* 0x0000001603037211 */ /* 0x000fe400078f20ff */
[----:B------:R-:W-:Y:S02]  /*5a40*/  LOP3.LUT R32, R32, 0x78, RZ, 0xc0, !PT ;  /* 0x0000007820207812 */ /* 0x000fe400078ec0ff */
[----:B0-2---:R-:W-:-:S02]  /*5a50*/  LOP3.LUT R5, R3, 0xfffffff0, RZ, 0xc0, !PT ;  /* 0xfffffff003057812 */ /* 0x005fc400078ec0ff */
[----:B------:R-:W-:Y:S02]  /*5a60*/  SHF.R.U32.HI R3, RZ, 0x4, R2 ;  /* 0x00000004ff037819 */ /* 0x000fe40000011602 */
[----:B------:R-:W-:-:S04]  /*5a70*/  IADD3 R34, PT, PT, -R5, R22, RZ ;  /* 0x0000001605227210 */ /* 0x000fc80007ffe1ff */
[----:B------:R-:W-:Y:S02]  /*5a80*/  ISETP.NE.AND P0, PT, R3, R34, PT ;  /* 0x000000220300720c */ /* 0x000fe40003f05270 */
[----:B----4-:R-:W-:Y:S02]  /*5a90*/  ISETP.EQ.U32.AND P1, PT, RZ, UR6, PT ;  /* 0x00000006ff007c0c */ /* 0x010fe4000bf22070 */
        /* <DEDUP_REMOVED lines=14> */
[----:B------:R-:W-:Y:S01]  /*5b80*/  CS2R R38, SRZ ;  /* 0x0000000000267805 */ /* 0x000fe2000001ff00 */
[----:B------:R-:W-:-:S06]  /*5b90*/  IMAD.MOV.U32 R40, RZ, RZ, RZ ;  /* 0x000000ffff287224 */ /* 0x000fcc00078e00ff */
[----:B0-----:R-:W-:Y:S05]  /*5ba0*/  @P0 BRA `(.L_x_2931) ;  /* 0x0000002400080947 */ /* 0x001fea0003800000 */
[----:B------:R-:W0:Y:S01]  /*5bb0*/  LDCU UR4, c[0x0][0x3f4] ;  /* 0x00007e80ff0477ac */ /* 0x000e220008000800 */
[----:B------:R-:W2:Y:S01]  /*5bc0*/  S2R R41, SR_CgaCtaId ;  /* 0x0000000000297919 */ /* 0x000ea20000008800 */
[----:B------:R-:W4:Y:S01]  /*5bd0*/  LDC.64 R8, c[0x0][0x3c0] ;  /* 0x0000f000ff087b82 */ /* 0x000f220000000a00 */
[----:B------:R-:W-:Y:S01]  /*5be0*/  IADD3 R36, PT, PT, R17, R3, RZ ;  /* 0x0000000311247210 */ /* 0x000fe20007ffe0ff */
[----:B------:R-:W-:Y:S01]  /*5bf0*/  BSSY.RECONVERGENT B1, `(.L_x_2932) ;  /* 0x00000c4000017945 */ /* 0x000fe20003800200 */
[----:B------:R-:W-:Y:S02]  /*5c00*/  MOV R10, 0x400 ;  /* 0x00000400000a7802 */ /* 0x000fe40000000f00 */
[----:B------:R-:W-:Y:S02]  /*5c10*/  MOV R47, RZ ;  /* 0x000000ff002f7202 */ /* 0x000fe40000000f00 */
[----:B------:R-:W-:Y:S02]  /*5c20*/  IADD3 R10, PT, PT, R10, 0x140, RZ ;  /* 0x000001400a0a7810 */ /* 0x000fe40007ffe0ff */
[----:B0-----:R-:W-:-:S04]  /*5c30*/  MOV R35, UR4 ;  /* 0x0000000400237c02 */ /* 0x001fc80008000f00 */
[-C--:B------:R-:W-:Y:S01]  /*5c40*/  VIMNMX R11, PT, PT, R22, R35.reuse, PT ;  /* 0x00000023160b7248 */ /* 0x080fe20003fe0100 */
[----:B------:R-:W-:-:S03]  /*5c50*/  IMAD R21, R21, R35, R32 ;  /* 0x0000002315157224 */ /* 0x000fc600078e0220 */
[----:B------:R-:W-:Y:S01]  /*5c60*/  ISETP.GE.AND P0, PT, R36, R11, PT ;  /* 0x0000000b2400720c */ /* 0x000fe20003f06270 */
[----:B----4-:R-:W-:Y:S01]  /*5c70*/  IMAD.WIDE R20, R21, 0x2, R8 ;  /* 0x0000000215147825 */ /* 0x010fe200078e0208 */
[----:B--2---:R-:W-:-:S05]  /*5c80*/  LEA R41, R41, R10, 0x18 ;  /* 0x0000000a29297211 */ /* 0x004fca00078ec0ff */
[----:B------:R-:W-:-:S06]  /*5c90*/  VIADD R37, R41, UR5 ;  /* 0x0000000529257c36 */ /* 0x000fcc0008000000 */
[----:B------:R-:W-:Y:S05]  /*5ca0*/  @P0 BRA `(.L_x_2933) ;  /* 0x0000000800e00947 */ /* 0x000fea0003800000 */
[----:B------:R-:W-:Y:S01]  /*5cb0*/  VIADDMNMX R8, R36, 0x10, R11, !PT ;  /* 0x0000001024087846 */ /* 0x000fe2000780010b */
[----:B------:R-:W-:Y:S01]  /*5cc0*/  BSSY.RECONVERGENT B2, `(.L_x_2934) ;  /* 0x000006b000027945 */ /* 0x000fe20003800200 */
[----:B------:R-:W-:Y:S01]  /*5cd0*/  LOP3.LUT R9, RZ, R17, RZ, 0x33, !PT ;  /* 0x00000011ff097212 */ /* 0x000fe200078e33ff */
[----:B------:R-:W-:Y:S01]  /*5ce0*/  HFMA2 R47, -RZ, RZ, 0, 0 ;  /* 0x00000000ff2f7431 */ /* 0x000fe200000001ff */
[----:B------:R-:W-:Y:S02]  /*5cf0*/  MOV R40, RZ ;  /* 0x000000ff00287202 */ /* 0x000fe40000000f00 */
[----:B------:R-:W-:Y:S02]  /*5d00*/  CS2R R42, SRZ ;  /* 0x00000000002a7805 */ /* 0x000fe4000001ff00 */
[----:B------:R-:W-:Y:S02]  /*5d10*/  IADD3 R58, PT, PT, -R3, R8, R9 ;  /* 0x00000008033a7210 */ /* 0x000fe40007ffe109 */
[----:B------:R-:W-:-:S02]  /*5d20*/  CS2R R38, SRZ ;  /* 0x0000000000267805 */ /* 0x000fc4000001ff00 */
[----:B------:R-:W-:Y:S02]  /*5d30*/  MOV R46, R36 ;  /* 0x00000024002e7202 */ /* 0x000fe40000000f00 */
[----:B------:R-:W-:Y:S02]  /*5d40*/  CS2R R44, SRZ ;  /* 0x00000000002c7805 */ /* 0x000fe4000001ff00 */
[C---:B------:R-:W-:Y:S02]  /*5d50*/  ISETP.GE.U32.AND P0, PT, R58.reuse, 0x30, PT ;  /* 0x000000303a00780c */ /* 0x040fe40003f06070 */
[----:B------:R-:W-:-:S04]  /*5d60*/  LEA.HI R8, R58, 0x1, RZ, 0x1c ;  /* 0x000000013a087811 */ /* 0x000fc800078fe0ff */
[----:B------:R-:W-:-:S07]  /*5d70*/  LOP3.LUT P1, R60, R8, 0x3, RZ, 0xc0, !PT ;  /* 0x00000003083c7812 */ /* 0x000fce000782c0ff */
[----:B------:R-:W-:Y:S06]  /*5d80*/  @!P0 BRA `(.L_x_2935) ;  /* 0x0000000400788947 */ /* 0x000fec0003800000 */
[----:B------:R-:W-:Y:S01]  /*5d90*/  LOP3.LUT R59, R8, 0x1ffffffc, RZ, 0xc0, !PT ;  /* 0x1ffffffc083b7812 */ /* 0x000fe200078ec0ff */
[----:B------:R-:W-:Y:S01]  /*5da0*/  IMAD.MOV.U32 R40, RZ, RZ, RZ ;  /* 0x000000ffff287224 */ /* 0x000fe200078e00ff */
[----:B------:R-:W-:Y:S02]  /*5db0*/  MOV R48, RZ ;  /* 0x000000ff00307202 */ /* 0x000fe40000000f00 */
[----:B------:R-:W-:-:S07]  /*5dc0*/  MOV R46, R36 ;  /* 0x00000024002e7202 */ /* 0x000fce0000000f00 */
.L_x_2936:
[----:B------:R-:W-:-:S04]  /*5dd0*/  IMAD R29, R46, 0x50, RZ ;  /* 0x000000502e1d7824 */ /* 0x000fc800078e02ff */
[C---:B------:R-:W-:Y:S01]  /*5de0*/  IMAD.WIDE.U32 R8, R29.reuse, 0x2, R20 ;  /* 0x000000021d087825 */ /* 0x040fe200078e0014 */
[C---:B-1----:R-:W-:Y:S02]  /*5df0*/  IADD3 R13, PT, PT, R29.reuse, 0x500, RZ ;  /* 0x000005001d0d7810 */ /* 0x042fe40007ffe0ff */
[----:B------:R-:W-:-:S03]  /*5e00*/  IADD3 R25, PT, PT, R29, 0xa00, RZ ;  /* 0x00000a001d197810 */ /* 0x000fc60007ffe0ff */
[----:B------:R-:W2:Y:S01]  /*5e10*/  LDG.E.128 R8, desc[UR36][R8.64] ;  /* 0x0000002408087981 */ /* 0x000ea2000c1e1d00 */
[----:B------:R-:W-:Y:S01]  /*5e20*/  IMAD.WIDE.U32 R12, R13, 0x2, R20 ;  /* 0x000000020d0c7825 */ /* 0x000fe200078e0014 */
[----:B------:R-:W-:-:S03]  /*5e30*/  IADD3 R29, PT, PT, R29, 0xf00, RZ ;  /* 0x00000f001d1d7810 */ /* 0x000fc60007ffe0ff */
[--C-:B------:R-:W-:Y:S02]  /*5e40*/  IMAD.WIDE.U32 R24, R25, 0x2, R20.reuse ;  /* 0x0000000219187825 */ /* 0x100fe400078e0014 */
[----:B------:R-:W4:Y:S02]  /*5e50*/  LDG.E.128 R12, desc[UR36][R12.64] ;  /* 0x000000240c0c7981 */ /* 0x000f24000c1e1d00 */
[----:B------:R-:W-:Y:S02]  /*5e60*/  IMAD.WIDE.U32 R28, R29, 0x2, R20 ;  /* 0x000000021d1c7825 */ /* 0x000fe400078e0014 */
[----:B---3--:R-:W3:Y:S04]  /*5e70*/  LDG.E.128 R24, desc[UR36][R24.64] ;  /* 0x0000002418187981 */ /* 0x008ee8000c1e1d00 */
[----:B------:R-:W3:Y:S01]  /*5e80*/  LDG.E.128 R28, desc[UR36][R28.64] ;  /* 0x000000241c1c7981 */ /* 0x000ee2000c1e1d00 */
[----:B------:R-:W-:Y:S01]  /*5e90*/  IMAD.IADD R50, R46, 0x1, -R17 ;  /* 0x000000012e327824 */ /* 0x000fe200078e0a11 */
[----:B------:R-:W-:-:S02]  /*5ea0*/  IADD3 R48, PT, PT, R48, 0x4, RZ ;  /* 0x0000000430307810 */ /* 0x000fc40007ffe0ff */
[----:B------:R-:W-:Y:S02]  /*5eb0*/  IADD3 R46, PT, PT, R46, 0x40, RZ ;  /* 0x000000402e2e7810 */ /* 0x000fe40007ffe0ff */
[----:B------:R-:W-:Y:S02]  /*5ec0*/  LEA R50, R50, R37, 0x1 ;  /* 0x0000002532327211 */ /* 0x000fe400078e08ff */
[----:B------:R-:W-:-:S03]  /*5ed0*/  ISETP.NE.AND P0, PT, R48, R59, PT ;  /* 0x0000003b3000720c */ /* 0x000fc60003f05270 */
[----:B------:R-:W0:Y:S04]  /*5ee0*/  LDS.U16 R49, [R50] ;  /* 0x0000000032317984 */ /* 0x000e280000000400 */
[----:B------:R-:W1:Y:S04]  /*5ef0*/  LDS.U16 R56, [R50+0x20] ;  /* 0x0000200032387984 */ /* 0x000e680000000400 */
[----:B------:R-:W-:Y:S04]  /*5f00*/  LDS.U16 R57, [R50+0x40] ;  /* 0x0000400032397984 */ /* 0x000fe80000000400 */
[----:B------:R-:W1:Y:S01]  /*5f10*/  LDS.U16 R50, [R50+0x60] ;  /* 0x0000600032327984 */ /* 0x000e620000000400 */
[----:B0-----:R-:W-:-:S02]  /*5f20*/  HADD2.F32 R49, -RZ, R49.H0_H0 ;  /* 0x20000031ff317230 */ /* 0x001fc40000004100 */
[----:B-1----:R-:W-:Y:S02]  /*5f30*/  HADD2.F32 R56, -RZ, R56.H0_H0 ;  /* 0x20000038ff387230 */ /* 0x002fe40000004100 */
[----:B------:R-:W-:Y:S02]  /*5f40*/  HADD2.F32 R50, -RZ, R50.H0_H0 ;  /* 0x20000032ff327230 */ /* 0x000fe40000004100 */
[--C-:B--2---:R-:W-:Y:S02]  /*5f50*/  HADD2.F32 R51, -RZ, R8.reuse.H0_H0 ;  /* 0x20000008ff337230 */ /* 0x104fe40000004100 */
[----:B------:R-:W-:Y:S02]  /*5f60*/  HADD2.F32 R52, -RZ, R9.H0_H0 ;  /* 0x20000009ff347230 */ /* 0x000fe40000004100 */
        /* <DEDUP_REMOVED lines=12> */
[--C-:B----4-:R-:W-:Y:S02]  /*6030*/  HADD2.F32 R11, -RZ, R12.reuse.H0_H0 ;  /* 0x2000000cff0b7230 */ /* 0x110fe40000004100 */
[C---:B------:R-:W-:Y:S01]  /*6040*/  FFMA.FTZ R54, R49.reuse, R54, R47 ;  /* 0x0000003631367223 */ /* 0x040fe2000001002f */
[----:B------:R-:W-:Y:S02]  /*6050*/  HADD2.F32 R39, -RZ, R12.H1_H1 ;  /* 0x3000000cff277230 */ /* 0x000fe40000004100 */
[----:B------:R-:W-:Y:S01]  /*6060*/  FFMA.FTZ R9, R49, R9, R38 ;  /* 0x0000000931097223 */ /* 0x000fe20000010026 */
[--C-:B------:R-:W-:Y:S02]  /*6070*/  HADD2.F32 R43, -RZ, R13.reuse.H0_H0 ;  /* 0x2000000dff2b7230 */ /* 0x100fe40000004100 */
[----:B------:R-:W-:Y:S01]  /*6080*/  FFMA.FTZ R11, R56, R11, R51 ;  /* 0x0000000b380b7223 */ /* 0x000fe20000010033 */
[----:B------:R-:W-:-:S02]  /*6090*/  HADD2.F32 R12, -RZ, R13.H1_H1 ;  /* 0x3000000dff0c7230 */ /* 0x000fc40000004100 */
[C---:B------:R-:W-:Y:S01]  /*60a0*/  FFMA.FTZ R8, R56.reuse, R39, R8 ;  /* 0x0000002738087223 */ /* 0x040fe20000010008 */
[--C-:B------:R-:W-:Y:S02]  /*60b0*/  HADD2.F32 R13, -RZ, R14.reuse.H1_H1 ;  /* 0x3000000eff0d7230 */ /* 0x100fe40000004100 */
[C---:B------:R-:W-:Y:S01]  /*60c0*/  FFMA.FTZ R43, R56.reuse, R43, R52 ;  /* 0x0000002b382b7223 */ /* 0x040fe20000010034 */
[----:B------:R-:W-:Y:S02]  /*60d0*/  HADD2.F32 R38, -RZ, R14.H0_H0 ;  /* 0x2000000eff267230 */ /* 0x000fe40000004100 */
        /* <DEDUP_REMOVED lines=9> */
[--C-:B------:R-:W-:Y:S02]  /*6170*/  HADD2.F32 R24, -RZ, R25.reuse.H0_H0 ;  /* 0x20000019ff187230 */ /* 0x100fe40000004100 */
[----:B------:R-:W-:Y:S02]  /*6180*/  HADD2.F32 R40, -RZ, R25.H1_H1 ;  /* 0x30000019ff287230 */ /* 0x000fe40000004100 */
[----:B------:R-:W-:-:S02]  /*6190*/  HADD2.F32 R12, -RZ, R57.H0_H0 ;  /* 0x20000039ff0c7230 */ /* 0x000fc40000004100 */
[--C-:B------:R-:W-:Y:S02]  /*61a0*/  HADD2.F32 R25, -RZ, R26.reuse.H0_H0 ;  /* 0x2000001aff197230 */ /* 0x100fe40000004100 */
[----:B------:R-:W-:Y:S02]  /*61b0*/  HADD2.F32 R45, -RZ, R26.H1_H1 ;  /* 0x3000001aff2d7230 */ /* 0x000fe40000004100 */
        /* <DEDUP_REMOVED lines=8> */
[----:B------:R-:W-:-:S02]  /*6240*/  HADD2.F32 R42, -RZ, R30.H0_H0 ;  /* 0x2000001eff2a7230 */ /* 0x000fc40000004100 */
        /* <DEDUP_REMOVED lines=16> */
[----:B------:R-:W-:Y:S01]  /*6350*/  FFMA.FTZ R47, R50, R10, R15 ;  /* 0x0000000a322f7223 */ /* 0x000fe2000001000f */
[----:B------:R-:W-:Y:S06]  /*6360*/  @P0 BRA `(.L_x_2936) ;  /* 0xfffffff800980947 */ /* 0x000fec000383ffff */
.L_x_2935:
[----:B------:R-:W-:Y:S05]  /*6370*/  BSYNC.RECONVERGENT B2 ;  /* 0x0000000000027941 */ /* 0x000fea0003800200 */
.L_x_2934:
[----:B------:R-:W-:Y:S05]  /*6380*/  @!P1 BRA `(.L_x_2933) ;  /* 0x0000000400289947 */ /* 0x000fea0003800000 */
[----:B------:R-:W-:Y:S01]  /*6390*/  ISETP.NE.AND P1, PT, R60, 0x1, PT ;  /* 0x000000013c00780c */ /* 0x000fe20003f25270 */
[----:B------:R-:W-:Y:S01]  /*63a0*/  BSSY.RECONVERGENT B2, `(.L_x_2937) ;  /* 0x0000030000027945 */ /* 0x000fe20003800200 */
[----:B------:R-:W-:-:S11]  /*63b0*/  LOP3.LUT P0, RZ, R58, 0x10, RZ, 0xc0, !PT ;  /* 0x000000103aff7812 */ /* 0x000fd6000780c0ff */
[----:B------:R-:W-:Y:S05]  /*63c0*/  @!P1 BRA `(.L_x_2938) ;  /* 0x0000000000b49947 */ /* 0x000fea0003800000 */
[----:B------:R-:W-:-:S04]  /*63d0*/  IMAD R9, R46, 0x50, RZ ;  /* 0x000000502e097824 */ /* 0x000fc800078e02ff */
[C---:B-1----:R-:W-:Y:S01]  /*63e0*/  IMAD.WIDE.U32 R12, R9.reuse, 0x2, R20 ;  /* 0x00000002090c7825 */ /* 0x042fe200078e0014 */
[----:B------:R-:W-:-:S05]  /*63f0*/  IADD3 R9, PT, PT, R9, 0x500, RZ ;  /* 0x0000050009097810 */ /* 0x000fca0007ffe0ff */
[----:B------:R-:W2:Y:S01]  /*6400*/  LDG.E.128 R12, desc[UR36][R12.64] ;  /* 0x000000240c0c7981 */ /* 0x000ea2000c1e1d00 */
[----:B------:R-:W-:-:S06]  /*6410*/  IMAD.WIDE.U32 R8, R9, 0x2, R20 ;  /* 0x0000000209087825 */ /* 0x000fcc00078e0014 */
[----:B------:R-:W4:Y:S01]  /*6420*/  LDG.E.128 R8, desc[UR36][R8.64] ;  /* 0x0000002408087981 */ /* 0x000f22000c1e1d00 */
[C---:B------:R-:W-:Y:S01]  /*6430*/  IMAD.IADD R24, R46.reuse, 0x1, -R17 ;  /* 0x000000012e187824 */ /* 0x040fe200078e0a11 */
[----:B------:R-:W-:-:S04]  /*6440*/  IADD3 R46, PT, PT, R46, 0x20, RZ ;  /* 0x000000202e2e7810 */ /* 0x000fc80007ffe0ff */
[----:B------:R-:W-:-:S05]  /*6450*/  LEA R24, R24, R37, 0x1 ;  /* 0x0000002518187211 */ /* 0x000fca00078e08ff */
[----:B------:R-:W0:Y:S04]  /*6460*/  LDS.U16 R25, [R24] ;  /* 0x0000000018197984 */ /* 0x000e280000000400 */
[----:B------:R-:W1:Y:S01]  /*6470*/  LDS.U16 R31, [R24+0x20] ;  /* 0x00002000181f7984 */ /* 0x000e620000000400 */
[----:B0-----:R-:W-:Y:S02]  /*6480*/  HADD2.F32 R25, -RZ, R25.H0_H0 ;  /* 0x20000019ff197230 */ /* 0x001fe40000004100 */
[----:B-1----:R-:W-:Y:S02]  /*6490*/  HADD2.F32 R31, -RZ, R31.H0_H0 ;  /* 0x2000001fff1f7230 */ /* 0x002fe40000004100 */
[----:B--2---:R-:W-:Y:S02]  /*64a0*/  HADD2.F32 R30, -RZ, R13.H0_H0 ;  /* 0x2000000dff1e7230 */ /* 0x004fe40000004100 */
[----:B---3--:R-:W-:-:S02]  /*64b0*/  HADD2.F32 R27, -RZ, R14.H0_H0 ;  /* 0x2000000eff1b7230 */ /* 0x008fc40000004100 */
[----:B------:R-:W-:Y:S02]  /*64c0*/  HADD2.F32 R29, -RZ, R15.H0_H0 ;  /* 0x2000000fff1d7230 */ /* 0x000fe40000004100 */
[C---:B------:R-:W-:Y:S01]  /*64d0*/  FFMA.FTZ R30, R25.reuse, R30, R39 ;  /* 0x0000001e191e7223 */ /* 0x040fe20000010027 */
[--C-:B------:R-:W-:Y:S02]  /*64e0*/  HADD2.F32 R26, -RZ, R12.reuse.H0_H0 ;  /* 0x2000000cff1a7230 */ /* 0x100fe40000004100 */
[C---:B------:R-:W-:Y:S01]  /*64f0*/  FFMA.FTZ R27, R25.reuse, R27, R42 ;  /* 0x0000001b191b7223 */ /* 0x040fe2000001002a */
[----:B------:R-:W-:Y:S02]  /*6500*/  HADD2.F32 R28, -RZ, R12.H1_H1 ;  /* 0x3000000cff1c7230 */ /* 0x000fe40000004100 */
[C---:B------:R-:W-:Y:S01]  /*6510*/  FFMA.FTZ R29, R25.reuse, R29, R44 ;  /* 0x0000001d191d7223 */ /* 0x040fe2000001002c */
[----:B------:R-:W-:Y:S02]  /*6520*/  HADD2.F32 R13, -RZ, R13.H1_H1 ;  /* 0x3000000dff0d7230 */ /* 0x000fe40000004100 */
[----:B------:R-:W-:Y:S01]  /*6530*/  FFMA.FTZ R26, R25, R26, R40 ;  /* 0x0000001a191a7223 */ /* 0x000fe20000010028 */
[----:B------:R-:W-:-:S02]  /*6540*/  HADD2.F32 R14, -RZ, R14.H1_H1 ;  /* 0x3000000eff0e7230 */ /* 0x000fc40000004100 */
[C---:B------:R-:W-:Y:S01]  /*6550*/  FFMA.FTZ R28, R25.reuse, R28, R43 ;  /* 0x0000001c191c7223 */ /* 0x040fe2000001002b */
[----:B------:R-:W-:Y:S02]  /*6560*/  HADD2.F32 R12, -RZ, R15.H1_H1 ;  /* 0x3000000fff0c7230 */ /* 0x000fe40000004100 */
[C---:B------:R-:W-:Y:S01]  /*6570*/  FFMA.FTZ R13, R25.reuse, R13, R38 ;  /* 0x0000000d190d7223 */ /* 0x040fe20000010026 */
[----:B----4-:R-:W-:Y:S02]  /*6580*/  HADD2.F32 R44, -RZ, R11.H0_H0 ;  /* 0x2000000bff2c7230 */ /* 0x010fe40000004100 */
        /* <DEDUP_REMOVED lines=17> */
.L_x_2938:
[----:B------:R-:W-:Y:S05]  /*66a0*/  BSYNC.RECONVERGENT B2 ;  /* 0x0000000000027941 */ /* 0x000fea0003800200 */
.L_x_2937:
[----:B------:R-:W-:Y:S05]  /*66b0*/  @P0 BRA `(.L_x_2933) ;  /* 0x00000000005c0947 */ /* 0x000fea0003800000 */
[----:B------:R-:W-:-:S04]  /*66c0*/  IMAD R9, R46, 0x50, RZ ;  /* 0x000000502e097824 */ /* 0x000fc800078e02ff */
[----:B------:R-:W-:-:S06]  /*66d0*/  IMAD.WIDE.U32 R8, R9, 0x2, R20 ;  /* 0x0000000209087825 */ /* 0x000fcc00078e0014 */
[----:B------:R-:W2:Y:S01]  /*66e0*/  LDG.E.128 R8, desc[UR36][R8.64] ;  /* 0x0000002408087981 */ /* 0x000ea2000c1e1d00 */
[----:B------:R-:W-:-:S04]  /*66f0*/  IADD3 R12, PT, PT, -R17, R46, RZ ;  /* 0x0000002e110c7210 */ /* 0x000fc80007ffe1ff */
[----:B------:R-:W-:-:S06]  /*6700*/  LEA R12, R12, R37, 0x1 ;  /* 0x000000250c0c7211 */ /* 0x000fcc00078e08ff */
[----:B------:R-:W1:Y:S02]  /*6710*/  LDS.U16 R12, [R12] ;  /* 0x000000000c0c7984 */ /* 0x000e640000000400 */
[----:B-1----:R-:W-:Y:S02]  /*6720*/  HADD2.F32 R13, -RZ, R12.H0_H0 ;  /* 0x2000000cff0d7230 */ /* 0x002fe40000004100 */
[--C-:B--2---:R-:W-:Y:S02]  /*6730*/  HADD2.F32 R14, -RZ, R8.reuse.H0_H0 ;  /* 0x20000008ff0e7230 */ /* 0x104fe40000004100 */
[----:B------:R-:W-:Y:S02]  /*6740*/  HADD2.F32 R24, -RZ, R8.H1_H1 ;  /* 0x30000008ff187230 */ /* 0x000fe40000004100 */
[--C-:B---3--:R-:W-:Y:S02]  /*6750*/  HADD2.F32 R26, -RZ, R9.reuse.H0_H0 ;  /* 0x20000009ff1a7230 */ /* 0x108fe40000004100 */
        /* <DEDUP_REMOVED lines=13> */
.L_x_2933:
[----:B------:R-:W-:Y:S05]  /*6830*/  BSYNC.RECONVERGENT B1 ;  /* 0x0000000000017941 */ /* 0x000fea0003800200 */
.L_x_2932:
[----:B------:R-:W-:Y:S01]  /*6840*/  ISETP.GE.AND P0, PT, R36, R22, PT ;  /* 0x000000162400720c */ /* 0x000fe20003f06270 */
[----:B------:R-:W-:-:S12]  /*6850*/  BSSY.RECONVERGENT B1, `(.L_x_2939) ;  /* 0x000010b000017945 */ /* 0x000fd80003800200 */
[----:B------:R-:W-:Y:S05]  /*6860*/  @P0 BRA `(.L_x_2940) ;  /* 0x0000001000240947 */ /* 0x000fea0003800000 */
[----:B------:R-:W-:Y:S01]  /*6870*/  VIADDMNMX R8, R36, 0x10, R22, !PT ;  /* 0x0000001024087846 */ /* 0x000fe20007800116 */
[----:B------:R-:W-:Y:S01]  /*6880*/  BSSY.RECONVERGENT B2, `(.L_x_2941) ;  /* 0x0000040000027945 */ /* 0x000fe20003800200 */
[----:B------:R-:W-:-:S04]  /*6890*/  LOP3.LUT R29, RZ, R17, RZ, 0x33, !PT ;  /* 0x00000011ff1d7212 */ /* 0x000fc800078e33ff */
[----:B------:R-:W-:-:S04]  /*68a0*/  IADD3 R29, PT, PT, -R3, R8, R29 ;  /* 0x00000008031d7210 */ /* 0x000fc80007ffe11d */
[----:B------:R-:W-:-:S04]  /*68b0*/  LOP3.LUT R8, R29, 0x30, RZ, 0xc0, !PT ;  /* 0x000000301d087812 */ /* 0x000fc800078ec0ff */
[----:B------:R-:W-:-:S13]  /*68c0*/  ISETP.NE.AND P0, PT, R8, 0x30, PT ;  /* 0x000000300800780c */ /* 0x000fda0003f05270 */
[----:B------:R-:W-:Y:S05]  /*68d0*/  @!P0 BRA `(.L_x_2942) ;  /* 0x0000000000e88947 */ /* 0x000fea0003800000 */
[----:B------:R-:W0:Y:S01]  /*68e0*/  LDC R35, c[0x0][0x3f4] ;  /* 0x0000fd00ff237b82 */ /* 0x000e220000000800 */
[----:B------:R-:W-:Y:S02]  /*68f0*/  LEA.HI R9, R29, 0x1, RZ, 0x1c ;  /* 0x000000011d097811 */ /* 0x000fe400078fe0ff */
[----:B------:R-:W-:Y:S02]  /*6900*/  LEA R8, R3, UR5, 0x1 ;  /* 0x0000000503087c11 */ /* 0x000fe4000f8e08ff */
[----:B------:R-:W-:-:S03]  /*6910*/  LOP3.LUT R9, R9, 0x3, RZ, 0xc0, !PT ;  /* 0x0000000309097812 */ /* 0x000fc600078ec0ff */
[----:B------:R-:W-:Y:S01]  /*6920*/  IMAD.IADD R41, R41, 0x1, R8 ;  /* 0x0000000129297824 */ /* 0x000fe200078e0208 */
[----:B------:R-:W-:-:S07]  /*6930*/  IADD3 R10, PT, PT, -R9, RZ, RZ ;  /* 0x000000ff090a7210 */ /* 0x000fce0007ffe1ff */
.L_x_2945:
        /* <DEDUP_REMOVED lines=10> */
[----:B0-----:R-:W1:Y:S02]  /*69e0*/  MUFU.RCP R12, R12 ;  /* 0x0000000c000c7308 */ /* 0x001e640000001000 */
[----:B-1----:R-:W-:-:S06]  /*69f0*/  IADD3 R13, PT, PT, R12, 0xffffffe, RZ ;  /* 0x0ffffffe0c0d7810 */ /* 0x002fcc0007ffe0ff */
[----:B------:R-:W0:Y:S02]  /*6a00*/  F2I.FTZ.U32.TRUNC.NTZ R9, R13 ;  /* 0x0000000d00097305 */ /* 0x000e24000021f000 */
[----:B0-----:R-:W-:-:S05]  /*6a10*/  IADD3 R8, PT, PT, RZ, -R9, RZ ;  /* 0x80000009ff087210 */ /* 0x001fca0007ffe0ff */
        /* <DEDUP_REMOVED lines=10> */
[----:B------:R-:W-:Y:S02]  /*6ac0*/  @!P0 IADD3 R8, PT, PT, R8, -R11, RZ ;  /* 0x8000000b08088210 */ /* 0x000fe40007ffe0ff */
[----:B------:R-:W0:Y:S03]  /*6ad0*/  LDS.U16 R11, [R41] ;  /* 0x00000000290b7984 */ /* 0x000e260000000400 */
[----:B------:R-:W-:Y:S01]  /*6ae0*/  @!P1 IMAD.MOV R8, RZ, RZ, -R8 ;  /* 0x000000ffff089224 */ /* 0x000fe200078e0a08 */
[----:B------:R-:W-:-:S05]  /*6af0*/  @!P3 LOP3.LUT R8, RZ, R35, RZ, 0x33, !PT ;  /* 0x00000023ff08b212 */ /* 0x000fca00078e33ff */
[----:B------:R-:W-:-:S04]  /*6b00*/  IMAD R9, R8, 0x50, RZ ;  /* 0x0000005008097824 */ /* 0x000fc800078e02ff */
[----:B------:R-:W-:-:S05]  /*6b10*/  IMAD.WIDE.U32 R8, R9, 0x2, R20 ;  /* 0x0000000209087825 */ /* 0x000fca00078e0014 */
[----:B------:R-:W2:Y:S01]  /*6b20*/  LDG.E.128 R12, desc[UR36][R8.64] ;  /* 0x00000024080c7981 */ /* 0x000ea2000c1e1d00 */
[----:B0-----:R-:W-:Y:S02]  /*6b30*/  HADD2.F32 R11, -RZ, R11.H0_H0 ;  /* 0x2000000bff0b7230 */ /* 0x001fe40000004100 */
[----:B--2---:R-:W-:Y:S02]  /*6b40*/  HADD2.F32 R24, -RZ, R12.H0_H0 ;  /* 0x2000000cff187230 */ /* 0x004fe40000004100 */
[----:B---3--:R-:W-:Y:S02]  /*6b50*/  HADD2.F32 R26, -RZ, R13.H0_H0 ;  /* 0x2000000dff1a7230 */ /* 0x008fe40000004100 */
        /* <DEDUP_REMOVED lines=14> */
.L_x_2944:
[----:B------:R-:W-:Y:S05]  /*6c40*/  BSYNC.RECONVERGENT B3 ;  /* 0x0000000000037941 */ /* 0x000fea0003800200 */
.L_x_2943:
[----:B------:R-:W-:Y:S02]  /*6c50*/  IADD3 R36, PT, PT, R36, 0x10, RZ ;  /* 0x0000001024247810 */ /* 0x000fe40007ffe0ff */
[----:B------:R-:W-:Y:S01]  /*6c60*/  IADD3 R41, PT, PT, R41, 0x20, RZ ;  /* 0x0000002029297810 */ /* 0x000fe20007ffe0ff */
[----:B------:R-:W-:Y:S06]  /*6c70*/  @P2 BRA `(.L_x_2945) ;  /* 0xfffffffc00302947 */ /* 0x000fec000383ffff */
.L_x_2942:
[----:B------:R-:W-:Y:S05]  /*6c80*/  BSYNC.RECONVERGENT B2 ;  /* 0x0000000000027941 */ /* 0x000fea0003800200 */
.L_x_2941:
[----:B------:R-:W-:-:S13]  /*6c90*/  ISETP.GE.U32.AND P0, PT, R29, 0x30, PT ;  /* 0x000000301d00780c */ /* 0x000fda0003f06070 */
[----:B------:R-:W-:Y:S05]  /*6ca0*/  @!P0 BRA `(.L_x_2940) ;  /* 0x0000000c00148947 */ /* 0x000fea0003800000 */
[----:B------:R-:W0:Y:S02]  /*6cb0*/  LDC R35, c[0x0][0x3f4] ;  /* 0x0000fd00ff237b82 */ /* 0x000e240000000800 */
.L_x_2954:
        /* <DEDUP_REMOVED lines=11> */
[----:B------:R-:W-:Y:S02]  /*6d70*/  IABS R11, R35 ;  /* 0x00000023000b7213 */ /* 0x000fe40000000000 */
[----:B------:R-:W-:Y:S02]  /*6d80*/  IABS R14, R36 ;  /* 0x00000024000e7213 */ /* 0x000fe40000000000 */
[----:B------:R-:W0:Y:S01]  /*6d90*/  I2F.RP R10, R11 ;  /* 0x0000000b000a7306 */ /* 0x000e220000209400 */
[----:B------:R-:W-:Y:S02]  /*6da0*/  ISETP.GE.AND P4, PT, R36, RZ, PT ;  /* 0x000000ff2400720c */ /* 0x000fe40003f86270 */
[----:B------:R-:W-:-:S05]  /*6db0*/  ISETP.NE.AND P5, PT, R35, RZ, PT ;  /* 0x000000ff2300720c */ /* 0x000fca0003fa5270 */
[----:B0-----:R-:W0:Y:S02]  /*6dc0*/  MUFU.RCP R10, R10 ;  /* 0x0000000a000a7308 */ /* 0x001e240000001000 */
[----:B0-----:R-:W-:-:S06]  /*6dd0*/  IADD3 R12, PT, PT, R10, 0xffffffe, RZ ;  /* 0x0ffffffe0a0c7810 */ /* 0x001fcc0007ffe0ff */
[----:B------:R0:W2:Y:S02]  /*6de0*/  F2I.FTZ.U32.TRUNC.NTZ R9, R12 ;  /* 0x0000000c00097305 */ /* 0x0000a4000021f000 */
[----:B0-----:R-:W0:Y:S01]  /*6df0*/  LDS.U16 R12, [R28] ;  /* 0x000000001c0c7984 */ /* 0x001e220000000400 */
[----:B--2---:R-:W-:-:S05]  /*6e00*/  IADD3 R8, PT, PT, RZ, -R9, RZ ;  /* 0x80000009ff087210 */ /* 0x004fca0007ffe0ff */
[----:B-1----:R-:W-:Y:S02]  /*6e10*/  IMAD R13, R8, R11, RZ ;  /* 0x0000000b080d7224 */ /* 0x002fe400078e02ff */
        /* <DEDUP_REMOVED lines=32> */
.L_x_2947:
[----:B------:R-:W-:Y:S05]  /*7020*/  BSYNC.RECONVERGENT B2 ;  /* 0x0000000000027941 */ /* 0x000fea0003800200 */
.L_x_2946:
[----:B------:R-:W-:Y:S04]  /*7030*/  BSSY.RECONVERGENT B2, `(.L_x_2948) ;  /* 0x000002d000027945 */ /* 0x000fe80003800200 */
[----:B------:R-:W-:Y:S05]  /*7040*/  @!P2 BRA `(.L_x_2949) ;  /* 0x0000000000aca947 */ /* 0x000fea0003800000 */
        /* <DEDUP_REMOVED lines=8> */
[----:B0-----:R-:W0:Y:S01]  /*70d0*/  LDS.U16 R12, [R28+0x20] ;  /* 0x000020001c0c7984 */ /* 0x001e220000000400 */
[----:B--2---:R-:W-:-:S05]  /*70e0*/  IADD3 R8, PT, PT, RZ, -R9, RZ ;  /* 0x80000009ff087210 */ /* 0x004fca0007ffe0ff */
[----:B-1----:R-:W-:Y:S02]  /*70f0*/  IMAD R13, R8, R11, RZ ;  /* 0x0000000b080d7224 */ /* 0x002fe400078e02ff */
        /* <DEDUP_REMOVED lines=32> */
.L_x_2949:
[----:B------:R-:W-:Y:S05]  /*7300*/  BSYNC.RECONVERGENT B2 ;  /* 0x0000000000027941 */ /* 0x000fea0003800200 */
.L_x_2948:
        /* <DEDUP_REMOVED lines=11> */
[----:B--2---:R-:W-:-:S04]  /*73c0*/  IMAD.MOV R8, RZ, RZ, -R9 ;  /* 0x000000ffff087224 */ /* 0x004fc800078e0a09 */
[----:B-1----:R-:W-:Y:S02]  /*73d0*/  IMAD R13, R8, R11, RZ ;  /* 0x0000000b080d7224 */ /* 0x002fe400078e02ff */
        /* <DEDUP_REMOVED lines=32> */
.L_x_2951:
[----:B------:R-:W-:Y:S05]  /*75e0*/  BSYNC.RECONVERGENT B2 ;  /* 0x0000000000027941 */ /* 0x000fea0003800200 */
.L_x_2950:
        /* <DEDUP_REMOVED lines=45> */
.L_x_2953:
[----:B------:R-:W-:Y:S05]  /*78c0*/  BSYNC.RECONVERGENT B2 ;  /* 0x0000000000027941 */ /* 0x000fea0003800200 */
.L_x_2952:
[----:B------:R-:W-:-:S05]  /*78d0*/  VIADD R36, R36, 0x40 ;  /* 0x0000004024247836 */ /* 0x000fca0000000000 */
[----:B------:R-:W-:-:S13]  /*78e0*/  ISETP.GE.AND P0, PT, R36, R22, PT ;  /* 0x000000162400720c */ /* 0x000fda0003f06270 */
[----:B------:R-:W-:Y:S05]  /*78f0*/  @!P0 BRA `(.L_x_2954) ;  /* 0xfffffff000f08947 */ /* 0x000fea000383ffff */
.L_x_2940:
[----:B------:R-:W-:Y:S05]  /*7900*/  BSYNC.RECONVERGENT B1 ;  /* 0x0000000000017941 */ /* 0x000fea0003800200 */
.L_x_2939:
        /* <DEDUP_REMOVED lines=13> */
[----:B-1----:R-:W4:Y:S01]  /*79e0*/  I2F.S8 R13, R20 ;  /* 0x00000014000d7306 */ /* 0x002f220000001400 */
[----:B---3--:R-:W-:Y:S02]  /*79f0*/  SHF.R.S64 R26, R20, 0x10, R21 ;  /* 0x00000010141a7819 */ /* 0x008fe40000001015 */
        /* <DEDUP_REMOVED lines=11> */
[----:B----4-:R-:W-:Y:S01]  /*7ab0*/  FMUL.FTZ R13, R10, R13 ;  /* 0x0000000d0a0d7220 */ /* 0x010fe20000410000 */
        /* <DEDUP_REMOVED lines=26> */
[----:B------:R-:W0:Y:S01]  /*7c60*/  I2F.S8 R21, R22 ;  /* 0x0000001600157306 */ /* 0x000e220000001400 */
[----:B-1----:R-:W-:Y:S01]  /*7c70*/  F2FP.F16.F32.PACK_AB R26, R14, R17 ;  /* 0x000000110e1a723e */ /* 0x002fe200000000ff */
[----:B---3--:R-:W-:-:S05]  /*7c80*/  FMUL.FTZ R15, R10, R15 ;  /* 0x0000000f0a0f7220 */ /* 0x008fca0000410000 */
[----:B------:R-:W-:Y:S01]  /*7c90*/  F2FP.F16.F32.PACK_AB R25, R12, R15 ;  /* 0x0000000f0c19723e */ /* 0x000fe200000000ff */
[----:B0-----:R-:W-:-:S05]  /*7ca0*/  FMUL.FTZ R21, R10, R21 ;  /* 0x000000150a157220 */ /* 0x001fca0000410000 */
[----:B------:R-:W-:Y:S01]  /*7cb0*/  F2FP.F16.F32.PACK_AB R27, R20, R21 ;  /* 0x00000015141b723e */ /* 0x000fe200000000ff */
[----:B------:R-:W-:Y:S06]  /*7cc0*/  BRA `(.L_x_2956) ;  /* 0x00000000000c7947 */ /* 0x000fec0003800000 */
.L_x_2955:
[----:B------:R-:W0:Y:S02]  /*7cd0*/  LDC.64 R8, c[0x0][0x3a8] ;  /* 0x0000ea00ff087b82 */ /* 0x000e240000000a00 */
[----:B0-----:R-:W-:-:S05]  /*7ce0*/  IMAD.WIDE R8, R19, 0x2, R8 ;  /* 0x0000000213087825 */ /* 0x001fca00078e0208 */
[----:B---3--:R0:W5:Y:S02]  /*7cf0*/  LDG.E.128 R24, desc[UR36][R8.64] ;  /* 0x0000002408187981 */ /* 0x008164000c1e1d00 */
.L_x_2956:
[----:B------:R-:W2:Y:S02]  /*7d00*/  LDCU.64 UR6, c[0x0][0x460] ;  /* 0x00008c00ff0677ac */ /* 0x000ea40008000a00 */
[----:B--2---:R-:W-:-:S04]  /*7d10*/  ISETP.NE.U32.AND P0, PT, RZ, UR6, PT ;  /* 0x00000006ff007c0c */ /* 0x004fc8000bf05070 */
[----:B------:R-:W-:Y:S01]  /*7d20*/  ISETP.NE.AND.EX P0, PT, RZ, UR7, PT, P0 ;  /* 0x00000007ff007c0c */ /* 0x000fe2000bf05300 */
[----:B------:R-:W2:-:S12]  /*7d30*/  LDCU.64 UR6, c[0x0][0x3c0] ;  /* 0x00007800ff0677ac */ /* 0x000e980008000a00 */
[----:B------:R-:W3:Y:S08]  /*7d40*/  @P0 LDC R10, c[0x0][0x3f8] ;  /* 0x0000fe00ff0a0b82 */ /* 0x000ef00000000800 */
[----:B0-----:R-:W0:Y:S01]  /*7d50*/  @P0 LDC.64 R8, c[0x0][0x458] ;  /* 0x00011600ff080b82 */ /* 0x001e220000000a00 */
[----:B---3--:R-:W-:-:S04]  /*7d60*/  @P0 IMAD R23, R23, R10, R16 ;  /* 0x0000000a17170224 */ /* 0x008fc800078e0210 */
[----:B------:R-:W-:-:S04]  /*7d70*/  @P0 IMAD R23, R23, 0x50, R32 ;  /* 0x0000005017170824 */ /* 0x000fc800078e0220 */
[----:B0-----:R-:W-:-:S06]  /*7d80*/  @P0 IMAD.WIDE R8, R23, 0x2, R8 ;  /* 0x0000000217080825 */ /* 0x001fcc00078e0208 */
[----:B------:R-:W3:Y:S01]  /*7d90*/  @P0 LDG.E.128 R8, desc[UR36][R8.64] ;  /* 0x0000002408080981 */ /* 0x000ee2000c1e1d00 */
[----:B------:R-:W-:Y:S01]  /*7da0*/  LEA R0, R0, R37, 0x1 ;  /* 0x0000002500007211 */ /* 0x000fe200078e08ff */
[----:B------:R-:W-:Y:S02]  /*7db0*/  IMAD R35, R33, R35, R32 ;  /* 0x0000002321237224 */ /* 0x000fe400078e0220 */
[----:B-----5:R-:W-:Y:S02]  /*7dc0*/  HFMA2 R24, R24, 1, 1, R4 ;  /* 0x3c003c0018187831 */ /* 0x020fe40000000004 */
[----:B------:R-:W-:Y:S02]  /*7dd0*/  IMAD R18, R18, 0x50, RZ ;  /* 0x0000005012127824 */ /* 0x000fe400078e02ff */
[----:B------:R-:W-:Y:S02]  /*7de0*/  HFMA2 R26, R26, 1, 1, R6 ;  /* 0x3c003c001a1a7831 */ /* 0x000fe40000000006 */
[----:B------:R-:W-:Y:S01]  /*7df0*/  HADD2 R25, R25, R5 ;  /* 0x0000000519197230 */ /* 0x000fe20000000000 */
[----:B------:R-:W0:Y:S01]  /*7e00*/  LDS.U16 R0, [R0] ;  /* 0x0000000000007984 */ /* 0x000e220000000400 */
[----:B-1----:R-:W-:Y:S01]  /*7e10*/  SHF.R.S32.HI R13, RZ, 0x1f, R35 ;  /* 0x0000001fff0d7819 */ /* 0x002fe20000011423 */
[----:B------:R-:W-:Y:S01]  /*7e20*/  HADD2 R27, R27, R7 ;  /* 0x000000071b1b7230 */ /* 0x000fe20000000000 */
[----:B------:R-:W-:-:S04]  /*7e30*/  IADD3 R35, P1, PT, R18, R35, RZ ;  /* 0x0000002312237210 */ /* 0x000fc80007f3e0ff */
[----:B------:R-:W-:Y:S02]  /*7e40*/  LEA.HI.X.SX32 R18, R18, R13, 0x1, P1 ;  /* 0x0000000d12127211 */ /* 0x000fe400008f0eff */
[----:B--2---:R-:W-:-:S04]  /*7e50*/  LEA R4, P1, R35, UR6, 0x1 ;  /* 0x0000000623047c11 */ /* 0x004fc8000f8208ff */
[----:B------:R-:W-:Y:S01]  /*7e60*/  LEA.HI.X R5, R35, UR7, R18, 0x1, P1 ;  /* 0x0000000723057c11 */ /* 0x000fe200088f0c12 */
[----:B0-----:R-:W-:Y:S02]  /*7e70*/  HADD2.F32 R7, -RZ, R0.H0_H0 ;  /* 0x20000000ff077230 */ /* 0x001fe40000004100 */
[----:B---3--:R-:W-:Y:S02]  /*7e80*/  @P0 HFMA2 R25, R25, R9, -RZ ;  /* 0x0000000919190231 */ /* 0x008fe400001000ff */
        /* <DEDUP_REMOVED lines=20> */
.L_x_2931:
[----:B------:R-:W-:Y:S05]  /*7fd0*/  BSYNC.RECONVERGENT B0 ;  /* 0x0000000000007941 */ /* 0x000fea0003800200 */
.L_x_2930:
[----:B------:R-:W-:Y:S01]  /*7fe0*/  BAR.SYNC.DEFER_BLOCKING 0x0 ;  /* 0x0000000000007b1d */ /* 0x000fe20000010000 */
[----:B------:R-:W-:-:S13]  /*7ff0*/  ISETP.GT.U32.AND P5, PT, R32, 0x4f, PT ;  /* 0x0000004f2000780c */ /* 0x000fda0003fa4070 */
[----:B------:R-:W-:Y:S05]  /*8000*/  @P5 BRA `(.L_x_2957) ;  /* 0x00000008002c5947 */ /* 0x000fea0003800000 */
[----:B------:R-:W0:Y:S01]  /*8010*/  S2UR UR5, SR_CgaCtaId ;  /* 0x00000000000579c3 */ /* 0x000e220000008800 */
[C---:B------:R-:W-:Y:S01]  /*8020*/  LOP3.LUT R0, R2.reuse, 0x380, RZ, 0xc0, !PT ;  /* 0x0000038002007812 */ /* 0x040fe200078ec0ff */
[----:B------:R-:W-:Y:S01]  /*8030*/  UMOV UR4, 0x400 ;  /* 0x0000040000047882 */ /* 0x000fe20000000000 */
[----:B-----5:R-:W-:Y:S01]  /*8040*/  LOP3.LUT R4, R2, 0x3c0, RZ, 0xc0, !PT ;  /* 0x000003c002047812 */ /* 0x020fe200078ec0ff */
[----:B------:R-:W-:Y:S01]  /*8050*/  UIADD3 UR4, UPT, UPT, UR4, 0x140, URZ ;  /* 0x0000014004047890 */ /* 0x000fe2000fffe0ff */
[----:B------:R-:W-:Y:S01]  /*8060*/  ISETP.NE.AND P6, PT, R0, 0x80, PT ;  /* 0x000000800000780c */ /* 0x000fe20003fc5270 */
[----:B------:R-:W-:Y:S01]  /*8070*/  IMAD R3, R3, 0x50, R32 ;  /* 0x0000005003037824 */ /* 0x000fe200078e0220 */
[----:B------:R-:W-:Y:S02]  /*8080*/  LOP3.LUT R0, R2, 0x3e0, RZ, 0xc0, !PT ;  /* 0x000003e002007812 */ /* 0x000fe400078ec0ff */
        /* <DEDUP_REMOVED lines=16> */
.L_x_2958:
[----:B------:R-:W-:Y:S05]  /*8190*/  WARPSYNC.ALL ;  /* 0x0000000000007948 */ /* 0x000fea0003800000 */
[----:B------:R-:W-:Y:S01]  /*81a0*/  BAR.SYNC.DEFER_BLOCKING 0x0 ;  /* 0x0000000000007b1d */ /* 0x000fe20000010000 */
[----:B------:R-:W-:-:S05]  /*81b0*/  ISETP.GT.U32.AND P6, PT, R2, 0xf, PT ;  /* 0x0000000f0200780c */ /* 0x000fca0003fc4070 */
[----:B------:R-:W-:Y:S04]  /*81c0*/  BSSY.RECONVERGENT B0, `(.L_x_2959) ;  /* 0x0000013000007945 */ /* 0x000fe80003800200 */
[----:B------:R-:W-:Y:S05]  /*81d0*/  @P1 BRA `(.L_x_2960) ;  /* 0x0000000000441947 */ /* 0x000fea0003800000 */
[----:B0-----:R-:W0:Y:S02]  /*81e0*/  LDS.128 R4, [R3] ;  /* 0x0000000003047984 */ /* 0x001e240000000c00 */
        /* <DEDUP_REMOVED lines=10> */
[--C-:B-1----:R-:W-:Y:S02]  /*8290*/  HADD2.F32 R13, -RZ, R7.reuse.H0_H0 ;  /* 0x20000007ff0d7230 */ /* 0x102fe40000004100 */
[----:B------:R-:W-:Y:S01]  /*82a0*/  FADD.FTZ R38, R38, R5 ;  /* 0x0000000526267221 */ /* 0x000fe20000010000 */
[----:B------:R-:W-:Y:S02]  /*82b0*/  HADD2.F32 R8, -RZ, R7.H1_H1 ;  /* 0x30000007ff087230 */ /* 0x000fe40000004100 */
[----:B------:R-:W-:Y:S01]  /*82c0*/  FADD.FTZ R45, R45, R6 ;  /* 0x000000062d2d7221 */ /* 0x000fe20000010000 */
[----:B------:R-:W-:-:S02]  /*82d0*/  FADD.FTZ R44, R44, R13 ;  /* 0x0000000d2c2c7221 */ /* 0x000fc40000010000 */
[----:B------:R-:W-:-:S07]  /*82e0*/  FADD.FTZ R47, R47, R8 ;  /* 0x000000082f2f7221 */ /* 0x000fce0000010000 */
.L_x_2960:
[----:B------:R-:W-:Y:S05]  /*82f0*/  BSYNC.RECONVERGENT B0 ;  /* 0x0000000000007941 */ /* 0x000fea0003800200 */
.L_x_2959:
        /* <DEDUP_REMOVED lines=8> */
.L_x_2962:
[----:B------:R-:W-:Y:S05]  /*8380*/  BSYNC.RECONVERGENT B0 ;  /* 0x0000000000007941 */ /* 0x000fea0003800200 */
.L_x_2961:
[----:B------:R-:W-:Y:S01]  /*8390*/  BAR.SYNC.DEFER_BLOCKING 0x0 ;  /* 0x0000000000007b1d */ /* 0x000fe20000010000 */
[----:B------:R-:W-:-:S05]  /*83a0*/  ISETP.GT.U32.AND P1, PT, R2, 0x3f, PT ;  /* 0x0000003f0200780c */ /* 0x000fca0003f24070 */
[----:B------:R-:W-:Y:S08]  /*83b0*/  BSSY.RECONVERGENT B0, `(.L_x_2963) ;  /* 0x0000013000007945 */ /* 0x000ff00003800200 */
[----:B------:R-:W-:Y:S05]  /*83c0*/  @P1 BRA `(.L_x_2964) ;  /* 0x0000000000441947 */ /* 0x000fea0003800000 */
[----:B0-2---:R-:W0:Y:S02]  /*83d0*/  LDS.128 R4, [R3] ;  /* 0x0000000003047984 */ /* 0x005e240000000c00 */
        /* <DEDUP_REMOVED lines=16> */
.L_x_2964:
[----:B------:R-:W-:Y:S05]  /*84e0*/  BSYNC.RECONVERGENT B0 ;  /* 0x0000000000007941 */ /* 0x000fea0003800200 */
.L_x_2963:
        /* <DEDUP_REMOVED lines=8> */
.L_x_2966:
[----:B------:R-:W-:Y:S05]  /*8570*/  BSYNC.RECONVERGENT B0 ;  /* 0x0000000000007941 */ /* 0x000fea0003800200 */
.L_x_2965:
[----:B------:R-:W-:Y:S06]  /*8580*/  BAR.SYNC.DEFER_BLOCKING 0x0 ;  /* 0x0000000000007b1d */ /* 0x000fec0000010000 */
[----:B------:R-:W-:Y:S04]  /*8590*/  BSSY.RECONVERGENT B0, `(.L_x_2967) ;  /* 0x0000013000007945 */ /* 0x000fe80003800200 */
[----:B------:R-:W-:Y:S05]  /*85a0*/  @P0 BRA `(.L_x_2968) ;  /* 0x0000000000440947 */ /* 0x000fea0003800000 */
[----:B0-2-4-:R-:W0:Y:S02]  /*85b0*/  LDS.128 R4, [R3] ;  /* 0x0000000003047984 */ /* 0x015e240000000c00 */
        /* <DEDUP_REMOVED lines=16> */
.L_x_2968:
[----:B------:R-:W-:Y:S05]  /*86c0*/  BSYNC.RECONVERGENT B0 ;  /* 0x0000000000007941 */ /* 0x000fea0003800200 */
.L_x_2967:
[----:B------:R-:W-:Y:S06]  /*86d0*/  BAR.SYNC.DEFER_BLOCKING 0x0 ;  /* 0x0000000000007b1d */ /* 0x000fec0000010000 */
[----:B------:R-:W-:Y:S04]  /*86e0*/  BSSY.RECONVERGENT B0, `(.L_x_2969) ;  /* 0x0000007000007945 */ /* 0x000fe80003800200 */
[----:B------:R-:W-:Y:S05]  /*86f0*/  @P2 BRA `(.L_x_2970) ;  /* 0x0000000000142947 */ /* 0x000fea0003800000 */
[----:B0-2-4-:R-:W-:Y:S02]  /*8700*/  F2FP.F16.F32.PACK_AB R4, R43, R40 ;  /* 0x000000282b04723e */ /* 0x015fe400000000ff */
[----:B------:R-:W-:Y:S02]  /*8710*/  F2FP.F16.F32.PACK_AB R5, R38, R39 ;  /* 0x000000272605723e */ /* 0x000fe400000000ff */
[----:B------:R-:W-:Y:S02]  /*8720*/  F2FP.F16.F32.PACK_AB R6, R45, R42 ;  /* 0x0000002a2d06723e */ /* 0x000fe400000000ff */
[----:B------:R-:W-:-:S05]  /*8730*/  F2FP.F16.F32.PACK_AB R7, R47, R44 ;  /* 0x0000002c2f07723e */ /* 0x000fca00000000ff */
[----:B------:R0:W-:Y:S02]  /*8740*/  STS.128 [R3+-0xa0], R4 ;  /* 0xffff600403007388 */ /* 0x0001e40000000c00 */
.L_x_2970:
[----:B------:R-:W-:Y:S05]  /*8750*/  BSYNC.RECONVERGENT B0 ;  /* 0x0000000000007941 */ /* 0x000fea0003800200 */
.L_x_2969:
        /* <DEDUP_REMOVED lines=20> */
.L_x_2972:
[----:B------:R-:W-:Y:S05]  /*88a0*/  BSYNC.RECONVERGENT B0 ;  /* 0x0000000000007941 */ /* 0x000fea0003800200 */
.L_x_2971:
[----:B------:R-:W-:Y:S06]  /*88b0*/  BAR.SYNC.DEFER_BLOCKING 0x0 ;  /* 0x0000000000007b1d */ /* 0x000fec0000010000 */
.L_x_2957:
[----:B------:R-:W-:-:S13]  /*88c0*/  ISETP.GT.U32.OR P5, PT, R2, 0xf, P5 ;  /* 0x0000000f0200780c */ /* 0x000fda0002fa4470 */
[----:B------:R-:W-:Y:S05]  /*88d0*/  @P5 EXIT ;  /* 0x000000000000594d */ /* 0x000fea0003800000 */
[----:B------:R-:W0:Y:S02]  /*88e0*/  LDCU UR4, c[0x0][0x478] ;  /* 0x00008f00ff0477ac */ /* 0x000e240008000800 */
[----:B0-----:R-:W-:-:S09]  /*88f0*/  UISETP.NE.AND UP0, UPT, UR4, 0x2, UPT ;  /* 0x000000020400788c */ /* 0x001fd2000bf05270 */
[----:B------:R-:W-:Y:S05]  /*8900*/  BRA.U UP0, `(.L_x_2973) ;  /* 0x0000000100e07547 */ /* 0x000fea000b800000 */
[----:B--2-4-:R-:W0:Y:S01]  /*8910*/  LDC.64 R2, c[0x0][0x470] ;  /* 0x00011c00ff027b82 */ /* 0x014e220000000a00 */
[----:B------:R-:W2:Y:S01]  /*8920*/  LDCU.64 UR4, c[0x0][0x380] ;  /* 0x00007000ff0477ac */ /* 0x000ea20008000a00 */
[----:B0-----:R-:W4:Y:S01]  /*8930*/  LDG.E R2, desc[UR36][R2.64] ;  /* 0x0000002402027981 */ /* 0x001f22000c1e1900 */
[----:B------:R-:W-:-:S04]  /*8940*/  IADD3 R32, PT, PT, R33, R32, RZ ;  /* 0x0000002021207210 */ /* 0x000fc80007ffe0ff */
[----:B--2---:R-:W-:Y:S01]  /*8950*/  IADD3 R8, P0, PT, R32, UR4, RZ ;  /* 0x0000000420087c10 */ /* 0x004fe2000ff1e0ff */
        /* <DEDUP_REMOVED lines=17> */
[----:B-----5:R-:W-:Y:S02]  /*8a70*/  LOP3.LUT R4, R0, 0xff0000, RZ, 0xc0, !PT ;  /* 0x00ff000000047812 */ /* 0x020fe400078ec0ff */
[----:B------:R-:W4:Y:S01]  /*8a80*/  F2I.S8.NTZ R43, R43 ;  /* 0x0000002b002b7305 */ /* 0x000f220000202100 */
[----:B0-----:R-:W-:Y:S02]  /*8a90*/  PRMT R45, R45, 0x8880, RZ ;  /* 0x000088802d2d7816 */ /* 0x001fe400000000ff */
[----:B------:R-:W-:Y:S02]  /*8aa0*/  PRMT R3, R4, 0x4210, R3 ;  /* 0x0000421004037816 */ /* 0x000fe40000000003 */
[----:B------:R-:W-:Y:S02]  /*8ab0*/  PRMT R0, R45, 0x7710, RZ ;  /* 0x000077102d007816 */ /* 0x000fe400000000ff */
[----:B--2---:R-:W-:Y:S01]  /*8ac0*/  PRMT R4, R38, 0x8880, RZ ;  /* 0x0000888026047816 */ /* 0x004fe200000000ff */
[----:B------:R-:W0:Y:S01]  /*8ad0*/  F2I.S8.NTZ R39, R39 ;  /* 0x0000002700277305 */ /* 0x000e220000202100 */
[----:B------:R-:W-:-:S02]  /*8ae0*/  SHF.L.U32 R0, R0, 0x8, RZ ;  /* 0x0000000800007819 */ /* 0x000fc400000006ff */
[----:B------:R-:W-:Y:S02]  /*8af0*/  PRMT R4, R4, 0x7710, RZ ;  /* 0x0000771004047816 */ /* 0x000fe400000000ff */
[----:B------:R-:W-:Y:S02]  /*8b00*/  LOP3.LUT R9, R3, 0xff00, R0, 0xf8, !PT ;  /* 0x0000ff0003097812 */ /* 0x000fe400078ef800 */
[----:B----4-:R-:W-:Y:S01]  /*8b10*/  PRMT R43, R43, 0x8880, RZ ;  /* 0x000088802b2b7816 */ /* 0x010fe200000000ff */
[----:B------:R-:W2:Y:S01]  /*8b20*/  F2I.S8.NTZ R42, R42 ;  /* 0x0000002a002a7305 */ /* 0x000ea20000202100 */
[----:B------:R-:W-:Y:S02]  /*8b30*/  LOP3.LUT R4, R4, 0xff, RZ, 0xc0, !PT ;  /* 0x000000ff04047812 */ /* 0x000fe400078ec0ff */
[----:B------:R-:W-:Y:S02]  /*8b40*/  PRMT R0, R43, 0x7710, RZ ;  /* 0x000077102b007816 */ /* 0x000fe400000000ff */
[----:B0-----:R-:W-:-:S03]  /*8b50*/  PRMT R39, R39, 0x8880, RZ ;  /* 0x0000888027277816 */ /* 0x001fc600000000ff */
[----:B------:R-:W0:Y:S01]  /*8b60*/  F2I.S8.NTZ R2, R2 ;  /* 0x0000000200027305 */ /* 0x000e220000202100 */
[----:B------:R-:W-:Y:S02]  /*8b70*/  LOP3.LUT R6, R0, 0xff, RZ, 0xc0, !PT ;  /* 0x000000ff00067812 */ /* 0x000fe400078ec0ff */
[----:B------:R-:W-:-:S03]  /*8b80*/  PRMT R3, R39, 0x7710, RZ ;  /* 0x0000771027037816 */ /* 0x000fc600000000ff */
[----:B------:R-:W-:Y:S01]  /*8b90*/  IMAD.WIDE.U32 R6, R6, 0x100, RZ ;  /* 0x0000010006067825 */ /* 0x000fe200078e00ff */
[----:B--2---:R-:W-:Y:S02]  /*8ba0*/  PRMT R42, R42, 0x8880, RZ ;  /* 0x000088802a2a7816 */ /* 0x004fe400000000ff */
        /* <DEDUP_REMOVED lines=14> */
.L_x_2973:
[----:B--2-4-:R-:W0:Y:S01]  /*8c90*/  LDC.64 R2, c[0x0][0x380] ;  /* 0x0000e000ff027b82 */ /* 0x014e220000000a00 */
        /* <DEDUP_REMOVED lines=11> */
.L_x_2870:
[----:B------:R-:W-:Y:S02]  /*8d50*/  HFMA2 R12, -RZ, RZ, 0, 9.5367431640625e-07 ;  /* 0x00000010ff0c7431 */ /* 0x000fe400000001ff */
[----:B------:R-:W-:Y:S01]  /*8d60*/  IMAD.MOV.U32 R11, RZ, RZ, 0x1f ;  /* 0x0000001fff0b7424 */ /* 0x000fe200078e00ff */
[----:B------:R-:W-:-:S07]  /*8d70*/  MOV R15, 0xffffffff ;  /* 0xffffffff000f7802 */ /* 0x000fce0000000f00 */
[----:B01---5:R-:W-:Y:S05]  /*8d80*/  WARPSYNC.COLLECTIVE R15, `(.L_x_2974) ;  /* 0x000000000f087348 */ /* 0x023fea0003c00000 */
[----:B------:R2:W3:Y:S02]  /*8d90*/  SHFL.BFLY P6, R14, R13, R12, R11 ;  /* 0x0c00000c0d0e7389 */ /* 0x0004e400000c000b */
[----:B0123-5:R-:W-:Y:S05]  /*8da0*/  ENDCOLLECTIVE ;  /* 0x000000000000791b */ /* 0x02ffea0003800000 */
.L_x_2974:
[----:B------:R-:W-:Y:S02]  /*8db0*/  HFMA2 R12, -RZ, RZ, 0, 4.76837158203125e-07 ;  /* 0x00000008ff0c7431 */ /* 0x000fe400000001ff */
[----:B------:R-:W-:-:S05]  /*8dc0*/  FADD.FTZ R0, R13, R14 ;  /* 0x0000000e0d007221 */ /* 0x000fca0000010000 */
[----:B------:R-:W-:-:S07]  /*8dd0*/  MOV R13, R0 ;  /* 0x00000000000d7202 */ /* 0x000fce0000000f00 */
[----:B------:R-:W-:Y:S05]  /*8de0*/  WARPSYNC.COLLECTIVE R15, `(.L_x_2975) ;  /* 0x000000000f087348 */ /* 0x000fea0003c00000 */
[----:B------:R0:W1:Y:S02]  /*8df0*/  SHFL.BFLY P6, R14, R13, R12, R11 ;  /* 0x0c00000c0d0e7389 */ /* 0x00006400000c000b */
[----:B01----:R-:W-:Y:S05]  /*8e00*/  ENDCOLLECTIVE ;  /* 0x000000000000791b */ /* 0x003fea0003800000 */
.L_x_2975:
[----:B------:R-:W-:Y:S02]  /*8e10*/  IMAD.MOV.U32 R12, RZ, RZ, 0x4 ;  /* 0x00000004ff0c7424 */ /* 0x000fe400078e00ff */
[----:B------:R-:W-:-:S05]  /*8e20*/  FADD.FTZ R2, R0, R14 ;  /* 0x0000000e00027221 */ /* 0x000fca0000010000 */
[----:B------:R-:W-:-:S07]  /*8e30*/  MOV R13, R2 ;  /* 0x00000002000d7202 */ /* 0x000fce0000000f00 */
[----:B------:R-:W-:Y:S05]  /*8e40*/  WARPSYNC.COLLECTIVE R15, `(.L_x_2976) ;  /* 0x000000000f087348 */ /* 0x000fea0003c00000 */
[----:B------:R0:W1:Y:S02]  /*8e50*/  SHFL.BFLY P6, R14, R13, R12, R11 ;  /* 0x0c00000c0d0e7389 */ /* 0x00006400000c000b */
[----:B01----:R-:W-:Y:S05]  /*8e60*/  ENDCOLLECTIVE ;  /* 0x000000000000791b */ /* 0x003fea0003800000 */
.L_x_2976:
[----:B------:R-:W-:Y:S02]  /*8e70*/  HFMA2 R12, -RZ, RZ, 0, 1.1920928955078125e-07 ;  /* 0x00000002ff0c7431 */ /* 0x000fe400000001ff */
[----:B------:R-:W-:-:S05]  /*8e80*/  FADD.FTZ R3, R2, R14 ;  /* 0x0000000e02037221 */ /* 0x000fca0000010000 */
[----:B------:R-:W-:-:S07]  /*8e90*/  MOV R13, R3 ;  /* 0x00000003000d7202 */ /* 0x000fce0000000f00 */
[----:B------:R-:W-:Y:S05]  /*8ea0*/  WARPSYNC.COLLECTIVE R15, `(.L_x_2977) ;  /* 0x000000000f087348 */ /* 0x000fea0003c00000 */
[----:B------:R0:W1:Y:S02]  /*8eb0*/  SHFL.BFLY P6, R14, R13, R12, R11 ;  /* 0x0c00000c0d0e7389 */ /* 0x00006400000c000b */
[----:B01----:R-:W-:Y:S05]  /*8ec0*/  ENDCOLLECTIVE ;  /* 0x000000000000791b */ /* 0x003fea0003800000 */
.L_x_2977:
[----:B------:R-:W-:Y:S02]  /*8ed0*/  HFMA2 R12, -RZ, RZ, 0, 5.9604644775390625e-08 ;  /* 0x00000001ff0c7431 */ /* 0x000fe400000001ff */
[----:B------:R-:W-:-:S05]  /*8ee0*/  FADD.FTZ R4, R3, R14 ;  /* 0x0000000e03047221 */ /* 0x000fca0000010000 */
[----:B------:R-:W-:-:S07]  /*8ef0*/  MOV R13, R4 ;  /* 0x00000004000d7202 */ /* 0x000fce0000000f00 */
[----:B------:R-:W-:Y:S05]  /*8f00*/  WARPSYNC.COLLECTIVE R15, `(.L_x_2978) ;  /* 0x000000000f087348 */ /* 0x000fea0003c00000 */
[----:B------:R0:W1:Y:S02]  /*8f10*/  SHFL.BFLY P6, R14, R13, R12, R11 ;  /* 0x0c00000c0d0e7389 */ /* 0x00006400000c000b */
[----:B01----:R-:W-:Y:S05]  /*8f20*/  ENDCOLLECTIVE ;  /* 0x000000000000791b */ /* 0x003fea0003800000 */
.L_x_2978:
[----:B------:R-:W-:Y:S05]  /*8f30*/  BRA `(.L_x_2979) ;  /* 0xffffff8c00147947 */ /* 0x000fea000383ffff */
.L_x_2980:
        /* <DEDUP_REMOVED lines=12> */
.L_x_4068:


//--------------------- .text._ZN4mmha33masked_multihead_attention_kernelItLi80ELi128ELi2ELi16ELi128ELb0ELb0EEEv26Multihead_attention_paramsIT_XT5_EE --------------------------
	.section	.text._ZN4mmha33masked_multihead_attention_kernelItLi80ELi128ELi2ELi16ELi128ELb0ELb0EEEv26Multihead_attention_paramsIT_XT5_EE,"ax",@progbits
	.align	128
        .global         _ZN4mmha33masked_multihead_attention_kernelItLi80ELi128ELi2ELi16ELi128ELb0ELb0EEEv26Multihead_attention_paramsIT_XT5_EE
        .type           _ZN4mmha33masked_multihead_attention_kernelItLi80ELi128ELi2ELi16ELi128ELb0ELb0EEEv26Multihead_attention_paramsIT_XT5_EE,@function
        .size           _ZN4mmha33masked_multihead_attention_kernelItLi80ELi128ELi2ELi16ELi128ELb0ELb0EEEv26Multihead_attention_paramsIT_XT5_EE,(.L_x_4069 - _ZN4mmha33masked_multihead_attention_kernelItLi80ELi128ELi2ELi16ELi128ELb0ELb0EEEv26Multihead_attention_paramsIT_XT5_EE)
        .other          _ZN4mmha33masked_multihead_attention_kernelItLi80ELi128ELi2ELi16ELi128ELb0ELb0EEEv26Multihead_attention_paramsIT_XT5_EE,@"STO_CUDA_ENTRY STV_DEFAULT"
_ZN4mmha33masked_multihead_attention_kernelItLi80ELi128ELi2ELi16ELi128ELb0ELb0EEEv26Multihead_attention_paramsIT_XT5_EE:
.text._ZN4mmha33masked_multihead_attention_kernelItLi80ELi128ELi2ELi16ELi128ELb0ELb0EEEv26Multihead_attention_paramsIT_XT5_EE:
        /* <DEDUP_REMOVED lines=12> */
.L_x_2981:
[----:B------:R-:W1:Y:S01]  /*00c0*/  LDC R10, c[0x0][0x3f0] ;  /* 0x0000fc00ff0a7b82 */ /* 0x000e620000000800 */
[----:B--2---:R-:W-:-:S07]  /*00d0*/  IABS R8, R23 ;  /* 0x0000001700087213 */ /* 0x004fce0000000000 */
[----:B------:R-:W2:Y:S08]  /*00e0*/  LDC.64 R4, c[0x0][0x4a0] ;  /* 0x00012800ff047b82 */ /* 0x000eb00000000a00 */
[----:B------:R-:W3:Y:S01]  /*00f0*/  LDC R14, c[0x0][0x3f4] ;  /* 0x0000fd00ff0e7b82 */ /* 0x000ee20000000800 */
[----:B-1----:R-:W-:Y:S01]  /*0100*/  IABS R7, R10 ;  /* 0x0000000a00077213 */ /* 0x002fe20000000000 */
[----:B------:R-:W-:Y:S01]  /*0110*/  HFMA2 R22, -RZ, RZ, 0, 0 ;  /* 0x00000000ff167431 */ /* 0x000fe200000001ff */
[----:B------:R-:W1:Y:S05]  /*0120*/  S2R R24, SR_TID.X ;  /* 0x0000000000187919 */ /* 0x000e6a0000002100 */
[----:B------:R-:W4:Y:S01]  /*0130*/  LDC R33, c[0x0][0x3f8] ;  /* 0x0000fe00ff217b82 */ /* 0x000f220000000800 */
[----:B------:R-:W0:Y:S01]  /*0140*/  I2F.RP R0, R7 ;  /* 0x0000000700007306 */ /* 0x000e220000209400 */
[----:B--2---:R-:W-:-:S04]  /*0150*/  ISETP.NE.U32.AND P0, PT, R4, RZ, PT ;  /* 0x000000ff0400720c */ /* 0x004fc80003f05070 */
[----:B------:R-:W-:-:S03]  /*0160*/  ISETP.NE.AND.EX P0, PT, R5, RZ, PT, P0 ;  /* 0x000000ff0500720c */ /* 0x000fc60003f05300 */
[----:B0-----:R-:W0:Y:S10]  /*0170*/  MUFU.RCP R0, R0 ;  /* 0x0000000000007308 */ /* 0x001e340000001000 */
[----:B------:R-:W2:Y:S01]  /*0180*/  @P0 LDC.64 R4, c[0x0][0x4a0] ;  /* 0x00012800ff040b82 */ /* 0x000ea20000000a00 */
[----:B0-----:R-:W-:-:S04]  /*0190*/  VIADD R6, R0, 0xffffffe ;  /* 0x0ffffffe00067836 */ /* 0x001fc80000000000 */
[----:B------:R-:W0:Y:S01]  /*01a0*/  F2I.FTZ.U32.TRUNC.NTZ R3, R6 ;  /* 0x0000000600037305 */ /* 0x000e22000021f000 */
[----:B--2---:R-:W-:Y:S01]  /*01b0*/  @P0 IMAD.WIDE.U32 R4, R23, 0x4, R4 ;  /* 0x0000000417040825 */ /* 0x004fe200078e0004 */
[----:B0-----:R-:W-:-:S05]  /*01c0*/  IADD3 R2, PT, PT, RZ, -R3, RZ ;  /* 0x80000003ff027210 */ /* 0x001fca0007ffe0ff */
[----:B------:R-:W-:Y:S02]  /*01d0*/  IMAD R9, R2, R7, RZ ;  /* 0x0000000702097224 */ /* 0x000fe400078e02ff */
[----:B------:R-:W-:-:S04]  /*01e0*/  IMAD.MOV.U32 R2, RZ, RZ, RZ ;  /* 0x000000ffff027224 */ /* 0x000fc800078e00ff */
[----:B------:R-:W-:Y:S02]  /*01f0*/  IMAD.HI.U32 R0, R3, R9, R2 ;  /* 0x0000000903007227 */ /* 0x000fe400078e0002 */
[----:B------:R0:W2:Y:S01]  /*0200*/  @P0 LDG.E R9, desc[UR36][R4.64] ;  /* 0x0000002404090981 */ /* 0x0000a2000c1e1900 */
[----:B------:R-:W3:Y:S03]  /*0210*/  LDC.64 R2, c[0x0][0x460] ;  /* 0x00011800ff027b82 */ /* 0x000ee60000000a00 */
[----:B------:R-:W-:-:S05]  /*0220*/  IMAD.HI.U32 R0, R0, R8, RZ ;  /* 0x0000000800007227 */ /* 0x000fca00078e00ff */
[----:B------:R-:W-:-:S05]  /*0230*/  IADD3 R6, PT, PT, -R0, RZ, RZ ;  /* 0x000000ff00067210 */ /* 0x000fca0007ffe1ff */
[----:B------:R-:W-:-:S05]  /*0240*/  IMAD R6, R7, R6, R8 ;  /* 0x0000000607067224 */ /* 0x000fca00078e0208 */
[----:B------:R-:W-:-:S13]  /*0250*/  ISETP.GT.U32.AND P3, PT, R7, R6, PT ;  /* 0x000000060700720c */ /* 0x000fda0003f64070 */
[----:B------:R-:W-:-:S05]  /*0260*/  @!P3 IMAD.IADD R6, R6, 0x1, -R7 ;  /* 0x000000010606b824 */ /* 0x000fca00078e0a07 */
[----:B------:R-:W-:Y:S02]  /*0270*/  ISETP.GE.U32.AND P2, PT, R6, R7, PT ;  /* 0x000000070600720c */ /* 0x000fe40003f46070 */
[----:B------:R-:W-:Y:S02]  /*0280*/  @!P3 IADD3 R0, PT, PT, R0, 0x1, RZ ;  /* 0x000000010000b810 */ /* 0x000fe40007ffe0ff */
[----:B---3--:R-:W-:Y:S02]  /*0290*/  ISETP.NE.U32.AND P1, PT, R2, RZ, PT ;  /* 0x000000ff0200720c */ /* 0x008fe40003f25070 */
[----:B------:R-:W-:Y:S02]  /*02a0*/  IABS R16, R14 ;  /* 0x0000000e00107213 */ /* 0x000fe40000000000 */
[----:B------:R-:W-:-:S05]  /*02b0*/  ISETP.NE.AND.EX P1, PT, R3, RZ, PT, P1 ;  /* 0x000000ff0300720c */ /* 0x000fca0003f25310 */
[----:B------:R-:W-:-:S05]  /*02c0*/  @P2 VIADD R0, R0, 0x1 ;  /* 0x0000000100002836 */ /* 0x000fca0000000000 */
[----:B------:R-:W-:Y:S02]  /*02d0*/  MOV R29, R0 ;  /* 0x00000000001d7202 */ /* 0x000fe40000000f00 */
[----:B------:R-:W3:Y:S01]  /*02e0*/  I2F.RP R0, R16 ;  /* 0x0000001000007306 */ /* 0x000ee20000209400 */
[----:B------:R-:W0:Y:S01]  /*02f0*/  @P1 LDC.64 R6, c[0x0][0x460] ;  /* 0x00011800ff061b82 */ /* 0x000e220000000a00 */
[----:B------:R-:W-:Y:S02]  /*0300*/  LOP3.LUT R8, R23, R10, RZ, 0x3c, !PT ;  /* 0x0000000a17087212 */ /* 0x000fe400078e3cff */
[----:B------:R-:W-:Y:S02]  /*0310*/  ISETP.NE.AND P3, PT, R10, RZ, PT ;  /* 0x000000ff0a00720c */ /* 0x000fe40003f65270 */
[----:B------:R-:W-:-:S03]  /*0320*/  ISETP.GE.AND P4, PT, R8, RZ, PT ;  /* 0x000000ff0800720c */ /* 0x000fc60003f86270 */
[----:B------:R-:W2:Y:S01]  /*0330*/  @!P0 LDC R19, c[0x0][0x40c] ;  /* 0x00010300ff138b82 */ /* 0x000ea20000000800 */
[----:B---3--:R-:W3:Y:S07]  /*0340*/  MUFU.RCP R0, R0 ;  /* 0x0000000000007308 */ /* 0x008eee0000001000 */
[----:B------:R-:W2:Y:S02]  /*0350*/  @P0 LDC R8, c[0x0][0x430] ;  /* 0x00010c00ff080b82 */ /* 0x000ea40000000800 */
[----:B------:R-:W-:Y:S01]  /*0360*/  @!P4 IMAD.MOV R29, RZ, RZ, -R29 ;  /* 0x000000ffff1dc224 */ /* 0x000fe200078e0a1d */
[----:B------:R-:W-:-:S05]  /*0370*/  @!P3 LOP3.LUT R29, RZ, R10, RZ, 0x33, !PT ;  /* 0x0000000aff1db212 */ /* 0x000fca00078e33ff */
[----:B0-----:R-:W-:-:S05]  /*0380*/  @P1 IMAD.WIDE R4, R29, 0x4, R6 ;  /* 0x000000041d041825 */ /* 0x001fca00078e0206 */
[----:B------:R0:W5:Y:S01]  /*0390*/  @P1 LDG.E R22, desc[UR36][R4.64] ;  /* 0x0000002404161981 */ /* 0x000162000c1e1900 */
[----:B---3--:R-:W-:-:S04]  /*03a0*/  VIADD R6, R0, 0xffffffe ;  /* 0x0ffffffe00067836 */ /* 0x008fc80000000000 */
[----:B------:R3:W1:Y:S01]  /*03b0*/  F2I.FTZ.U32.TRUNC.NTZ R7, R6 ;  /* 0x0000000600077305 */ /* 0x000662000021f000 */
[----:B0-----:R-:W0:Y:S01]  /*03c0*/  LDC R4, c[0x0][0x3e8] ;  /* 0x0000fa00ff047b82 */ /* 0x001e220000000800 */
[----:B------:R-:W4:Y:S01]  /*03d0*/  S2R R52, SR_CTAID.X ;  /* 0x0000000000347919 */ /* 0x000f220000002500 */
[----:B---3--:R-:W-:Y:S01]  /*03e0*/  HFMA2 R6, -RZ, RZ, 0, 0 ;  /* 0x00000000ff067431 */ /* 0x008fe200000001ff */
[----:B-1----:R-:W-:-:S05]  /*03f0*/  IADD3 R5, PT, PT, RZ, -R7, RZ ;  /* 0x80000007ff057210 */ /* 0x002fca0007ffe0ff */
[----:B------:R-:W-:-:S04]  /*0400*/  IMAD R5, R5, R16, RZ ;  /* 0x0000001005057224 */ /* 0x000fc800078e02ff */
[----:B------:R-:W-:Y:S01]  /*0410*/  IMAD.HI.U32 R7, R7, R5, R6 ;  /* 0x0000000507077227 */ /* 0x000fe200078e0006 */
[C---:B------:R-:W-:Y:S01]  /*0420*/  ISETP.GT.U32.AND P3, PT, R24.reuse, 0x13, PT ;  /* 0x000000131800780c */ /* 0x040fe20003f64070 */
[----:B------:R-:W-:Y:S02]  /*0430*/  BSSY.RECONVERGENT B0, `(.L_x_2982) ;  /* 0x0000027000007945 */ /* 0x000fe40003800200 */
[----:B------:R-:W-:Y:S02]  /*0440*/  IMAD.SHL.U32 R27, R24, 0x4, RZ ;  /* 0x00000004181b7824 */ /* 0x000fe400078e00ff */
[----:B----4-:R-:W-:Y:S02]  /*0450*/  IMAD R25, R23, R33, R52 ;  /* 0x0000002117197224 */ /* 0x010fe400078e0234 */
[----:B--2---:R-:W-:-:S05]  /*0460*/  @P0 IMAD.IADD R19, R9, 0x1, R8 ;  /* 0x0000000109130824 */ /* 0x004fca00078e0208 */
[----:B------:R-:W-:-:S05]  /*0470*/  IABS R17, R19 ;  /* 0x0000001300117213 */ /* 0x000fca0000000000 */
[----:B------:R-:W-:-:S04]  /*0480*/  IMAD.HI.U32 R7, R7, R17, RZ ;  /* 0x0000001107077227 */ /* 0x000fc800078e00ff */
[----:B------:R-:W-:Y:S01]  /*0490*/  IMAD.MOV R7, RZ, RZ, -R7 ;  /* 0x000000ffff077224 */ /* 0x000fe200078e0a07 */
[----:B0-----:R-:W-:-:S03]  /*04a0*/  ISETP.NE.AND P0, PT, R4, RZ, PT ;  /* 0x000000ff0400720c */ /* 0x001fc60003f05270 */
[----:B------:R-:W-:-:S05]  /*04b0*/  IMAD R17, R16, R7, R17 ;  /* 0x0000000710117224 */ /* 0x000fca00078e0211 */
[----:B------:R-:W-:-:S05]  /*04c0*/  ISETP.GT.U32.AND P1, PT, R16, R17, PT ;  /* 0x000000111000720c */ /* 0x000fca0003f24070 */
[----:B------:R-:W-:Y:S02]  /*04d0*/  @P0 IMAD R5, R23, R4, RZ ;  /* 0x0000000417050224 */ /* 0x000fe400078e02ff */
[----:B------:R-:W-:Y:S02]  /*04e0*/  @!P0 IMAD R18, R25, 0x50, RZ ;  /* 0x0000005019128824 */ /* 0x000fe400078e02ff */
[----:B------:R-:W-:-:S04]  /*04f0*/  @P0 IMAD R18, R52, 0x50, R5 ;  /* 0x0000005034120824 */ /* 0x000fc800078e0205 */
[----:B------:R-:W-:Y:S02]  /*0500*/  @!P1 IADD3 R17, PT, PT, R17, -R16, RZ ;  /* 0x8000001011119210 */ /* 0x000fe40007ffe0ff */
[----:B------:R-:W-:Y:S02]  /*0510*/  CS2R R4, SRZ ;  /* 0x0000000000047805 */ /* 0x000fe4000001ff00 */
[----:B------:R-:W-:Y:S02]  /*0520*/  IADD3 R35, PT, PT, R27, R18, RZ ;  /* 0x000000121b237210 */ /* 0x000fe40007ffe0ff */
        /* <DEDUP_REMOVED lines=23> */
.L_x_2983:
[----:B------:R-:W-:Y:S05]  /*06a0*/  BSYNC.RECONVERGENT B0 ;  /* 0x0000000000007941 */ /* 0x000fea0003800200 */
.L_x_2982:
[----:B------:R-:W1:Y:S01]  /*06b0*/  LDCU UR4, c[0x0][0x478] ;  /* 0x00008f00ff0477ac */ /* 0x000e620008000800 */
[----:B------:R-:W-:Y:S01]  /*06c0*/  ISETP.GE.AND P2, PT, R19, RZ, PT ;  /* 0x000000ff1300720c */ /* 0x000fe20003f46270 */
[----:B------:R-:W-:Y:S01]  /*06d0*/  IMAD R15, R52, 0x50, R27 ;  /* 0x00000050340f7824 */ /* 0x000fe200078e021b */
[----:B------:R-:W-:Y:S01]  /*06e0*/  ISETP.NE.AND P0, PT, R14, RZ, PT ;  /* 0x000000ff0e00720c */ /* 0x000fe20003f05270 */
[----:B------:R-:W-:Y:S01]  /*06f0*/  IMAD R29, R29, R33, RZ ;  /* 0x000000211d1d7224 */ /* 0x000fe200078e02ff */
[----:B------:R-:W-:Y:S02]  /*0700*/  @!P1 IADD3 R17, PT, PT, R17, -R16, RZ ;  /* 0x8000001011119210 */ /* 0x000fe40007ffe0ff */
[----:B------:R-:W-:-:S04]  /*0710*/  IADD3 R16, PT, PT, R19, 0x1, -R14 ;  /* 0x0000000113107810 */ /* 0x000fc80007ffe80e */
[----:B------:R-:W-:-:S03]  /*0720*/  VIMNMX R16, PT, PT, RZ, R16, !PT ;  /* 0x00000010ff107248 */ /* 0x000fc60007fe0100 */
[----:B------:R-:W-:Y:S02]  /*0730*/  @!P2 IMAD.MOV R17, RZ, RZ, -R17 ;  /* 0x000000ffff11a224 */ /* 0x000fe400078e0a11 */
        /* <DEDUP_REMOVED lines=20> */
.L_x_2984:
[----:B------:R-:W-:Y:S01]  /*0880*/  BSSY.RECONVERGENT B0, `(.L_x_2985) ;  /* 0x0000006000007945 */ /* 0x000fe20003800200 */
[----:B------:R-:W-:-:S03]  /*0890*/  CS2R R30, SRZ ;  /* 0x00000000001e7805 */ /* 0x000fc6000001ff00 */
[----:B------:R-:W-:Y:S05]  /*08a0*/  @P3 BRA `(.L_x_2986) ;  /* 0x00000000000c3947 */ /* 0x000fea0003800000 */
[----:B0-----:R-:W0:Y:S02]  /*08b0*/  LDC.64 R6, c[0x0][0x398] ;  /* 0x0000e600ff067b82 */ /* 0x001e240000000a00 */
[----:B0-----:R-:W-:-:S05]  /*08c0*/  IMAD.WIDE R6, R35, 0x2, R6 ;  /* 0x0000000223067825 */ /* 0x001fca00078e0206 */
[----:B------:R1:W5:Y:S02]  /*08d0*/  LDG.E.64 R30, desc[UR36][R6.64] ;  /* 0x00000024061e7981 */ /* 0x000364000c1e1b00 */
.L_x_2986:
[----:B------:R-:W-:Y:S05]  /*08e0*/  BSYNC.RECONVERGENT B0 ;  /* 0x0000000000007941 */ /* 0x000fea0003800200 */
.L_x_2985:
[----:B------:R-:W2:Y:S01]  /*08f0*/  LDCU.64 UR4, c[0x0][0x390] ;  /* 0x00007200ff0477ac */ /* 0x000ea20008000a00 */
[----:B------:R-:W3:Y:S01]  /*0900*/  LDC.64 R10, c[0x0][0x418] ;  /* 0x00010600ff0a7b82 */ /* 0x000ee20000000a00 */
[----:B------:R-:W-:Y:S01]  /*0910*/  ISETP.EQ.U32.AND P3, PT, R2, RZ, PT ;  /* 0x000000ff0200720c */ /* 0x000fe20003f62070 */
[----:B------:R-:W4:Y:S01]  /*0920*/  LDCU.64 UR6, c[0x0][0x3a0] ;  /* 0x00007400ff0677ac */ /* 0x000f220008000a00 */
[----:B------:R-:W-:-:S04]  /*0930*/  ISETP.GT.U32.AND P2, PT, R24, 0x1f, PT ;  /* 0x0000001f1800780c */ /* 0x000fc80003f44070 */
[----:B------:R-:W-:Y:S01]  /*0940*/  ISETP.EQ.OR.EX P2, PT, R3, RZ, P2, P3 ;  /* 0x000000ff0300720c */ /* 0x000fe20001742730 */
[----:B------:R-:W0:Y:S01]  /*0950*/  LDC R20, c[0x0][0x400] ;  /* 0x00010000ff147b82 */ /* 0x000e220000000800 */
[----:B--2---:R-:W-:Y:S01]  /*0960*/  ISETP.NE.U32.AND P0, PT, RZ, UR4, PT ;  /* 0x00000004ff007c0c */ /* 0x004fe2000bf05070 */
[----:B------:R-:W-:Y:S01]  /*0970*/  HFMA2 R2, -RZ, RZ, 0, 0 ;  /* 0x00000000ff027431 */ /* 0x000fe200000001ff */
[----:B------:R-:W2:Y:S01]  /*0980*/  LDCU.U8 UR4, c[0x0][0x404] ;  /* 0x00008080ff0477ac */ /* 0x000ea20008000000 */
[----:B----4-:R-:W-:-:S08]  /*0990*/  ISETP.NE.U32.AND P1, PT, RZ, UR6, PT ;  /* 0x00000006ff007c0c */ /* 0x010fd0000bf25070 */
[----:B-----5:R-:W-:Y:S01]  /*09a0*/  @!P2 IMAD R0, R22, R33, RZ ;  /* 0x000000211600a224 */ /* 0x020fe200078e02ff */
[----:B------:R-:W-:Y:S02]  /*09b0*/  ISETP.NE.AND.EX P0, PT, RZ, UR5, PT, P0 ;  /* 0x00000005ff007c0c */ /* 0x000fe4000bf05300 */
[----:B------:R-:W-:Y:S02]  /*09c0*/  CS2R R32, SRZ ;  /* 0x0000000000207805 */ /* 0x000fe4000001ff00 */
[----:B------:R-:W-:Y:S01]  /*09d0*/  ISETP.NE.AND.EX P1, PT, RZ, UR7, PT, P1 ;  /* 0x00000007ff007c0c */ /* 0x000fe2000bf25310 */
[----:B------:R-:W-:Y:S01]  /*09e0*/  @!P2 IMAD R3, R0, 0x50, R15 ;  /* 0x000000500003a824 */ /* 0x000fe200078e020f */
[C---:B------:R-:W-:Y:S02]  /*09f0*/  ISETP.GT.U32.OR P0, PT, R24.reuse, 0x13, !P0 ;  /* 0x000000131800780c */ /* 0x040fe40004704470 */
[----:B------:R-:W-:Y:S02]  /*0a00*/  ISETP.GT.U32.OR P1, PT, R24, 0x13, !P1 ;  /* 0x000000131800780c */ /* 0x000fe40004f24470 */
[----:B---3--:R-:W-:-:S04]  /*0a10*/  ISETP.NE.U32.AND P3, PT, R10, RZ, PT ;  /* 0x000000ff0a00720c */ /* 0x008fc80003f65070 */
[----:B------:R-:W-:Y:S02]  /*0a20*/  ISETP.NE.AND.EX P3, PT, R11, RZ, PT, P3 ;  /* 0x000000ff0b00720c */ /* 0x000fe40003f65330 */
[----:B------:R-:W3:Y:S08]  /*0a30*/  @!P2 LDC.64 R10, c[0x0][0x450] ;  /* 0x00011400ff0aab82 */ /* 0x000ef00000000a00 */
[----:B01----:R-:W0:Y:S08]  /*0a40*/  @!P0 LDC.64 R6, c[0x0][0x390] ;  /* 0x0000e400ff068b82 */ /* 0x003e300000000a00 */
[----:B------:R-:W1:Y:S08]  /*0a50*/  @!P1 LDC.64 R8, c[0x0][0x3a0] ;  /* 0x0000e800ff089b82 */ /* 0x000e700000000a00 */
[----:B------:R-:W4:Y:S01]  /*0a60*/  @P3 LDC.64 R12, c[0x0][0x418] ;  /* 0x00010600ff0c3b82 */ /* 0x000f220000000a00 */
[----:B---3--:R-:W-:-:S06]  /*0a70*/  @!P2 IMAD.WIDE R10, R3, 0x2, R10 ;  /* 0x00000002030aa825 */ /* 0x008fcc00078e020a */
[----:B------:R-:W3:Y:S01]  /*0a80*/  @!P2 LDG.E.64 R10, desc[UR36][R10.64] ;  /* 0x000000240a0aa981 */ /* 0x000ee2000c1e1b00 */
[----:B0-----:R-:W-:-:S05]  /*0a90*/  @!P0 IMAD.WIDE.U32 R6, R15, 0x2, R6 ;  /* 0x000000020f068825 */ /* 0x001fca00078e0006 */
[----:B------:R-:W3:Y:S01]  /*0aa0*/  @!P0 LDG.E.64 R32, desc[UR36][R6.64] ;  /* 0x0000002406208981 */ /* 0x000ee2000c1e1b00 */
[----:B-1----:R-:W-:Y:S01]  /*0ab0*/  @!P1 IMAD.WIDE.U32 R8, R15, 0x2, R8 ;  /* 0x000000020f089825 */ /* 0x002fe200078e0008 */
[----:B------:R-:W-:-:S06]  /*0ac0*/  CS2R R14, SRZ ;  /* 0x00000000000e7805 */ /* 0x000fcc000001ff00 */
[----:B------:R-:W3:Y:S01]  /*0ad0*/  @!P1 LDG.E.64 R14, desc[UR36][R8.64] ;  /* 0x00000024080e9981 */ /* 0x000ee2000c1e1b00 */
[----:B----4-:R-:W-:-:S05]  /*0ae0*/  @P3 IMAD.WIDE.U32 R12, R23, 0x4, R12 ;  /* 0x00000004170c3825 */ /* 0x010fca00078e000c */
[----:B------:R0:W5:Y:S01]  /*0af0*/  @P3 LDG.E R2, desc[UR36][R12.64] ;  /* 0x000000240c023981 */ /* 0x000162000c1e1900 */
[----:B--2---:R-:W-:-:S04]  /*0b00*/  ISETP.NE.AND P0, PT, RZ, UR4, PT ;  /* 0x00000004ff007c0c */ /* 0x004fc8000bf05270 */
[----:B------:R-:W-:Y:S01]  /*0b10*/  ISETP.LT.OR P0, PT, R20, 0x1, P0 ;  /* 0x000000011400780c */ /* 0x000fe20000701670 */
[----:B------:R-:W-:Y:S01]  /*0b20*/  BSSY.RECONVERGENT B6, `(.L_x_2987) ;  /* 0x00000dc000067945 */ /* 0x000fe20003800200 */
[----:B---3--:R-:W-:Y:S02]  /*0b30*/  HFMA2 R33, R5, 1, 1, R33 ;  /* 0x3c003c0005217831 */ /* 0x008fe40000000021 */
        /* <DEDUP_REMOVED lines=59> */
.L_x_2988:
        /* <DEDUP_REMOVED lines=28> */
[----:B------:R-:W-:-:S04]  /*10b0*/  ISETP.GE.AND P0, PT, R27, R20, PT ;  /* 0x000000141b00720c */ /* 0x000fc80003f06270 */
        /* <DEDUP_REMOVED lines=10> */
[----:B------:R-:W-:Y:S01]  /*1160*/  HFMA2 R8, -RZ, RZ, 0, 8.0049037933349609375e-05 ;  /* 0x0000053fff087431 */ /* 0x000fe200000001ff */
[----:B------:R-:W-:Y:S01]  /*1170*/  MOV R12, 0x1 ;  /* 0x00000001000c7802 */ /* 0x000fe20000000f00 */
[----:B------:R1:W2:Y:S01]  /*1180*/  LDC.64 R14, c[0x4][R0] ;  /* 0x01000000000e7b82 */ /* 0x0002a20000000a00 */
[----:B------:R-:W3:Y:S01]  /*1190*/  LDCU.64 UR6, c[0x4][0xd0] ;  /* 0x01001a00ff0677ac */ /* 0x000ee20008000a00 */
[----:B------:R-:W-:Y:S01]  /*11a0*/  IMAD.MOV.U32 R13, RZ, RZ, RZ ;  /* 0x000000ffff0d7224 */ /* 0x000fe200078e00ff */
[----:B------:R-:W4:Y:S01]  /*11b0*/  LDCU.64 UR8, c[0x4][0x40] ;  /* 0x01000800ff0877ac */ /* 0x000f220008000a00 */
[----:B0-----:R-:W-:Y:S02]  /*11c0*/  MOV R4, UR4 ;  /* 0x0000000400047c02 */ /* 0x001fe40008000f00 */
[----:B------:R-:W-:Y:S01]  /*11d0*/  MOV R5, UR5 ;  /* 0x0000000500057c02 */ /* 0x000fe20008000f00 */
[----:B---3--:R-:W-:Y:S01]  /*11e0*/  IMAD.U32 R6, RZ, RZ, UR6 ;  /* 0x00000006ff067e24 */ /* 0x008fe2000f8e00ff */
[----:B------:R-:W-:-:S02]  /*11f0*/  MOV R7, UR7 ;  /* 0x0000000700077c02 */ /* 0x000fc40008000f00 */
[----:B----4-:R-:W-:Y:S01]  /*1200*/  MOV R10, UR8 ;  /* 0x00000008000a7c02 */ /* 0x010fe20008000f00 */
[----:B-1----:R-:W-:-:S07]  /*1210*/  IMAD.U32 R11, RZ, RZ, UR9 ;  /* 0x00000009ff0b7e24 */ /* 0x002fce000f8e00ff */
[----:B------:R-:W-:-:S07]  /*1220*/  LEPC R20, `(.L_x_2990) ;  /* 0x000000001014794e */ /* 0x000fce0000000000 */
[----:B--2--5:R-:W-:Y:S05]  /*1230*/  CALL.ABS.NOINC R14 ;  /* 0x000000000e007343 */ /* 0x024fea0003c00000 */
.L_x_2990:
[----:B------:R-:W0:Y:S01]  /*1240*/  S2R R3, SR_CgaCtaId ;  /* 0x0000000000037919 */ /* 0x000e220000008800 */
[----:B------:R-:W1:Y:S01]  /*1250*/  LDC R9, c[0x0][0x400] ;  /* 0x00010000ff097b82 */ /* 0x000e620000000800 */
[----:B------:R-:W-:Y:S01]  /*1260*/  ISETP.NE.AND P6, PT, R34, RZ, PT ;  /* 0x000000ff2200720c */ /* 0x000fe20003fc5270 */
[----:B------:R-:W-:Y:S05]  /*1270*/  WARPSYNC.ALL ;  /* 0x0000000000007948 */ /* 0x000fea0003800000 */
[----:B------:R-:W-:-:S04]  /*1280*/  MOV R0, 0x400 ;  /* 0x0000040000007802 */ /* 0x000fc80000000f00 */
[----:B------:R-:W-:-:S03]  /*1290*/  IADD3 R0, PT, PT, R0, 0x120, RZ ;  /* 0x0000012000007810 */ /* 0x000fc60007ffe0ff */
[----:B------:R-:W-:Y:S01]  /*12a0*/  @!P6 IMAD R4, R26, R35, R28 ;  /* 0x000000231a04e224 */ /* 0x000fe200078e021c */
        /* <DEDUP_REMOVED lines=82> */
.L_x_2994:
[----:B------:R-:W-:Y:S05]  /*17d0*/  BSYNC.RECONVERGENT B1 ;  /* 0x0000000000017941 */ /* 0x000fea0003800200 */
.L_x_2993:
        /* <DEDUP_REMOVED lines=8> */
.L_x_2992:
[----:B------:R-:W-:Y:S05]  /*1860*/  BSYNC.RECONVERGENT B0 ;  /* 0x0000000000007941 */ /* 0x000fea0003800200 */
.L_x_2991:
[----:B------:R-:W-:Y:S01]  /*1870*/  BAR.SYNC.DEFER_BLOCKING 0x0 ;  /* 0x0000000000007b1d */ /* 0x000fe20000010000 */
[----:B------:R-:W-:-:S04]  /*1880*/  @!P6 IMAD R26, R26, R35, R28 ;  /* 0x000000231a1ae224 */ /* 0x000fc800078e021c */
[C---:B------:R-:W-:Y:S01]  /*1890*/  @!P6 IMAD R3, R26.reuse, 0x2, R3 ;  /* 0x000000021a03e824 */ /* 0x040fe200078e0203 */
[----:B------:R-:W-:-:S05]  /*18a0*/  @!P6 LEA R0, R26, R0, 0x1 ;  /* 0x000000001a00e211 */ /* 0x000fca00078e08ff */
[----:B------:R0:W2:Y:S04]  /*18b0*/  @!P6 LDS.64 R32, [R0] ;  /* 0x000000000020e984 */ /* 0x0000a80000000a00 */
[----:B------:R0:W3:Y:S01]  /*18c0*/  @!P6 LDS.64 R30, [R3] ;  /* 0x00000000031ee984 */ /* 0x0000e20000000a00 */
[----:B------:R-:W-:Y:S06]  /*18d0*/  BAR.SYNC.DEFER_BLOCKING 0x0 ;  /* 0x0000000000007b1d */ /* 0x000fec0000010000 */
.L_x_2989:
[----:B------:R-:W-:Y:S05]  /*18e0*/  BSYNC.RECONVERGENT B6 ;  /* 0x0000000000067941 */ /* 0x000fea0003800200 */
.L_x_2987:
[----:B------:R-:W-:Y:S02]  /*18f0*/  ISETP.GT.U32.AND P0, PT, R24, 0x1f, PT ;  /* 0x0000001f1800780c */ /* 0x000fe40003f04070 */
[----:B------:R-:W-:-:S11]  /*1900*/  MOV R85, 0xff7fffff ;  /* 0xff7fffff00557802 */ /* 0x000fd60000000f00 */
[----:B------:R-:W-:Y:S05]  /*1910*/  @P0 BRA `(.L_x_2995) ;  /* 0x0000000000e80947 */ /* 0x000fea0003800000 */
[----:B------:R-:W4:Y:S01]  /*1920*/  S2R R9, SR_CgaCtaId ;  /* 0x0000000000097919 */ /* 0x000f220000008800 */
[----:B------:R-:W-:Y:S01]  /*1930*/  MOV R7, 0x400 ;  /* 0x0000040000077802 */ /* 0x000fe20000000f00 */
[----:B-123--:R-:W-:Y:S01]  /*1940*/  HMUL2 R15, R33, R31 ;  /* 0x0000001f210f7232 */ /* 0x00efe20000000000 */
[----:B------:R-:W-:Y:S01]  /*1950*/  ISETP.GT.U32.AND P0, PT, R24, 0x13, PT ;  /* 0x000000131800780c */ /* 0x000fe20003f04070 */
[----:B------:R-:W-:Y:S01]  /*1960*/  BSSY.RECONVERGENT B0, `(.L_x_2996) ;  /* 0x0000013000007945 */ /* 0x000fe20003800200 */
[----:B0-----:R-:W-:Y:S01]  /*1970*/  IADD3 R0, PT, PT, R7, 0x20, RZ ;  /* 0x0000002007007810 */ /* 0x001fe20007ffe0ff */
[----:B------:R-:W-:-:S05]  /*1980*/  HFMA2 R15, R32, R30, R15 ;  /* 0x0000001e200f7231 */ /* 0x000fca000000000f */
[--C-:B------:R-:W-:Y:S02]  /*1990*/  HADD2.F32 R13, -RZ, R15.reuse.H0_H0 ;  /* 0x2000000fff0d7230 */ /* 0x100fe40000004100 */
[----:B------:R-:W-:Y:S01]  /*19a0*/  HADD2.F32 R8, -RZ, R15.H1_H1 ;  /* 0x3000000fff087230 */ /* 0x000fe20000004100 */
[----:B----4-:R-:W-:-:S05]  /*19b0*/  LEA R3, R9, R0, 0x18 ;  /* 0x0000000009037211 */ /* 0x010fca00078ec0ff */
[----:B------:R-:W-:-:S05]  /*19c0*/  IMAD R3, R24, 0x8, R3 ;  /* 0x0000000818037824 */ /* 0x000fca00078e0203 */
[----:B------:R0:W-:Y:S01]  /*19d0*/  STS.64 [R3], R32 ;  /* 0x0000002003007388 */ /* 0x0001e20000000a00 */
[----:B------:R-:W-:Y:S05]  /*19e0*/  @P0 BRA `(.L_x_2997) ;  /* 0x0000000000280947 */ /* 0x000fea0003800000 */
[----:B------:R-:W1:Y:S01]  /*19f0*/  LDCU UR4, c[0x0][0x3f4] ;  /* 0x00007e80ff0477ac */ /* 0x000e620008000800 */
[----:B------:R-:W2:Y:S01]  /*1a00*/  LDC.64 R4, c[0x0][0x3b8] ;  /* 0x0000ee00ff047b82 */ /* 0x000ea20000000a00 */
[----:B------:R-:W-:Y:S02]  /*1a10*/  SHF.R.U32.HI R6, RZ, 0x1, R24 ;  /* 0x00000001ff067819 */ /* 0x000fe40000011618 */
[----:B------:R-:W-:Y:S01]  /*1a20*/  LOP3.LUT R0, R27, 0x4, RZ, 0xc0, !PT ;  /* 0x000000041b007812 */ /* 0x000fe200078ec0ff */
[----:B-1----:R-:W-:Y:S02]  /*1a30*/  IMAD R25, R25, UR4, RZ ;  /* 0x0000000419197c24 */ /* 0x002fe4000f8e02ff */
[----:B0-----:R-:W-:Y:S02]  /*1a40*/  IMAD R3, R6, UR4, R17 ;  /* 0x0000000406037c24 */ /* 0x001fe4000f8e0211 */
[----:B------:R-:W-:-:S05]  /*1a50*/  IMAD R0, R25, 0x50, R0 ;  /* 0x0000005019007824 */ /* 0x000fca00078e0200 */
[----:B------:R-:W-:-:S05]  /*1a60*/  LEA R3, R3, R0, 0x3 ;  /* 0x0000000003037211 */ /* 0x000fca00078e18ff */
[----:B--2---:R-:W-:-:S05]  /*1a70*/  IMAD.WIDE R4, R3, 0x2, R4 ;  /* 0x0000000203047825 */ /* 0x004fca00078e0204 */
[----:B------:R1:W-:Y:S02]  /*1a80*/  STG.E.64 desc[UR36][R4.64], R30 ;  /* 0x0000001e04007986 */ /* 0x0003e4000c101b24 */
.L_x_2997:
[----:B------:R-:W-:Y:S05]  /*1a90*/  BSYNC.RECONVERGENT B0 ;  /* 0x0000000000007941 */ /* 0x000fea0003800200 */
.L_x_2996:
        /* <DEDUP_REMOVED lines=12> */
.L_x_3073:
        /* <DEDUP_REMOVED lines=14> */
[----:B------:R-:W-:Y:S01]  /*1c40*/  VIADD R0, R7, 0x120 ;  /* 0x0000012007007836 */ /* 0x000fe20000000000 */
[----:B------:R-:W-:Y:S01]  /*1c50*/  IADD3 R3, PT, PT, -R16, R19, RZ ;  /* 0x0000001310037210 */ /* 0x000fe20007ffe1ff */
[----:B-1----:R-:W-:-:S03]  /*1c60*/  FMUL.FTZ R85, R14, UR4 ;  /* 0x000000040e557c20 */ /* 0x002fc60008410000 */
[----:B------:R-:W-:-:S04]  /*1c70*/  LEA R6, R9, R0, 0x18 ;  /* 0x0000000009067211 */ /* 0x000fc800078ec0ff */
[----:B------:R-:W-:Y:S01]  /*1c80*/  LEA R6, R3, R6, 0x2 ;  /* 0x0000000603067211 */ /* 0x000fe200078e10ff */
[----:B--2---:R-:W-:-:S05]  /*1c90*/  @P0 HADD2.F32 R0, -RZ, R4.H0_H0 ;  /* 0x20000004ff000230 */ /* 0x004fca0000004100 */
[----:B------:R-:W-:-:S05]  /*1ca0*/  @P0 FADD.FTZ R85, R85, R0 ;  /* 0x0000000055550221 */ /* 0x000fca0000010000 */
[----:B------:R4:W-:Y:S02]  /*1cb0*/  STS [R6], R85 ;  /* 0x0000005506007388 */ /* 0x0009e40000000800 */
.L_x_2995:
[----:B------:R-:W-:Y:S05]  /*1cc0*/  WARPSYNC.ALL ;  /* 0x0000000000007948 */ /* 0x000fea0003800000 */
[----:B0-----:R-:W-:Y:S01]  /*1cd0*/  IMAD.IADD R0, R19, 0x1, -R16 ;  /* 0x0000000113007824 */ /* 0x001fe200078e0a10 */
[----:B------:R-:W0:Y:S01]  /*1ce0*/  LDCU UR4, c[0x0][0x3f0] ;  /* 0x00007e00ff0477ac */ /* 0x000e220008000800 */
[----:B-1----:R-:W-:Y:S01]  /*1cf0*/  SHF.R.U32.HI R15, RZ, 0x1, R24 ;  /* 0x00000001ff0f7819 */ /* 0x002fe20000011618 */
[----:B------:R-:W-:Y:S02]  /*1d00*/  BSSY B0, `(.L_x_2999) ;  /* 0x000018f000007945 */ /* 0x000fe40003800000 */
[----:B------:R-:W-:Y:S01]  /*1d10*/  IADD3 R3, PT, PT, R0, 0xf, RZ ;  /* 0x0000000f00037810 */ /* 0x000fe20007ffe0ff */
[----:B------:R-:W1:Y:S03]  /*1d20*/  LDCU UR7, c[0x0][0x410] ;  /* 0x00008200ff0777ac */ /* 0x000e660008000800 */
[----:B------:R-:W-:Y:S01]  /*1d30*/  SHF.R.S32.HI R4, RZ, 0x1f, R3 ;  /* 0x0000001fff047819 */ /* 0x000fe20000011403 */
[----:B------:R-:W1:Y:S03]  /*1d40*/  LDCU.64 UR12, c[0x0][0x438] ;  /* 0x00008700ff0c77ac */ /* 0x000e660008000a00 */
[----:B------:R-:W-:Y:S01]  /*1d50*/  LEA.HI R4, R4, R3, RZ, 0x4 ;  /* 0x0000000304047211 */ /* 0x000fe200078f20ff */
[----:B------:R-:W1:Y:S03]  /*1d60*/  LDCU.64 UR10, c[0x0][0x448] ;  /* 0x00008900ff0a77ac */ /* 0x000e660008000a00 */
[----:B------:R-:W-:Y:S01]  /*1d70*/  LOP3.LUT R4, R4, 0xfffffff0, RZ, 0xc0, !PT ;  /* 0xfffffff004047812 */ /* 0x000fe200078ec0ff */
[----:B0-----:R-:W-:Y:S01]  /*1d80*/  IMAD R3, R29, UR4, R52 ;  /* 0x000000041d037c24 */ /* 0x001fe2000f8e0234 */
[----:B------:R-:W-:Y:S02]  /*1d90*/  BAR.SYNC.DEFER_BLOCKING 0x0 ;  /* 0x0000000000007b1d */ /* 0x000fe40000010000 */
[----:B------:R-:W-:Y:S01]  /*1da0*/  ISETP.GE.AND P0, PT, R15, R4, PT ;  /* 0x000000040f00720c */ /* 0x000fe20003f06270 */
[----:B------:R-:W-:-:S12]  /*1db0*/  IMAD R3, R3, 0x50, RZ ;  /* 0x0000005003037824 */ /* 0x000fd800078e02ff */
[----:B-1----:R-:W-:Y:S05]  /*1dc0*/  @P0 BRA `(.L_x_3000) ;  /* 0x0000001800080947 */ /* 0x002fea0003800000 */
[----:B----4-:R-:W0:Y:S01]  /*1dd0*/  LDC R6, c[0x0][0x3f4] ;  /* 0x0000fd00ff067b82 */ /* 0x010e220000000800 */
[----:B------:R-:W-:Y:S01]  /*1de0*/  UMOV UR4, 0x400 ;  /* 0x0000040000047882 */ /* 0x000fe20000000000 */
[----:B------:R-:W-:Y:S01]  /*1df0*/  SHF.L.U32 R24, R24, 0x3, RZ ;  /* 0x0000000318187819 */ /* 0x000fe200000006ff */
[----:B------:R-:W-:Y:S01]  /*1e00*/  UIADD3 UR5, UPT, UPT, UR4, 0x20, URZ ;  /* 0x0000002004057890 */ /* 0x000fe2000fffe0ff */
[----:B------:R-:W-:Y:S01]  /*1e10*/  IADD3 R84, PT, PT, R16, R15, RZ ;  /* 0x0000000f10547210 */ /* 0x000fe20007ffe0ff */
[----:B------:R-:W1:Y:S01]  /*1e20*/  LDCU.64 UR8, c[0x0][0x420] ;  /* 0x00008400ff0877ac */ /* 0x000e620008000a00 */
[----:B------:R-:W-:Y:S02]  /*1e30*/  LOP3.LUT R5, R24, 0x8, RZ, 0xc0, !PT ;  /* 0x0000000818057812 */ /* 0x000fe400078ec0ff */
[----:B------:R-:W4:Y:S01]  /*1e40*/  S2UR UR6, SR_CgaCtaId ;  /* 0x00000000000679c3 */ /* 0x000f220000008800 */
[----:B------:R-:W-:Y:S01]  /*1e50*/  UIADD3 UR4, UPT, UPT, UR4, 0x120, URZ ;  /* 0x0000012004047890 */ /* 0x000fe2000fffe0ff */
[----:B-1----:R-:W-:Y:S01]  /*1e60*/  ISETP.NE.U32.AND P0, PT, RZ, UR8, PT ;  /* 0x00000008ff007c0c */ /* 0x002fe2000bf05070 */
[-C--:B0-----:R-:W-:Y:S01]  /*1e70*/  IMAD R23, R23, R6.reuse, RZ ;  /* 0x0000000617177224 */ /* 0x081fe200078e02ff */
[----:B------:R-:W-:-:S02]  /*1e80*/  IABS R4, R6 ;  /* 0x0000000600047213 */ /* 0x000fc40000000000 */
[----:B------:R-:W-:Y:S02]  /*1e90*/  ISETP.NE.AND.EX P0, PT, RZ, UR9, PT, P0 ;  /* 0x00000009ff007c0c */ /* 0x000fe4000bf05300 */
[----:B------:R-:W0:Y:S01]  /*1ea0*/  I2F.RP R7, R4 ;  /* 0x0000000400077306 */ /* 0x000e220000209400 */
[----:B------:R-:W-:Y:S01]  /*1eb0*/  IADD3 R6, P1, P2, R23, UR8, R84 ;  /* 0x0000000817067c10 */ /* 0x000fe2000fa3e054 */
[----:B----4-:R-:W-:Y:S02]  /*1ec0*/  ULEA UR5, UR6, UR5, 0x18 ;  /* 0x0000000506057291 */ /* 0x010fe4000f8ec0ff */
[----:B------:R-:W-:-:S07]  /*1ed0*/  ULEA UR4, UR6, UR4, 0x18 ;  /* 0x0000000406047291 */ /* 0x000fce000f8ec0ff */
[----:B------:R-:W1:Y:S01]  /*1ee0*/  LDS.64 R50, [R5+UR5] ;  /* 0x0000000505327984 */ /* 0x000e620008000a00 */
[----:B0-----:R-:W0:Y:S03]  /*1ef0*/  MUFU.RCP R7, R7 ;  /* 0x0000000700077308 */ /* 0x001e260000001000 */
[----:B------:R-:W4:Y:S04]  /*1f00*/  LDS.64 R48, [R5+UR5+0x10] ;  /* 0x0000100505307984 */ /* 0x000f280008000a00 */
[----:B------:R-:W1:Y:S04]  /*1f10*/  LDS.64 R46, [R5+UR5+0x20] ;  /* 0x00002005052e7984 */ /* 0x000e680008000a00 */
[----:B------:R-:W1:Y:S04]  /*1f20*/  LDS.64 R44, [R5+UR5+0x30] ;  /* 0x00003005052c7984 */ /* 0x000e680008000a00 */
[----:B------:R-:W1:Y:S01]  /*1f30*/  LDS.64 R42, [R5+UR5+0x40] ;  /* 0x00004005052a7984 */ /* 0x000e620008000a00 */
[----:B0-----:R-:W-:-:S03]  /*1f40*/  VIADD R10, R7, 0xffffffe ;  /* 0x0ffffffe070a7836 */ /* 0x001fc60000000000 */
[----:B------:R-:W0:Y:S01]  /*1f50*/  LDS.64 R40, [R5+UR5+0x50] ;  /* 0x0000500505287984 */ /* 0x000e220008000a00 */
[----:B------:R-:W-:Y:S01]  /*1f60*/  SHF.R.S32.HI R7, RZ, 0x1f, R23 ;  /* 0x0000001fff077819 */ /* 0x000fe20000011417 */
[----:B------:R2:W3:Y:S02]  /*1f70*/  F2I.FTZ.U32.TRUNC.NTZ R11, R10 ;  /* 0x0000000a000b7305 */ /* 0x0004e4000021f000 */
[----:B------:R-:W0:Y:S01]  /*1f80*/  LDS.64 R38, [R5+UR5+0x60] ;  /* 0x0000600505267984 */ /* 0x000e220008000a00 */
[----:B------:R-:W-:Y:S02]  /*1f90*/  IADD3.X R7, PT, PT, R7, UR9, RZ, P1, P2 ;  /* 0x0000000907077c10 */ /* 0x000fe40008fe44ff */
[----:B------:R-:W-:Y:S01]  /*1fa0*/  LEA R23, R15, UR4, 0x2 ;  /* 0x000000040f177c11 */ /* 0x000fe2000f8e10ff */
[----:B------:R-:W0:Y:S04]  /*1fb0*/  LDS.64 R36, [R5+UR5+0x70] ;  /* 0x0000700505247984 */ /* 0x000e280008000a00 */
[----:B------:R-:W0:Y:S01]  /*1fc0*/  LDS.64 R34, [R5+UR5+0x80] ;  /* 0x0000800505227984 */ /* 0x000e220008000a00 */
[----:B--2---:R-:W-:-:S03]  /*1fd0*/  IMAD.MOV.U32 R10, RZ, RZ, RZ ;  /* 0x000000ffff0a7224 */ /* 0x004fc600078e00ff */
[----:B------:R-:W2:Y:S01]  /*1fe0*/  LDS.64 R32, [R5+UR5+0x90] ;  /* 0x0000900505207984 */ /* 0x000ea20008000a00 */
[----:B---3--:R-:W-:-:S03]  /*1ff0*/  IADD3 R13, PT, PT, RZ, -R11, RZ ;  /* 0x8000000bff0d7210 */ /* 0x008fc60007ffe0ff */
[----:B------:R-:W3:Y:S04]  /*2000*/  LDS.64 R30, [R5+UR5+0xa0] ;  /* 0x0000a005051e7984 */ /* 0x000ee80008000a00 */
[----:B------:R-:W0:Y:S04]  /*2010*/  LDS.64 R28, [R5+UR5+0xb0] ;  /* 0x0000b005051c7984 */ /* 0x000e280008000a00 */
[----:B------:R-:W0:Y:S04]  /*2020*/  LDS.64 R26, [R5+UR5+0xc0] ;  /* 0x0000c005051a7984 */ /* 0x000e280008000a00 */
[----:B------:R-:W0:Y:S04]  /*2030*/  LDS.64 R24, [R5+UR5+0xd0] ;  /* 0x0000d00505187984 */ /* 0x000e280008000a00 */
[----:B------:R-:W0:Y:S04]  /*2040*/  LDS.64 R20, [R5+UR5+0xe0] ;  /* 0x0000e00505147984 */ /* 0x000e280008000a00 */
[----:B------:R4:W0:Y:S01]  /*2050*/  LDS.64 R8, [R5+UR5+0xf0] ;  /* 0x0000f00505087984 */ /* 0x0008220008000a00 */
[----:B------:R-:W1:Y:S01]  /*2060*/  LDCU UR5, c[0x0][0x440] ;  /* 0x00008800ff0577ac */ /* 0x000e620008000800 */
[----:B----4-:R-:W-:-:S04]  /*2070*/  IMAD R5, R13, R4, RZ ;  /* 0x000000040d057224 */ /* 0x010fc800078e02ff */
[----:B------:R-:W-:-:S04]  /*2080*/  IMAD.HI.U32 R5, R11, R5, R10 ;  /* 0x000000050b057227 */ /* 0x000fc800078e000a */
[----:B-1----:R-:W-:-:S04]  /*2090*/  IMAD R13, R52, UR5, R19 ;  /* 0x00000005340d7c24 */ /* 0x002fc8000f8e0213 */
[----:B--23--:R-:W-:-:S07]  /*20a0*/  IMAD R10, R13, UR5, R84 ;  /* 0x000000050d0a7c24 */ /* 0x00cfce000f8e0254 */
.L_x_3004:
[----:B------:R-:W1:Y:S01]  /*20b0*/  LDC R12, c[0x0][0x3f4] ;  /* 0x0000fd00ff0c7b82 */ /* 0x000e620000000800 */
[----:B------:R-:W-:Y:S02]  /*20c0*/  IABS R14, R84 ;  /* 0x00000054000e7213 */ /* 0x000fe40000000000 */
[----:B------:R-:W-:-:S03]  /*20d0*/  ISETP.GE.AND P2, PT, R84, RZ, PT ;  /* 0x000000ff5400720c */ /* 0x000fc60003f46270 */
[----:B------:R-:W-:-:S05]  /*20e0*/  IMAD.HI.U32 R11, R5, R14, RZ ;  /* 0x0000000e050b7227 */ /* 0x000fca00078e00ff */
[----:B------:R-:W-:Y:S02]  /*20f0*/  IADD3 R11, PT, PT, -R11, RZ, RZ ;  /* 0x000000ff0b0b7210 */ /* 0x000fe40007ffe1ff */
[----:B-1----:R-:W-:Y:S01]  /*2100*/  IABS R86, R12 ;  /* 0x0000000c00567213 */ /* 0x002fe20000000000 */
[C---:B0-----:R-:W-:Y:S01]  /*2110*/  IMAD R13, R12.reuse, 0x50, RZ ;  /* 0x000000500c0d7824 */ /* 0x041fe200078e02ff */
[----:B------:R-:W-:-:S03]  /*2120*/  ISETP.NE.AND P3, PT, R12, RZ, PT ;  /* 0x000000ff0c00720c */ /* 0x000fc60003f65270 */
[----:B------:R-:W-:Y:S02]  /*2130*/  IMAD R87, R86, R11, R14 ;  /* 0x0000000b56577224 */ /* 0x000fe400078e020e */
[----:B------:R-:W1:Y:S03]  /*2140*/  S2R R11, SR_TID.X ;  /* 0x00000000000b7919 */ /* 0x000e660000002100 */
[----:B------:R-:W-:-:S13]  /*2150*/  ISETP.GT.U32.AND P1, PT, R4, R87, PT ;  /* 0x000000570400720c */ /* 0x000fda0003f24070 */
[----:B------:R-:W-:-:S04]  /*2160*/  @!P1 IADD3 R87, PT, PT, R87, -R86, RZ ;  /* 0x8000005657579210 */ /* 0x000fc80007ffe0ff */
[----:B------:R-:W-:-:S13]  /*2170*/  ISETP.GT.U32.AND P1, PT, R4, R87, PT ;  /* 0x000000570400720c */ /* 0x000fda0003f24070 */
[----:B------:R-:W-:Y:S01]  /*2180*/  @!P1 IMAD.IADD R87, R87, 0x1, -R86 ;  /* 0x0000000157579824 */ /* 0x000fe200078e0a56 */
[----:B------:R-:W-:-:S04]  /*2190*/  ISETP.GE.AND P1, PT, R84, R19, PT ;  /* 0x000000135400720c */ /* 0x000fc80003f26270 */
[----:B------:R-:W-:Y:S02]  /*21a0*/  @!P2 IADD3 R87, PT, PT, -R87, RZ, RZ ;  /* 0x000000ff5757a210 */ /* 0x000fe40007ffe1ff */
[----:B------:R-:W-:-:S04]  /*21b0*/  @!P3 LOP3.LUT R87, RZ, R12, RZ, 0x33, !PT ;  /* 0x0000000cff57b212 */ /* 0x000fc800078e33ff */
[----:B------:R-:W-:-:S04]  /*21c0*/  SHF.L.U32 R86, R87, 0x3, RZ ;  /* 0x0000000357567819 */ /* 0x000fc800000006ff */
[----:B------:R-:W-:-:S13]  /*21d0*/  ISETP.GE.OR P4, PT, R86, R13, P1 ;  /* 0x0000000d5600720c */ /* 0x000fda0000f86670 */
[----:B------:R-:W2:Y:S01]  /*21e0*/  @!P4 LDC.64 R14, c[0x0][0x3b8] ;  /* 0x0000ee00ff0ecb82 */ /* 0x000ea20000000a00 */
[----:B-1----:R-:W-:-:S05]  /*21f0*/  @!P4 IMAD.SHL.U32 R13, R11, 0x4, RZ ;  /* 0x000000040b0dc824 */ /* 0x002fca00078e00ff */
[----:B------:R-:W-:-:S05]  /*2200*/  @!P4 LOP3.LUT R13, R13, 0x4, RZ, 0xc0, !PT ;  /* 0x000000040d0dc812 */ /* 0x000fca00078ec0ff */
[----:B------:R-:W-:-:S05]  /*2210*/  @!P4 IMAD R13, R3, R12, R13 ;  /* 0x0000000c030dc224 */ /* 0x000fca00078e020d */
[----:B------:R-:W-:-:S04]  /*2220*/  @!P4 IADD3 R86, P2, PT, R86, R13, RZ ;  /* 0x0000000d5656c210 */ /* 0x000fc80007f5e0ff */
[----:B------:R-:W-:Y:S02]  /*2230*/  @!P4 LEA.HI.X.SX32 R13, R13, RZ, 0x1, P2 ;  /* 0x000000ff0d0dc211 */ /* 0x000fe400010f0eff */
[----:B--2---:R-:W-:-:S04]  /*2240*/  @!P4 LEA R88, P2, R86, R14, 0x1 ;  /* 0x0000000e5658c211 */ /* 0x004fc800078408ff */
[----:B------:R-:W-:Y:S02]  /*2250*/  @!P4 LEA.HI.X R89, R86, R15, R13, 0x1, P2 ;  /* 0x0000000f5659c211 */ /* 0x000fe400010f0c0d */
[----:B------:R-:W-:Y:S02]  /*2260*/  SHF.L.U32 R13, R87, 0x3, RZ ;  /* 0x00000003570d7819 */ /* 0x000fe400000006ff */
[----:B------:R-:W-:Y:S02]  /*2270*/  ISETP.GE.AND P2, PT, R84, R19, PT ;  /* 0x000000135400720c */ /* 0x000fe40003f46270 */
[C---:B------:R-:W-:Y:S01]  /*2280*/  LEA R90, R12.reuse, R13, 0x4 ;  /* 0x0000000d0c5a7211 */ /* 0x040fe200078e20ff */
[----:B------:R-:W-:Y:S01]  /*2290*/  IMAD R13, R12, 0x50, RZ ;  /* 0x000000500c0d7824 */ /* 0x000fe200078e02ff */
[----:B------:R-:W-:Y:S02]  /*22a0*/  SEL R53, R53, RZ, P2 ;  /* 0x000000ff35357207 */ /* 0x000fe40001000000 */
[----:B------:R-:W-:-:S02]  /*22b0*/  SEL R52, R52, RZ, P2 ;  /* 0x000000ff34347207 */ /* 0x000fc40001000000 */
[----:B------:R-:W-:Y:S02]  /*22c0*/  ISETP.GE.OR P3, PT, R90, R13, P1 ;  /* 0x0000000d5a00720c */ /* 0x000fe40000f66670 */
[----:B------:R-:W-:Y:S02]  /*22d0*/  SHF.L.U32 R93, R87, 0x3, RZ ;  /* 0x00000003575d7819 */ /* 0x000fe400000006ff */
[----:B------:R1:W2:Y:S01]  /*22e0*/  @!P4 LDG.E.64 R52, desc[UR36][R88.64] ;  /* 0x000000245834c981 */ /* 0x0002a2000c1e1b00 */
[----:B------:R-:W-:Y:S02]  /*22f0*/  SEL R55, R55, RZ, P2 ;  /* 0x000000ff37377207 */ /* 0x000fe40001000000 */
[----:B------:R-:W-:-:S06]  /*2300*/  SEL R54, R54, RZ, P2 ;  /* 0x000000ff36367207 */ /* 0x000fcc0001000000 */
[----:B------:R-:W-:-:S05]  /*2310*/  @!P3 IMAD.SHL.U32 R14, R11, 0x4, RZ ;  /* 0x000000040b0eb824 */ /* 0x000fca00078e00ff */
[----:B------:R-:W-:Y:S02]  /*2320*/  @!P3 LOP3.LUT R86, R14, 0x4, RZ, 0xc0, !PT ;  /* 0x000000040e56b812 */ /* 0x000fe400078ec0ff */
[----:B------:R-:W1:Y:S03]  /*2330*/  @!P3 LDC.64 R14, c[0x0][0x3b8] ;  /* 0x0000ee00ff0ebb82 */ /* 0x000e660000000a00 */
[----:B------:R-:W-:Y:S01]  /*2340*/  @!P3 IMAD R91, R3, R12, R86 ;  /* 0x0000000c035bb224 */ /* 0x000fe200078e0256 */
[----:B------:R-:W-:-:S04]  /*2350*/  @!P3 SHF.R.S32.HI R86, RZ, 0x1f, R90 ;  /* 0x0000001fff56b819 */ /* 0x000fc8000001145a */
[----:B------:R-:W-:-:S04]  /*2360*/  @!P3 IADD3 R90, P4, PT, R91, R90, RZ ;  /* 0x0000005a5b5ab210 */ /* 0x000fc80007f9e0ff */
[----:B------:R-:W-:Y:S02]  /*2370*/  @!P3 LEA.HI.X.SX32 R91, R91, R86, 0x1, P4 ;  /* 0x000000565b5bb211 */ /* 0x000fe400020f0eff */
[----:B------:R-:W-:-:S04]  /*2380*/  LEA R86, R12, R93, 0x5 ;  /* 0x0000005d0c567211 */ /* 0x000fc800078e28ff */
[----:B------:R-:W-:Y:S02]  /*2390*/  ISETP.GE.OR P4, PT, R86, R13, P1 ;  /* 0x0000000d5600720c */ /* 0x000fe40000f86670 */
[----:B-1----:R-:W-:-:S04]  /*23a0*/  @!P3 LEA R88, P5, R90, R14, 0x1 ;  /* 0x0000000e5a58b211 */ /* 0x002fc800078a08ff */
[----:B------:R-:W-:-:S07]  /*23b0*/  @!P3 LEA.HI.X R89, R90, R15, R91, 0x1, P5 ;  /* 0x0000000f5a59b211 */ /* 0x000fce00028f0c5b */
[----:B------:R-:W-:Y:S01]  /*23c0*/  @!P4 IMAD.SHL.U32 R14, R11, 0x4, RZ ;  /* 0x000000040b0ec824 */ /* 0x000fe200078e00ff */
[----:B------:R-:W-:Y:S01]  /*23d0*/  @!P4 SHF.R.S32.HI R91, RZ, 0x1f, R86 ;  /* 0x0000001fff5bc819 */ /* 0x000fe20000011456 */
[----:B------:R1:W3:Y:S01]  /*23e0*/  @!P3 LDG.E.64 R54, desc[UR36][R88.64] ;  /* 0x000000245836b981 */ /* 0x0002e2000c1e1b00 */
[----:B------:R-:W-:Y:S02]  /*23f0*/  SEL R57, R57, RZ, P2 ;  /* 0x000000ff39397207 */ /* 0x000fe40001000000 */
[----:B------:R-:W-:Y:S02]  /*2400*/  @!P4 LOP3.LUT R90, R14, 0x4, RZ, 0xc0, !PT ;  /* 0x000000040e5ac812 */ /* 0x000fe400078ec0ff */
[----:B------:R-:W1:Y:S01]  /*2410*/  @!P4 LDC.64 R14, c[0x0][0x3b8] ;  /* 0x0000ee00ff0ecb82 */ /* 0x000e620000000a00 */
[----:B------:R-:W-:Y:S02]  /*2420*/  SEL R56, R56, RZ, P2 ;  /* 0x000000ff38387207 */ /* 0x000fe40001000000 */
[----:B------:R-:W-:-:S05]  /*2430*/  @!P4 IMAD R92, R3, R12, R90 ;  /* 0x0000000c035cc224 */ /* 0x000fca00078e025a */
[----:B------:R-:W-:Y:S02]  /*2440*/  @!P4 IADD3 R90, P3, PT, R92, R86, RZ ;  /* 0x000000565c5ac210 */ /* 0x000fe40007f7e0ff */
[----:B------:R-:W-:Y:S02]  /*2450*/  LEA R86, R12, R93, 0x6 ;  /* 0x0000005d0c567211 */ /* 0x000fe400078e30ff */
[----:B------:R-:W-:Y:S02]  /*2460*/  @!P4 LEA.HI.X.SX32 R91, R92, R91, 0x1, P3 ;  /* 0x0000005b5c5bc211 */ /* 0x000fe400018f0eff */
[----:B------:R-:W-:Y:S02]  /*2470*/  ISETP.GE.OR P5, PT, R86, R13, P1 ;  /* 0x0000000d5600720c */ /* 0x000fe40000fa6670 */
[----:B-1----:R-:W-:-:S04]  /*2480*/  @!P4 LEA R88, P3, R90, R14, 0x1 ;  /* 0x0000000e5a58c211 */ /* 0x002fc800078608ff */
[----:B------:R-:W-:-:S07]  /*2490*/  @!P4 LEA.HI.X R89, R90, R15, R91, 0x1, P3 ;  /* 0x0000000f5a59c211 */ /* 0x000fce00018f0c5b */
[----:B------:R-:W-:Y:S01]  /*24a0*/  @!P5 SHF.L.U32 R90, R11, 0x2, RZ ;  /* 0x000000020b5ad819 */ /* 0x000fe200000006ff */
[----:B------:R-:W1:Y:S01]  /*24b0*/  @!P5 LDC.64 R14, c[0x0][0x3b8] ;  /* 0x0000ee00ff0edb82 */ /* 0x000e620000000a00 */
[----:B------:R-:W-:Y:S01]  /*24c0*/  IMAD.IADD R91, R87, 0x1, R12 ;  /* 0x00000001575b7824 */ /* 0x000fe200078e020c */
[----:B------:R4:W3:Y:S01]  /*24d0*/  @!P4 LDG.E.64 R56, desc[UR36][R88.64] ;  /* 0x000000245838c981 */ /* 0x0008e2000c1e1b00 */
[----:B------:R-:W-:Y:S02]  /*24e0*/  @!P5 LOP3.LUT R90, R90, 0x4, RZ, 0xc0, !PT ;  /* 0x000000045a5ad812 */ /* 0x000fe400078ec0ff */
[----:B------:R-:W-:Y:S02]  /*24f0*/  SEL R59, R59, RZ, P2 ;  /* 0x000000ff3b3b7207 */ /* 0x000fe40001000000 */
[----:B------:R-:W-:Y:S01]  /*2500*/  SEL R58, R58, RZ, P2 ;  /* 0x000000ff3a3a7207 */ /* 0x000fe20001000000 */
[----:B------:R-:W-:Y:S01]  /*2510*/  @!P5 IMAD R93, R3, R12, R90 ;  /* 0x0000000c035dd224 */ /* 0x000fe200078e025a */
[----:B------:R-:W-:-:S04]  /*2520*/  @!P5 SHF.R.S32.HI R90, RZ, 0x1f, R86 ;  /* 0x0000001fff5ad819 */ /* 0x000fc80000011456 */
[----:B------:R-:W-:-:S04]  /*2530*/  @!P5 IADD3 R92, P3, PT, R93, R86, RZ ;  /* 0x000000565d5cd210 */ /* 0x000fc80007f7e0ff */
[----:B------:R-:W-:Y:S02]  /*2540*/  @!P5 LEA.HI.X.SX32 R87, R93, R90, 0x1, P3 ;  /* 0x0000005a5d57d211 */ /* 0x000fe400018f0eff */
[----:B------:R-:W-:-:S04]  /*2550*/  SHF.L.U32 R90, R91, 0x3, RZ ;  /* 0x000000035b5a7819 */ /* 0x000fc800000006ff */
[----:B------:R-:W-:Y:S02]  /*2560*/  ISETP.GE.OR P3, PT, R90, R13, P1 ;  /* 0x0000000d5a00720c */ /* 0x000fe40000f66670 */
[----:B-1----:R-:W-:-:S04]  /*2570*/  @!P5 LEA R86, P4, R92, R14, 0x1 ;  /* 0x0000000e5c56d211 */ /* 0x002fc800078808ff */
[----:B------:R-:W-:-:S05]  /*2580*/  @!P5 LEA.HI.X R87, R92, R15, R87, 0x1, P4 ;  /* 0x0000000f5c57d211 */ /* 0x000fca00020f0c57 */
[----:B------:R1:W3:Y:S01]  /*2590*/  @!P5 LDG.E.64 R58, desc[UR36][R86.64] ;  /* 0x00000024563ad981 */ /* 0x0002e2000c1e1b00 */
[----:B------:R-:W-:Y:S02]  /*25a0*/  SEL R61, R61, RZ, P2 ;  /* 0x000000ff3d3d7207 */ /* 0x000fe40001000000 */
[----:B------:R-:W-:Y:S02]  /*25b0*/  @!P3 SHF.L.U32 R14, R11, 0x2, RZ ;  /* 0x000000020b0eb819 */ /* 0x000fe400000006ff */
[----:B------:R-:W-:Y:S02]  /*25c0*/  SEL R60, R60, RZ, P2 ;  /* 0x000000ff3c3c7207 */ /* 0x000fe40001000000 */
[----:B----4-:R-:W-:Y:S02]  /*25d0*/  @!P3 LOP3.LUT R88, R14, 0x4, RZ, 0xc0, !PT ;  /* 0x000000040e58b812 */ /* 0x010fe400078ec0ff */
[----:B------:R-:W1:Y:S03]  /*25e0*/  @!P3 LDC.64 R14, c[0x0][0x3b8] ;  /* 0x0000ee00ff0ebb82 */ /* 0x000e660000000a00 */
[----:B------:R-:W-:Y:S01]  /*25f0*/  @!P3 IMAD R89, R3, R12, R88 ;  /* 0x0000000c0359b224 */ /* 0x000fe200078e0258 */
[----:B------:R-:W-:-:S04]  /*2600*/  @!P3 SHF.R.S32.HI R88, RZ, 0x1f, R90 ;  /* 0x0000001fff58b819 */ /* 0x000fc8000001145a */
[----:B------:R-:W-:-:S04]  /*2610*/  @!P3 IADD3 R90, P4, PT, R89, R90, RZ ;  /* 0x0000005a595ab210 */ /* 0x000fc80007f9e0ff */
[----:B------:R-:W-:Y:S01]  /*2620*/  @!P3 LEA.HI.X.SX32 R89, R89, R88, 0x1, P4 ;  /* 0x000000585959b211 */ /* 0x000fe200020f0eff */
[----:B------:R-:W-:-:S05]  /*2630*/  IMAD R88, R12, 0x2, R91 ;  /* 0x000000020c587824 */ /* 0x000fca00078e025b */
[----:B------:R-:W-:-:S04]  /*2640*/  SHF.L.U32 R88, R88, 0x3, RZ ;  /* 0x0000000358587819 */ /* 0x000fc800000006ff */
[----:B------:R-:W-:Y:S02]  /*2650*/  ISETP.GE.OR P4, PT, R88, R13, P1 ;  /* 0x0000000d5800720c */ /* 0x000fe40000f86670 */
[----:B-1----:R-:W-:-:S04]  /*2660*/  @!P3 LEA R86, P5, R90, R14, 0x1 ;  /* 0x0000000e5a56b211 */ /* 0x002fc800078a08ff */
[----:B------:R-:W-:Y:S01]  /*2670*/  @!P3 LEA.HI.X R87, R90, R15, R89, 0x1, P5 ;  /* 0x0000000f5a57b211 */ /* 0x000fe200028f0c59 */
[----:B------:R-:W-:-:S04]  /*2680*/  IMAD R91, R12, 0x4, R91 ;  /* 0x000000040c5b7824 */ /* 0x000fc800078e025b */
[----:B------:R1:W4:Y:S01]  /*2690*/  @!P3 LDG.E.64 R60, desc[UR36][R86.64] ;  /* 0x00000024563cb981 */ /* 0x000322000c1e1b00 */
[----:B------:R-:W-:Y:S01]  /*26a0*/  SEL R63, R63, RZ, P2 ;  /* 0x000000ff3f3f7207 */ /* 0x000fe20001000000 */
[----:B------:R-:W1:Y:S01]  /*26b0*/  @!P4 LDC.64 R14, c[0x0][0x3b8] ;  /* 0x0000ee00ff0ecb82 */ /* 0x000e620000000a00 */
[----:B------:R-:W-:Y:S02]  /*26c0*/  @!P4 SHF.L.U32 R89, R11, 0x2, RZ ;  /* 0x000000020b59c819 */ /* 0x000fe400000006ff */
[----:B------:R-:W-:Y:S02]  /*26d0*/  @!P4 SHF.R.S32.HI R90, RZ, 0x1f, R88 ;  /* 0x0000001fff5ac819 */ /* 0x000fe40000011458 */
[----:B------:R-:W-:Y:S02]  /*26e0*/  @!P4 LOP3.LUT R89, R89, 0x4, RZ, 0xc0, !PT ;  /* 0x000000045959c812 */ /* 0x000fe400078ec0ff */
[----:B------:R-:W-:-:S03]  /*26f0*/  SEL R62, R62, RZ, P2 ;  /* 0x000000ff3e3e7207 */ /* 0x000fc60001000000 */
[----:B------:R-:W-:-:S05]  /*2700*/  @!P4 IMAD R93, R3, R12, R89 ;  /* 0x0000000c035dc224 */ /* 0x000fca00078e0259 */
[----:B------:R-:W-:Y:S02]  /*2710*/  @!P4 IADD3 R89, P3, PT, R93, R88, RZ ;  /* 0x000000585d59c210 */ /* 0x000fe40007f7e0ff */
[----:B------:R-:W-:Y:S02]  /*2720*/  SHF.L.U32 R88, R91, 0x3, RZ ;  /* 0x000000035b587819 */ /* 0x000fe400000006ff */
[----:B------:R-:W-:Y:S02]  /*2730*/  @!P4 LEA.HI.X.SX32 R90, R93, R90, 0x1, P3 ;  /* 0x0000005a5d5ac211 */ /* 0x000fe400018f0eff */
[----:B------:R-:W-:Y:S02]  /*2740*/  ISETP.GE.OR P3, PT, R88, R13, P1 ;  /* 0x0000000d5800720c */ /* 0x000fe40000f66670 */
[----:B-1----:R-:W-:-:S04]  /*2750*/  @!P4 LEA R86, P5, R89, R14, 0x1 ;  /* 0x0000000e5956c211 */ /* 0x002fc800078a08ff */
[----:B------:R-:W-:Y:S01]  /*2760*/  @!P4 LEA.HI.X R87, R89, R15, R90, 0x1, P5 ;  /* 0x0000000f5957c211 */ /* 0x000fe200028f0c5a */
[----:B------:R-:W-:-:S04]  /*2770*/  IMAD.IADD R91, R91, 0x1, R12 ;  /* 0x000000015b5b7824 */ /* 0x000fc800078e020c */
[----:B------:R1:W3:Y:S02]  /*2780*/  @!P4 LDG.E.64 R62, desc[UR36][R86.64] ;  /* 0x00000024563ec981 */ /* 0x0002e4000c1e1b00 */
[----:B------:R-:W-:Y:S01]  /*2790*/  @!P3 SHF.L.U32 R89, R11, 0x2, RZ ;  /* 0x000000020b59b819 */ /* 0x000fe200000006ff */
[----:B------:R-:W1:Y:S01]  /*27a0*/  @!P3 LDC.64 R14, c[0x0][0x3b8] ;  /* 0x0000ee00ff0ebb82 */ /* 0x000e620000000a00 */
[----:B------:R-:W-:Y:S02]  /*27b0*/  @!P3 SHF.R.S32.HI R90, RZ, 0x1f, R88 ;  /* 0x0000001fff5ab819 */ /* 0x000fe40000011458 */
[----:B------:R-:W-:Y:S02]  /*27c0*/  @!P3 LOP3.LUT R89, R89, 0x4, RZ, 0xc0, !PT ;  /* 0x000000045959b812 */ /* 0x000fe400078ec0ff */
[----:B------:R-:W-:Y:S02]  /*27d0*/  SEL R65, R65, RZ, P2 ;  /* 0x000000ff41417207 */ /* 0x000fe40001000000 */
[----:B------:R-:W-:Y:S01]  /*27e0*/  SEL R64, R64, RZ, P2 ;  /* 0x000000ff40407207 */ /* 0x000fe20001000000 */
[----:B------:R-:W-:-:S05]  /*27f0*/  @!P3 IMAD R93, R3, R12, R89 ;  /* 0x0000000c035db224 */ /* 0x000fca00078e0259 */
[----:B------:R-:W-:Y:S02]  /*2800*/  @!P3 IADD3 R89, P4, PT, R93, R88, RZ ;  /* 0x000000585d59b210 */ /* 0x000fe40007f9e0ff */
[----:B------:R-:W-:Y:S02]  /*2810*/  SHF.L.U32 R88, R91, 0x3, RZ ;  /* 0x000000035b587819 */ /* 0x000fe400000006ff */
[----:B------:R-:W-:Y:S02]  /*2820*/  @!P3 LEA.HI.X.SX32 R90, R93, R90, 0x1, P4 ;  /* 0x0000005a5d5ab211 */ /* 0x000fe400020f0eff */
[----:B------:R-:W-:Y:S02]  /*2830*/  ISETP.GE.OR P4, PT, R88, R13, P1 ;  /* 0x0000000d5800720c */ /* 0x000fe40000f86670 */
[----:B-1----:R-:W-:-:S04]  /*2840*/  @!P3 LEA R86, P5, R89, R14, 0x1 ;  /* 0x0000000e5956b211 */ /* 0x002fc800078a08ff */
[----:B------:R-:W-:-:S07]  /*2850*/  @!P3 LEA.HI.X R87, R89, R15, R90, 0x1, P5 ;  /* 0x0000000f5957b211 */ /* 0x000fce00028f0c5a */
[----:B------:R-:W-:Y:S01]  /*2860*/  @!P4 SHF.L.U32 R89, R11, 0x2, RZ ;  /* 0x000000020b59c819 */ /* 0x000fe200000006ff */
[----:B------:R-:W1:Y:S01]  /*2870*/  @!P4 LDC.64 R14, c[0x0][0x3b8] ;  /* 0x0000ee00ff0ecb82 */ /* 0x000e620000000a00 */
[----:B------:R-:W-:Y:S01]  /*2880*/  IMAD.IADD R91, R91, 0x1, R12 ;  /* 0x000000015b5b7824 */ /* 0x000fe200078e020c */
[----:B------:R1:W0:Y:S01]  /*2890*/  @!P3 LDG.E.64 R64, desc[UR36][R86.64] ;  /* 0x000000245640b981 */ /* 0x000222000c1e1b00 */
[----:B------:R-:W-:Y:S02]  /*28a0*/  @!P4 LOP3.LUT R89, R89, 0x4, RZ, 0xc0, !PT ;  /* 0x000000045959c812 */ /* 0x000fe400078ec0ff */
[----:B------:R-:W-:Y:S02]  /*28b0*/  @!P4 SHF.R.S32.HI R90, RZ, 0x1f, R88 ;  /* 0x0000001fff5ac819 */ /* 0x000fe40000011458 */
[----:B------:R-:W-:Y:S01]  /*28c0*/  SEL R67, R67, RZ, P2 ;  /* 0x000000ff43437207 */ /* 0x000fe20001000000 */
[----:B------:R-:W-:Y:S01]  /*28d0*/  @!P4 IMAD R93, R3, R12, R89 ;  /* 0x0000000c035dc224 */ /* 0x000fe200078e0259 */
[----:B------:R-:W-:-:S04]  /*28e0*/  SEL R66, R66, RZ, P2 ;  /* 0x000000ff42427207 */ /* 0x000fc80001000000 */
        /* <DEDUP_REMOVED lines=8> */
[----:B------:R-:W-:Y:S01]  /*2970*/  IMAD R91, R12, 0x2, R91 ;  /* 0x000000020c5b7824 */ /* 0x000fe200078e025b */
[----:B------:R1:W3:Y:S01]  /*2980*/  @!P4 LDG.E.64 R66, desc[UR36][R86.64] ;  /* 0x000000245642c981 */ /* 0x0002e2000c1e1b00 */
        /* <DEDUP_REMOVED lines=72> */
[----:B------:R-:W-:Y:S01]  /*2e10*/  IMAD.IADD R91, R91, 0x1, R12 ;  /* 0x000000015b5b7824 */ /* 0x000fe200078e020c */
[----:B------:R1:W3:Y:S01]  /*2e20*/  @!P3 LDG.E.64 R76, desc[UR36][R86.64] ;  /* 0x00000024564cb981 */ /* 0x0002e2000c1e1b00 */
[----:B------:R-:W-:Y:S02]  /*2e30*/  @!P4 SHF.R.S32.HI R90, RZ, 0x1f, R88 ;  /* 0x0000001fff5ac819 */ /* 0x000fe40000011458 */
[----:B------:R-:W-:Y:S02]  /*2e40*/  @!P4 LOP3.LUT R14, R14, 0x4, RZ, 0xc0, !PT ;  /* 0x000000040e0ec812 */ /* 0x000fe400078ec0ff */
[----:B------:R-:W-:Y:S02]  /*2e50*/  SEL R79, R79, RZ, P2 ;  /* 0x000000ff4f4f7207 */ /* 0x000fe40001000000 */
[----:B------:R-:W-:Y:S01]  /*2e60*/  SEL R78, R78, RZ, P2 ;  /* 0x000000ff4e4e7207 */ /* 0x000fe20001000000 */
[----:B------:R-:W-:-:S02]  /*2e70*/  @!P4 IMAD R93, R3, R12, R14 ;  /* 0x0000000c035dc224 */ /* 0x000fc400078e020e */
[----:B------:R-:W1:Y:S03]  /*2e80*/  @!P4 LDC.64 R14, c[0x0][0x3b8] ;  /* 0x0000ee00ff0ecb82 */ /* 0x000e660000000a00 */
[----:B------:R-:W-:Y:S02]  /*2e90*/  @!P4 IADD3 R89, P3, PT, R93, R88, RZ ;  /* 0x000000585d59c210 */ /* 0x000fe40007f7e0ff */
[----:B------:R-:W-:Y:S02]  /*2ea0*/  SHF.L.U32 R88, R91, 0x3, RZ ;  /* 0x000000035b587819 */ /* 0x000fe400000006ff */
[----:B------:R-:W-:Y:S02]  /*2eb0*/  @!P4 LEA.HI.X.SX32 R90, R93, R90, 0x1, P3 ;  /* 0x0000005a5d5ac211 */ /* 0x000fe400018f0eff */
[----:B------:R-:W-:Y:S02]  /*2ec0*/  ISETP.GE.OR P3, PT, R88, R13, P1 ;  /* 0x0000000d5800720c */ /* 0x000fe40000f66670 */
[----:B-1----:R-:W-:-:S11]  /*2ed0*/  @!P4 LEA R86, P5, R89, R14, 0x1 ;  /* 0x0000000e5956c211 */ /* 0x002fd600078a08ff */
[----:B------:R-:W-:Y:S02]  /*2ee0*/  @!P3 SHF.L.U32 R14, R11, 0x2, RZ ;  /* 0x000000020b0eb819 */ /* 0x000fe400000006ff */
[----:B------:R-:W-:Y:S01]  /*2ef0*/  @!P4 LEA.HI.X R87, R89, R15, R90, 0x1, P5 ;  /* 0x0000000f5957c211 */ /* 0x000fe200028f0c5a */
[----:B------:R-:W-:Y:S01]  /*2f00*/  IMAD.IADD R90, R91, 0x1, R12 ;  /* 0x000000015b5a7824 */ /* 0x000fe200078e020c */
[----:B------:R-:W-:-:S03]  /*2f10*/  @!P3 LOP3.LUT R14, R14, 0x4, RZ, 0xc0, !PT ;  /* 0x000000040e0eb812 */ /* 0x000fc600078ec0ff */
[----:B------:R-:W3:Y:S01]  /*2f20*/  @!P4 LDG.E.64 R78, desc[UR36][R86.64] ;  /* 0x00000024564ec981 */ /* 0x000ee2000c1e1b00 */
[----:B------:R-:W-:Y:S01]  /*2f30*/  SHF.L.U32 R90, R90, 0x3, RZ ;  /* 0x000000035a5a7819 */ /* 0x000fe200000006ff */
[----:B------:R-:W-:Y:S01]  /*2f40*/  @!P3 IMAD R15, R3, R12, R14 ;  /* 0x0000000c030fb224 */ /* 0x000fe200078e020e */
[----:B------:R-:W-:Y:S02]  /*2f50*/  @!P3 SHF.R.S32.HI R14, RZ, 0x1f, R88 ;  /* 0x0000001fff0eb819 */ /* 0x000fe40000011458 */
[----:B------:R-:W-:Y:S02]  /*2f60*/  ISETP.GE.OR P5, PT, R90, R13, P1 ;  /* 0x0000000d5a00720c */ /* 0x000fe40000fa6670 */
[----:B------:R-:W-:-:S04]  /*2f70*/  @!P3 IADD3 R89, P6, PT, R15, R88, RZ ;  /* 0x000000580f59b210 */ /* 0x000fc80007fde0ff */
[----:B------:R-:W-:Y:S02]  /*2f80*/  @!P3 LEA.HI.X.SX32 R92, R15, R14, 0x1, P6 ;  /* 0x0000000e0f5cb211 */ /* 0x000fe400030f0eff */
[----:B------:R-:W1:Y:S05]  /*2f90*/  @!P3 LDC.64 R14, c[0x0][0x3b8] ;  /* 0x0000ee00ff0ebb82 */ /* 0x000e6a0000000a00 */
[----:B------:R-:W-:-:S04]  /*2fa0*/  @!P5 SHF.L.U32 R13, R11, 0x2, RZ ;  /* 0x000000020b0dd819 */ /* 0x000fc800000006ff */
[----:B------:R-:W-:-:S05]  /*2fb0*/  @!P5 LOP3.LUT R13, R13, 0x4, RZ, 0xc0, !PT ;  /* 0x000000040d0dd812 */ /* 0x000fca00078ec0ff */
[----:B------:R-:W-:Y:S01]  /*2fc0*/  @!P5 IMAD R13, R3, R12, R13 ;  /* 0x0000000c030dd224 */ /* 0x000fe200078e020d */
[----:B------:R-:W-:Y:S02]  /*2fd0*/  @!P5 SHF.R.S32.HI R12, RZ, 0x1f, R90 ;  /* 0x0000001fff0cd819 */ /* 0x000fe4000001145a */
[----:B-1----:R-:W-:-:S04]  /*2fe0*/  @!P3 LEA R88, P6, R89, R14, 0x1 ;  /* 0x0000000e5958b211 */ /* 0x002fc800078c08ff */
[----:B------:R-:W-:Y:S02]  /*2ff0*/  @!P3 LEA.HI.X R89, R89, R15, R92, 0x1, P6 ;  /* 0x0000000f5959b211 */ /* 0x000fe400030f0c5c */
[----:B------:R-:W1:Y:S01]  /*3000*/  @!P5 LDC.64 R14, c[0x0][0x3b8] ;  /* 0x0000ee00ff0edb82 */ /* 0x000e620000000a00 */
[----:B------:R-:W-:Y:S02]  /*3010*/  @!P5 IADD3 R90, P6, PT, R13, R90, RZ ;  /* 0x0000005a0d5ad210 */ /* 0x000fe40007fde0ff */
[----:B------:R-:W-:Y:S02]  /*3020*/  SEL R81, R81, RZ, P2 ;  /* 0x000000ff51517207 */ /* 0x000fe40001000000 */
[----:B------:R-:W-:Y:S02]  /*3030*/  SEL R80, R80, RZ, P2 ;  /* 0x000000ff50507207 */ /* 0x000fe40001000000 */
[----:B------:R-:W-:Y:S02]  /*3040*/  @!P5 LEA.HI.X.SX32 R12, R13, R12, 0x1, P6 ;  /* 0x0000000c0d0cd211 */ /* 0x000fe400030f0eff */
[----:B------:R-:W-:-:S02]  /*3050*/  SEL R83, R83, RZ, P2 ;  /* 0x000000ff53537207 */ /* 0x000fc40001000000 */
[----:B------:R-:W3:Y:S01]  /*3060*/  @!P3 LDG.E.64 R80, desc[UR36][R88.64] ;  /* 0x000000245850b981 */ /* 0x000ee2000c1e1b00 */
[----:B------:R-:W-:Y:S02]  /*3070*/  SEL R82, R82, RZ, P2 ;  /* 0x000000ff52527207 */ /* 0x000fe40001000000 */
[----:B-1----:R-:W-:-:S04]  /*3080*/  @!P5 LEA R14, P6, R90, R14, 0x1 ;  /* 0x0000000e5a0ed211 */ /* 0x002fc800078c08ff */
[----:B------:R-:W-:Y:S02]  /*3090*/  @!P5 LEA.HI.X R15, R90, R15, R12, 0x1, P6 ;  /* 0x0000000f5a0fd211 */ /* 0x000fe400030f0c0c */
[----:B------:R-:W3:Y:S04]  /*30a0*/  @P0 LDG.E.U8 R12, desc[UR36][R6.64] ;  /* 0x00000024060c0981 */ /* 0x000ee8000c1e1100 */
[----:B------:R1:W3:Y:S01]  /*30b0*/  @!P5 LDG.E.64 R82, desc[UR36][R14.64] ;  /* 0x000000240e52d981 */ /* 0x0002e2000c1e1b00 */
[----:B--2---:R-:W-:-:S04]  /*30c0*/  HMUL2 R13, R50, R52 ;  /* 0x00000034320d7232 */ /* 0x004fc80000000000 */
[----:B----4-:R-:W-:-:S04]  /*30d0*/  HFMA2 R13, R48, R60, R13 ;  /* 0x0000003c300d7231 */ /* 0x010fc8000000000d */
[----:B---3--:R-:W-:-:S04]  /*30e0*/  HFMA2 R13, R46, R54, R13 ;  /* 0x000000362e0d7231 */ /* 0x008fc8000000000d */
[----:B------:R-:W-:-:S04]  /*30f0*/  HFMA2 R13, R44, R62, R13 ;  /* 0x0000003e2c0d7231 */ /* 0x000fc8000000000d */
[----:B------:R-:W-:-:S04]  /*3100*/  HFMA2 R13, R42, R56, R13 ;  /* 0x000000382a0d7231 */ /* 0x000fc8000000000d */
[----:B0-----:R-:W-:-:S04]  /*3110*/  HFMA2 R13, R40, R64, R13 ;  /* 0x00000040280d7231 */ /* 0x001fc8000000000d */
[----:B------:R-:W-:Y:S02]  /*3120*/  HFMA2 R13, R38, R66, R13 ;  /* 0x00000042260d7231 */ /* 0x000fe4000000000d */
[----:B-1----:R-:W-:Y:S02]  /*3130*/  HFMA2 R15, R51, R53, -RZ ;  /* 0x00000035330f7231 */ /* 0x002fe400001000ff */
[----:B------:R-:W-:-:S04]  /*3140*/  HFMA2 R13, R36, R68, R13 ;  /* 0x00000044240d7231 */ /* 0x000fc8000000000d */
[----:B------:R-:W-:Y:S02]  /*3150*/  HFMA2 R13, R34, R58, R13 ;  /* 0x0000003a220d7231 */ /* 0x000fe4000000000d */
[----:B------:R-:W-:-:S04]  /*3160*/  HFMA2 R15, R49, R61, R15 ;  /* 0x0000003d310f7231 */ /* 0x000fc8000000000f */
[----:B------:R-:W-:-:S04]  /*3170*/  HFMA2 R15, R47, R55, R15 ;  /* 0x000000372f0f7231 */ /* 0x000fc8000000000f */
[----:B------:R-:W-:Y:S02]  /*3180*/  HFMA2 R15, R45, R63, R15 ;  /* 0x0000003f2d0f7231 */ /* 0x000fe4000000000f */
[----:B------:R-:W-:Y:S02]  /*3190*/  HFMA2 R13, R32, R70, R13 ;  /* 0x00000046200d7231 */ /* 0x000fe4000000000d */
[----:B------:R-:W-:-:S04]  /*31a0*/  HFMA2 R15, R43, R57, R15 ;  /* 0x000000392b0f7231 */ /* 0x000fc8000000000f */
[----:B------:R-:W-:-:S04]  /*31b0*/  HFMA2 R15, R41, R65, R15 ;  /* 0x00000041290f7231 */ /* 0x000fc8000000000f */
[----:B------:R-:W-:-:S04]  /*31c0*/  HFMA2 R15, R39, R67, R15 ;  /* 0x00000043270f7231 */ /* 0x000fc8000000000f */
[----:B------:R-:W-:Y:S02]  /*31d0*/  HFMA2 R15, R37, R69, R15 ;  /* 0x00000045250f7231 */ /* 0x000fe4000000000f */
[----:B------:R-:W-:Y:S02]  /*31e0*/  HFMA2 R14, R30, R72, R13 ;  /* 0x000000481e0e7231 */ /* 0x000fe4000000000d */
[----:B------:R-:W-:-:S04]  /*31f0*/  HFMA2 R15, R35, R59, R15 ;  /* 0x0000003b230f7231 */ /* 0x000fc8000000000f */
[----:B------:R-:W-:-:S04]  /*3200*/  HFMA2 R15, R33, R71, R15 ;  /* 0x00000047210f7231 */ /* 0x000fc8000000000f */
[----:B------:R-:W-:Y:S02]  /*3210*/  HFMA2 R15, R31, R73, R15 ;  /* 0x000000491f0f7231 */ /* 0x000fe4000000000f */
[----:B------:R-:W-:Y:S02]  /*3220*/  HFMA2 R13, R28, R74, R14 ;  /* 0x0000004a1c0d7231 */ /* 0x000fe4000000000e */
[----:B------:R-:W-:Y:S02]  /*3230*/  HFMA2 R15, R29, R75, R15 ;  /* 0x0000004b1d0f7231 */ /* 0x000fe4000000000f */
[----:B------:R-:W-:Y:S02]  /*3240*/  HFMA2 R13, R26, R76, R13 ;  /* 0x0000004c1a0d7231 */ /* 0x000fe4000000000d */
[----:B------:R-:W-:Y:S01]  /*3250*/  HFMA2 R15, R27, R77, R15 ;  /* 0x0000004d1b0f7231 */ /* 0x000fe2000000000f */
[----:B------:R-:W-:Y:S01]  /*3260*/  UMOV UR4, 0xffffffff ;  /* 0xffffffff00047882 */ /* 0x000fe20000000000 */
[----:B------:R-:W-:Y:S01]  /*3270*/  LOP3.LUT R86, R11, 0x1, RZ, 0xc0, !PT ;  /* 0x000000010b567812 */ /* 0x000fe200078ec0ff */
[----:B------:R-:W-:-:S02]  /*3280*/  HFMA2 R13, R24, R78, R13 ;  /* 0x0000004e180d7231 */ /* 0x000fc4000000000d */
[----:B------:R-:W-:Y:S02]  /*3290*/  HFMA2 R15, R25, R79, R15 ;  /* 0x0000004f190f7231 */ /* 0x000fe4000000000f */
[----:B------:R-:W-:Y:S02]  /*32a0*/  HFMA2 R13, R20, R80, R13 ;  /* 0x00000050140d7231 */ /* 0x000fe4000000000d */
[----:B------:R-:W-:Y:S02]  /*32b0*/  HFMA2 R15, R21, R81, R15 ;  /* 0x00000051150f7231 */ /* 0x000fe4000000000f */
[----:B------:R-:W-:Y:S02]  /*32c0*/  HFMA2 R13, R8, R82, R13 ;  /* 0x00000052080d7231 */ /* 0x000fe4000000000d */
[----:B------:R-:W-:Y:S01]  /*32d0*/  HFMA2 R15, R9, R83, R15 ;  /* 0x00000053090f7231 */ /* 0x000fe2000000000f */
[----:B------:R-:W-:-:S03]  /*32e0*/  ISETP.NE.AND P2, PT, R12, RZ, P0 ;  /* 0x000000ff0c00720c */ /* 0x000fc60000745270 */
[----:B------:R-:W-:-:S05]  /*32f0*/  HADD2 R13, R13, R15 ;  /* 0x0000000f0d0d7230 */ /* 0x000fca0000000000 */
[--C-:B------:R-:W-:Y:S02]  /*3300*/  HADD2.F32 R12, -RZ, R13.reuse.H0_H0 ;  /* 0x2000000dff0c7230 */ /* 0x100fe40000004100 */
[----:B------:R-:W-:-:S05]  /*3310*/  HADD2.F32 R13, -RZ, R13.H1_H1 ;  /* 0x3000000dff0d7230 */ /* 0x000fca0000004100 */
[----:B------:R-:W-:Y:S01]  /*3320*/  FADD.FTZ R13, R12, R13 ;  /* 0x0000000d0c0d7221 */ /* 0x000fe20000010000 */
[----:B------:R-:W-:Y:S06]  /*3330*/  BRA.DIV UR4, `(.L_x_3001) ;  /* 0x0000005604dc7947 */ /* 0x000fec000b800000 */
[----:B------:R0:W1:Y:S02]  /*3340*/  SHFL.BFLY PT, R14, R13, 0x1, 0x1f ;  /* 0x0c201f000d0e7f89 */ /* 0x00006400000e0000 */
.L_x_3076:
        /* <DEDUP_REMOVED lines=13> */
[----:B0-----:R-:W-:-:S04]  /*3420*/  @P3 IMAD.WIDE R12, R10, 0x2, R12 ;  /* 0x000000020a0c3825 */ /* 0x001fc800078e020c */
[----:B-1----:R-:W-:Y:S02]  /*3430*/  @P1 IMAD.WIDE.U32 R14, R87, 0x2, R14 ;  /* 0x00000002570e1825 */ /* 0x002fe400078e000e */
[----:B------:R-:W3:Y:S01]  /*3440*/  @P3 LDG.E.U16 R12, desc[UR36][R12.64] ;  /* 0x000000240c0c3981 */ /* 0x000ee2000c1e1500 */
[----:B------:R-:W2:Y:S03]  /*3450*/  @P1 LDC R87, c[0x0][0x408] ;  /* 0x00010200ff571b82 */ /* 0x000ea60000000800 */
[----:B------:R-:W4:Y:S01]  /*3460*/  @P1 LDG.E.U16 R14, desc[UR36][R14.64] ;  /* 0x000000240e0e1981 */ /* 0x000f22000c1e1500 */
[----:B--2---:R-:W-:-:S05]  /*3470*/  @P1 IMAD.IADD R87, R86, 0x1, R87 ;  /* 0x0000000156571824 */ /* 0x004fca00078e0257 */
[----:B------:R-:W-:-:S04]  /*3480*/  @P1 ISETP.GE.AND P4, PT, R84, R87, PT ;  /* 0x000000575400120c */ /* 0x000fc80003f86270 */
[----:B-----5:R-:W-:-:S04]  /*3490*/  @P1 SEL R87, R2, RZ, !P4 ;  /* 0x000000ff02571207 */ /* 0x020fc80006000000 */
[----:B------:R-:W-:Y:S01]  /*34a0*/  @P1 IADD3 R87, PT, PT, R84, R87, -R19 ;  /* 0x0000005754571210 */ /* 0x000fe20007ffe813 */
[----:B---3--:R-:W-:-:S03]  /*34b0*/  @P3 HADD2.F32 R86, -RZ, R12.H0_H0 ;  /* 0x2000000cff563230 */ /* 0x008fc60000004100 */
[----:B------:R-:W-:Y:S01]  /*34c0*/  @P1 I2FP.F32.S32 R12, R87 ;  /* 0x00000057000c1245 */ /* 0x000fe20000201400 */
[----:B----4-:R-:W-:Y:S02]  /*34d0*/  @P1 HADD2.F32 R13, -RZ, R14.H0_H0 ;  /* 0x2000000eff0d1230 */ /* 0x010fe40000004100 */
[----:B------:R-:W-:-:S04]  /*34e0*/  @P3 FADD.FTZ R11, R11, R86 ;  /* 0x000000560b0b3221 */ /* 0x000fc80000010000 */
[----:B------:R-:W-:-:S05]  /*34f0*/  @P1 FFMA.FTZ R11, R12, R13, R11 ;  /* 0x0000000d0c0b1223 */ /* 0x000fca000001000b */
[----:B------:R1:W-:Y:S01]  /*3500*/  STS [R23], R11 ;  /* 0x0000000b17007388 */ /* 0x0003e20000000800 */
[----:B------:R-:W-:-:S07]  /*3510*/  @!P2 FMNMX.FTZ R85, R85, R11, !PT ;  /* 0x0000000b5555a209 */ /* 0x000fce0007810000 */
.L_x_3003:
[----:B------:R-:W-:Y:S05]  /*3520*/  BSYNC.RECONVERGENT B1 ;  /* 0x0000000000017941 */ /* 0x000fea0003800200 */
.L_x_3002:
[----:B-1----:R-:W-:Y:S02]  /*3530*/  IADD3 R11, PT, PT, R0, 0xf, RZ ;  /* 0x0000000f000b7810 */ /* 0x002fe40007ffe0ff */
[----:B------:R-:W-:Y:S02]  /*3540*/  IADD3 R84, PT, PT, R84, 0x40, RZ ;  /* 0x0000004054547810 */ /* 0x000fe40007ffe0ff */
[----:B------:R-:W-:Y:S02]  /*3550*/  SHF.R.S32.HI R12, RZ, 0x1f, R11 ;  /* 0x0000001fff0c7819 */ /* 0x000fe4000001140b */
[----:B------:R-:W-:Y:S02]  /*3560*/  IADD3 R6, P2, PT, R6, 0x40, RZ ;  /* 0x0000004006067810 */ /* 0x000fe40007f5e0ff */
[----:B------:R-:W-:Y:S02]  /*3570*/  LEA.HI R12, R12, R11, RZ, 0x4 ;  /* 0x0000000b0c0c7211 */ /* 0x000fe400078f20ff */
[----:B------:R-:W-:Y:S01]  /*3580*/  IADD3 R23, PT, PT, R23, 0x100, RZ ;  /* 0x0000010017177810 */ /* 0x000fe20007ffe0ff */
[----:B------:R-:W-:Y:S01]  /*3590*/  IMAD.X R7, RZ, RZ, R7, P2 ;  /* 0x000000ffff077224 */ /* 0x000fe200010e0607 */
[----:B------:R-:W-:-:S02]  /*35a0*/  LOP3.LUT R11, R12, 0xfffffff0, RZ, 0xc0, !PT ;  /* 0xfffffff00c0b7812 */ /* 0x000fc400078ec0ff */
[----:B------:R-:W-:-:S03]  /*35b0*/  IADD3 R10, PT, PT, R10, 0x40, RZ ;  /* 0x000000400a0a7810 */ /* 0x000fc60007ffe0ff */
[----:B------:R-:W-:-:S05]  /*35c0*/  IMAD.IADD R11, R16, 0x1, R11 ;  /* 0x00000001100b7824 */ /* 0x000fca00078e020b */
[----:B------:R-:W-:-:S13]  /*35d0*/  ISETP.GE.AND P1, PT, R84, R11, PT ;  /* 0x0000000b5400720c */ /* 0x000fda0003f26270 */
[----:B------:R-:W-:Y:S05]  /*35e0*/  @!P1 BRA `(.L_x_3004) ;  /* 0xffffffe800b09947 */ /* 0x000fea000383ffff */
.L_x_3000:
[----:B------:R-:W-:Y:S05]  /*35f0*/  BSYNC B0 ;  /* 0x0000000000007941 */ /* 0x000fea0003800000 */
.L_x_2999:
        /* <DEDUP_REMOVED lines=9> */
.L_x_3082:
[----:B------:R-:W5:Y:S01]  /*3690*/  S2R R21, SR_TID.X ;  /* 0x0000000000157919 */ /* 0x000f620000002100 */
[----:B------:R-:W-:Y:S01]  /*36a0*/  MOV R15, 0x400 ;  /* 0x00000400000f7802 */ /* 0x000fe20000000f00 */
[----:B------:R-:W-:Y:S05]  /*36b0*/  WARPSYNC.ALL ;  /* 0x0000000000007948 */ /* 0x000fea0003800000 */
[----:B------:R-:W4:Y:S01]  /*36c0*/  S2R R20, SR_CgaCtaId ;  /* 0x0000000000147919 */ /* 0x000f220000008800 */
[----:B-1----:R-:W-:Y:S02]  /*36d0*/  FMNMX.FTZ R14, R4, R14, !PT ;  /* 0x0000000e040e7209 */ /* 0x002fe40007810000 */
[----:B-----5:R-:W-:-:S02]  /*36e0*/  LOP3.LUT P0, R2, R21, 0x1f, RZ, 0xc0, !PT ;  /* 0x0000001f15027812 */ /* 0x020fc4000780c0ff */
[----:B----4-:R-:W-:-:S04]  /*36f0*/  LEA R6, R20, R15, 0x18 ;  /* 0x0000000f14067211 */ /* 0x010fc800078ec0ff */
[----:B------:R-:W-:-:S07]  /*3700*/  LEA.HI R5, R21, R6, RZ, 0x1d ;  /* 0x0000000615057211 */ /* 0x000fce00078fe8ff */
[----:B------:R-:W-:Y:S01]  /*3710*/  @!P0 STS [R5], R14 ;  /* 0x0000000e05008388 */ /* 0x000fe20000000800 */
[----:B------:R-:W-:Y:S01]  /*3720*/  BAR.SYNC.DEFER_BLOCKING 0x0 ;  /* 0x0000000000007b1d */ /* 0x000fe20000010000 */
[C---:B------:R-:W-:Y:S01]  /*3730*/  ISETP.GT.U32.AND P0, PT, R2.reuse, 0x3, PT ;  /* 0x000000030200780c */ /* 0x040fe20003f04070 */
[----:B------:R-:W-:Y:S01]  /*3740*/  HFMA2 R9, -RZ, RZ, 0, 0 ;  /* 0x00000000ff097431 */ /* 0x000fe200000001ff */
[----:B------:R-:W-:Y:S02]  /*3750*/  MOV R10, 0xff7fffff ;  /* 0xff7fffff000a7802 */ /* 0x000fe40000000f00 */
[----:B------:R-:W-:Y:S01]  /*3760*/  LEA R6, R2, R6, 0x2 ;  /* 0x0000000602067211 */ /* 0x000fe200078e10ff */
[----:B------:R-:W-:Y:S08]  /*3770*/  BSSY.RECONVERGENT B0, `(.L_x_3006) ;  /* 0x0000171000007945 */ /* 0x000ff00003800200 */
[----:B------:R-:W1:Y:S04]  /*3780*/  @!P0 LDS R10, [R6] ;  /* 0x00000000060a8984 */ /* 0x000e680000000800 */
[----:B-1----:R-:W1:Y:S02]  /*3790*/  SHFL.BFLY PT, R7, R10, 0x2, 0x1f ;  /* 0x0c401f000a077f89 */ /* 0x002e6400000e0000 */
[----:B-1----:R-:W-:-:S02]  /*37a0*/  FMNMX.FTZ R11, R7, R10, !PT ;  /* 0x0000000a070b7209 */ /* 0x002fc40007810000 */
[----:B------:R-:W-:-:S03]  /*37b0*/  IADD3 R7, PT, PT, R19, 0x1, RZ ;  /* 0x0000000113077810 */ /* 0x000fc60007ffe0ff */
        /* <DEDUP_REMOVED lines=18> */
[----:B------:R-:W-:-:S12]  /*38e0*/  IMAD.MOV.U32 R9, RZ, RZ, RZ ;  /* 0x000000ffff097224 */ /* 0x000fd800078e00ff */
[----:B------:R-:W-:Y:S05]  /*38f0*/  @!P0 BRA `(.L_x_3010) ;  /* 0x00000000004c8947 */ /* 0x000fea0003800000 */
[----:B------:R-:W-:Y:S02]  /*3900*/  LEA.HI R9, R11, 0x1, RZ, 0x19 ;  /* 0x000000010b097811 */ /* 0x000fe400078fc8ff */
[----:B------:R-:W-:Y:S02]  /*3910*/  IADD3 R13, PT, PT, R15, 0x120, RZ ;  /* 0x000001200f0d7810 */ /* 0x000fe40007ffe0ff */
[----:B------:R-:W-:Y:S01]  /*3920*/  LOP3.LUT R11, R9, 0x3, RZ, 0xc0, !PT ;  /* 0x00000003090b7812 */ /* 0x000fe200078ec0ff */
[----:B------:R-:W-:Y:S01]  /*3930*/  IMAD.MOV.U32 R9, RZ, RZ, RZ ;  /* 0x000000ffff097224 */ /* 0x000fe200078e00ff */
[----:B------:R-:W-:Y:S02]  /*3940*/  LEA R12, R20, R13, 0x18 ;  /* 0x0000000d140c7211 */ /* 0x000fe400078ec0ff */
[----:B------:R-:W-:Y:S01]  /*3950*/  MOV R10, R4 ;  /* 0x00000004000a7202 */ /* 0x000fe20000000f00 */
[----:B------:R-:W-:Y:S01]  /*3960*/  IMAD.MOV R11, RZ, RZ, -R11 ;  /* 0x000000ffff0b7224 */ /* 0x000fe200078e0a0b */
[----:B------:R-:W-:-:S07]  /*3970*/  LEA R12, R21, R12, 0x2 ;  /* 0x0000000c150c7211 */ /* 0x000fce00078e10ff */
.L_x_3011:
[----:B------:R-:W0:Y:S01]  /*3980*/  LDS R13, [R12] ;  /* 0x000000000c0d7984 */ /* 0x000e220000000800 */
[----:B------:R-:W-:Y:S02]  /*3990*/  IADD3 R11, PT, PT, R11, 0x1, RZ ;  /* 0x000000010b0b7810 */ /* 0x000fe40007ffe0ff */
[----:B------:R-:W-:Y:S02]  /*39a0*/  IADD3 R10, PT, PT, R10, 0x80, RZ ;  /* 0x000000800a0a7810 */ /* 0x000fe40007ffe0ff */
        /* <DEDUP_REMOVED lines=8> */
.L_x_3010:
[----:B------:R-:W-:Y:S05]  /*3a30*/  BSYNC.RECONVERGENT B1 ;  /* 0x0000000000017941 */ /* 0x000fea0003800200 */
.L_x_3009:
[----:B------:R-:W-:Y:S05]  /*3a40*/  @!P1 BRA `(.L_x_3007) ;  /* 0x00000014000c9947 */ /* 0x000fea0003800000 */
[----:B------:R-:W-:Y:S02]  /*3a50*/  SHF.L.U32 R11, R16, 0x2, RZ ;  /* 0x00000002100b7819 */ /* 0x000fe400000006ff */
[----:B------:R-:W-:-:S03]  /*3a60*/  IADD3 R15, PT, PT, R15, 0x120, RZ ;  /* 0x000001200f0f7810 */ /* 0x000fc60007ffe0ff */
[----:B------:R-:W-:Y:S01]  /*3a70*/  IMAD R11, R10, 0x4, -R11 ;  /* 0x000000040a0b7824 */ /* 0x000fe200078e0a0b */
[----:B------:R-:W-:Y:S02]  /*3a80*/  LEA R20, R20, R15, 0x18 ;  /* 0x0000000f14147211 */ /* 0x000fe400078ec0ff */
[----:B------:R-:W-:Y:S02]  /*3a90*/  IADD3 R10, PT, PT, R10, 0x200, RZ ;  /* 0x000002000a0a7810 */ /* 0x000fe40007ffe0ff */
[----:B------:R-:W-:Y:S02]  /*3aa0*/  IADD3 R11, PT, PT, R20, R11, RZ ;  /* 0x0000000b140b7210 */ /* 0x000fe40007ffe0ff */
[----:B------:R-:W-:-:S03]  /*3ab0*/  ISETP.GT.AND P0, PT, R10, R19, PT ;  /* 0x000000130a00720c */ /* 0x000fc60003f04270 */
[----:B------:R-:W0:Y:S04]  /*3ac0*/  LDS R13, [R11] ;  /* 0x000000000b0d7984 */ /* 0x000e280000000800 */
[----:B------:R-:W1:Y:S04]  /*3ad0*/  LDS R15, [R11+0x200] ;  /* 0x000200000b0f7984 */ /* 0x000e680000000800 */
[----:B------:R-:W4:Y:S04]  /*3ae0*/  LDS R23, [R11+0x400] ;  /* 0x000400000b177984 */ /* 0x000f280000000800 */
[----:B------:R-:W5:Y:S01]  /*3af0*/  LDS R25, [R11+0x600] ;  /* 0x000600000b197984 */ /* 0x000f620000000800 */
[C---:B0-----:R-:W-:Y:S01]  /*3b00*/  FADD.FTZ R13, -R8.reuse, R13 ;  /* 0x0000000d080d7221 */ /* 0x041fe20000010100 */
[----:B-1----:R-:W-:-:S03]  /*3b10*/  FADD.FTZ R15, -R8, R15 ;  /* 0x0000000f080f7221 */ /* 0x002fc60000010100 */
[----:B------:R-:W-:Y:S01]  /*3b20*/  FMUL.FTZ R13, R13, 1.4426950216293334961 ;  /* 0x3fb8aa3b0d0d7820 */ /* 0x000fe20000410000 */
[C---:B----4-:R-:W-:Y:S01]  /*3b30*/  FADD.FTZ R23, -R8.reuse, R23 ;  /* 0x0000001708177221 */ /* 0x050fe20000010100 */
[----:B------:R-:W-:Y:S02]  /*3b40*/  FMUL.FTZ R15, R15, 1.4426950216293334961 ;  /* 0x3fb8aa3b0f0f7820 */ /* 0x000fe40000410000 */
        /* <DEDUP_REMOVED lines=16> */
[----:B0-----:R-:W-:Y:S01]  /*3c50*/  IMAD.MOV.U32 R12, RZ, RZ, R10 ;  /* 0x000000ffff0c7224 */ /* 0x001fe200078e000a */
[----:B------:R-:W-:Y:S01]  /*3c60*/  BSSY.RECONVERGENT B1, `(.L_x_3012) ;  /* 0x000006c000017945 */ /* 0x000fe20003800200 */
[----:B------:R-:W-:-:S03]  /*3c70*/  PLOP3.LUT P0, PT, PT, PT, PT, 0x80, 0x8 ;  /* 0x000000000008781c */ /* 0x000fc60003f0f070 */
[----:B------:R-:W-:-:S04]  /*3c80*/  IADD3 R10, PT, PT, -R12, R19, RZ ;  /* 0x000000130c0a7210 */ /* 0x000fc80007ffe1ff */
[----:B------:R-:W-:Y:S02]  /*3c90*/  ISETP.GT.AND P1, PT, R10, 0x5ff, PT ;  /* 0x000005ff0a00780c */ /* 0x000fe40003f24270 */
[----:B------:R-:W-:-:S11]  /*3ca0*/  IADD3 R10, PT, PT, R11, 0xc00, RZ ;  /* 0x00000c000b0a7810 */ /* 0x000fd60007ffe0ff */
[----:B------:R-:W-:Y:S05]  /*3cb0*/  @!P1 BRA `(.L_x_3013) ;  /* 0x0000000400989947 */ /* 0x000fea0003800000 */
[----:B------:R-:W-:Y:S01]  /*3cc0*/  PLOP3.LUT P0, PT, PT, PT, PT, 0x8, 0x80 ;  /* 0x000000000080781c */ /* 0x000fe20003f0e170 */
[----:B------:R-:W-:-:S12]  /*3cd0*/  VIADD R11, R19, 0xfffffa01 ;  /* 0xfffffa01130b7836 */ /* 0x000fd80000000000 */
.L_x_3014:
[----:B------:R-:W0:Y:S01]  /*3ce0*/  LDS R13, [R10+-0x400] ;  /* 0xfffc00000a0d7984 */ /* 0x000e220000000800 */
[----:B------:R-:W-:-:S03]  /*3cf0*/  IADD3 R12, PT, PT, R12, 0x800, RZ ;  /* 0x000008000c0c7810 */ /* 0x000fc60007ffe0ff */
[----:B------:R-:W1:Y:S01]  /*3d00*/  LDS R15, [R10+-0x200] ;  /* 0xfffe00000a0f7984 */ /* 0x000e620000000800 */
[----:B------:R-:W-:-:S03]  /*3d10*/  ISETP.GE.AND P1, PT, R12, R11, PT ;  /* 0x0000000b0c00720c */ /* 0x000fc60003f26270 */
        /* <DEDUP_REMOVED lines=96> */
.L_x_3013:
[----:B------:R-:W-:Y:S05]  /*4320*/  BSYNC.RECONVERGENT B1 ;  /* 0x0000000000017941 */ /* 0x000fea0003800200 */
.L_x_3012:
[----:B------:R-:W-:Y:S01]  /*4330*/  IMAD.IADD R11, R19, 0x1, -R12 ;  /* 0x00000001130b7824 */ /* 0x000fe200078e0a0c */
[----:B------:R-:W-:Y:S04]  /*4340*/  BSSY.RECONVERGENT B1, `(.L_x_3015) ;  /* 0x0000036000017945 */ /* 0x000fe80003800200 */
        /* <DEDUP_REMOVED lines=8> */
[----:B------:R-:W2:Y:S04]  /*43d0*/  LDS R25, [R10+0x400] ;  /* 0x000400000a197984 */ /* 0x000ea80000000800 */
[----:B------:R-:W2:Y:S04]  /*43e0*/  LDS R27, [R10+0x600] ;  /* 0x000600000a1b7984 */ /* 0x000ea80000000800 */
[----:B------:R-:W2:Y:S04]  /*43f0*/  LDS R29, [R10+0x800] ;  /* 0x000800000a1d7984 */ /* 0x000ea80000000800 */
[----:B---3--:R-:W3:Y:S01]  /*4400*/  LDS R31, [R10+0xa00] ;  /* 0x000a00000a1f7984 */ /* 0x008ee20000000800 */
        /* <DEDUP_REMOVED lines=8> */
[----:B--2---:R-:W-:-:S03]  /*4490*/  FADD.FTZ R25, -R8, R25 ;  /* 0x0000001908197221 */ /* 0x004fc60000010100 */
        /* <DEDUP_REMOVED lines=8> */
[----:B---3--:R-:W-:Y:S01]  /*4520*/  FADD.FTZ R31, -R8, R31 ;  /* 0x0000001f081f7221 */ /* 0x008fe20000010100 */
        /* <DEDUP_REMOVED lines=23> */
.L_x_3016:
[----:B------:R-:W-:Y:S05]  /*46a0*/  BSYNC.RECONVERGENT B1 ;  /* 0x0000000000017941 */ /* 0x000fea0003800200 */
.L_x_3015:
[----:B------:R-:W-:-:S13]  /*46b0*/  ISETP.GT.AND P1, PT, R12, R19, PT ;  /* 0x000000130c00720c */ /* 0x000fda0003f24270 */
        /* <DEDUP_REMOVED lines=26> */
.L_x_3008:
[----:B------:R-:W1:Y:S01]  /*4860*/  S2UR UR4, SR_CTAID.Y ;  /* 0x00000000000479c3 */ /* 0x000e620000002600 */
[----:B------:R-:W-:Y:S01]  /*4870*/  VIADDMNMX R13, R4, 0x80, R7, !PT ;  /* 0x00000080040d7846 */ /* 0x000fe20007800107 */
[----:B------:R-:W-:Y:S01]  /*4880*/  BSSY.RECONVERGENT B1, `(.L_x_3017) ;  /* 0x0000027000017945 */ /* 0x000fe20003800200 */
[----:B------:R-:W-:-:S04]  /*4890*/  LOP3.LUT R12, RZ, R21, RZ, 0x33, !PT ;  /* 0x00000015ff0c7212 */ /* 0x000fc800078e33ff */
[----:B------:R-:W-:Y:S01]  /*48a0*/  IADD3 R13, PT, PT, -R16, R13, R12 ;  /* 0x0000000d100d7210 */ /* 0x000fe20007ffe10c */
[----:B------:R-:W1:Y:S03]  /*48b0*/  LDC R9, c[0x0][0x3f4] ;  /* 0x0000fd00ff097b82 */ /* 0x000e660000000800 */
[C---:B------:R-:W-:Y:S02]  /*48c0*/  LOP3.LUT R12, R13.reuse, 0x180, RZ, 0xc0, !PT ;  /* 0x000001800d0c7812 */ /* 0x040fe400078ec0ff */
[----:B------:R-:W-:Y:S02]  /*48d0*/  ISETP.GE.U32.AND P1, PT, R13, 0x180, PT ;  /* 0x000001800d00780c */ /* 0x000fe40003f26070 */
[----:B------:R-:W-:Y:S02]  /*48e0*/  ISETP.NE.AND P0, PT, R12, 0x180, PT ;  /* 0x000001800c00780c */ /* 0x000fe40003f05270 */
[----:B------:R-:W-:Y:S01]  /*48f0*/  MOV R12, R4 ;  /* 0x00000004000c7202 */ /* 0x000fe20000000f00 */
[----:B-1----:R-:W-:-:S02]  /*4900*/  IMAD R25, R9, UR4, RZ ;  /* 0x0000000409197c24 */ /* 0x002fc4000f8e02ff */
[----:B------:R-:W-:-:S03]  /*4910*/  IMAD.MOV.U32 R9, RZ, RZ, RZ ;  /* 0x000000ffff097224 */ /* 0x000fc600078e00ff */
[----:B------:R-:W-:-:S05]  /*4920*/  SHF.R.S32.HI R24, RZ, 0x1f, R25 ;  /* 0x0000001fff187819 */ /* 0x000fca0000011419 */
[----:B------:R-:W-:Y:S05]  /*4930*/  @!P0 BRA `(.L_x_3018) ;  /* 0x00000000006c8947 */ /* 0x000fea0003800000 */
[----:B------:R-:W-:Y:S02]  /*4940*/  LEA.HI R9, R13, 0x1, RZ, 0x19 ;  /* 0x000000010d097811 */ /* 0x000fe400078fc8ff */
[----:B------:R-:W-:Y:S02]  /*4950*/  IADD3 R15, PT, PT, R15, 0x120, RZ ;  /* 0x000001200f0f7810 */ /* 0x000fe40007ffe0ff */
[----:B------:R-:W-:Y:S02]  /*4960*/  IADD3 R23, P0, P2, R25, R10, R4 ;  /* 0x0000000a19177210 */ /* 0x000fe40007a1e004 */
[----:B------:R-:W-:Y:S01]  /*4970*/  LOP3.LUT R10, R9, 0x3, RZ, 0xc0, !PT ;  /* 0x00000003090a7812 */ /* 0x000fe200078ec0ff */
[----:B------:R-:W-:Y:S01]  /*4980*/  IMAD.MOV.U32 R9, RZ, RZ, RZ ;  /* 0x000000ffff097224 */ /* 0x000fe200078e00ff */
[----:B------:R-:W-:Y:S02]  /*4990*/  LEA R20, R20, R15, 0x18 ;  /* 0x0000000f14147211 */ /* 0x000fe400078ec0ff */
[----:B------:R-:W-:Y:S01]  /*49a0*/  IADD3.X R11, PT, PT, R24, R11, RZ, P0, P2 ;  /* 0x0000000b180b7210 */ /* 0x000fe200007e44ff */
[----:B------:R-:W-:Y:S01]  /*49b0*/  IMAD.MOV R14, RZ, RZ, -R10 ;  /* 0x000000ffff0e7224 */ /* 0x000fe200078e0a0a */
[----:B------:R-:W-:-:S02]  /*49c0*/  MOV R12, R4 ;  /* 0x00000004000c7202 */ /* 0x000fc40000000f00 */
[----:B------:R-:W-:-:S07]  /*49d0*/  LEA R13, R21, R20, 0x2 ;  /* 0x00000014150d7211 */ /* 0x000fce00078e10ff */
.L_x_3019:
[----:B------:R-:W-:-:S06]  /*49e0*/  MOV R10, R23 ;  /* 0x00000017000a7202 */ /* 0x000fcc0000000f00 */
[----:B------:R1:W4:Y:S01]  /*49f0*/  LDG.E.U8 R10, desc[UR36][R10.64] ;  /* 0x000000240a0a7981 */ /* 0x000322000c1e1100 */
[----:B------:R-:W-:Y:S02]  /*4a00*/  HFMA2 R20, -RZ, RZ, 0, 0 ;  /* 0x00000000ff147431 */ /* 0x000fe400000001ff */
[----:B------:R-:W-:Y:S01]  /*4a10*/  VIADD R14, R14, 0x1 ;  /* 0x000000010e0e7836 */ /* 0x000fe20000000000 */
[----:B------:R-:W-:Y:S02]  /*4a20*/  IADD3 R23, P2, PT, R23, 0x80, RZ ;  /* 0x0000008017177810 */ /* 0x000fe40007f5e0ff */
[----:B------:R-:W-:Y:S02]  /*4a30*/  IADD3 R12, PT, PT, R12, 0x80, RZ ;  /* 0x000000800c0c7810 */ /* 0x000fe40007ffe0ff */
[----:B-1----:R-:W-:Y:S02]  /*4a40*/  IADD3.X R11, PT, PT, RZ, R11, RZ, P2, !PT ;  /* 0x0000000bff0b7210 */ /* 0x002fe400017fe4ff */
        /* <DEDUP_REMOVED lines=10> */
.L_x_3018:
[----:B------:R-:W-:Y:S05]  /*4af0*/  BSYNC.RECONVERGENT B1 ;  /* 0x0000000000017941 */ /* 0x000fea0003800200 */
.L_x_3017:
[----:B------:R-:W-:Y:S05]  /*4b00*/  @!P1 BRA `(.L_x_3007) ;  /* 0x0000000000dc9947 */ /* 0x000fea0003800000 */
[----:B------:R-:W1:Y:S01]  /*4b10*/  S2R R14, SR_CgaCtaId ;  /* 0x00000000000e7919 */ /* 0x000e620000008800 */
[----:B------:R-:W4:Y:S01]  /*4b20*/  LDCU.64 UR4, c[0x0][0x420] ;  /* 0x00008400ff0477ac */ /* 0x000f220008000a00 */
[----:B------:R-:W-:Y:S02]  /*4b30*/  MOV R10, 0x400 ;  /* 0x00000400000a7802 */ /* 0x000fe40000000f00 */
[----:B------:R-:W-:Y:S02]  /*4b40*/  SHF.L.U32 R11, R16, 0x2, RZ ;  /* 0x00000002100b7819 */ /* 0x000fe400000006ff */
[----:B------:R-:W-:-:S03]  /*4b50*/  IADD3 R13, PT, PT, R10, 0x120, RZ ;  /* 0x000001200a0d7810 */ /* 0x000fc60007ffe0ff */
[----:B------:R-:W-:Y:S01]  /*4b60*/  IMAD R10, R12, 0x4, -R11 ;  /* 0x000000040c0a7824 */ /* 0x000fe200078e0a0b */
[----:B----4-:R-:W-:-:S04]  /*4b70*/  IADD3 R15, P0, P1, R25, UR4, R12 ;  /* 0x00000004190f7c10 */ /* 0x010fc8000f91e00c */
[----:B------:R-:W-:Y:S02]  /*4b80*/  IADD3 R15, P2, PT, R15, 0x100, RZ ;  /* 0x000001000f0f7810 */ /* 0x000fe40007f5e0ff */
[----:B------:R-:W-:-:S04]  /*4b90*/  IADD3.X R11, PT, PT, R24, UR5, RZ, P0, P1 ;  /* 0x00000005180b7c10 */ /* 0x000fc800087e24ff */
[----:B------:R-:W-:Y:S02]  /*4ba0*/  IADD3.X R11, PT, PT, RZ, R11, RZ, P2, !PT ;  /* 0x0000000bff0b7210 */ /* 0x000fe400017fe4ff */
[----:B-1----:R-:W-:-:S04]  /*4bb0*/  LEA R13, R14, R13, 0x18 ;  /* 0x0000000d0e0d7211 */ /* 0x002fc800078ec0ff */
[----:B------:R-:W-:-:S07]  /*4bc0*/  IADD3 R13, PT, PT, R10, 0x400, R13 ;  /* 0x000004000a0d7810 */ /* 0x000fce0007ffe00d */
.L_x_3020:
[----:B------:R-:W-:-:S05]  /*4bd0*/  MOV R10, R15 ;  /* 0x0000000f000a7202 */ /* 0x000fca0000000f00 */
[----:B------:R-:W4:Y:S04]  /*4be0*/  LDG.E.U8 R15, desc[UR36][R10.64+-0x100] ;  /* 0xffff00240a0f7981 */ /* 0x000f28000c1e1100 */
[----:B------:R-:W5:Y:S04]  /*4bf0*/  LDG.E.U8 R14, desc[UR36][R10.64+-0x80] ;  /* 0xffff80240a0e7981 */ /* 0x000f68000c1e1100 */
[----:B------:R-:W2:Y:S04]  /*4c00*/  LDG.E.U8 R20, desc[UR36][R10.64] ;  /* 0x000000240a147981 */ /* 0x000ea8000c1e1100 */
[----:B------:R-:W3:Y:S01]  /*4c10*/  LDG.E.U8 R24, desc[UR36][R10.64+0x80] ;  /* 0x000080240a187981 */ /* 0x000ee2000c1e1100 */
[----:B------:R-:W-:Y:S01]  /*4c20*/  IMAD.MOV.U32 R26, RZ, RZ, RZ ;  /* 0x000000ffff1a7224 */ /* 0x000fe200078e00ff */
[----:B------:R-:W-:-:S02]  /*4c30*/  IADD3 R12, PT, PT, R12, 0x200, RZ ;  /* 0x000002000c0c7810 */ /* 0x000fc40007ffe0ff */
[----:B----4-:R-:W-:Y:S02]  /*4c40*/  ISETP.NE.AND P0, PT, R15, RZ, PT ;  /* 0x000000ff0f00720c */ /* 0x010fe40003f05270 */
[----:B-----5:R-:W-:Y:S01]  /*4c50*/  ISETP.NE.AND P1, PT, R14, RZ, PT ;  /* 0x000000ff0e00720c */ /* 0x020fe20003f25270 */
[----:B------:R-:W-:Y:S01]  /*4c60*/  IMAD.MOV.U32 R14, RZ, RZ, RZ ;  /* 0x000000ffff0e7224 */ /* 0x000fe200078e00ff */
[----:B--2---:R-:W-:Y:S01]  /*4c70*/  ISETP.NE.AND P2, PT, R20, RZ, PT ;  /* 0x000000ff1400720c */ /* 0x004fe20003f45270 */
[----:B------:R-:W-:Y:S01]  /*4c80*/  HFMA2 R20, -RZ, RZ, 0, 0 ;  /* 0x00000000ff147431 */ /* 0x000fe200000001ff */
        /* <DEDUP_REMOVED lines=31> */
.L_x_3007:
[----:B------:R-:W-:Y:S05]  /*4e80*/  BSYNC.RECONVERGENT B0 ;  /* 0x0000000000007941 */ /* 0x000fea0003800200 */
.L_x_3006:
[----:B0-----:R-:W0:Y:S01]  /*4e90*/  SHFL.BFLY PT, R8, R9, 0x10, 0x1f ;  /* 0x0e001f0009087f89 */ /* 0x001e2200000e0000 */
[C---:B------:R-:W-:Y:S01]  /*4ea0*/  ISETP.NE.AND P0, PT, R2.reuse, RZ, PT ;  /* 0x000000ff0200720c */ /* 0x040fe20003f05270 */
[----:B------:R-:W1:Y:S01]  /*4eb0*/  LDCU UR4, c[0x0][0x40c] ;  /* 0x00008180ff0477ac */ /* 0x000e620008000800 */
[----:B------:R-:W-:Y:S01]  /*4ec0*/  ISETP.GT.U32.AND P1, PT, R2, 0x3, PT ;  /* 0x000000030200780c */ /* 0x000fe20003f24070 */
[----:B------:R-:W2:Y:S01]  /*4ed0*/  S2R R45, SR_CTAID.X ;  /* 0x00000000002d7919 */ /* 0x000ea20000002500 */
[----:B------:R-:W2:Y:S01]  /*4ee0*/  S2UR UR6, SR_CTAID.Y ;  /* 0x00000000000679c3 */ /* 0x000ea20000002600 */
[----:B------:R-:W1:Y:S01]  /*4ef0*/  LDCU UR5, c[0x0][0x3f4] ;  /* 0x00007e80ff0577ac */ /* 0x000e620008000800 */
[----:B------:R-:W4:Y:S01]  /*4f00*/  LDCU.U8 UR7, c[0x0][0x48c] ;  /* 0x00009180ff0777ac */ /* 0x000f220008000000 */
        /* <DEDUP_REMOVED lines=18> */
[----:B----4-:R-:W-:-:S05]  /*5030*/  ISETP.NE.AND P0, PT, RZ, UR7, PT ;  /* 0x00000007ff007c0c */ /* 0x010fca000bf05270 */
[----:B------:R0:W1:Y:S01]  /*5040*/  @!P1 LDS R12, [R6+0x10] ;  /* 0x00001000060c9984 */ /* 0x0000620000000800 */
[----:B------:R-:W-:Y:S01]  /*5050*/  ISETP.GT.AND P1, PT, R4, R19, PT ;  /* 0x000000130400720c */ /* 0x000fe20003f24270 */
[----:B0-----:R-:W2:Y:S02]  /*5060*/  LDC R6, c[0x0][0x3f8] ;  /* 0x0000fe00ff067b82 */ /* 0x001ea40000000800 */
[----:B--2---:R-:W-:Y:S01]  /*5070*/  IMAD R33, R6, UR6, R45 ;  /* 0x0000000606217c24 */ /* 0x004fe2000f8e022d */
[----:B-1----:R-:W0:Y:S02]  /*5080*/  SHFL.BFLY PT, R9, R12, 0x2, 0x1f ;  /* 0x0c401f000c097f89 */ /* 0x002e2400000e0000 */
[----:B0-----:R-:W-:-:S05]  /*5090*/  FADD.FTZ R9, R9, R12 ;  /* 0x0000000c09097221 */ /* 0x001fca0000010000 */
[----:B------:R-:W0:Y:S02]  /*50a0*/  SHFL.BFLY PT, R2, R9, 0x1, 0x1f ;  /* 0x0c201f0009027f89 */ /* 0x000e2400000e0000 */
[----:B0-----:R-:W-:Y:S01]  /*50b0*/  FADD.FTZ R2, R9, R2 ;  /* 0x0000000209027221 */ /* 0x001fe20000010000 */
[----:B------:R-:W-:-:S05]  /*50c0*/  CS2R R8, SRZ ;  /* 0x0000000000087805 */ /* 0x000fca000001ff00 */
[----:B------:R-:W0:Y:S02]  /*50d0*/  SHFL.IDX PT, R2, R2, RZ, 0x1f ;  /* 0x00001fff02027589 */ /* 0x000e2400000e0000 */
[----:B0-----:R-:W-:-:S04]  /*50e0*/  FADD.FTZ R5, R2, 9.9999999747524270788e-07 ;  /* 0x358637bd02057421 */ /* 0x001fc80000010000 */
[----:B------:R0:W1:Y:S01]  /*50f0*/  MUFU.RCP R15, R5 ;  /* 0x00000005000f7308 */ /* 0x0000620000001000 */
[----:B------:R-:W-:Y:S05]  /*5100*/  @!P0 BRA `(.L_x_3021) ;  /* 0x0000000000188947 */ /* 0x000fea0003800000 */
[----:B------:R-:W2:Y:S08]  /*5110*/  LDC R2, c[0x0][0x488] ;  /* 0x00012200ff027b82 */ /* 0x000eb00000000800 */
[----:B0-----:R-:W2:Y:S08]  /*5120*/  LDC R5, c[0x0][0x40c] ;  /* 0x00010300ff057b82 */ /* 0x001eb00000000800 */
[----:B------:R-:W0:Y:S01]  /*5130*/  LDC R9, c[0x0][0x3f4] ;  /* 0x0000fd00ff097b82 */ /* 0x000e220000000800 */
[----:B--2---:R-:W-:-:S04]  /*5140*/  IMAD R2, R33, R2, R5 ;  /* 0x0000000221027224 */ /* 0x004fc800078e0205 */
[----:B0-----:R-:W-:-:S05]  /*5150*/  IMAD R8, R2, R9, RZ ;  /* 0x0000000902087224 */ /* 0x001fca00078e02ff */
[----:B------:R-:W-:-:S07]  /*5160*/  SHF.R.S32.HI R9, RZ, 0x1f, R8 ;  /* 0x0000001fff097819 */ /* 0x000fce0000011408 */
.L_x_3021:
[----:B------:R-:W-:Y:S04]  /*5170*/  BSSY.RECONVERGENT B0, `(.L_x_3022) ;  /* 0x0000061000007945 */ /* 0x000fe80003800200 */
[----:B------:R-:W-:Y:S05]  /*5180*/  @P1 BRA `(.L_x_3023) ;  /* 0x00000004007c1947 */ /* 0x000fea0003800000 */
[----:B------:R-:W-:Y:S01]  /*5190*/  VIADDMNMX R7, R4, 0x80, R7, !PT ;  /* 0x0000008004077846 */ /* 0x000fe20007800107 */
[----:B------:R-:W-:Y:S01]  /*51a0*/  BSSY.RECONVERGENT B1, `(.L_x_3024) ;  /* 0x0000028000017945 */ /* 0x000fe20003800200 */
[----:B------:R-:W-:-:S04]  /*51b0*/  LOP3.LUT R2, RZ, R21, RZ, 0x33, !PT ;  /* 0x00000015ff027212 */ /* 0x000fc800078e33ff */
[----:B------:R-:W-:-:S04]  /*51c0*/  IADD3 R2, PT, PT, -R16, R7, R2 ;  /* 0x0000000710027210 */ /* 0x000fc80007ffe102 */
[C---:B0-----:R-:W-:Y:S02]  /*51d0*/  LOP3.LUT R5, R2.reuse, 0x180, RZ, 0xc0, !PT ;  /* 0x0000018002057812 */ /* 0x041fe400078ec0ff */
        /* <DEDUP_REMOVED lines=18> */
[----:B0-----:R-:W-:-:S06]  /*5300*/  ULEA UR4, UR6, UR4, 0x18 ;  /* 0x0000000406047291 */ /* 0x001fcc000f8ec0ff */
[----:B------:R-:W-:Y:S02]  /*5310*/  IADD3 R5, PT, PT, R5, UR4, RZ ;  /* 0x0000000405057c10 */ /* 0x000fe4000fffe0ff */
[----:B------:R-:W-:-:S07]  /*5320*/  LEA R2, R21, UR4, 0x2 ;  /* 0x0000000415027c11 */ /* 0x000fce000f8e10ff */
.L_x_3026:
[----:B--2---:R0:W1:Y:S01]  /*5330*/  LDS R6, [R2] ;  /* 0x0000000002067984 */ /* 0x0040620000000800 */
[----:B------:R-:W-:Y:S02]  /*5340*/  @P0 MOV R7, R12 ;  /* 0x0000000c00070202 */ /* 0x000fe40000000f00 */
[----:B------:R-:W-:-:S04]  /*5350*/  IADD3 R10, PT, PT, R10, 0x1, RZ ;  /* 0x000000010a0a7810 */ /* 0x000fc80007ffe0ff */
[----:B------:R-:W-:Y:S01]  /*5360*/  ISETP.NE.AND P3, PT, R10, RZ, PT ;  /* 0x000000ff0a00720c */ /* 0x000fe20003f65270 */
[----:B0-----:R-:W-:Y:S02]  /*5370*/  VIADD R2, R2, 0x200 ;  /* 0x0000020002027836 */ /* 0x001fe40000000000 */
        /* <DEDUP_REMOVED lines=8> */
[----:B0-----:R-:W-:Y:S01]  /*5400*/  IADD3 R5, PT, PT, R5, 0x100, RZ ;  /* 0x0000010005057810 */ /* 0x001fe20007ffe0ff */
[----:B------:R-:W-:Y:S06]  /*5410*/  @P3 BRA `(.L_x_3026) ;  /* 0xfffffffc00c43947 */ /* 0x000fec000383ffff */
.L_x_3025:
[----:B------:R-:W-:Y:S05]  /*5420*/  BSYNC.RECONVERGENT B1 ;  /* 0x0000000000017941 */ /* 0x000fea0003800200 */
.L_x_3024:
[----:B------:R-:W-:Y:S05]  /*5430*/  @!P2 BRA `(.L_x_3023) ;  /* 0x0000000000d0a947 */ /* 0x000fea0003800000 */
[----:B------:R-:W0:Y:S01]  /*5440*/  S2R R5, SR_CgaCtaId ;  /* 0x0000000000057919 */ /* 0x000e220000008800 */
[----:B------:R-:W4:Y:S01]  /*5450*/  LDCU.64 UR8, c[0x0][0x480] ;  /* 0x00009000ff0877ac */ /* 0x000f220008000a00 */
[----:B------:R-:W-:Y:S02]  /*5460*/  MOV R2, 0x400 ;  /* 0x0000040000027802 */ /* 0x000fe40000000f00 */
[----:B------:R-:W-:Y:S01]  /*5470*/  IADD3 R8, P0, PT, R4, R8, RZ ;  /* 0x0000000804087210 */ /* 0x000fe20007f1e0ff */
[----:B------:R-:W-:Y:S01]  /*5480*/  UISETP.NE.AND UP0, UPT, UR7, URZ, UPT ;  /* 0x000000ff0700728c */ /* 0x000fe2000bf05270 */
[----:B--2---:R-:W-:Y:S01]  /*5490*/  SHF.L.U32 R7, R16, 0x2, RZ ;  /* 0x0000000210077819 */ /* 0x004fe200000006ff */
[----:B------:R-:W-:Y:S01]  /*54a0*/  VIADD R2, R2, 0x120 ;  /* 0x0000012002027836 */ /* 0x000fe20000000000 */
[----:B------:R-:W-:Y:S02]  /*54b0*/  IADD3.X R11, PT, PT, RZ, R9, RZ, P0, !PT ;  /* 0x00000009ff0b7210 */ /* 0x000fe400007fe4ff */
[----:B------:R-:W-:-:S02]  /*54c0*/  ISETP.NE.AND P1, PT, RZ, UR7, PT ;  /* 0x00000007ff007c0c */ /* 0x000fc4000bf25270 */
[----:B------:R-:W-:Y:S02]  /*54d0*/  PLOP3.LUT P0, PT, PT, PT, UP0, 0x80, 0x8 ;  /* 0x000000000008781c */ /* 0x000fe40003f0f008 */
[----:B----4-:R-:W-:-:S04]  /*54e0*/  LEA R9, P3, R8, UR8, 0x2 ;  /* 0x0000000808097c11 */ /* 0x010fc8000f8610ff */
[----:B------:R-:W-:Y:S02]  /*54f0*/  IADD3 R9, P2, PT, R9, 0x400, RZ ;  /* 0x0000040009097810 */ /* 0x000fe40007f5e0ff */
[----:B------:R-:W-:-:S04]  /*5500*/  LEA.HI.X R11, R8, UR9, R11, 0x2, P3 ;  /* 0x00000009080b7c11 */ /* 0x000fc800098f140b */
[----:B------:R-:W-:Y:S02]  /*5510*/  IADD3.X R10, PT, PT, RZ, R11, RZ, P2, !PT ;  /* 0x0000000bff0a7210 */ /* 0x000fe400017fe4ff */
[----:B0-----:R-:W-:Y:S01]  /*5520*/  LEA R6, R5, R2, 0x18 ;  /* 0x0000000205067211 */ /* 0x001fe200078ec0ff */
[C---:B------:R-:W-:Y:S01]  /*5530*/  IMAD R2, R4.reuse, 0x4, -R7 ;  /* 0x0000000404027824 */ /* 0x040fe200078e0a07 */
[----:B------:R-:W-:-:S04]  /*5540*/  LEA R5, R4, UR5, 0x1 ;  /* 0x0000000504057c11 */ /* 0x000fc8000f8e08ff */
[----:B------:R-:W-:Y:S01]  /*5550*/  IADD3 R2, PT, PT, R2, 0x400, R6 ;  /* 0x0000040002027810 */ /* 0x000fe20007ffe006 */
[----:B------:R-:W-:-:S05]  /*5560*/  IMAD R5, R16, -0x2, R5 ;  /* 0xfffffffe10057824 */ /* 0x000fca00078e0205 */
[----:B------:R-:W-:-:S07]  /*5570*/  IADD3 R5, PT, PT, R5, 0x200, R6 ;  /* 0x0000020005057810 */ /* 0x000fce0007ffe006 */
.L_x_3027:
        /* <DEDUP_REMOVED lines=32> */
.L_x_3023:
[----:B------:R-:W-:Y:S05]  /*5780*/  BSYNC.RECONVERGENT B0 ;  /* 0x0000000000007941 */ /* 0x000fea0003800200 */
.L_x_3022:
[----:B------:R-:W-:Y:S01]  /*5790*/  SHF.R.S32.HI R2, RZ, 0x1f, R19 ;  /* 0x0000001fff027819 */ /* 0x000fe20000011413 */
[----:B------:R-:W4:Y:S01]  /*57a0*/  LDCU.64 UR6, c[0x0][0x3b0] ;  /* 0x00007600ff0677ac */ /* 0x000f220008000a00 */
[----:B------:R-:W-:Y:S02]  /*57b0*/  SHF.L.U32 R20, R21, 0x3, RZ ;  /* 0x0000000315147819 */ /* 0x000fe400000006ff */
[----:B--2---:R-:W-:Y:S02]  /*57c0*/  CS2R R6, SRZ ;  /* 0x0000000000067805 */ /* 0x004fe4000001ff00 */
[----:B------:R-:W-:Y:S02]  /*57d0*/  LEA.HI R2, R2, R19, RZ, 0x3 ;  /* 0x0000001302027211 */ /* 0x000fe400078f18ff */
[----:B------:R-:W-:Y:S02]  /*57e0*/  SHF.R.U32.HI R23, RZ, 0x4, R21 ;  /* 0x00000004ff177819 */ /* 0x000fe40000011615 */
[----:B------:R-:W-:-:S02]  /*57f0*/  LOP3.LUT R2, R2, 0xfffffff8, RZ, 0xc0, !PT ;  /* 0xfffffff802027812 */ /* 0x000fc400078ec0ff */
[----:B------:R-:W-:-:S03]  /*5800*/  LOP3.LUT R20, R20, 0x78, RZ, 0xc0, !PT ;  /* 0x0000007814147812 */ /* 0x000fc600078ec0ff */
[----:B------:R-:W-:-:S05]  /*5810*/  IMAD.IADD R42, R19, 0x1, -R2 ;  /* 0x00000001132a7824 */ /* 0x000fca00078e0a02 */
[----:B------:R-:W-:Y:S02]  /*5820*/  ISETP.NE.AND P0, PT, R23, R42, PT ;  /* 0x0000002a1700720c */ /* 0x000fe40003f05270 */
[----:B----4-:R-:W-:Y:S02]  /*5830*/  ISETP.EQ.U32.AND P1, PT, RZ, UR6, PT ;  /* 0x00000006ff007c0c */ /* 0x010fe4000bf22070 */
[----:B------:R-:W-:-:S04]  /*5840*/  ISETP.GT.U32.OR P0, PT, R20, 0x4f, P0 ;  /* 0x0000004f1400780c */ /* 0x000fc80000704470 */
[----:B------:R-:W-:-:S13]  /*5850*/  ISETP.EQ.OR.EX P0, PT, RZ, UR7, P0, P1 ;  /* 0x00000007ff007c0c */ /* 0x000fda0008702710 */
[----:B------:R-:W2:Y:S01]  /*5860*/  @!P0 LDC.64 R8, c[0x0][0x3b0] ;  /* 0x0000ec00ff088b82 */ /* 0x000ea20000000a00 */
[----:B0-----:R-:W-:Y:S01]  /*5870*/  @!P0 IMAD R5, R45, 0x50, R20 ;  /* 0x000000502d058824 */ /* 0x001fe200078e0214 */
[----:B------:R-:W-:Y:S01]  /*5880*/  BSSY.RECONVERGENT B0, `(.L_x_3028) ;  /* 0x000024f000007945 */ /* 0x000fe20003800200 */
[----:B------:R-:W-:Y:S02]  /*5890*/  HFMA2 R32, -RZ, RZ, 0, 0 ;  /* 0x00000000ff207431 */ /* 0x000fe400000001ff */
[----:B--2---:R-:W-:Y:S01]  /*58a0*/  @!P0 IMAD.WIDE.U32 R8, R5, 0x2, R8 ;  /* 0x0000000205088825 */ /* 0x004fe200078e0008 */
[----:B------:R-:W-:-:S06]  /*58b0*/  CS2R R4, SRZ ;  /* 0x0000000000047805 */ /* 0x000fcc000001ff00 */
[----:B------:R0:W5:Y:S01]  /*58c0*/  @!P0 LDG.E.128 R4, desc[UR36][R8.64] ;  /* 0x0000002408048981 */ /* 0x000162000c1e1d00 */
[----:B------:R-:W-:Y:S01]  /*58d0*/  BAR.SYNC.DEFER_BLOCKING 0x0 ;  /* 0x0000000000007b1d */ /* 0x000fe20000010000 */
[----:B------:R-:W-:Y:S01]  /*58e0*/  ISETP.GT.U32.AND P0, PT, R20, 0x4f, PT ;  /* 0x0000004f1400780c */ /* 0x000fe20003f04070 */
[----:B------:R-:W-:Y:S01]  /*58f0*/  IMAD R33, R33, 0x50, RZ ;  /* 0x0000005021217824 */ /* 0x000fe200078e02ff */
[----:B------:R-:W-:Y:S02]  /*5900*/  CS2R R34, SRZ ;  /* 0x0000000000227805 */ /* 0x000fe4000001ff00 */
[----:B------:R-:W-:Y:S02]  /*5910*/  CS2R R36, SRZ ;  /* 0x0000000000247805 */ /* 0x000fe4000001ff00 */
[----:B------:R-:W-:Y:S02]  /*5920*/  CS2R R38, SRZ ;  /* 0x0000000000267805 */ /* 0x000fe4000001ff00 */
[----:B------:R-:W-:-:S05]  /*5930*/  MOV R41, RZ ;  /* 0x000000ff00297202 */ /* 0x000fca0000000f00 */
[----:B0-----:R-:W-:Y:S05]  /*5940*/  @P0 BRA `(.L_x_3029) ;  /* 0x0000002400080947 */ /* 0x001fea0003800000 */
[----:B------:R-:W0:Y:S01]  /*5950*/  LDCU UR4, c[0x0][0x3f4] ;  /* 0x00007e80ff0477ac */ /* 0x000e220008000800 */
[----:B------:R-:W2:Y:S01]  /*5960*/  S2R R13, SR_CgaCtaId ;  /* 0x00000000000d7919 */ /* 0x000ea20000008800 */
[----:B------:R-:W4:Y:S01]  /*5970*/  LDC.64 R8, c[0x0][0x3c0] ;  /* 0x0000f000ff087b82 */ /* 0x000f220000000a00 */
[----:B------:R-:W-:Y:S01]  /*5980*/  IADD3 R44, PT, PT, R16, R23, RZ ;  /* 0x00000017102c7210 */ /* 0x000fe20007ffe0ff */
[----:B------:R-:W-:Y:S01]  /*5990*/  BSSY.RECONVERGENT B1, `(.L_x_3030) ;  /* 0x00000c4000017945 */ /* 0x000fe20003800200 */
[----:B------:R-:W-:Y:S01]  /*59a0*/  MOV R2, 0x400 ;  /* 0x0000040000027802 */ /* 0x000fe20000000f00 */
[----:B------:R-:W-:-:S03]  /*59b0*/  IMAD.MOV.U32 R32, RZ, RZ, RZ ;  /* 0x000000ffff207224 */ /* 0x000fc600078e00ff */
[----:B------:R-:W-:Y:S01]  /*59c0*/  IADD3 R2, PT, PT, R2, 0x120, RZ ;  /* 0x0000012002027810 */ /* 0x000fe20007ffe0ff */
[----:B0-----:R-:W-:-:S04]  /*59d0*/  IMAD.U32 R40, RZ, RZ, UR4 ;  /* 0x00000004ff287e24 */ /* 0x001fc8000f8e00ff */
[-C--:B------:R-:W-:Y:S01]  /*59e0*/  IMAD R3, R3, R40.reuse, R20 ;  /* 0x0000002803037224 */ /* 0x080fe200078e0214 */
[----:B------:R-:W-:-:S04]  /*59f0*/  VIMNMX R11, PT, PT, R19, R40, PT ;  /* 0x00000028130b7248 */ /* 0x000fc80003fe0100 */
[----:B------:R-:W-:Y:S02]  /*5a00*/  ISETP.GE.AND P0, PT, R44, R11, PT ;  /* 0x0000000b2c00720c */ /* 0x000fe40003f06270 */
[----:B--2---:R-:W-:Y:S01]  /*5a10*/  LEA R46, R13, R2, 0x18 ;  /* 0x000000020d2e7211 */ /* 0x004fe200078ec0ff */
[----:B----4-:R-:W-:-:S03]  /*5a20*/  IMAD.WIDE R2, R3, 0x2, R8 ;  /* 0x0000000203027825 */ /* 0x010fc600078e0208 */
[----:B------:R-:W-:-:S07]  /*5a30*/  IADD3 R43, PT, PT, R46, UR5, RZ ;  /* 0x000000052e2b7c10 */ /* 0x000fce000fffe0ff */
[----:B------:R-:W-:Y:S05]  /*5a40*/  @P0 BRA `(.L_x_3031) ;  /* 0x0000000800e00947 */ /* 0x000fea0003800000 */
[----:B------:R-:W-:Y:S01]  /*5a50*/  VIADDMNMX R48, R44, 0x8, R11, !PT ;  /* 0x000000082c307846 */ /* 0x000fe2000780010b */
[----:B------:R-:W-:Y:S01]  /*5a60*/  BSSY.RECONVERGENT B2, `(.L_x_3032) ;  /* 0x000006b000027945 */ /* 0x000fe20003800200 */
[----:B------:R-:W-:Y:S01]  /*5a70*/  LOP3.LUT R8, RZ, R16, RZ, 0x33, !PT ;  /* 0x00000010ff087212 */ /* 0x000fe200078e33ff */
[----:B------:R-:W-:Y:S02]  /*5a80*/  HFMA2 R41, -RZ, RZ, 0, 0 ;  /* 0x00000000ff297431 */ /* 0x000fe400000001ff */
[----:B------:R-:W-:Y:S01]  /*5a90*/  IMAD.MOV.U32 R47, RZ, RZ, R44 ;  /* 0x000000ffff2f7224 */ /* 0x000fe200078e002c */
[----:B------:R-:W-:Y:S02]  /*5aa0*/  CS2R R38, SRZ ;  /* 0x0000000000267805 */ /* 0x000fe4000001ff00 */
[----:B------:R-:W-:Y:S02]  /*5ab0*/  IADD3 R48, PT, PT, -R23, R48, R8 ;  /* 0x0000003017307210 */ /* 0x000fe40007ffe108 */
[----:B------:R-:W-:-:S02]  /*5ac0*/  CS2R R36, SRZ ;  /* 0x0000000000247805 */ /* 0x000fc4000001ff00 */
[----:B------:R-:W-:Y:S02]  /*5ad0*/  CS2R R34, SRZ ;  /* 0x0000000000227805 */ /* 0x000fe4000001ff00 */
[----:B------:R-:W-:Y:S02]  /*5ae0*/  MOV R32, RZ ;  /* 0x000000ff00207202 */ /* 0x000fe40000000f00 */
        /* <DEDUP_REMOVED lines=8> */
.L_x_3034:
[----:B------:R-:W-:-:S04]  /*5b70*/  IMAD R29, R47, 0x50, RZ ;  /* 0x000000502f1d7824 */ /* 0x000fc800078e02ff */
[----:B------:R-:W-:-:S06]  /*5b80*/  IMAD.WIDE.U32 R8, R29, 0x2, R2 ;  /* 0x000000021d087825 */ /* 0x000fcc00078e0002 */
[----:B------:R-:W2:Y:S01]  /*5b90*/  LDG.E.128 R8, desc[UR36][R8.64] ;  /* 0x0000002408087981 */ /* 0x000ea2000c1e1d00 */
[C---:B------:R-:W-:Y:S01]  /*5ba0*/  IADD3 R13, PT, PT, R29.reuse, 0x280, RZ ;  /* 0x000002801d0d7810 */ /* 0x040fe20007ffe0ff */
[----:B------:R-:W-:-:S04]  /*5bb0*/  VIADD R25, R29, 0x500 ;  /* 0x000005001d197836 */ /* 0x000fc80000000000 */
[----:B------:R-:W-:Y:S01]  /*5bc0*/  IMAD.WIDE.U32 R12, R13, 0x2, R2 ;  /* 0x000000020d0c7825 */ /* 0x000fe200078e0002 */
[----:B------:R-:W-:-:S03]  /*5bd0*/  IADD3 R29, PT, PT, R29, 0x780, RZ ;  /* 0x000007801d1d7810 */ /* 0x000fc60007ffe0ff */
[--C-:B------:R-:W-:Y:S02]  /*5be0*/  IMAD.WIDE.U32 R24, R25, 0x2, R2.reuse ;  /* 0x0000000219187825 */ /* 0x100fe400078e0002 */
[----:B-1----:R-:W4:Y:S02]  /*5bf0*/  LDG.E.128 R12, desc[UR36][R12.64] ;  /* 0x000000240c0c7981 */ /* 0x002f24000c1e1d00 */
[----:B------:R-:W-:Y:S02]  /*5c00*/  IMAD.WIDE.U32 R28, R29, 0x2, R2 ;  /* 0x000000021d1c7825 */ /* 0x000fe400078e0002 */
[----:B------:R-:W4:Y:S04]  /*5c10*/  LDG.E.128 R24, desc[UR36][R24.64] ;  /* 0x0000002418187981 */ /* 0x000f28000c1e1d00 */
[----:B---3--:R-:W3:Y:S01]  /*5c20*/  LDG.E.128 R28, desc[UR36][R28.64] ;  /* 0x000000241c1c7981 */ /* 0x008ee2000c1e1d00 */
[----:B------:R-:W-:-:S02]  /*5c30*/  IADD3 R52, PT, PT, -R16, R47, RZ ;  /* 0x0000002f10347210 */ /* 0x000fc40007ffe1ff */
[----:B------:R-:W-:Y:S02]  /*5c40*/  IADD3 R50, PT, PT, R50, 0x4, RZ ;  /* 0x0000000432327810 */ /* 0x000fe40007ffe0ff */
[----:B------:R-:W-:Y:S01]  /*5c50*/  IADD3 R47, PT, PT, R47, 0x20, RZ ;  /* 0x000000202f2f7810 */ /* 0x000fe20007ffe0ff */
[----:B------:R-:W-:Y:S01]  /*5c60*/  IMAD R52, R52, 0x2, R43 ;  /* 0x0000000234347824 */ /* 0x000fe200078e022b */
[----:B------:R-:W-:-:S04]  /*5c70*/  ISETP.NE.AND P0, PT, R50, R49, PT ;  /* 0x000000313200720c */ /* 0x000fc80003f05270 */
[----:B------:R-:W0:Y:S04]  /*5c80*/  LDS.U16 R51, [R52] ;  /* 0x0000000034337984 */ /* 0x000e280000000400 */
[----:B------:R-:W-:Y:S04]  /*5c90*/  LDS.U16 R57, [R52+0x10] ;  /* 0x0000100034397984 */ /* 0x000fe80000000400 */
[----:B------:R-:W1:Y:S01]  /*5ca0*/  LDS.U16 R59, [R52+0x20] ;  /* 0x00002000343b7984 */ /* 0x000e620000000400 */
[----:B0-----:R-:W-:Y:S02]  /*5cb0*/  HADD2.F32 R54, -RZ, R51.H0_H0 ;  /* 0x20000033ff367230 */ /* 0x001fe40000004100 */
[----:B-1----:R-:W-:-:S02]  /*5cc0*/  HADD2.F32 R59, -RZ, R59.H0_H0 ;  /* 0x2000003bff3b7230 */ /* 0x002fc40000004100 */
[--C-:B--2---:R-:W-:Y:S02]  /*5cd0*/  HADD2.F32 R53, -RZ, R8.reuse.H0_H0 ;  /* 0x20000008ff357230 */ /* 0x104fe40000004100 */
[----:B------:R-:W-:Y:S02]  /*5ce0*/  HADD2.F32 R55, -RZ, R8.H1_H1 ;  /* 0x30000008ff377230 */ /* 0x000fe40000004100 */
[----:B------:R-:W-:Y:S02]  /*5cf0*/  HADD2.F32 R8, -RZ, R9.H0_H0 ;  /* 0x20000009ff087230 */ /* 0x000fe40000004100 */
[C---:B------:R-:W-:Y:S01]  /*5d00*/  FFMA.FTZ R53, R54.reuse, R53, R41 ;  /* 0x0000003536357223 */ /* 0x040fe20000010029 */
[--C-:B------:R-:W-:Y:S02]  /*5d10*/  HADD2.F32 R56, -RZ, R10.reuse.H0_H0 ;  /* 0x2000000aff387230 */ /* 0x100fe40000004100 */
[----:B------:R-:W-:Y:S01]  /*5d20*/  FFMA.FTZ R55, R54, R55, R38 ;  /* 0x0000003736377223 */ /* 0x000fe20000010026 */
[----:B------:R-:W-:-:S02]  /*5d30*/  HADD2.F32 R51, -RZ, R10.H1_H1 ;  /* 0x3000000aff337230 */ /* 0x000fc40000004100 */
[C---:B------:R-:W-:Y:S01]  /*5d40*/  FFMA.FTZ R39, R54.reuse, R8, R39 ;  /* 0x0000000836277223 */ /* 0x040fe20000010027 */
[----:B------:R-:W-:Y:S01]  /*5d50*/  HADD2.F32 R10, -RZ, R11.H0_H0 ;  /* 0x2000000bff0a7230 */ /* 0x000fe20000004100 */
[----:B------:R0:W1:Y:S01]  /*5d60*/  LDS.U16 R8, [R52+0x30] ;  /* 0x0000300034087984 */ /* 0x0000620000000400 */
[----:B------:R-:W-:Y:S02]  /*5d70*/  HADD2.F32 R9, -RZ, R9.H1_H1 ;  /* 0x30000009ff097230 */ /* 0x000fe40000004100 */
[C---:B------:R-:W-:Y:S01]  /*5d80*/  FFMA.FTZ R51, R54.reuse, R51, R34 ;  /* 0x0000003336337223 */ /* 0x040fe20000010022 */
[----:B------:R-:W-:Y:S02]  /*5d90*/  HADD2.F32 R11, -RZ, R11.H1_H1 ;  /* 0x3000000bff0b7230 */ /* 0x000fe40000004100 */
[C---:B------:R-:W-:Y:S01]  /*5da0*/  FFMA.FTZ R10, R54.reuse, R10, R35 ;  /* 0x0000000a360a7223 */ /* 0x040fe20000010023 */
[--C-:B----4-:R-:W-:Y:S02]  /*5db0*/  HADD2.F32 R38, -RZ, R13.reuse.H1_H1 ;  /* 0x3000000dff267230 */ /* 0x110fe40000004100 */
[----:B------:R-:W-:Y:S01]  /*5dc0*/  FFMA.FTZ R9, R54, R9, R36 ;  /* 0x0000000936097223 */ /* 0x000fe20000010024 */
[----:B------:R-:W-:-:S02]  /*5dd0*/  HADD2.F32 R36, -RZ, R13.H0_H0 ;  /* 0x2000000dff247230 */ /* 0x000fc40000004100 */
[C---:B------:R-:W-:Y:S01]  /*5de0*/  FFMA.FTZ R11, R54.reuse, R11, R32 ;  /* 0x0000000b360b7223 */ /* 0x040fe20000010020 */
[----:B------:R-:W-:Y:S02]  /*5df0*/  HADD2.F32 R32, -RZ, R57.H0_H0 ;  /* 0x20000039ff207230 */ /* 0x000fe40000004100 */
[----:B------:R-:W-:Y:S01]  /*5e00*/  FFMA.FTZ R56, R54, R56, R37 ;  /* 0x0000003836387223 */ /* 0x000fe20000010025 */
        /* <DEDUP_REMOVED lines=9> */
[----:B0-----:R-:W-:Y:S02]  /*5ea0*/  HADD2.F32 R52, -RZ, R15.H1_H1 ;  /* 0x3000000fff347230 */ /* 0x001fe40000004100 */
[C---:B------:R-:W-:Y:S01]  /*5eb0*/  FFMA.FTZ R12, R32.reuse, R12, R55 ;  /* 0x0000000c200c7223 */ /* 0x040fe20000010037 */
[--C-:B------:R-:W-:Y:S02]  /*5ec0*/  HADD2.F32 R15, -RZ, R24.reuse.H0_H0 ;  /* 0x20000018ff0f7230 */ /* 0x100fe40000004100 */
[----:B------:R-:W-:Y:S01]  /*5ed0*/  FFMA.FTZ R13, R32, R13, R56 ;  /* 0x0000000d200d7223 */ /* 0x000fe20000010038 */
[----:B------:R-:W-:-:S02]  /*5ee0*/  HADD2.F32 R35, -RZ, R24.H1_H1 ;  /* 0x30000018ff237230 */ /* 0x000fc40000004100 */
[C---:B------:R-:W-:Y:S01]  /*5ef0*/  FFMA.FTZ R14, R32.reuse, R14, R51 ;  /* 0x0000000e200e7223 */ /* 0x040fe20000010033 */
[----:B------:R-:W-:Y:S01]  /*5f00*/  FFMA.FTZ R11, R32, R52, R11 ;  /* 0x00000034200b7223 */ /* 0x000fe2000001000b */
        /* <DEDUP_REMOVED lines=12> */
[----:B-1----:R-:W-:Y:S02]  /*5fd0*/  HADD2.F32 R8, -RZ, R8.H0_H0 ;  /* 0x20000008ff087230 */ /* 0x002fe40000004100 */
[----:B------:R-:W-:Y:S01]  /*5fe0*/  FFMA.FTZ R10, R59, R39, R10 ;  /* 0x000000273b0a7223 */ /* 0x000fe2000001000a */
[----:B---3--:R-:W-:-:S02]  /*5ff0*/  HADD2.F32 R39, -RZ, R29.H0_H0 ;  /* 0x2000001dff277230 */ /* 0x008fc40000004100 */
[----:B------:R-:W-:Y:S01]  /*6000*/  FFMA.FTZ R11, R59, R26, R11 ;  /* 0x0000001a3b0b7223 */ /* 0x000fe2000001000b */
[--C-:B------:R-:W-:Y:S02]  /*6010*/  HADD2.F32 R41, -RZ, R28.reuse.H0_H0 ;  /* 0x2000001cff297230 */ /* 0x100fe40000004100 */
        /* <DEDUP_REMOVED lines=13> */
[----:B------:R-:W-:Y:S01]  /*60f0*/  FFMA.FTZ R32, R8, R32, R11 ;  /* 0x0000002008207223 */ /* 0x000fe2000001000b */
[----:B------:R-:W-:Y:S06]  /*6100*/  @P0 BRA `(.L_x_3034) ;  /* 0xfffffff800980947 */ /* 0x000fec000383ffff */
.L_x_3033:
[----:B------:R-:W-:Y:S05]  /*6110*/  BSYNC.RECONVERGENT B2 ;  /* 0x0000000000027941 */ /* 0x000fea0003800200 */
.L_x_3032:
[----:B------:R-:W-:Y:S05]  /*6120*/  @!P1 BRA `(.L_x_3031) ;  /* 0x0000000400289947 */ /* 0x000fea0003800000 */
[----:B------:R-:W-:Y:S01]  /*6130*/  ISETP.NE.AND P1, PT, R58, 0x1, PT ;  /* 0x000000013a00780c */ /* 0x000fe20003f25270 */
[----:B------:R-:W-:Y:S01]  /*6140*/  BSSY.RECONVERGENT B2, `(.L_x_3035) ;  /* 0x0000030000027945 */ /* 0x000fe20003800200 */
[----:B------:R-:W-:-:S11]  /*6150*/  LOP3.LUT P0, RZ, R48, 0x8, RZ, 0xc0, !PT ;  /* 0x0000000830ff7812 */ /* 0x000fd6000780c0ff */
[----:B------:R-:W-:Y:S05]  /*6160*/  @!P1 BRA `(.L_x_3036) ;  /* 0x0000000000b49947 */ /* 0x000fea0003800000 */
[----:B------:R-:W-:-:S04]  /*6170*/  IMAD R13, R47, 0x50, RZ ;  /* 0x000000502f0d7824 */ /* 0x000fc800078e02ff */
[----:B------:R-:W-:-:S04]  /*6180*/  IMAD.WIDE.U32 R8, R13, 0x2, R2 ;  /* 0x000000020d087825 */ /* 0x000fc800078e0002 */
[----:B------:R-:W-:Y:S02]  /*6190*/  VIADD R13, R13, 0x280 ;  /* 0x000002800d0d7836 */ /* 0x000fe40000000000 */
[----:B------:R-:W2:Y:S02]  /*61a0*/  LDG.E.128 R8, desc[UR36][R8.64] ;  /* 0x0000002408087981 */ /* 0x000ea4000c1e1d00 */
[----:B------:R-:W-:-:S06]  /*61b0*/  IMAD.WIDE.U32 R12, R13, 0x2, R2 ;  /* 0x000000020d0c7825 */ /* 0x000fcc00078e0002 */
[----:B-1----:R-:W4:Y:S01]  /*61c0*/  LDG.E.128 R12, desc[UR36][R12.64] ;  /* 0x000000240c0c7981 */ /* 0x002f22000c1e1d00 */
[----:B------:R-:W-:Y:S01]  /*61d0*/  IADD3 R24, PT, PT, -R16, R47, RZ ;  /* 0x0000002f10187210 */ /* 0x000fe20007ffe1ff */
[----:B------:R-:W-:-:S03]  /*61e0*/  VIADD R47, R47, 0x10 ;  /* 0x000000102f2f7836 */ /* 0x000fc60000000000 */
[----:B------:R-:W-:-:S05]  /*61f0*/  LEA R24, R24, R43, 0x1 ;  /* 0x0000002b18187211 */ /* 0x000fca00078e08ff */
[----:B------:R-:W-:Y:S04]  /*6200*/  LDS.U16 R25, [R24] ;  /* 0x0000000018197984 */ /* 0x000fe80000000400 */
[----:B------:R-:W0:Y:S02]  /*6210*/  LDS.U16 R29, [R24+0x10] ;  /* 0x00001000181d7984 */ /* 0x000e240000000400 */
[----:B0-----:R-:W-:Y:S02]  /*6220*/  HADD2.F32 R29, -RZ, R29.H0_H0 ;  /* 0x2000001dff1d7230 */ /* 0x001fe40000004100 */
[--C-:B--2---:R-:W-:Y:S02]  /*6230*/  HADD2.F32 R26, -RZ, R8.reuse.H0_H0 ;  /* 0x20000008ff1a7230 */ /* 0x104fe40000004100 */
[----:B------:R-:W-:-:S02]  /*6240*/  HADD2.F32 R27, -RZ, R8.H1_H1 ;  /* 0x30000008ff1b7230 */ /* 0x000fc40000004100 */
[----:B------:R-:W-:Y:S02]  /*6250*/  HADD2.F32 R8, -RZ, R25.H0_H0 ;  /* 0x20000019ff087230 */ /* 0x000fe40000004100 */
[--C-:B---3--:R-:W-:Y:S02]  /*6260*/  HADD2.F32 R30, -RZ, R10.reuse.H0_H0 ;  /* 0x2000000aff1e7230 */ /* 0x108fe40000004100 */
[----:B------:R-:W-:Y:S02]  /*6270*/  HADD2.F32 R25, -RZ, R10.H1_H1 ;  /* 0x3000000aff197230 */ /* 0x000fe40000004100 */
        /* <DEDUP_REMOVED lines=9> */
[----:B----4-:R-:W-:Y:S02]  /*6310*/  HADD2.F32 R41, -RZ, R12.H0_H0 ;  /* 0x2000000cff297230 */ /* 0x010fe40000004100 */
        /* <DEDUP_REMOVED lines=17> */
[----:B------:R-:W-:-:S07]  /*6430*/  FFMA.FTZ R32, R29, R32, R11 ;  /* 0x000000201d207223 */ /* 0x000fce000001000b */
.L_x_3036:
[----:B------:R-:W-:Y:S05]  /*6440*/  BSYNC.RECONVERGENT B2 ;  /* 0x0000000000027941 */ /* 0x000fea0003800200 */
.L_x_3035:
[----:B------:R-:W-:Y:S05]  /*6450*/  @P0 BRA `(.L_x_3031) ;  /* 0x00000000005c0947 */ /* 0x000fea0003800000 */
[----:B------:R-:W-:-:S04]  /*6460*/  IMAD R9, R47, 0x50, RZ ;  /* 0x000000502f097824 */ /* 0x000fc800078e02ff */
[----:B------:R-:W-:-:S06]  /*6470*/  IMAD.WIDE.U32 R8, R9, 0x2, R2 ;  /* 0x0000000209087825 */ /* 0x000fcc00078e0002 */
[----:B------:R-:W2:Y:S01]  /*6480*/  LDG.E.128 R8, desc[UR36][R8.64] ;  /* 0x0000002408087981 */ /* 0x000ea2000c1e1d00 */
[----:B------:R-:W-:-:S04]  /*6490*/  IADD3 R12, PT, PT, -R16, R47, RZ ;  /* 0x0000002f100c7210 */ /* 0x000fc80007ffe1ff */
[----:B------:R-:W-:-:S06]  /*64a0*/  LEA R12, R12, R43, 0x1 ;  /* 0x0000002b0c0c7211 */ /* 0x000fcc00078e08ff */
[----:B------:R-:W0:Y:S02]  /*64b0*/  LDS.U16 R12, [R12] ;  /* 0x000000000c0c7984 */ /* 0x000e240000000400 */
[----:B0-----:R-:W-:Y:S02]  /*64c0*/  HADD2.F32 R14, -RZ, R12.H0_H0 ;  /* 0x2000000cff0e7230 */ /* 0x001fe40000004100 */
[--C-:B--2---:R-:W-:Y:S02]  /*64d0*/  HADD2.F32 R13, -RZ, R8.reuse.H0_H0 ;  /* 0x20000008ff0d7230 */ /* 0x104fe40000004100 */
[----:B-1----:R-:W-:Y:S02]  /*64e0*/  HADD2.F32 R15, -RZ, R8.H1_H1 ;  /* 0x30000008ff0f7230 */ /* 0x002fe40000004100 */
        /* <DEDUP_REMOVED lines=14> */
.L_x_3031:
[----:B------:R-:W-:Y:S05]  /*65d0*/  BSYNC.RECONVERGENT B1 ;  /* 0x0000000000017941 */ /* 0x000fea0003800200 */
.L_x_3030:
        /* <DEDUP_REMOVED lines=16> */
.L_x_3043:
        /* <DEDUP_REMOVED lines=12> */
[----:B------:R0:W2:Y:S02]  /*67a0*/  F2I.FTZ.U32.TRUNC.NTZ R9, R13 ;  /* 0x0000000d00097305 */ /* 0x0000a4000021f000 */
[----:B0-----:R-:W0:Y:S01]  /*67b0*/  LDS.U16 R13, [R46] ;  /* 0x000000002e0d7984 */ /* 0x001e220000000400 */
        /* <DEDUP_REMOVED lines=34> */
.L_x_3042:
[----:B------:R-:W-:Y:S05]  /*69e0*/  BSYNC.RECONVERGENT B3 ;  /* 0x0000000000037941 */ /* 0x000fea0003800200 */
.L_x_3041:
[----:B------:R-:W-:Y:S01]  /*69f0*/  IADD3 R44, PT, PT, R44, 0x8, RZ ;  /* 0x000000082c2c7810 */ /* 0x000fe20007ffe0ff */
[----:B------:R-:W-:Y:S01]  /*6a00*/  VIADD R46, R46, 0x10 ;  /* 0x000000102e2e7836 */ /* 0x000fe20000000000 */
[----:B------:R-:W-:Y:S06]  /*6a10*/  @P2 BRA `(.L_x_3043) ;  /* 0xfffffffc00302947 */ /* 0x000fec000383ffff */
.L_x_3040:
[----:B------:R-:W-:Y:S05]  /*6a20*/  BSYNC.RECONVERGENT B2 ;  /* 0x0000000000027941 */ /* 0x000fea0003800200 */
.L_x_3039:
[----:B------:R-:W-:-:S13]  /*6a30*/  ISETP.GE.U32.AND P0, PT, R28, 0x18, PT ;  /* 0x000000181c00780c */ /* 0x000fda0003f06070 */
[----:B------:R-:W-:Y:S05]  /*6a40*/  @!P0 BRA `(.L_x_3038) ;  /* 0x0000000c00148947 */ /* 0x000fea0003800000 */
[----:B------:R-:W0:Y:S02]  /*6a50*/  LDC R40, c[0x0][0x3f4] ;  /* 0x0000fd00ff287b82 */ /* 0x000e240000000800 */
.L_x_3052:
[C---:B0-----:R-:W-:Y:S01]  /*6a60*/  ISETP.GE.AND P3, PT, R44.reuse, R40, PT ;  /* 0x000000282c00720c */ /* 0x041fe20003f66270 */
[C---:B------:R-:W-:Y:S01]  /*6a70*/  VIADD R13, R44.reuse, 0x18 ;  /* 0x000000182c0d7836 */ /* 0x040fe20000000000 */
[C---:B---3--:R-:W-:Y:S01]  /*6a80*/  IADD3 R31, PT, PT, R44.reuse, 0x8, RZ ;  /* 0x000000082c1f7810 */ /* 0x048fe20007ffe0ff */
[----:B------:R-:W-:Y:S01]  /*6a90*/  BSSY.RECONVERGENT B2, `(.L_x_3044) ;  /* 0x0000033000027945 */ /* 0x000fe20003800200 */
[----:B-1----:R-:W-:Y:S02]  /*6aa0*/  IADD3 R15, PT, PT, R44, 0x10, RZ ;  /* 0x000000102c0f7810 */ /* 0x002fe40007ffe0ff */
        /* <DEDUP_REMOVED lines=12> */
[----:B0-----:R-:W-:-:S06]  /*6b70*/  VIADD R14, R10, 0xffffffe ;  /* 0x0ffffffe0a0e7836 */ /* 0x001fcc0000000000 */
[----:B------:R0:W1:Y:S02]  /*6b80*/  F2I.FTZ.U32.TRUNC.NTZ R9, R14 ;  /* 0x0000000e00097305 */ /* 0x000064000021f000 */
[----:B0-----:R-:W0:Y:S01]  /*6b90*/  LDS.U16 R14, [R12] ;  /* 0x000000000c0e7984 */ /* 0x001e220000000400 */
[----:B-1----:R-:W-:-:S05]  /*6ba0*/  IADD3 R8, PT, PT, RZ, -R9, RZ ;  /* 0x80000009ff087210 */ /* 0x002fca0007ffe0ff */
        /* <DEDUP_REMOVED lines=33> */
.L_x_3045:
[----:B------:R-:W-:Y:S05]  /*6dc0*/  BSYNC.RECONVERGENT B2 ;  /* 0x0000000000027941 */ /* 0x000fea0003800200 */
.L_x_3044:
        /* <DEDUP_REMOVED lines=10> */
[----:B0-----:R-:W0:Y:S01]  /*6e70*/  LDS.U16 R14, [R12+0x10] ;  /* 0x000010000c0e7984 */ /* 0x001e220000000400 */
[----:B-1----:R-:W-:-:S04]  /*6e80*/  IMAD.MOV R8, RZ, RZ, -R9 ;  /* 0x000000ffff087224 */ /* 0x002fc800078e0a09 */
        /* <DEDUP_REMOVED lines=33> */
.L_x_3047:
[----:B------:R-:W-:Y:S05]  /*70a0*/  BSYNC.RECONVERGENT B2 ;  /* 0x0000000000027941 */ /* 0x000fea0003800200 */
.L_x_3046:
        /* <DEDUP_REMOVED lines=45> */
.L_x_3049:
[----:B------:R-:W-:Y:S05]  /*7380*/  BSYNC.RECONVERGENT B2 ;  /* 0x0000000000027941 */ /* 0x000fea0003800200 */
.L_x_3048:
[----:B------:R-:W-:Y:S04]  /*7390*/  BSSY.RECONVERGENT B2, `(.L_x_3050) ;  /* 0x000002d000027945 */ /* 0x000fe80003800200 */
[----:B------:R-:W-:Y:S05]  /*73a0*/  @!P1 BRA `(.L_x_3051) ;  /* 0x0000000000ac9947 */ /* 0x000fea0003800000 */
[----:B------:R-:W-:Y:S01]  /*73b0*/  IABS R11, R40 ;  /* 0x00000028000b7213 */ /* 0x000fe20000000000 */
[----:B------:R-:W0:Y:S01]  /*73c0*/  LDS.U16 R12, [R12+0x30] ;  /* 0x000030000c0c7984 */ /* 0x000e220000000400 */
[----:B------:R-:W-:Y:S02]  /*73d0*/  IABS R24, R13 ;  /* 0x0000000d00187213 */ /* 0x000fe40000000000 */
[----:B------:R-:W1:Y:S01]  /*73e0*/  I2F.RP R10, R11 ;  /* 0x0000000b000a7306 */ /* 0x000e620000209400 */
[----:B------:R-:W-:Y:S02]  /*73f0*/  ISETP.GE.AND P1, PT, R13, RZ, PT ;  /* 0x000000ff0d00720c */ /* 0x000fe40003f26270 */
[----:B------:R-:W-:-:S05]  /*7400*/  ISETP.NE.AND P2, PT, R40, RZ, PT ;  /* 0x000000ff2800720c */ /* 0x000fca0003f45270 */
[----:B-1----:R-:W1:Y:S02]  /*7410*/  MUFU.RCP R10, R10 ;  /* 0x0000000a000a7308 */ /* 0x002e640000001000 */
[----:B-1----:R-:W-:-:S06]  /*7420*/  VIADD R14, R10, 0xffffffe ;  /* 0x0ffffffe0a0e7836 */ /* 0x002fcc0000000000 */
[----:B------:R-:W1:Y:S02]  /*7430*/  F2I.FTZ.U32.TRUNC.NTZ R9, R14 ;  /* 0x0000000e00097305 */ /* 0x000e64000021f000 */
[----:B-1----:R-:W-:-:S05]  /*7440*/  IADD3 R8, PT, PT, RZ, -R9, RZ ;  /* 0x80000009ff087210 */ /* 0x002fca0007ffe0ff */
        /* <DEDUP_REMOVED lines=33> */
.L_x_3051:
[----:B------:R-:W-:Y:S05]  /*7660*/  BSYNC.RECONVERGENT B2 ;  /* 0x0000000000027941 */ /* 0x000fea0003800200 */
.L_x_3050:
[----:B------:R-:W-:-:S04]  /*7670*/  IADD3 R44, PT, PT, R44, 0x20, RZ ;  /* 0x000000202c2c7810 */ /* 0x000fc80007ffe0ff */
[----:B------:R-:W-:-:S13]  /*7680*/  ISETP.GE.AND P0, PT, R44, R19, PT ;  /* 0x000000132c00720c */ /* 0x000fda0003f06270 */
[----:B------:R-:W-:Y:S05]  /*7690*/  @!P0 BRA `(.L_x_3052) ;  /* 0xfffffff000f08947 */ /* 0x000fea000383ffff */
.L_x_3038:
[----:B------:R-:W-:Y:S05]  /*76a0*/  BSYNC.RECONVERGENT B1 ;  /* 0x0000000000017941 */ /* 0x000fea0003800200 */
.L_x_3037:
        /* <DEDUP_REMOVED lines=8> */
[----:B------:R-:W-:-:S05]  /*7730*/  LEA.HI.X.SX32 R3, R3, UR7, 0x1, P0 ;  /* 0x0000000703037c11 */ /* 0x000fca00080f0eff */
[----:B------:R-:W1:Y:S01]  /*7740*/  LDG.E.64 R18, desc[UR36][R2.64] ;  /* 0x0000002402127981 */ /* 0x000e62000c1e1b00 */
[----:B------:R-:W0:Y:S03]  /*7750*/  LDC.64 R8, c[0x0][0x468] ;  /* 0x00011a00ff087b82 */ /* 0x000e260000000a00 */
[----:B0-----:R0:W2:Y:S01]  /*7760*/  LDG.E R8, desc[UR36][R8.64+0x8] ;  /* 0x0000082408087981 */ /* 0x0010a2000c1e1900 */
[----:B-1----:R-:W-:Y:S01]  /*7770*/  LOP3.LUT R15, R19, 0xff, RZ, 0xc0, !PT ;  /* 0x000000ff130f7812 */ /* 0x002fe200078ec0ff */
[----:B------:R-:W2:Y:S01]  /*7780*/  I2F.S8 R11, R18 ;  /* 0x00000012000b7306 */ /* 0x000ea20000001400 */
        /* <DEDUP_REMOVED lines=12> */
[----:B--2---:R-:W-:Y:S01]  /*7850*/  FMUL.FTZ R11, R8, R11 ;  /* 0x0000000b080b7220 */ /* 0x004fe20000410000 */
        /* <DEDUP_REMOVED lines=33> */
.L_x_3053:
[----:B------:R-:W0:Y:S02]  /*7a70*/  LDC.64 R8, c[0x0][0x3a8] ;  /* 0x0000ea00ff087b82 */ /* 0x000e240000000a00 */
[----:B0-----:R-:W-:-:S06]  /*7a80*/  IMAD.WIDE R8, R3, 0x2, R8 ;  /* 0x0000000203087825 */ /* 0x001fcc00078e0208 */
[----:B------:R-:W5:Y:S02]  /*7a90*/  LDG.E.128 R8, desc[UR36][R8.64] ;  /* 0x0000002408087981 */ /* 0x000f64000c1e1d00 */
.L_x_3054:
[----:B------:R-:W0:Y:S02]  /*7aa0*/  LDCU.64 UR6, c[0x0][0x460] ;  /* 0x00008c00ff0677ac */ /* 0x000e240008000a00 */
[----:B0-----:R-:W-:-:S04]  /*7ab0*/  ISETP.NE.U32.AND P0, PT, RZ, UR6, PT ;  /* 0x00000006ff007c0c */ /* 0x001fc8000bf05070 */
[----:B------:R-:W-:Y:S01]  /*7ac0*/  ISETP.NE.AND.EX P0, PT, RZ, UR7, PT, P0 ;  /* 0x00000007ff007c0c */ /* 0x000fe2000bf05300 */
[----:B------:R-:W-:Y:S01]  /*7ad0*/  IMAD R0, R0, 0x2, R43 ;  /* 0x0000000200007824 */ /* 0x000fe200078e022b */
[----:B------:R-:W0:Y:S05]  /*7ae0*/  LDCU.64 UR6, c[0x0][0x3c0] ;  /* 0x00007800ff0677ac */ /* 0x000e2a0008000a00 */
[----:B------:R-:W2:Y:S06]  /*7af0*/  LDS.U16 R0, [R0] ;  /* 0x0000000000007984 */ /* 0x000eac0000000400 */
[----:B------:R-:W4:Y:S08]  /*7b00*/  @P0 LDC R2, c[0x0][0x3f8] ;  /* 0x0000fe00ff020b82 */ /* 0x000f300000000800 */
[----:B------:R-:W1:Y:S01]  /*7b10*/  @P0 LDC.64 R12, c[0x0][0x458] ;  /* 0x00011600ff0c0b82 */ /* 0x000e620000000a00 */
[----:B----4-:R-:W-:-:S04]  /*7b20*/  @P0 IMAD R45, R22, R2, R45 ;  /* 0x00000002162d0224 */ /* 0x010fc800078e022d */
[----:B------:R-:W-:-:S04]  /*7b30*/  @P0 IMAD R45, R45, 0x50, R20 ;  /* 0x000000502d2d0824 */ /* 0x000fc800078e0214 */
[----:B-1----:R-:W-:-:S06]  /*7b40*/  @P0 IMAD.WIDE R12, R45, 0x2, R12 ;  /* 0x000000022d0c0825 */ /* 0x002fcc00078e020c */
[----:B------:R-:W4:Y:S01]  /*7b50*/  @P0 LDG.E.128 R12, desc[UR36][R12.64] ;  /* 0x000000240c0c0981 */ /* 0x000f22000c1e1d00 */
[----:B------:R-:W-:Y:S02]  /*7b60*/  IMAD R40, R33, R40, R20 ;  /* 0x0000002821287224 */ /* 0x000fe400078e0214 */
[----:B-----5:R-:W-:Y:S02]  /*7b70*/  HFMA2 R4, R8, 1, 1, R4 ;  /* 0x3c003c0008047831 */ /* 0x020fe40000000004 */
[----:B------:R-:W-:Y:S02]  /*7b80*/  IMAD R17, R17, 0x50, RZ ;  /* 0x0000005011117824 */ /* 0x000fe400078e02ff */
[----:B------:R-:W-:Y:S02]  /*7b90*/  HFMA2 R6, R10, 1, 1, R6 ;  /* 0x3c003c000a067831 */ /* 0x000fe40000000006 */
[----:B------:R-:W-:Y:S01]  /*7ba0*/  HADD2 R5, R9, R5 ;  /* 0x0000000509057230 */ /* 0x000fe20000000000 */
[----:B------:R-:W-:Y:S01]  /*7bb0*/  SHF.R.S32.HI R2, RZ, 0x1f, R40 ;  /* 0x0000001fff027819 */ /* 0x000fe20000011428 */
[----:B------:R-:W-:Y:S01]  /*7bc0*/  HADD2 R7, R11, R7 ;  /* 0x000000070b077230 */ /* 0x000fe20000000000 */
[----:B------:R-:W-:Y:S01]  /*7bd0*/  IADD3 R40, P1, PT, R17, R40, RZ ;  /* 0x0000002811287210 */ /* 0x000fe20007f3e0ff */
[----:B--2---:R-:W-:-:S03]  /*7be0*/  HADD2.F32 R0, -RZ, R0.H0_H0 ;  /* 0x20000000ff007230 */ /* 0x004fc60000004100 */
[----:B------:R-:W-:Y:S02]  /*7bf0*/  LEA.HI.X.SX32 R17, R17, R2, 0x1, P1 ;  /* 0x0000000211117211 */ /* 0x000fe400008f0eff */
[----:B0-----:R-:W-:-:S04]  /*7c00*/  LEA R2, P1, R40, UR6, 0x1 ;  /* 0x0000000628027c11 */ /* 0x001fc8000f8208ff */
[----:B------:R-:W-:Y:S01]  /*7c10*/  LEA.HI.X R3, R40, UR7, R17, 0x1, P1 ;  /* 0x0000000728037c11 */ /* 0x000fe200088f0c11 */
[----:B----4-:R-:W-:Y:S02]  /*7c20*/  @P0 HFMA2 R5, R5, R13, -RZ ;  /* 0x0000000d05050231 */ /* 0x010fe400001000ff */
[----:B------:R-:W-:Y:S02]  /*7c30*/  @P0 HMUL2 R4, R4, R12 ;  /* 0x0000000c04040232 */ /* 0x000fe40000000000 */
[----:B------:R-:W-:Y:S02]  /*7c40*/  @P0 HFMA2 R7, R7, R15, -RZ ;  /* 0x0000000f07070231 */ /* 0x000fe400001000ff */
[----:B------:R-:W-:Y:S02]  /*7c50*/  @P0 HMUL2 R6, R6, R14 ;  /* 0x0000000e06060232 */ /* 0x000fe40000000000 */
[--C-:B------:R-:W-:Y:S02]  /*7c60*/  HADD2.F32 R8, -RZ, R4.reuse.H0_H0 ;  /* 0x20000004ff087230 */ /* 0x100fe40000004100 */
[----:B------:R-:W-:Y:S01]  /*7c70*/  HADD2.F32 R9, -RZ, R4.H1_H1 ;  /* 0x30000004ff097230 */ /* 0x000fe20000004100 */
[----:B------:R0:W-:Y:S01]  /*7c80*/  STG.E.128 desc[UR36][R2.64], R4 ;  /* 0x0000000402007986 */ /* 0x0001e2000c101d24 */
        /* <DEDUP_REMOVED lines=13> */
[----:B0-----:R-:W-:-:S07]  /*7d60*/  FFMA.FTZ R32, R0, R15, R32 ;  /* 0x0000000f00207223 */ /* 0x001fce0000010020 */
.L_x_3029:
[----:B------:R-:W-:Y:S05]  /*7d70*/  BSYNC.RECONVERGENT B0 ;  /* 0x0000000000007941 */ /* 0x000fea0003800200 */
.L_x_3028:
        /* <DEDUP_REMOVED lines=24> */
.L_x_3056:
[----:B------:R-:W-:Y:S05]  /*7f00*/  WARPSYNC.ALL ;  /* 0x0000000000007948 */ /* 0x000fea0003800000 */
[----:B------:R-:W-:Y:S06]  /*7f10*/  BAR.SYNC.DEFER_BLOCKING 0x0 ;  /* 0x0000000000007b1d */ /* 0x000fec0000010000 */
[----:B------:R-:W-:Y:S04]  /*7f20*/  BSSY.RECONVERGENT B0, `(.L_x_3057) ;  /* 0x0000013000007945 */ /* 0x000fe80003800200 */
[----:B------:R-:W-:Y:S05]  /*7f30*/  @P2 BRA `(.L_x_3058) ;  /* 0x0000000000442947 */ /* 0x000fea0003800000 */
[----:B0----5:R-:W0:Y:S02]  /*7f40*/  LDS.128 R4, [R23] ;  /* 0x0000000017047984 */ /* 0x021e240000000c00 */
        /* <DEDUP_REMOVED lines=16> */
.L_x_3058:
[----:B------:R-:W-:Y:S05]  /*8050*/  BSYNC.RECONVERGENT B0 ;  /* 0x0000000000007941 */ /* 0x000fea0003800200 */
.L_x_3057:
        /* <DEDUP_REMOVED lines=8> */
.L_x_3060:
[----:B------:R-:W-:Y:S05]  /*80e0*/  BSYNC.RECONVERGENT B0 ;  /* 0x0000000000007941 */ /* 0x000fea0003800200 */
.L_x_3059:
[----:B------:R-:W-:Y:S06]  /*80f0*/  BAR.SYNC.DEFER_BLOCKING 0x0 ;  /* 0x0000000000007b1d */ /* 0x000fec0000010000 */
[----:B------:R-:W-:Y:S04]  /*8100*/  BSSY.RECONVERGENT B0, `(.L_x_3061) ;  /* 0x0000013000007945 */ /* 0x000fe80003800200 */
[----:B------:R-:W-:Y:S05]  /*8110*/  @P6 BRA `(.L_x_3062) ;  /* 0x0000000000446947 */ /* 0x000fea0003800000 */
[----:B0-2--5:R-:W0:Y:S02]  /*8120*/  LDS.128 R4, [R23] ;  /* 0x0000000017047984 */ /* 0x025e240000000c00 */
        /* <DEDUP_REMOVED lines=16> */
.L_x_3062:
[----:B------:R-:W-:Y:S05]  /*8230*/  BSYNC.RECONVERGENT B0 ;  /* 0x0000000000007941 */ /* 0x000fea0003800200 */
.L_x_3061:
[----:B------:R-:W-:Y:S06]  /*8240*/  BAR.SYNC.DEFER_BLOCKING 0x0 ;  /* 0x0000000000007b1d */ /* 0x000fec0000010000 */
[----:B------:R-:W-:Y:S04]  /*8250*/  BSSY.RECONVERGENT B0, `(.L_x_3063) ;  /* 0x0000007000007945 */ /* 0x000fe80003800200 */
[----:B------:R-:W-:Y:S05]  /*8260*/  @P4 BRA `(.L_x_3064) ;  /* 0x0000000000144947 */ /* 0x000fea0003800000 */
[----:B0-2--5:R-:W-:Y:S02]  /*8270*/  F2FP.F16.F32.PACK_AB R4, R38, R41 ;  /* 0x000000292604723e */ /* 0x025fe400000000ff */
[----:B------:R-:W-:Y:S02]  /*8280*/  F2FP.F16.F32.PACK_AB R5, R36, R39 ;  /* 0x000000272405723e */ /* 0x000fe400000000ff */
[----:B------:R-:W-:Y:S02]  /*8290*/  F2FP.F16.F32.PACK_AB R6, R34, R37 ;  /* 0x000000252206723e */ /* 0x000fe400000000ff */
[----:B------:R-:W-:-:S05]  /*82a0*/  F2FP.F16.F32.PACK_AB R7, R32, R35 ;  /* 0x000000232007723e */ /* 0x000fca00000000ff */
[----:B------:R4:W-:Y:S02]  /*82b0*/  STS.128 [R23+-0xa0], R4 ;  /* 0xffff600417007388 */ /* 0x0009e40000000c00 */
.L_x_3064:
[----:B------:R-:W-:Y:S05]  /*82c0*/  BSYNC.RECONVERGENT B0 ;  /* 0x0000000000007941 */ /* 0x000fea0003800200 */
.L_x_3063:
        /* <DEDUP_REMOVED lines=20> */
.L_x_3066:
[----:B------:R-:W-:Y:S05]  /*8410*/  BSYNC.RECONVERGENT B0 ;  /* 0x0000000000007941 */ /* 0x000fea0003800200 */
.L_x_3065:
[----:B------:R-:W-:Y:S06]  /*8420*/  BAR.SYNC.DEFER_BLOCKING 0x0 ;  /* 0x0000000000007b1d */ /* 0x000fec0000010000 */
.L_x_3055:
[----:B------:R-:W-:-:S13]  /*8430*/  ISETP.GT.U32.OR P0, PT, R21, 0xf, P0 ;  /* 0x0000000f1500780c */ /* 0x000fda0000704470 */
[----:B------:R-:W-:Y:S05]  /*8440*/  @P0 EXIT ;  /* 0x000000000000094d */ /* 0x000fea0003800000 */
[----:B------:R-:W0:Y:S02]  /*8450*/  LDCU UR4, c[0x0][0x478] ;  /* 0x00008f00ff0477ac */ /* 0x000e240008000800 */
[----:B0-----:R-:W-:-:S09]  /*8460*/  UISETP.NE.AND UP0, UPT, UR4, 0x2, UPT ;  /* 0x000000020400788c */ /* 0x001fd2000bf05270 */
[----:B------:R-:W-:Y:S05]  /*8470*/  BRA.U UP0, `(.L_x_3067) ;  /* 0x0000000100e07547 */ /* 0x000fea000b800000 */
[----:B------:R-:W0:Y:S01]  /*8480*/  LDC.64 R2, c[0x0][0x470] ;  /* 0x00011c00ff027b82 */ /* 0x000e220000000a00 */
[----:B------:R-:W1:Y:S01]  /*8490*/  LDCU.64 UR4, c[0x0][0x380] ;  /* 0x00007000ff0477ac */ /* 0x000e620008000a00 */
[----:B0-----:R-:W2:Y:S01]  /*84a0*/  LDG.E R2, desc[UR36][R2.64] ;  /* 0x0000002402027981 */ /* 0x001ea2000c1e1900 */
[----:B------:R-:W-:-:S04]  /*84b0*/  IADD3 R20, PT, PT, R33, R20, RZ ;  /* 0x0000001421147210 */ /* 0x000fc80007ffe0ff */
        /* <DEDUP_REMOVED lines=17> */
[----:B----45:R-:W-:Y:S02]  /*85d0*/  LOP3.LUT R4, R0, 0xff0000, RZ, 0xc0, !PT ;  /* 0x00ff000000047812 */ /* 0x030fe400078ec0ff */
[----:B------:R-:W-:Y:S02]  /*85e0*/  PRMT R0, R34, 0x7710, RZ ;  /* 0x0000771022007816 */ /* 0x000fe400000000ff */
[----:B0-----:R-:W-:Y:S01]  /*85f0*/  PRMT R3, R32, 0x8880, RZ ;  /* 0x0000888020037816 */ /* 0x001fe200000000ff */
[----:B------:R-:W0:Y:S02]  /*8600*/  F2I.S8.NTZ R38, R38 ;  /* 0x0000002600267305 */ /* 0x000e240000202100 */
[----:B------:R-:W-:Y:S01]  /*8610*/  IMAD.SHL.U32 R0, R0, 0x100, RZ ;  /* 0x0000010000007824 */ /* 0x000fe200078e00ff */
[----:B------:R-:W-:-:S04]  /*8620*/  PRMT R3, R3, 0x7710, RZ ;  /* 0x0000771003037816 */ /* 0x000fc800000000ff */
[----:B------:R-:W-:Y:S01]  /*8630*/  PRMT R3, R4, 0x4210, R3 ;  /* 0x0000421004037816 */ /* 0x000fe20000000003 */
[----:B------:R-:W1:Y:S01]  /*8640*/  F2I.S8.NTZ R39, R39 ;  /* 0x0000002700277305 */ /* 0x000e620000202100 */
[----:B--2---:R-:W-:Y:S02]  /*8650*/  PRMT R4, R36, 0x8880, RZ ;  /* 0x0000888024047816 */ /* 0x004fe400000000ff */
        /* <DEDUP_REMOVED lines=26> */
.L_x_3067:
        /* <DEDUP_REMOVED lines=12> */
.L_x_2998:
[----:B------:R-:W-:Y:S02]  /*88c0*/  HFMA2 R12, -RZ, RZ, 0, 9.5367431640625e-07 ;  /* 0x00000010ff0c7431 */ /* 0x000fe400000001ff */
[----:B------:R-:W-:Y:S01]  /*88d0*/  IMAD.MOV.U32 R11, RZ, RZ, 0x1f ;  /* 0x0000001fff0b7424 */ /* 0x000fe200078e00ff */
[----:B------:R-:W-:-:S07]  /*88e0*/  MOV R15, 0xffffffff ;  /* 0xffffffff000f7802 */ /* 0x000fce0000000f00 */
[----:B01---5:R-:W-:Y:S05]  /*88f0*/  WARPSYNC.COLLECTIVE R15, `(.L_x_3068) ;  /* 0x000000000f087348 */ /* 0x023fea0003c00000 */
[----:B------:R2:W3:Y:S02]  /*8900*/  SHFL.BFLY P6, R14, R13, R12, R11 ;  /* 0x0c00000c0d0e7389 */ /* 0x0004e400000c000b */
[----:B0123-5:R-:W-:Y:S05]  /*8910*/  ENDCOLLECTIVE ;  /* 0x000000000000791b */ /* 0x02ffea0003800000 */
.L_x_3068:
[----:B------:R-:W-:Y:S02]  /*8920*/  IMAD.MOV.U32 R12, RZ, RZ, 0x8 ;  /* 0x00000008ff0c7424 */ /* 0x000fe400078e00ff */
[----:B------:R-:W-:-:S05]  /*8930*/  FADD.FTZ R0, R13, R14 ;  /* 0x0000000e0d007221 */ /* 0x000fca0000010000 */
[----:B------:R-:W-:-:S07]  /*8940*/  MOV R13, R0 ;  /* 0x00000000000d7202 */ /* 0x000fce0000000f00 */
[----:B------:R-:W-:Y:S05]  /*8950*/  WARPSYNC.COLLECTIVE R15, `(.L_x_3069) ;  /* 0x000000000f087348 */ /* 0x000fea0003c00000 */
[----:B------:R0:W1:Y:S02]  /*8960*/  SHFL.BFLY P6, R14, R13, R12, R11 ;  /* 0x0c00000c0d0e7389 */ /* 0x00006400000c000b */
[----:B01----:R-:W-:Y:S05]  /*8970*/  ENDCOLLECTIVE ;  /* 0x000000000000791b */ /* 0x003fea0003800000 */
.L_x_3069:
[----:B------:R-:W-:Y:S02]  /*8980*/  HFMA2 R12, -RZ, RZ, 0, 2.384185791015625e-07 ;  /* 0x00000004ff0c7431 */ /* 0x000fe400000001ff */
[----:B------:R-:W-:-:S05]  /*8990*/  FADD.FTZ R3, R0, R14 ;  /* 0x0000000e00037221 */ /* 0x000fca0000010000 */
[----:B------:R-:W-:-:S07]  /*89a0*/  MOV R13, R3 ;  /* 0x00000003000d7202 */ /* 0x000fce0000000f00 */
[----:B------:R-:W-:Y:S05]  /*89b0*/  WARPSYNC.COLLECTIVE R15, `(.L_x_3070) ;  /* 0x000000000f087348 */ /* 0x000fea0003c00000 */
[----:B------:R0:W1:Y:S02]  /*89c0*/  SHFL.BFLY P6, R14, R13, R12, R11 ;  /* 0x0c00000c0d0e7389 */ /* 0x00006400000c000b */
[----:B01----:R-:W-:Y:S05]  /*89d0*/  ENDCOLLECTIVE ;  /* 0x000000000000791b */ /* 0x003fea0003800000 */
.L_x_3070:
[----:B------:R-:W-:Y:S01]  /*89e0*/  MOV R12, 0x2 ;  /* 0x00000002000c7802 */ /* 0x000fe20000000f00 */
[----:B------:R-:W-:-:S04]  /*89f0*/  FADD.FTZ R4, R3, R14 ;  /* 0x0000000e03047221 */ /* 0x000fc80000010000 */
[----:B------:R-:W-:-:S07]  /*8a00*/  IMAD.MOV.U32 R13, RZ, RZ, R4 ;  /* 0x000000ffff0d7224 */ /* 0x000fce00078e0004 */
[----:B------:R-:W-:Y:S05]  /*8a10*/  WARPSYNC.COLLECTIVE R15, `(.L_x_3071) ;  /* 0x000000000f087348 */ /* 0x000fea0003c00000 */
[----:B------:R0:W1:Y:S02]  /*8a20*/  SHFL.BFLY P6, R14, R13, R12, R11 ;  /* 0x0c00000c0d0e7389 */ /* 0x00006400000c000b */
[----:B01----:R-:W-:Y:S05]  /*8a30*/  ENDCOLLECTIVE ;  /* 0x000000000000791b */ /* 0x003fea0003800000 */
.L_x_3071:
[----:B------:R-:W-:Y:S02]  /*8a40*/  IMAD.MOV.U32 R12, RZ, RZ, 0x1 ;  /* 0x00000001ff0c7424 */ /* 0x000fe400078e00ff */
[----:B------:R-:W-:-:S05]  /*8a50*/  FADD.FTZ R5, R4, R14 ;  /* 0x0000000e04057221 */ /* 0x000fca0000010000 */
[----:B------:R-:W-:-:S07]  /*8a60*/  MOV R13, R5 ;  /* 0x00000005000d7202 */ /* 0x000fce0000000f00 */
[----:B------:R-:W-:Y:S05]  /*8a70*/  WARPSYNC.COLLECTIVE R15, `(.L_x_3072) ;  /* 0x000000000f087348 */ /* 0x000fea0003c00000 */
[----:B------:R0:W1:Y:S02]  /*8a80*/  SHFL.BFLY P6, R14, R13, R12, R11 ;  /* 0x0c00000c0d0e7389 */ /* 0x00006400000c000b */
[----:B01----:R-:W-:Y:S05]  /*8a90*/  ENDCOLLECTIVE ;  /* 0x000000000000791b */ /* 0x003fea0003800000 */
.L_x_3072:
[----:B------:R-:W-:Y:S05]  /*8aa0*/  BRA `(.L_x_3073) ;  /* 0xffffff90002c7947 */ /* 0x000fea000383ffff */
.L_x_3001:
[----:B------:R-:W-:Y:S01]  /*8ab0*/  BSSY B1, `(.L_x_3074) ;  /* 0x0000007000017945 */ /* 0x000fe20003800000 */
[----:B------:R-:W-:Y:S01]  /*8ac0*/  MOV R12, 0x1 ;  /* 0x00000001000c7802 */ /* 0x000fe20000000f00 */
[----:B------:R-:W-:Y:S01]  /*8ad0*/  IMAD.MOV.U32 R15, RZ, RZ, -0x1 ;  /* 0xffffffffff0f7424 */ /* 0x000fe200078e00ff */
[----:B------:R-:W-:-:S07]  /*8ae0*/  MOV R11, 0x1f ;  /* 0x0000001f000b7802 */ /* 0x000fce0000000f00 */
[----:B-----5:R-:W-:Y:S05]  /*8af0*/  WARPSYNC.COLLECTIVE R15, `(.L_x_3075) ;  /* 0x000000000f087348 */ /* 0x020fea0003c00000 */
[----:B------:R0:W1:Y:S02]  /*8b00*/  SHFL.BFLY P6, R14, R13, R12, R11 ;  /* 0x0c00000c0d0e7389 */ /* 0x00006400000c000b */
[----:B01---5:R-:W-:Y:S05]  /*8b10*/  ENDCOLLECTIVE ;  /* 0x000000000000791b */ /* 0x023fea0003800000 */
.L_x_3075:
[----:B------:R-:W-:Y:S05]  /*8b20*/  BSYNC B1 ;  /* 0x0000000000017941 */ /* 0x000fea0003800000 */
.L_x_3074:
[----:B------:R-:W-:Y:S05]  /*8b30*/  BRA `(.L_x_3076) ;  /* 0xffffffa800047947 */ /* 0x000fea000383ffff */
.L_x_3005:
[----:B------:R-:W-:Y:S01]  /*8b40*/  HFMA2 R12, -RZ, RZ, 0, 9.5367431640625e-07 ;  /* 0x00000010ff0c7431 */ /* 0x000fe200000001ff */
[----:B------:R-:W-:Y:S01]  /*8b50*/  BSSY B0, `(.L_x_3077) ;  /* 0x0000007000007945 */ /* 0x000fe20003800000 */
[----:B0-----:R-:W-:Y:S01]  /*8b60*/  MOV R13, R85 ;  /* 0x00000055000d7202 */ /* 0x001fe20000000f00 */
[----:B------:R-:W-:Y:S01]  /*8b70*/  IMAD.MOV.U32 R11, RZ, RZ, 0x1f ;  /* 0x0000001fff0b7424 */ /* 0x000fe200078e00ff */
[----:B------:R-:W-:-:S07]  /*8b80*/  MOV R15, 0xffffffff ;  /* 0xffffffff000f7802 */ /* 0x000fce0000000f00 */
[----:B--2345:R-:W-:Y:S05]  /*8b90*/  WARPSYNC.COLLECTIVE R15, `(.L_x_3078) ;  /* 0x000000000f087348 */ /* 0x03cfea0003c00000 */
[----:B------:R0:W1:Y:S02]  /*8ba0*/  SHFL.BFLY P6, R14, R13, R12, R11 ;  /* 0x0c00000c0d0e7389 */ /* 0x00006400000c000b */
[----:B012345:R-:W-:Y:S05]  /*8bb0*/  ENDCOLLECTIVE ;  /* 0x000000000000791b */ /* 0x03ffea0003800000 */
.L_x_3078:
[----:B------:R-:W-:Y:S05]  /*8bc0*/  BSYNC B0 ;  /* 0x0000000000007941 */ /* 0x000fea0003800000 */
.L_x_3077:
[----:B------:R-:W-:Y:S01]  /*8bd0*/  HFMA2 R12, -RZ, RZ, 0, 4.76837158203125e-07 ;  /* 0x00000008ff0c7431 */ /* 0x000fe200000001ff */
[----:B------:R-:W-:Y:S01]  /*8be0*/  FMNMX.FTZ R13, R14, R85, !PT ;  /* 0x000000550e0d7209 */ /* 0x000fe20007810000 */
[----:B------:R-:W-:Y:S01]  /*8bf0*/  IMAD.MOV.U32 R11, RZ, RZ, 0x1f ;  /* 0x0000001fff0b7424 */ /* 0x000fe200078e00ff */
[----:B------:R-:W-:-:S07]  /*8c00*/  MOV R15, 0xffffffff ;  /* 0xffffffff000f7802 */ /* 0x000fce0000000f00 */
[----:B------:R-:W-:Y:S05]  /*8c10*/  WARPSYNC.COLLECTIVE R15, `(.L_x_3079) ;  /* 0x000000000f087348 */ /* 0x000fea0003c00000 */
[----:B------:R0:W1:Y:S02]  /*8c20*/  SHFL.BFLY P6, R14, R13, R12, R11 ;  /* 0x0c00000c0d0e7389 */ /* 0x00006400000c000b */
[----:B01----:R-:W-:Y:S05]  /*8c30*/  ENDCOLLECTIVE ;  /* 0x000000000000791b */ /* 0x003fea0003800000 */
.L_x_3079:
[----:B------:R-:W-:Y:S01]  /*8c40*/  IMAD.MOV.U32 R12, RZ, RZ, 0x4 ;  /* 0x00000004ff0c7424 */ /* 0x000fe200078e00ff */
[----:B------:R-:W-:-:S04]  /*8c50*/  FMNMX.FTZ R2, R13, R14, !PT ;  /* 0x0000000e0d027209 */ /* 0x000fc80007810000 */
[----:B------:R-:W-:-:S07]  /*8c60*/  MOV R13, R2 ;  /* 0x00000002000d7202 */ /* 0x000fce0000000f00 */
[----:B------:R-:W-:Y:S05]  /*8c70*/  WARPSYNC.COLLECTIVE R15, `(.L_x_3080) ;  /* 0x000000000f087348 */ /* 0x000fea0003c00000 */
[----:B------:R0:W1:Y:S02]  /*8c80*/  SHFL.BFLY P6, R14, R13, R12, R11 ;  /* 0x0c00000c0d0e7389 */ /* 0x00006400000c000b */
[----:B01----:R-:W-:Y:S05]  /*8c90*/  ENDCOLLECTIVE ;  /* 0x000000000000791b */ /* 0x003fea0003800000 */
.L_x_3080:
[----:B------:R-:W-:Y:S01]  /*8ca0*/  HFMA2 R12, -RZ, RZ, 0, 1.1920928955078125e-07 ;  /* 0x00000002ff0c7431 */ /* 0x000fe200000001ff */
[----:B------:R-:W-:-:S04]  /*8cb0*/  FMNMX.FTZ R4, R2, R14, !PT ;  /* 0x0000000e02047209 */ /* 0x000fc80007810000 */
[----:B------:R-:W-:-:S07]  /*8cc0*/  MOV R13, R4 ;  /* 0x00000004000d7202 */ /* 0x000fce0000000f00 */
[----:B------:R-:W-:Y:S05]  /*8cd0*/  WARPSYNC.COLLECTIVE R15, `(.L_x_3081) ;  /* 0x000000000f087348 */ /* 0x000fea0003c00000 */
[----:B------:R0:W1:Y:S02]  /*8ce0*/  SHFL.BFLY P6, R14, R13, R12, R11 ;  /* 0x0c00000c0d0e7389 */ /* 0x00006400000c000b */
[----:B01----:R-:W-:Y:S05]  /*8cf0*/  ENDCOLLECTIVE ;  /* 0x000000000000791b */ /* 0x003fea0003800000 */
.L_x_3081:
[----:B------:R-:W-:Y:S05]  /*8d00*/  BRA `(.L_x_3082) ;  /* 0xffffffa800607947 */ /* 0x000fea000383ffff */
.L_x_3083:
        /* <DEDUP_REMOVED lines=15> */
.L_x_4069:


//--------------------- .text._ZN4mmha33masked_multihead_attention_kernelItLi80ELi128ELi4ELi16ELi64ELb0ELb0EEEv26Multihead_attention_paramsIT_XT5_EE --------------------------
	.section	.text._ZN4mmha33masked_multihead_attention_kernelItLi80ELi128ELi4ELi16ELi64ELb0ELb0EEEv26Multihead_attention_paramsIT_XT5_EE,"ax",@progbits
	.align	128
        .global         _ZN4mmha33masked_multihead_attention_kernelItLi80ELi128ELi4ELi16ELi64ELb0ELb0EEEv26Multihead_attention_paramsIT_XT5_EE
        .type           _ZN4mmha33masked_multihead_attention_kernelItLi80ELi128ELi4ELi16ELi64ELb0ELb0EEEv26Multihead_attention_paramsIT_XT5_EE,@function
        .size           _ZN4mmha33masked_multihead_attention_kernelItLi80ELi128ELi4ELi16ELi64ELb0ELb0EEEv26Multihead_attention_paramsIT_XT5_EE,(.L_x_4070 - _ZN4mmha33masked_multihead_attention_kernelItLi80ELi128ELi4ELi16ELi64ELb0ELb0EEEv26Multihead_attention_paramsIT_XT5_EE)
        .other          _ZN4mmha33masked_multihead_attention_kernelItLi80ELi128ELi4ELi16ELi64ELb0ELb0EEEv26Multihead_attention_paramsIT_XT5_EE,@"STO_CUDA_ENTRY STV_DEFAULT"
_ZN4mmha33masked_multihead_attention_kernelItLi80ELi128ELi4ELi16ELi64ELb0ELb0EEEv26Multihead_attention_paramsIT_XT5_EE:
.text._ZN4mmha33masked_multihead_attention_kernelItLi80ELi128ELi4ELi16ELi64ELb0ELb0EEEv26Multihead_attention_paramsIT_XT5_EE:
        /* <DEDUP_REMOVED lines=12> */
.L_x_3084:
[----:B------:R-:W1:Y:S01]  /*00c0*/  LDC.64 R2, c[0x0][0x4a0] ;  /* 0x00012800ff027b82 */ /* 0x000e620000000a00 */
[----:B------:R-:W3:Y:S07]  /*00d0*/  LDCU UR4, c[0x0][0x3f4] ;  /* 0x00007e80ff0477ac */ /* 0x000eee0008000800 */
[----:B------:R-:W4:Y:S01]  /*00e0*/  LDC R11, c[0x0][0x3f0] ;  /* 0x0000fc00ff0b7b82 */ /* 0x000f220000000800 */
[----:B-1----:R-:W-:-:S04]  /*00f0*/  ISETP.NE.U32.AND P0, PT, R2, RZ, PT ;  /* 0x000000ff0200720c */ /* 0x002fc80003f05070 */
[----:B------:R-:W-:Y:S02]  /*0100*/  ISETP.NE.AND.EX P0, PT, R3, RZ, PT, P0 ;  /* 0x000000ff0300720c */ /* 0x000fe40003f05300 */
[----:B----4-:R-:W-:-:S04]  /*0110*/  IABS R9, R11 ;  /* 0x0000000b00097213 */ /* 0x010fc80000000000 */
[----:B------:R-:W1:Y:S07]  /*0120*/  I2F.RP R6, R9 ;  /* 0x0000000900067306 */ /* 0x000e6e0000209400 */
[----:B------:R-:W2:Y:S08]  /*0130*/  @P0 LDC.64 R2, c[0x0][0x4a0] ;  /* 0x00012800ff020b82 */ /* 0x000eb00000000a00 */
[----:B------:R-:W4:Y:S01]  /*0140*/  @P0 LDC R12, c[0x0][0x430] ;  /* 0x00010c00ff0c0b82 */ /* 0x000f220000000800 */
[----:B-1----:R-:W1:Y:S01]  /*0150*/  MUFU.RCP R6, R6 ;  /* 0x0000000600067308 */ /* 0x002e620000001000 */
[----:B--2---:R-:W-:-:S06]  /*0160*/  @P0 IMAD.WIDE.U32 R2, R0, 0x4, R2 ;  /* 0x0000000400020825 */ /* 0x004fcc00078e0002 */
[----:B------:R2:W4:Y:S01]  /*0170*/  @P0 LDG.E R3, desc[UR36][R2.64] ;  /* 0x0000002402030981 */ /* 0x000522000c1e1900 */
[----:B-1----:R-:W-:Y:S02]  /*0180*/  IADD3 R7, PT, PT, R6, 0xffffffe, RZ ;  /* 0x0ffffffe06077810 */ /* 0x002fe40007ffe0ff */
[----:B------:R-:W-:Y:S02]  /*0190*/  IABS R6, R0 ;  /* 0x0000000000067213 */ /* 0x000fe40000000000 */
[----:B------:R-:W1:Y:S02]  /*01a0*/  F2I.FTZ.U32.TRUNC.NTZ R5, R7 ;  /* 0x0000000700057305 */ /* 0x000e64000021f000 */
[----:B-1----:R-:W-:-:S04]  /*01b0*/  IMAD.MOV R4, RZ, RZ, -R5 ;  /* 0x000000ffff047224 */ /* 0x002fc800078e0a05 */
[----:B------:R-:W-:Y:S02]  /*01c0*/  IMAD R13, R4, R9, RZ ;  /* 0x00000009040d7224 */ /* 0x000fe400078e02ff */
[----:B------:R-:W-:-:S05]  /*01d0*/  HFMA2 R4, -RZ, RZ, 0, 0 ;  /* 0x00000000ff047431 */ /* 0x000fca00000001ff */
[----:B------:R-:W-:Y:S02]  /*01e0*/  IMAD.HI.U32 R8, R5, R13, R4 ;  /* 0x0000000d05087227 */ /* 0x000fe400078e0004 */
[----:B------:R-:W1:Y:S04]  /*01f0*/  LDC.64 R4, c[0x0][0x460] ;  /* 0x00011800ff047b82 */ /* 0x000e680000000a00 */
[----:B------:R-:W-:-:S04]  /*0200*/  IMAD.HI.U32 R24, R8, R6, RZ ;  /* 0x0000000608187227 */ /* 0x000fc800078e00ff */
[----:B--2---:R-:W-:-:S04]  /*0210*/  IMAD.MOV R2, RZ, RZ, -R24 ;  /* 0x000000ffff027224 */ /* 0x004fc800078e0a18 */
[----:B------:R-:W-:-:S05]  /*0220*/  IMAD R2, R9, R2, R6 ;  /* 0x0000000209027224 */ /* 0x000fca00078e0206 */
[----:B------:R-:W-:Y:S02]  /*0230*/  ISETP.GT.U32.AND P3, PT, R9, R2, PT ;  /* 0x000000020900720c */ /* 0x000fe40003f64070 */
[----:B-1----:R-:W-:Y:S01]  /*0240*/  ISETP.NE.U32.AND P1, PT, R4, RZ, PT ;  /* 0x000000ff0400720c */ /* 0x002fe20003f25070 */
[----:B---3--:R-:W-:-:S03]  /*0250*/  IMAD.U32 R8, RZ, RZ, UR4 ;  /* 0x00000004ff087e24 */ /* 0x008fc6000f8e00ff */
[----:B------:R-:W-:-:S07]  /*0260*/  ISETP.NE.AND.EX P1, PT, R5, RZ, PT, P1 ;  /* 0x000000ff0500720c */ /* 0x000fce0003f25310 */
[-C--:B------:R-:W-:Y:S02]  /*0270*/  @!P3 IADD3 R2, PT, PT, R2, -R9.reuse, RZ ;  /* 0x800000090202b210 */ /* 0x080fe40007ffe0ff */
[----:B------:R-:W-:Y:S02]  /*0280*/  @!P3 IADD3 R24, PT, PT, R24, 0x1, RZ ;  /* 0x000000011818b810 */ /* 0x000fe40007ffe0ff */
[----:B------:R-:W-:Y:S02]  /*0290*/  ISETP.GE.U32.AND P2, PT, R2, R9, PT ;  /* 0x000000090200720c */ /* 0x000fe40003f46070 */
[----:B------:R-:W-:Y:S02]  /*02a0*/  LOP3.LUT R2, R0, R11, RZ, 0x3c, !PT ;  /* 0x0000000b00027212 */ /* 0x000fe400078e3cff */
[----:B------:R-:W-:Y:S02]  /*02b0*/  ISETP.NE.AND P3, PT, R11, RZ, PT ;  /* 0x000000ff0b00720c */ /* 0x000fe40003f65270 */
[----:B------:R-:W-:Y:S01]  /*02c0*/  ISETP.GE.AND P4, PT, R2, RZ, PT ;  /* 0x000000ff0200720c */ /* 0x000fe20003f86270 */
[----:B------:R-:W1:Y:S01]  /*02d0*/  @P1 LDC.64 R6, c[0x0][0x460] ;  /* 0x00011800ff061b82 */ /* 0x000e620000000a00 */
[----:B------:R-:W-:-:S05]  /*02e0*/  MOV R2, RZ ;  /* 0x000000ff00027202 */ /* 0x000fca0000000f00 */
[----:B------:R-:W-:-:S06]  /*02f0*/  @P2 VIADD R24, R24, 0x1 ;  /* 0x0000000118182836 */ /* 0x000fcc0000000000 */
[----:B------:R-:W-:Y:S02]  /*0300*/  @!P4 IADD3 R24, PT, PT, -R24, RZ, RZ ;  /* 0x000000ff1818c210 */ /* 0x000fe40007ffe1ff */
[----:B------:R-:W-:Y:S02]  /*0310*/  @!P3 LOP3.LUT R24, RZ, R11, RZ, 0x33, !PT ;  /* 0x0000000bff18b212 */ /* 0x000fe400078e33ff */
[----:B------:R-:W-:-:S04]  /*0320*/  IABS R11, R8 ;  /* 0x00000008000b7213 */ /* 0x000fc80000000000 */
[----:B------:R-:W2:Y:S01]  /*0330*/  I2F.RP R10, R11 ;  /* 0x0000000b000a7306 */ /* 0x000ea20000209400 */
[----:B------:R-:W3:Y:S01]  /*0340*/  @!P0 LDC R16, c[0x0][0x40c] ;  /* 0x00010300ff108b82 */ /* 0x000ee20000000800 */
[----:B-1----:R-:W-:-:S05]  /*0350*/  @P1 IMAD.WIDE R6, R24, 0x4, R6 ;  /* 0x0000000418061825 */ /* 0x002fca00078e0206 */
[----:B------:R1:W5:Y:S01]  /*0360*/  @P1 LDG.E R2, desc[UR36][R6.64] ;  /* 0x0000002406021981 */ /* 0x000362000c1e1900 */
[----:B------:R-:W-:Y:S02]  /*0370*/  UISETP.NE.AND UP0, UPT, UR4, URZ, UPT ;  /* 0x000000ff0400728c */ /* 0x000fe4000bf05270 */
[----:B------:R-:W-:Y:S01]  /*0380*/  IMAD R23, R0, UR4, RZ ;  /* 0x0000000400177c24 */ /* 0x000fe2000f8e02ff */
[----:B------:R-:W-:Y:S01]  /*0390*/  BSSY.RECONVERGENT B0, `(.L_x_3085) ;  /* 0x000003d000007945 */ /* 0x000fe20003800200 */
[----:B------:R-:W0:Y:S01]  /*03a0*/  S2R R17, SR_CTAID.X ;  /* 0x0000000000117919 */ /* 0x000e220000002500 */
[----:B------:R-:W-:Y:S01]  /*03b0*/  CS2R R30, SRZ ;  /* 0x00000000001e7805 */ /* 0x000fe2000001ff00 */
[----:B--2---:R-:W2:Y:S01]  /*03c0*/  MUFU.RCP R10, R10 ;  /* 0x0000000a000a7308 */ /* 0x004ea20000001000 */
[----:B------:R-:W3:Y:S01]  /*03d0*/  S2R R27, SR_TID.X ;  /* 0x00000000001b7919 */ /* 0x000ee20000002100 */
[----:B-1----:R-:W1:Y:S01]  /*03e0*/  LDC R7, c[0x0][0x3e8] ;  /* 0x0000fa00ff077b82 */ /* 0x002e620000000800 */
[----:B--2---:R-:W-:-:S05]  /*03f0*/  IADD3 R8, PT, PT, R10, 0xffffffe, RZ ;  /* 0x0ffffffe0a087810 */ /* 0x004fca0007ffe0ff */
[----:B------:R2:W0:Y:S02]  /*0400*/  F2I.FTZ.U32.TRUNC.NTZ R9, R8 ;  /* 0x0000000800097305 */ /* 0x000424000021f000 */
[----:B--2---:R-:W-:Y:S02]  /*0410*/  HFMA2 R8, -RZ, RZ, 0, 0 ;  /* 0x00000000ff087431 */ /* 0x004fe400000001ff */
[----:B---3--:R-:W-:Y:S01]  /*0420*/  IMAD.SHL.U32 R26, R27, 0x4, RZ ;  /* 0x000000041b1a7824 */ /* 0x008fe200078e00ff */
[----:B0-----:R-:W-:Y:S01]  /*0430*/  IADD3 R6, PT, PT, RZ, -R9, RZ ;  /* 0x80000009ff067210 */ /* 0x001fe20007ffe0ff */
[----:B----4-:R-:W-:-:S04]  /*0440*/  @P0 IMAD.IADD R16, R3, 0x1, R12 ;  /* 0x0000000103100824 */ /* 0x010fc800078e020c */
[----:B------:R-:W-:Y:S01]  /*0450*/  IMAD R3, R6, R11, RZ ;  /* 0x0000000b06037224 */ /* 0x000fe200078e02ff */
[----:B------:R-:W-:-:S03]  /*0460*/  IABS R6, R16 ;  /* 0x0000001000067213 */ /* 0x000fc60000000000 */
[----:B------:R-:W-:Y:S01]  /*0470*/  IMAD.HI.U32 R9, R9, R3, R8 ;  /* 0x0000000309097227 */ /* 0x000fe200078e0008 */
[C---:B------:R-:W-:Y:S02]  /*0480*/  ISETP.GE.AND P2, PT, R16.reuse, RZ, PT ;  /* 0x000000ff1000720c */ /* 0x040fe40003f46270 */
[----:B------:R-:W-:-:S03]  /*0490*/  IADD3 R37, PT, PT, R16, 0x1, RZ ;  /* 0x0000000110257810 */ /* 0x000fc60007ffe0ff */
[----:B------:R-:W-:Y:S01]  /*04a0*/  IMAD.HI.U32 R9, R9, R6, RZ ;  /* 0x0000000609097227 */ /* 0x000fe200078e00ff */
[----:B------:R-:W-:-:S04]  /*04b0*/  VIADDMNMX R37, R37, -UR4, RZ, !PT ;  /* 0x8000000425257c46 */ /* 0x000fc8000f8001ff */
[----:B------:R-:W-:-:S03]  /*04c0*/  IADD3 R9, PT, PT, -R9, RZ, RZ ;  /* 0x000000ff09097210 */ /* 0x000fc60007ffe1ff */
[----:B------:R-:W-:Y:S02]  /*04d0*/  VOTEU.ANY UP1, P2 ;  /* 0x0000000000ff7886 */ /* 0x000fe40001020100 */
[----:B------:R-:W-:-:S05]  /*04e0*/  IMAD R9, R11, R9, R6 ;  /* 0x000000090b097224 */ /* 0x000fca00078e0206 */
[----:B------:R-:W-:-:S13]  /*04f0*/  R2UR UR38, R9 ;  /* 0x00000000092672ca */ /* 0x000fda00000e0000 */
[----:B------:R-:W-:-:S13]  /*0500*/  ISETP.GT.U32.AND P0, PT, R11, UR38, PT ;  /* 0x000000260b007c0c */ /* 0x000fda000bf04070 */
[----:B------:R-:W-:-:S04]  /*0510*/  @!P0 IADD3 R3, PT, PT, -R11, UR38, RZ ;  /* 0x000000260b038c10 */ /* 0x000fc8000fffe1ff */
[----:B------:R-:W-:Y:S02]  /*0520*/  @!P0 R2UR UR38, R3 ;  /* 0x00000000032682ca */ /* 0x000fe400000e0000 */
[----:B------:R-:W0:Y:S01]  /*0530*/  LDC R3, c[0x0][0x3f8] ;  /* 0x0000fe00ff037b82 */ /* 0x000e220000000800 */
[----:B-1----:R-:W-:-:S10]  /*0540*/  ISETP.NE.AND P0, PT, R7, RZ, PT ;  /* 0x000000ff0700720c */ /* 0x002fd40003f05270 */
[----:B------:R-:W-:-:S03]  /*0550*/  ISETP.GT.U32.AND P1, PT, R11, UR38, PT ;  /* 0x000000260b007c0c */ /* 0x000fc6000bf24070 */
[----:B------:R-:W-:-:S10]  /*0560*/  @P0 IMAD R6, R0, R7, RZ ;  /* 0x0000000700060224 */ /* 0x000fd400078e02ff */
[----:B------:R-:W-:Y:S01]  /*0570*/  @!P1 IADD3 R11, PT, PT, -R11, UR38, RZ ;  /* 0x000000260b0b9c10 */ /* 0x000fe2000fffe1ff */
[----:B0-----:R-:W-:-:S03]  /*0580*/  IMAD R18, R0, R3, R17 ;  /* 0x0000000300127224 */ /* 0x001fc600078e0211 */
[----:B------:R-:W-:Y:S01]  /*0590*/  @!P1 R2UR UR38, R11 ;  /* 0x000000000b2692ca */ /* 0x000fe200000e0000 */
[----:B------:R-:W-:Y:S02]  /*05a0*/  @!P0 IMAD R19, R18, 0x50, RZ ;  /* 0x0000005012138824 */ /* 0x000fe400078e02ff */
[----:B------:R-:W-:Y:S01]  /*05b0*/  @P0 IMAD R19, R17, 0x50, R6 ;  /* 0x0000005011130824 */ /* 0x000fe200078e0206 */
[----:B------:R-:W-:-:S04]  /*05c0*/  ISETP.GT.U32.AND P0, PT, R27, 0x13, PT ;  /* 0x000000131b00780c */ /* 0x000fc80003f04070 */
[----:B------:R-:W-:-:S05]  /*05d0*/  IADD3 R33, PT, PT, R26, R19, RZ ;  /* 0x000000131a217210 */ /* 0x000fca0007ffe0ff */
        /* <DEDUP_REMOVED lines=24> */
.L_x_3086:
[----:B------:R-:W-:Y:S05]  /*0760*/  BSYNC.RECONVERGENT B0 ;  /* 0x0000000000007941 */ /* 0x000fea0003800200 */
.L_x_3085:
        /* <DEDUP_REMOVED lines=23> */
.L_x_3087:
[----:B------:R-:W-:Y:S01]  /*08e0*/  BSSY.RECONVERGENT B0, `(.L_x_3088) ;  /* 0x0000006000007945 */ /* 0x000fe20003800200 */
[----:B------:R-:W-:-:S03]  /*08f0*/  CS2R R28, SRZ ;  /* 0x00000000001c7805 */ /* 0x000fc6000001ff00 */
[----:B------:R-:W-:Y:S05]  /*0900*/  @P0 BRA `(.L_x_3089) ;  /* 0x00000000000c0947 */ /* 0x000fea0003800000 */
[----:B------:R-:W1:Y:S02]  /*0910*/  LDC.64 R28, c[0x0][0x398] ;  /* 0x0000e600ff1c7b82 */ /* 0x000e640000000a00 */
[----:B-1----:R-:W-:-:S06]  /*0920*/  IMAD.WIDE R28, R33, 0x2, R28 ;  /* 0x00000002211c7825 */ /* 0x002fcc00078e021c */
[----:B------:R-:W5:Y:S02]  /*0930*/  LDG.E.64 R28, desc[UR36][R28.64] ;  /* 0x000000241c1c7981 */ /* 0x000f64000c1e1b00 */
.L_x_3089:
[----:B------:R-:W-:Y:S05]  /*0940*/  BSYNC.RECONVERGENT B0 ;  /* 0x0000000000007941 */ /* 0x000fea0003800200 */
.L_x_3088:
[----:B------:R-:W1:Y:S01]  /*0950*/  LDCU.64 UR6, c[0x0][0x3a0] ;  /* 0x00007400ff0677ac */ /* 0x000e620008000a00 */
[----:B0-----:R-:W0:Y:S01]  /*0960*/  LDC.64 R6, c[0x0][0x418] ;  /* 0x00010600ff067b82 */ /* 0x001e220000000a00 */
[----:B------:R-:W-:Y:S02]  /*0970*/  ISETP.EQ.U32.AND P3, PT, R4, RZ, PT ;  /* 0x000000ff0400720c */ /* 0x000fe40003f62070 */
[----:B------:R-:W-:Y:S01]  /*0980*/  CS2R R14, SRZ ;  /* 0x00000000000e7805 */ /* 0x000fe2000001ff00 */
[----:B------:R-:W2:Y:S01]  /*0990*/  LDCU.64 UR4, c[0x0][0x390] ;  /* 0x00007200ff0477ac */ /* 0x000ea20008000a00 */
[----:B------:R-:W-:-:S04]  /*09a0*/  ISETP.GT.U32.AND P1, PT, R27, 0x1f, PT ;  /* 0x0000001f1b00780c */ /* 0x000fc80003f24070 */
[----:B------:R-:W-:Y:S02]  /*09b0*/  ISETP.EQ.OR.EX P1, PT, R5, RZ, P1, P3 ;  /* 0x000000ff0500720c */ /* 0x000fe40000f22730 */
[----:B-1----:R-:W-:-:S04]  /*09c0*/  ISETP.NE.U32.AND P2, PT, RZ, UR6, PT ;  /* 0x00000006ff007c0c */ /* 0x002fc8000bf45070 */
[----:B------:R-:W-:-:S07]  /*09d0*/  ISETP.NE.AND.EX P2, PT, RZ, UR7, PT, P2 ;  /* 0x00000007ff007c0c */ /* 0x000fce000bf45320 */
[----:B------:R-:W1:Y:S01]  /*09e0*/  @!P1 LDC.64 R8, c[0x0][0x450] ;  /* 0x00011400ff089b82 */ /* 0x000e620000000a00 */
[----:B--2---:R-:W-:Y:S01]  /*09f0*/  ISETP.NE.U32.AND P0, PT, RZ, UR4, PT ;  /* 0x00000004ff007c0c */ /* 0x004fe2000bf05070 */
[----:B-----5:R-:W-:Y:S01]  /*0a00*/  @!P1 IMAD R12, R2, R3, RZ ;  /* 0x00000003020c9224 */ /* 0x020fe200078e02ff */
[C---:B------:R-:W-:Y:S01]  /*0a10*/  ISETP.GT.U32.OR P2, PT, R27.reuse, 0x13, !P2 ;  /* 0x000000131b00780c */ /* 0x040fe20005744470 */
[----:B------:R-:W-:Y:S01]  /*0a20*/  IMAD.MOV.U32 R25, RZ, RZ, RZ ;  /* 0x000000ffff197224 */ /* 0x000fe200078e00ff */
[----:B------:R-:W-:Y:S01]  /*0a30*/  ISETP.NE.AND.EX P0, PT, RZ, UR5, PT, P0 ;  /* 0x00000005ff007c0c */ /* 0x000fe2000bf05300 */
[----:B------:R-:W-:Y:S01]  /*0a40*/  @!P1 IMAD R3, R12, 0x50, R13 ;  /* 0x000000500c039824 */ /* 0x000fe200078e020d */
[----:B0-----:R-:W-:Y:S01]  /*0a50*/  ISETP.NE.U32.AND P3, PT, R6, RZ, PT ;  /* 0x000000ff0600720c */ /* 0x001fe20003f65070 */
[----:B------:R-:W0:Y:S01]  /*0a60*/  LDCU.U8 UR4, c[0x0][0x404] ;  /* 0x00008080ff0477ac */ /* 0x000e220008000000 */
[----:B------:R-:W-:Y:S02]  /*0a70*/  ISETP.GT.U32.OR P0, PT, R27, 0x13, !P0 ;  /* 0x000000131b00780c */ /* 0x000fe40004704470 */
[----:B------:R-:W-:-:S05]  /*0a80*/  ISETP.NE.AND.EX P3, PT, R7, RZ, PT, P3 ;  /* 0x000000ff0700720c */ /* 0x000fca0003f65330 */
[----:B------:R-:W2:Y:S08]  /*0a90*/  @!P2 LDC.64 R6, c[0x0][0x3a0] ;  /* 0x0000e800ff06ab82 */ /* 0x000eb00000000a00 */
[----:B------:R-:W3:Y:S01]  /*0aa0*/  @!P0 LDC.64 R4, c[0x0][0x390] ;  /* 0x0000e400ff048b82 */ /* 0x000ee20000000a00 */
[----:B-1----:R-:W-:-:S06]  /*0ab0*/  @!P1 IMAD.WIDE R8, R3, 0x2, R8 ;  /* 0x0000000203089825 */ /* 0x002fcc00078e0208 */
[----:B------:R-:W4:Y:S01]  /*0ac0*/  @!P1 LDG.E.64 R8, desc[UR36][R8.64] ;  /* 0x0000002408089981 */ /* 0x000f22000c1e1b00 */
[----:B------:R-:W1:Y:S01]  /*0ad0*/  @P3 LDC.64 R10, c[0x0][0x418] ;  /* 0x00010600ff0a3b82 */ /* 0x000e620000000a00 */
[----:B--2---:R-:W-:-:S07]  /*0ae0*/  @!P2 IMAD.WIDE.U32 R6, R13, 0x2, R6 ;  /* 0x000000020d06a825 */ /* 0x004fce00078e0006 */
[----:B------:R-:W2:Y:S01]  /*0af0*/  LDC R3, c[0x0][0x400] ;  /* 0x00010000ff037b82 */ /* 0x000ea20000000800 */
[----:B------:R-:W4:Y:S01]  /*0b00*/  @!P2 LDG.E.64 R14, desc[UR36][R6.64] ;  /* 0x00000024060ea981 */ /* 0x000f22000c1e1b00 */
[----:B---3--:R-:W-:Y:S01]  /*0b10*/  @!P0 IMAD.WIDE.U32 R4, R13, 0x2, R4 ;  /* 0x000000020d048825 */ /* 0x008fe200078e0004 */
[----:B------:R-:W-:-:S06]  /*0b20*/  CS2R R12, SRZ ;  /* 0x00000000000c7805 */ /* 0x000fcc000001ff00 */
[----:B------:R-:W3:Y:S01]  /*0b30*/  @!P0 LDG.E.64 R12, desc[UR36][R4.64] ;  /* 0x00000024040c8981 */ /* 0x000ee2000c1e1b00 */
[----:B-1----:R-:W-:-:S05]  /*0b40*/  @P3 IMAD.WIDE.U32 R10, R0, 0x4, R10 ;  /* 0x00000004000a3825 */ /* 0x002fca00078e000a */
[----:B------:R1:W5:Y:S01]  /*0b50*/  @P3 LDG.E R25, desc[UR36][R10.64] ;  /* 0x000000240a193981 */ /* 0x000362000c1e1900 */
[----:B0-----:R-:W-:-:S04]  /*0b60*/  ISETP.NE.AND P0, PT, RZ, UR4, PT ;  /* 0x00000004ff007c0c */ /* 0x001fc8000bf05270 */
[----:B--2---:R-:W-:Y:S01]  /*0b70*/  ISETP.LT.OR P0, PT, R3, 0x1, P0 ;  /* 0x000000010300780c */ /* 0x004fe20000701670 */
[----:B------:R-:W-:Y:S01]  /*0b80*/  BSSY.RECONVERGENT B6, `(.L_x_3090) ;  /* 0x00000dc000067945 */ /* 0x000fe20003800200 */
[----:B----4-:R-:W-:Y:S02]  /*0b90*/  HFMA2 R29, R29, 1, 1, R15 ;  /* 0x3c003c001d1d7831 */ /* 0x010fe4000000000f */
[----:B------:R-:W-:-:S04]  /*0ba0*/  HADD2 R28, R28, R14 ;  /* 0x0000000e1c1c7230 */ /* 0x000fc80000000000 */
[----:B------:R-:W-:Y:S02]  /*0bb0*/  @!P1 HMUL2 R28, R28, R8 ;  /* 0x000000081c1c9232 */ /* 0x000fe40000000000 */
[----:B------:R-:W-:Y:S02]  /*0bc0*/  @!P1 HFMA2 R29, R29, R9, -RZ ;  /* 0x000000091d1d9231 */ /* 0x000fe400001000ff */
[----:B---3--:R-:W-:Y:S02]  /*0bd0*/  HFMA2 R31, R31, 1, 1, R13 ;  /* 0x3c003c001f1f7831 */ /* 0x008fe4000000000d */
[----:B------:R-:W-:Y:S01]  /*0be0*/  HADD2 R30, R30, R12 ;  /* 0x0000000c1e1e7230 */ /* 0x000fe20000000000 */
[----:B-1----:R-:W-:Y:S06]  /*0bf0*/  @P0 BRA `(.L_x_3091) ;  /* 0x0000000000d40947 */ /* 0x002fec0003800000 */
        /* <DEDUP_REMOVED lines=53> */
.L_x_3091:
        /* <DEDUP_REMOVED lines=41> */
[----:B------:R-:W1:Y:S02]  /*11e0*/  LDCU.64 UR6, c[0x4][0xd0] ;  /* 0x01001a00ff0677ac */ /* 0x000e640008000a00 */
[----:B------:R-:W2:Y:S01]  /*11f0*/  LDC.64 R14, c[0x4][R14] ;  /* 0x010000000e0e7b82 */ /* 0x000ea20000000a00 */
[----:B------:R-:W-:Y:S01]  /*1200*/  MOV R13, RZ ;  /* 0x000000ff000d7202 */ /* 0x000fe20000000f00 */
[----:B------:R-:W3:Y:S01]  /*1210*/  LDCU.64 UR8, c[0x4][0x38] ;  /* 0x01000700ff0877ac */ /* 0x000ee20008000a00 */
[----:B0-----:R-:W-:Y:S01]  /*1220*/  IMAD.U32 R4, RZ, RZ, UR4 ;  /* 0x00000004ff047e24 */ /* 0x001fe2000f8e00ff */
[----:B------:R-:W-:-:S02]  /*1230*/  MOV R5, UR5 ;  /* 0x0000000500057c02 */ /* 0x000fc40008000f00 */
[----:B-1----:R-:W-:Y:S01]  /*1240*/  MOV R6, UR6 ;  /* 0x0000000600067c02 */ /* 0x002fe20008000f00 */
[----:B------:R-:W-:Y:S01]  /*1250*/  IMAD.U32 R7, RZ, RZ, UR7 ;  /* 0x00000007ff077e24 */ /* 0x000fe2000f8e00ff */
[----:B---3--:R-:W-:Y:S02]  /*1260*/  MOV R10, UR8 ;  /* 0x00000008000a7c02 */ /* 0x008fe40008000f00 */
[----:B------:R-:W-:-:S07]  /*1270*/  MOV R11, UR9 ;  /* 0x00000009000b7c02 */ /* 0x000fce0008000f00 */
[----:B------:R-:W-:-:S07]  /*1280*/  LEPC R20, `(.L_x_3093) ;  /* 0x000000001014794e */ /* 0x000fce0000000000 */
[----:B--2--5:R-:W-:Y:S05]  /*1290*/  CALL.ABS.NOINC R14 ;  /* 0x000000000e007343 */ /* 0x024fea0003c00000 */
.L_x_3093:
        /* <DEDUP_REMOVED lines=89> */
.L_x_3097:
[----:B------:R-:W-:Y:S05]  /*1830*/  BSYNC.RECONVERGENT B1 ;  /* 0x0000000000017941 */ /* 0x000fea0003800200 */
.L_x_3096:
        /* <DEDUP_REMOVED lines=8> */
.L_x_3095:
[----:B------:R-:W-:Y:S05]  /*18c0*/  BSYNC.RECONVERGENT B0 ;  /* 0x0000000000007941 */ /* 0x000fea0003800200 */
.L_x_3094:
[----:B------:R-:W-:Y:S01]  /*18d0*/  BAR.SYNC.DEFER_BLOCKING 0x0 ;  /* 0x0000000000007b1d */ /* 0x000fe20000010000 */
[----:B------:R-:W-:-:S05]  /*18e0*/  @!P6 IMAD R32, R33, R32, R34 ;  /* 0x000000202120e224 */ /* 0x000fca00078e0222 */
[C---:B------:R-:W-:Y:S02]  /*18f0*/  @!P6 LEA R0, R32.reuse, R0, 0x1 ;  /* 0x000000002000e211 */ /* 0x040fe400078e08ff */
[----:B------:R-:W-:-:S03]  /*1900*/  @!P6 LEA R3, R32, R3, 0x1 ;  /* 0x000000032003e211 */ /* 0x000fc600078e08ff */
[----:B------:R0:W2:Y:S04]  /*1910*/  @!P6 LDS.64 R30, [R0] ;  /* 0x00000000001ee984 */ /* 0x0000a80000000a00 */
[----:B------:R0:W3:Y:S01]  /*1920*/  @!P6 LDS.64 R28, [R3] ;  /* 0x00000000031ce984 */ /* 0x0000e20000000a00 */
[----:B------:R-:W-:Y:S06]  /*1930*/  BAR.SYNC.DEFER_BLOCKING 0x0 ;  /* 0x0000000000007b1d */ /* 0x000fec0000010000 */
.L_x_3092:
[----:B------:R-:W-:Y:S05]  /*1940*/  BSYNC.RECONVERGENT B6 ;  /* 0x0000000000067941 */ /* 0x000fea0003800200 */
.L_x_3090:
[----:B------:R-:W-:Y:S01]  /*1950*/  ISETP.GT.U32.AND P0, PT, R27, 0x1f, PT ;  /* 0x0000001f1b00780c */ /* 0x000fe20003f04070 */
[----:B0-----:R-:W-:-:S12]  /*1960*/  IMAD.MOV.U32 R0, RZ, RZ, -0x800001 ;  /* 0xff7fffffff007424 */ /* 0x001fd800078e00ff */
[----:B------:R-:W-:Y:S05]  /*1970*/  @P0 BRA `(.L_x_3098) ;  /* 0x0000000000ec0947 */ /* 0x000fea0003800000 */
[----:B------:R-:W0:Y:S01]  /*1980*/  S2R R7, SR_CgaCtaId ;  /* 0x0000000000077919 */ /* 0x000e220000008800 */
[----:B-1----:R-:W-:Y:S01]  /*1990*/  MOV R8, 0x400 ;  /* 0x0000040000087802 */ /* 0x002fe20000000f00 */
        /* <DEDUP_REMOVED lines=11> */
[----:B------:R-:W1:Y:S01]  /*1a50*/  LDCU UR4, c[0x0][0x3f4] ;  /* 0x00007e80ff0477ac */ /* 0x000e620008000800 */
[----:B0-----:R-:W0:Y:S01]  /*1a60*/  LDC.64 R4, c[0x0][0x3b8] ;  /* 0x0000ee00ff047b82 */ /* 0x001e220000000a00 */
[----:B------:R-:W-:Y:S02]  /*1a70*/  LOP3.LUT R6, R26, 0x4, RZ, 0xc0, !PT ;  /* 0x000000041a067812 */ /* 0x000fe400078ec0ff */
[----:B------:R-:W-:Y:S01]  /*1a80*/  SHF.R.U32.HI R9, RZ, 0x1, R27 ;  /* 0x00000001ff097819 */ /* 0x000fe2000001161b */
[----:B-1----:R-:W-:Y:S02]  /*1a90*/  IMAD R3, R18, UR4, RZ ;  /* 0x0000000412037c24 */ /* 0x002fe4000f8e02ff */
[----:B------:R-:W-:Y:S02]  /*1aa0*/  IMAD.U32 R10, RZ, RZ, UR4 ;  /* 0x00000004ff0a7e24 */ /* 0x000fe4000f8e00ff */
[----:B------:R-:W-:Y:S02]  /*1ab0*/  IMAD R3, R3, 0x50, R6 ;  /* 0x0000005003037824 */ /* 0x000fe400078e0206 */
[----:B------:R-:W-:-:S05]  /*1ac0*/  IMAD R6, R9, R10, UR38 ;  /* 0x0000002609067e24 */ /* 0x000fca000f8e020a */
[----:B------:R-:W-:-:S05]  /*1ad0*/  LEA R3, R6, R3, 0x3 ;  /* 0x0000000306037211 */ /* 0x000fca00078e18ff */
[----:B0-----:R-:W-:-:S05]  /*1ae0*/  IMAD.WIDE R4, R3, 0x2, R4 ;  /* 0x0000000203047825 */ /* 0x001fca00078e0204 */
[----:B------:R1:W-:Y:S02]  /*1af0*/  STG.E.64 desc[UR36][R4.64], R28 ;  /* 0x0000001c04007986 */ /* 0x0003e4000c101b24 */
.L_x_3100:
[----:B------:R-:W-:Y:S05]  /*1b00*/  BSYNC.RECONVERGENT B0 ;  /* 0x0000000000007941 */ /* 0x000fea0003800200 */
.L_x_3099:
[----:B------:R-:W-:Y:S01]  /*1b10*/  UMOV UR4, 0xffffffff ;  /* 0xffffffff00047882 */ /* 0x000fe20000000000 */
[----:B------:R-:W-:Y:S02]  /*1b20*/  FADD.FTZ R13, R13, R14 ;  /* 0x0000000e0d0d7221 */ /* 0x000fe40000010000 */
[----:B------:R-:W-:Y:S05]  /*1b30*/  BRA.DIV UR4, `(.L_x_3101) ;  /* 0x0000006604687947 */ /* 0x000fea000b800000 */
[----:B------:R-:W2:Y:S02]  /*1b40*/  SHFL.BFLY PT, R14, R13, 0x10, 0x1f ;  /* 0x0e001f000d0e7f89 */ /* 0x000ea400000e0000 */
[----:B--2---:R-:W-:-:S05]  /*1b50*/  FADD.FTZ R3, R13, R14 ;  /* 0x0000000e0d037221 */ /* 0x004fca0000010000 */
[----:B------:R-:W0:Y:S02]  /*1b60*/  SHFL.BFLY PT, R14, R3, 0x8, 0x1f ;  /* 0x0d001f00030e7f89 */ /* 0x000e2400000e0000 */
[----:B01----:R-:W-:-:S05]  /*1b70*/  FADD.FTZ R4, R3, R14 ;  /* 0x0000000e03047221 */ /* 0x003fca0000010000 */
[----:B------:R-:W0:Y:S02]  /*1b80*/  SHFL.BFLY PT, R14, R4, 0x4, 0x1f ;  /* 0x0c801f00040e7f89 */ /* 0x000e2400000e0000 */
[----:B0-----:R-:W-:-:S05]  /*1b90*/  FADD.FTZ R5, R4, R14 ;  /* 0x0000000e04057221 */ /* 0x001fca0000010000 */
[----:B------:R-:W0:Y:S02]  /*1ba0*/  SHFL.BFLY PT, R14, R5, 0x2, 0x1f ;  /* 0x0c401f00050e7f89 */ /* 0x000e2400000e0000 */
[----:B0-----:R-:W-:-:S05]  /*1bb0*/  FADD.FTZ R6, R5, R14 ;  /* 0x0000000e05067221 */ /* 0x001fca0000010000 */
[----:B------:R0:W1:Y:S02]  /*1bc0*/  SHFL.BFLY PT, R14, R6, 0x1, 0x1f ;  /* 0x0c201f00060e7f89 */ /* 0x00006400000e0000 */
.L_x_3172:
        /* <DEDUP_REMOVED lines=22> */
.L_x_3098:
[----:B------:R-:W-:Y:S05]  /*1d30*/  WARPSYNC.ALL ;  /* 0x0000000000007948 */ /* 0x000fea0003800000 */
[----:B------:R-:W-:Y:S01]  /*1d40*/  IMAD.IADD R3, R16, 0x1, -R37 ;  /* 0x0000000110037824 */ /* 0x000fe200078e0a25 */
[----:B-1----:R-:W1:Y:S01]  /*1d50*/  LDC.64 R10, c[0x0][0x3f0] ;  /* 0x0000fc00ff0a7b82 */ /* 0x002e620000000a00 */
        /* <DEDUP_REMOVED lines=9> */
[----:B------:R-:W0:Y:S01]  /*1df0*/  LDCU UR12, c[0x0][0x410] ;  /* 0x00008200ff0c77ac */ /* 0x000e220008000800 */
[----:B------:R-:W-:-:S02]  /*1e00*/  SHF.L.U32 R12, R27, 0x1, RZ ;  /* 0x000000011b0c7819 */ /* 0x000fc400000006ff */
[----:B------:R-:W-:Y:S01]  /*1e10*/  LEA.HI R5, R5, R4, RZ, 0x3 ;  /* 0x0000000405057211 */ /* 0x000fe200078f18ff */
[----:B------:R-:W0:Y:S03]  /*1e20*/  LDCU.64 UR14, c[0x0][0x438] ;  /* 0x00008700ff0e77ac */ /* 0x000e260008000a00 */
[----:B------:R-:W-:Y:S01]  /*1e30*/  LOP3.LUT R5, R5, 0xfffffff8, RZ, 0xc0, !PT ;  /* 0xfffffff805057812 */ /* 0x000fe200078ec0ff */
[----:B------:R-:W-:Y:S03]  /*1e40*/  BAR.SYNC.DEFER_BLOCKING 0x0 ;  /* 0x0000000000007b1d */ /* 0x000fe60000010000 */
[----:B------:R-:W-:Y:S01]  /*1e50*/  ISETP.GE.AND P0, PT, R56, R5, PT ;  /* 0x000000053800720c */ /* 0x000fe20003f06270 */
[----:B-1----:R-:W-:-:S04]  /*1e60*/  IMAD R4, R24, R10, R17 ;  /* 0x0000000a18047224 */ /* 0x002fc800078e0211 */
[----:B------:R-:W-:Y:S01]  /*1e70*/  IMAD R4, R4, 0x50, RZ ;  /* 0x0000005004047824 */ /* 0x000fe200078e02ff */
[----:B--2---:R-:W-:-:S07]  /*1e80*/  ULEA UR4, UR10, UR4, 0x18 ;  /* 0x000000040a047291 */ /* 0x004fce000f8ec0ff */
[----:B0-----:R-:W-:Y:S05]  /*1e90*/  @P0 BRA `(.L_x_3103) ;  /* 0x0000001000780947 */ /* 0x001fea0003800000 */
[----:B------:R0:W1:Y:S01]  /*1ea0*/  LDS R35, [R13+UR4] ;  /* 0x000000040d237984 */ /* 0x0000620008000800 */
[----:B------:R-:W2:Y:S01]  /*1eb0*/  LDC R58, c[0x0][0x430] ;  /* 0x00010c00ff3a7b82 */ /* 0x000ea20000000800 */
[----:B------:R-:W3:Y:S01]  /*1ec0*/  LDCU.64 UR8, c[0x0][0x420] ;  /* 0x00008400ff0877ac */ /* 0x000ee20008000a00 */
[----:B------:R-:W-:Y:S01]  /*1ed0*/  IMAD.IADD R37, R37, 0x1, R56 ;  /* 0x0000000125257824 */ /* 0x000fe200078e0238 */
[----:B------:R0:W0:Y:S01]  /*1ee0*/  LDS R5, [R13+UR4+0x10] ;  /* 0x000010040d057984 */ /* 0x0000220008000800 */
[----:B------:R-:W-:Y:S01]  /*1ef0*/  LOP3.LUT R12, R12, 0x6, RZ, 0xc0, !PT ;  /* 0x000000060c0c7812 */ /* 0x000fe200078ec0ff */
[----:B------:R-:W3:Y:S01]  /*1f00*/  LDCU UR11, c[0x0][0x440] ;  /* 0x00008800ff0b77ac */ /* 0x000ee20008000800 */
[----:B------:R-:W-:Y:S01]  /*1f10*/  IMAD R32, R11, 0x50, RZ ;  /* 0x000000500b207824 */ /* 0x000fe200078e02ff */
[----:B------:R0:W0:Y:S01]  /*1f20*/  LDS R6, [R13+UR4+0x20] ;  /* 0x000020040d067984 */ /* 0x0000220008000800 */
[-C--:B------:R-:W-:Y:S01]  /*1f30*/  IABS R36, R11.reuse ;  /* 0x0000000b00247213 */ /* 0x080fe20000000000 */
[----:B------:R-:W2:Y:S01]  /*1f40*/  LDCU UR6, c[0x0][0x408] ;  /* 0x00008100ff0677ac */ /* 0x000ea20008000800 */
[----:B------:R-:W-:Y:S01]  /*1f50*/  IMAD R33, R4, R11, R12 ;  /* 0x0000000b04217224 */ /* 0x000fe200078e020c */
[----:B----4-:R4:W0:Y:S01]  /*1f60*/  LDS R7, [R13+UR4+0x30] ;  /* 0x000030040d077984 */ /* 0x0108220008000800 */
[----:B------:R-:W-:-:S03]  /*1f70*/  UIADD3 UR5, UPT, UPT, UR7, 0x110, URZ ;  /* 0x0000011007057890 */ /* 0x000fc6000fffe0ff */
[----:B------:R4:W0:Y:S01]  /*1f80*/  LDS R8, [R13+UR4+0x40] ;  /* 0x000040040d087984 */ /* 0x0008220008000800 */
[----:B------:R-:W-:-:S03]  /*1f90*/  ULEA UR5, UR10, UR5, 0x18 ;  /* 0x000000050a057291 */ /* 0x000fc6000f8ec0ff */
[----:B------:R4:W0:Y:S01]  /*1fa0*/  LDS R9, [R13+UR4+0x50] ;  /* 0x000050040d097984 */ /* 0x0008220008000800 */
[----:B---3--:R-:W-:Y:S02]  /*1fb0*/  ISETP.NE.U32.AND P0, PT, RZ, UR8, PT ;  /* 0x00000008ff007c0c */ /* 0x008fe4000bf05070 */
[--C-:B------:R-:W-:Y:S01]  /*1fc0*/  IADD3 R34, P1, P2, R23, UR8, R37.reuse ;  /* 0x0000000817227c10 */ /* 0x100fe2000fa3e025 */
[----:B------:R4:W3:Y:S01]  /*1fd0*/  LDS R10, [R13+UR4+0x60] ;  /* 0x000060040d0a7984 */ /* 0x0008e20008000800 */
[----:B------:R-:W-:Y:S01]  /*1fe0*/  IMAD R54, R17, UR11, R16 ;  /* 0x0000000b11367c24 */ /* 0x000fe2000f8e0210 */
[----:B------:R-:W-:Y:S02]  /*1ff0*/  ISETP.NE.AND.EX P0, PT, RZ, UR9, PT, P0 ;  /* 0x00000009ff007c0c */ /* 0x000fe4000bf05300 */
[----:B------:R4:W0:Y:S01]  /*2000*/  LDS R20, [R13+UR4+0x70] ;  /* 0x000070040d147984 */ /* 0x0008220008000800 */
[----:B------:R-:W-:Y:S01]  /*2010*/  IADD3.X R39, PT, PT, R22, UR9, RZ, P1, P2 ;  /* 0x0000000916277c10 */ /* 0x000fe20008fe44ff */
[----:B------:R-:W-:Y:S01]  /*2020*/  IMAD R54, R54, UR11, R37 ;  /* 0x0000000b36367c24 */ /* 0x000fe2000f8e0225 */
[----:B--2---:R-:W-:Y:S01]  /*2030*/  IADD3 R58, PT, PT, R58, UR6, RZ ;  /* 0x000000063a3a7c10 */ /* 0x004fe2000fffe0ff */
[----:B------:R4:W2:Y:S01]  /*2040*/  LDS R21, [R13+UR4+0x80] ;  /* 0x000080040d157984 */ /* 0x0008a20008000800 */
[----:B------:R-:W-:-:S03]  /*2050*/  LEA R56, R56, UR5, 0x2 ;  /* 0x0000000538387c11 */ /* 0x000fc6000f8e10ff */
[----:B------:R4:W0:Y:S04]  /*2060*/  LDS R24, [R13+UR4+0x90] ;  /* 0x000090040d187984 */ /* 0x0008280008000800 */
[----:B------:R4:W0:Y:S04]  /*2070*/  LDS R26, [R13+UR4+0xa0] ;  /* 0x0000a0040d1a7984 */ /* 0x0008280008000800 */
[----:B------:R4:W0:Y:S04]  /*2080*/  LDS R27, [R13+UR4+0xb0] ;  /* 0x0000b0040d1b7984 */ /* 0x0008280008000800 */
[----:B------:R4:W0:Y:S04]  /*2090*/  LDS R28, [R13+UR4+0xc0] ;  /* 0x0000c0040d1c7984 */ /* 0x0008280008000800 */
[----:B------:R4:W0:Y:S04]  /*20a0*/  LDS R29, [R13+UR4+0xd0] ;  /* 0x0000d0040d1d7984 */ /* 0x0008280008000800 */
[----:B------:R4:W0:Y:S04]  /*20b0*/  LDS R30, [R13+UR4+0xe0] ;  /* 0x0000e0040d1e7984 */ /* 0x0008280008000800 */
[----:B-1-3--:R4:W0:Y:S02]  /*20c0*/  LDS R31, [R13+UR4+0xf0] ;  /* 0x0000f0040d1f7984 */ /* 0x00a8240008000800 */
.L_x_3107:
[----:B------:R-:W1:Y:S01]  /*20d0*/  I2F.RP R11, R36 ;  /* 0x00000024000b7306 */ /* 0x000e620000209400 */
[----:B------:R-:W3:Y:S01]  /*20e0*/  LDC R14, c[0x0][0x3f4] ;  /* 0x0000fd00ff0e7b82 */ /* 0x000ee20000000800 */
[----:B------:R-:W-:-:S06]  /*20f0*/  ISETP.GE.AND P2, PT, R37, RZ, PT ;  /* 0x000000ff2500720c */ /* 0x000fcc0003f46270 */
[----:B-1----:R-:W1:Y:S02]  /*2100*/  MUFU.RCP R11, R11 ;  /* 0x0000000b000b7308 */ /* 0x002e640000001000 */
[----:B-1----:R-:W-:-:S06]  /*2110*/  IADD3 R12, PT, PT, R11, 0xffffffe, RZ ;  /* 0x0ffffffe0b0c7810 */ /* 0x002fcc0007ffe0ff */
[----:B0---4-:R0:W1:Y:S02]  /*2120*/  F2I.FTZ.U32.TRUNC.NTZ R13, R12 ;  /* 0x0000000c000d7305 */ /* 0x011064000021f000 */
[----:B0-----:R-:W-:Y:S02]  /*2130*/  HFMA2 R12, -RZ, RZ, 0, 0 ;  /* 0x00000000ff0c7431 */ /* 0x001fe400000001ff */
[----:B-1----:R-:W-:-:S04]  /*2140*/  IMAD.MOV R15, RZ, RZ, -R13 ;  /* 0x000000ffff0f7224 */ /* 0x002fc800078e0a0d */
[----:B------:R-:W-:-:S04]  /*2150*/  IMAD R15, R15, R36, RZ ;  /* 0x000000240f0f7224 */ /* 0x000fc800078e02ff */
[----:B------:R-:W-:Y:S01]  /*2160*/  IMAD.HI.U32 R60, R13, R15, R12 ;  /* 0x0000000f0d3c7227 */ /* 0x000fe200078e000c */
[----:B------:R-:W-:-:S05]  /*2170*/  IABS R15, R37 ;  /* 0x00000025000f7213 */ /* 0x000fca0000000000 */
[----:B------:R-:W-:Y:S01]  /*2180*/  IMAD.HI.U32 R11, R60, R15, RZ ;  /* 0x0000000f3c0b7227 */ /* 0x000fe200078e00ff */
[----:B---3--:R-:W-:-:S04]  /*2190*/  IABS R60, R14 ;  /* 0x0000000e003c7213 */ /* 0x008fc80000000000 */
[----:B------:R-:W-:Y:S02]  /*21a0*/  IADD3 R12, PT, PT, -R11, RZ, RZ ;  /* 0x000000ff0b0c7210 */ /* 0x000fe40007ffe1ff */
[----:B------:R-:W-:-:S03]  /*21b0*/  SHF.R.S32.HI R11, RZ, 0x1f, R33 ;  /* 0x0000001fff0b7819 */ /* 0x000fc60000011421 */
[----:B------:R-:W-:-:S05]  /*21c0*/  IMAD R15, R60, R12, R15 ;  /* 0x0000000c3c0f7224 */ /* 0x000fca00078e020f */
[----:B------:R-:W-:-:S13]  /*21d0*/  ISETP.GT.U32.AND P1, PT, R36, R15, PT ;  /* 0x0000000f2400720c */ /* 0x000fda0003f24070 */
[----:B------:R-:W-:-:S05]  /*21e0*/  @!P1 IMAD.IADD R15, R15, 0x1, -R60 ;  /* 0x000000010f0f9824 */ /* 0x000fca00078e0a3c */
[----:B------:R-:W-:-:S13]  /*21f0*/  ISETP.GT.U32.AND P1, PT, R36, R15, PT ;  /* 0x0000000f2400720c */ /* 0x000fda0003f24070 */
[----:B------:R-:W-:Y:S02]  /*2200*/  @!P1 IADD3 R15, PT, PT, R15, -R60, RZ ;  /* 0x8000003c0f0f9210 */ /* 0x000fe40007ffe0ff */
[----:B------:R-:W-:Y:S02]  /*2210*/  ISETP.NE.AND P1, PT, R14, RZ, PT ;  /* 0x000000ff0e00720c */ /* 0x000fe40003f25270 */
[----:B------:R-:W-:-:S11]  /*2220*/  @!P2 IADD3 R15, PT, PT, -R15, RZ, RZ ;  /* 0x000000ff0f0fa210 */ /* 0x000fd60007ffe1ff */
[----:B------:R-:W-:Y:S02]  /*2230*/  @!P1 LOP3.LUT R15, RZ, R14, RZ, 0x33, !PT ;  /* 0x0000000eff0f9212 */ /* 0x000fe400078e33ff */
[----:B------:R-:W-:-:S03]  /*2240*/  ISETP.GE.AND P1, PT, R37, R16, PT ;  /* 0x000000102500720c */ /* 0x000fc60003f26270 */
[----:B------:R-:W-:-:S05]  /*2250*/  IMAD.SHL.U32 R57, R15, 0x8, RZ ;  /* 0x000000080f397824 */ /* 0x000fca00078e00ff */
[----:B------:R-:W-:-:S04]  /*2260*/  LEA R60, R14, R57, 0x4 ;  /* 0x000000390e3c7211 */ /* 0x000fc800078e20ff */
[----:B------:R-:W-:-:S13]  /*2270*/  ISETP.GE.OR P3, PT, R60, R32, P1 ;  /* 0x000000203c00720c */ /* 0x000fda0000f66670 */
[----:B------:R-:W0:Y:S01]  /*2280*/  @!P3 LDC.64 R12, c[0x0][0x3b8] ;  /* 0x0000ee00ff0cbb82 */ /* 0x000e220000000a00 */
[----:B------:R-:W-:-:S04]  /*2290*/  @!P3 IADD3 R59, P2, PT, R33, R60, RZ ;  /* 0x0000003c213bb210 */ /* 0x000fc80007f5e0ff */
[----:B------:R-:W-:Y:S02]  /*22a0*/  @!P3 LEA.HI.X.SX32 R60, R60, R11, 0x1, P2 ;  /* 0x0000000b3c3cb211 */ /* 0x000fe400010f0eff */
[----:B0-----:R-:W-:-:S04]  /*22b0*/  @!P3 LEA R12, P2, R59, R12, 0x1 ;  /* 0x0000000c3b0cb211 */ /* 0x001fc800078408ff */
[----:B------:R-:W-:Y:S02]  /*22c0*/  @!P3 LEA.HI.X R13, R59, R13, R60, 0x1, P2 ;  /* 0x0000000d3b0db211 */ /* 0x000fe400010f0c3c */
[----:B------:R-:W-:Y:S02]  /*22d0*/  LEA R60, R14, R57, 0x5 ;  /* 0x000000390e3c7211 */ /* 0x000fe400078e28ff */
[----:B------:R-:W-:Y:S02]  /*22e0*/  ISETP.GE.AND P2, PT, R37, R16, PT ;  /* 0x000000102500720c */ /* 0x000fe40003f46270 */
[----:B------:R-:W-:Y:S02]  /*22f0*/  ISETP.GE.OR P4, PT, R60, R32, P1 ;  /* 0x000000203c00720c */ /* 0x000fe40000f86670 */
[----:B------:R-:W-:-:S06]  /*2300*/  SEL R41, R41, RZ, P2 ;  /* 0x000000ff29297207 */ /* 0x000fcc0001000000 */
[----:B------:R0:W3:Y:S01]  /*2310*/  @!P3 LDG.E R41, desc[UR36][R12.64] ;  /* 0x000000240c29b981 */ /* 0x0000e2000c1e1900 */
[----:B------:R-:W-:-:S04]  /*2320*/  SEL R43, R43, RZ, P2 ;  /* 0x000000ff2b2b7207 */ /* 0x000fc80001000000 */
[----:B------:R-:W-:-:S04]  /*2330*/  @!P4 IADD3 R59, P3, PT, R33, R60, RZ ;  /* 0x0000003c213bc210 */ /* 0x000fc80007f7e0ff */
[----:B------:R-:W-:Y:S01]  /*2340*/  @!P4 LEA.HI.X.SX32 R60, R60, R11, 0x1, P3 ;  /* 0x0000000b3c3cc211 */ /* 0x000fe200018f0eff */
[----:B0-----:R-:W0:Y:S02]  /*2350*/  @!P4 LDC.64 R12, c[0x0][0x3b8] ;  /* 0x0000ee00ff0ccb82 */ /* 0x001e240000000a00 */
[----:B0-----:R-:W-:-:S04]  /*2360*/  @!P4 LEA R12, P3, R59, R12, 0x1 ;  /* 0x0000000c3b0cc211 */ /* 0x001fc800078608ff */
[----:B------:R-:W-:Y:S02]  /*2370*/  @!P4 LEA.HI.X R13, R59, R13, R60, 0x1, P3 ;  /* 0x0000000d3b0dc211 */ /* 0x000fe400018f0c3c */
[----:B------:R-:W-:-:S03]  /*2380*/  ISETP.GE.OR P3, PT, R57, R32, P1 ;  /* 0x000000203900720c */ /* 0x000fc60000f66670 */
[----:B------:R0:W4:Y:S01]  /*2390*/  @!P4 LDG.E R43, desc[UR36][R12.64] ;  /* 0x000000240c2bc981 */ /* 0x000122000c1e1900 */
[----:B------:R-:W-:-:S09]  /*23a0*/  SEL R38, R38, RZ, P2 ;  /* 0x000000ff26267207 */ /* 0x000fd20001000000 */
[----:B0-----:R-:W0:Y:S01]  /*23b0*/  @!P3 LDC.64 R12, c[0x0][0x3b8] ;  /* 0x0000ee00ff0cbb82 */ /* 0x001e220000000a00 */
[----:B------:R-:W-:-:S05]  /*23c0*/  @!P3 IADD3 R59, P4, PT, R33, R57, RZ ;  /* 0x00000039213bb210 */ /* 0x000fca0007f9e0ff */
[----:B------:R-:W-:Y:S01]  /*23d0*/  @!P3 IMAD.X R61, RZ, RZ, R11, P4 ;  /* 0x000000ffff3db224 */ /* 0x000fe200020e060b */
[----:B0-----:R-:W-:-:S04]  /*23e0*/  @!P3 LEA R60, P5, R59, R12, 0x1 ;  /* 0x0000000c3b3cb211 */ /* 0x001fc800078a08ff */
[----:B------:R-:W-:Y:S02]  /*23f0*/  @!P3 LEA.HI.X R61, R59, R13, R61, 0x1, P5 ;  /* 0x0000000d3b3db211 */ /* 0x000fe400028f0c3d */
[----:B------:R-:W-:-:S03]  /*2400*/  LEA R59, R14, R57, 0x6 ;  /* 0x000000390e3b7211 */ /* 0x000fc600078e30ff */
[----:B------:R0:W2:Y:S01]  /*2410*/  @!P3 LDG.E R38, desc[UR36][R60.64] ;  /* 0x000000243c26b981 */ /* 0x0000a2000c1e1900 */
[----:B------:R-:W-:-:S13]  /*2420*/  ISETP.GE.OR P4, PT, R59, R32, P1 ;  /* 0x000000203b00720c */ /* 0x000fda0000f86670 */
[----:B------:R-:W0:Y:S01]  /*2430*/  @!P4 LDC.64 R12, c[0x0][0x3b8] ;  /* 0x0000ee00ff0ccb82 */ /* 0x000e220000000a00 */
[----:B------:R-:W-:Y:S02]  /*2440*/  @!P4 IADD3 R57, P3, PT, R33, R59, RZ ;  /* 0x0000003b2139c210 */ /* 0x000fe40007f7e0ff */
[----:B------:R-:W-:Y:S02]  /*2450*/  IADD3 R15, PT, PT, R15, R14, RZ ;  /* 0x0000000e0f0f7210 */ /* 0x000fe40007ffe0ff */
[----:B------:R-:W-:Y:S02]  /*2460*/  @!P4 LEA.HI.X.SX32 R59, R59, R11, 0x1, P3 ;  /* 0x0000000b3b3bc211 */ /* 0x000fe400018f0eff */
[----:B0-----:R-:W-:-:S04]  /*2470*/  @!P4 LEA R60, P3, R57, R12, 0x1 ;  /* 0x0000000c393cc211 */ /* 0x001fc800078608ff */
[----:B------:R-:W-:Y:S01]  /*2480*/  @!P4 LEA.HI.X R61, R57, R13, R59, 0x1, P3 ;  /* 0x0000000d393dc211 */ /* 0x000fe200018f0c3b */
[----:B------:R-:W-:-:S05]  /*2490*/  IMAD.SHL.U32 R57, R15, 0x8, RZ ;  /* 0x000000080f397824 */ /* 0x000fca00078e00ff */
[----:B------:R-:W-:-:S13]  /*24a0*/  ISETP.GE.OR P3, PT, R57, R32, P1 ;  /* 0x000000203900720c */ /* 0x000fda0000f66670 */
[----:B------:R-:W0:Y:S01]  /*24b0*/  @!P3 LDC.64 R12, c[0x0][0x3b8] ;  /* 0x0000ee00ff0cbb82 */ /* 0x000e220000000a00 */
[----:B------:R-:W-:-:S06]  /*24c0*/  SEL R46, R46, RZ, P2 ;  /* 0x000000ff2e2e7207 */ /* 0x000fcc0001000000 */
[----:B------:R1:W4:Y:S01]  /*24d0*/  @!P4 LDG.E R46, desc[UR36][R60.64] ;  /* 0x000000243c2ec981 */ /* 0x000322000c1e1900 */
[----:B------:R-:W-:-:S04]  /*24e0*/  @!P3 IADD3 R59, P4, PT, R33, R57, RZ ;  /* 0x00000039213bb210 */ /* 0x000fc80007f9e0ff */
[----:B-1----:R-:W-:Y:S02]  /*24f0*/  @!P3 LEA.HI.X.SX32 R60, R57, R11, 0x1, P4 ;  /* 0x0000000b393cb211 */ /* 0x002fe400020f0eff */
[----:B0-----:R-:W-:-:S04]  /*2500*/  @!P3 LEA R12, P5, R59, R12, 0x1 ;  /* 0x0000000c3b0cb211 */ /* 0x001fc800078a08ff */
[----:B------:R-:W-:Y:S02]  /*2510*/  @!P3 LEA.HI.X R13, R59, R13, R60, 0x1, P5 ;  /* 0x0000000d3b0db211 */ /* 0x000fe400028f0c3c */
[----:B------:R-:W-:-:S04]  /*2520*/  LEA R59, R14, R57, 0x4 ;  /* 0x000000390e3b7211 */ /* 0x000fc800078e20ff */
[----:B------:R-:W-:Y:S02]  /*2530*/  ISETP.GE.OR P4, PT, R59, R32, P1 ;  /* 0x000000203b00720c */ /* 0x000fe40000f86670 */
[----:B------:R-:W-:-:S06]  /*2540*/  SEL R40, R40, RZ, P2 ;  /* 0x000000ff28287207 */ /* 0x000fcc0001000000 */
[----:B------:R0:W3:Y:S05]  /*2550*/  @!P3 LDG.E R40, desc[UR36][R12.64] ;  /* 0x000000240c28b981 */ /* 0x0000ea000c1e1900 */
[----:B0-----:R-:W0:Y:S01]  /*2560*/  @!P4 LDC.64 R12, c[0x0][0x3b8] ;  /* 0x0000ee00ff0ccb82 */ /* 0x001e220000000a00 */
[----:B------:R-:W-:Y:S02]  /*2570*/  @!P4 IADD3 R57, P3, PT, R33, R59, RZ ;  /* 0x0000003b2139c210 */ /* 0x000fe40007f7e0ff */
[----:B------:R-:W-:Y:S02]  /*2580*/  LEA R15, R14, R15, 0x2 ;  /* 0x0000000f0e0f7211 */ /* 0x000fe400078e10ff */
[----:B------:R-:W-:-:S02]  /*2590*/  @!P4 LEA.HI.X.SX32 R59, R59, R11, 0x1, P3 ;  /* 0x0000000b3b3bc211 */ /* 0x000fc400018f0eff */
[----:B0-----:R-:W-:-:S04]  /*25a0*/  @!P4 LEA R60, P3, R57, R12, 0x1 ;  /* 0x0000000c393cc211 */ /* 0x001fc800078608ff */
[----:B------:R-:W-:Y:S01]  /*25b0*/  @!P4 LEA.HI.X R61, R57, R13, R59, 0x1, P3 ;  /* 0x0000000d393dc211 */ /* 0x000fe200018f0c3b */
[----:B------:R-:W-:-:S05]  /*25c0*/  IMAD.SHL.U32 R59, R15, 0x8, RZ ;  /* 0x000000080f3b7824 */ /* 0x000fca00078e00ff */
[----:B------:R-:W-:-:S13]  /*25d0*/  ISETP.GE.OR P3, PT, R59, R32, P1 ;  /* 0x000000203b00720c */ /* 0x000fda0000f66670 */
[----:B------:R-:W0:Y:S01]  /*25e0*/  @!P3 LDC.64 R12, c[0x0][0x3b8] ;  /* 0x0000ee00ff0cbb82 */ /* 0x000e220000000a00 */
[----:B------:R-:W-:-:S06]  /*25f0*/  SEL R42, R42, RZ, P2 ;  /* 0x000000ff2a2a7207 */ /* 0x000fcc0001000000 */
[----:B------:R-:W4:Y:S01]  /*2600*/  @!P4 LDG.E R42, desc[UR36][R60.64] ;  /* 0x000000243c2ac981 */ /* 0x000f22000c1e1900 */
[----:B------:R-:W-:Y:S02]  /*2610*/  @!P3 IADD3 R57, P4, PT, R33, R59, RZ ;  /* 0x0000003b2139b210 */ /* 0x000fe40007f9e0ff */
[----:B------:R-:W-:Y:S02]  /*2620*/  IADD3 R15, PT, PT, R15, R14, RZ ;  /* 0x0000000e0f0f7210 */ /* 0x000fe40007ffe0ff */
[----:B------:R-:W-:Y:S02]  /*2630*/  @!P3 LEA.HI.X.SX32 R59, R59, R11, 0x1, P4 ;  /* 0x0000000b3b3bb211 */ /* 0x000fe400020f0eff */
[----:B0-----:R-:W-:-:S04]  /*2640*/  @!P3 LEA R12, P4, R57, R12, 0x1 ;  /* 0x0000000c390cb211 */ /* 0x001fc800078808ff */
[----:B------:R-:W-:Y:S02]  /*2650*/  @!P3 LEA.HI.X R13, R57, R13, R59, 0x1, P4 ;  /* 0x0000000d390db211 */ /* 0x000fe400020f0c3b */
[----:B------:R-:W-:-:S04]  /*2660*/  SHF.L.U32 R59, R15, 0x3, RZ ;  /* 0x000000030f3b7819 */ /* 0x000fc800000006ff */
[----:B------:R-:W-:Y:S02]  /*2670*/  ISETP.GE.OR P4, PT, R59, R32, P1 ;  /* 0x000000203b00720c */ /* 0x000fe40000f86670 */
[----:B------:R-:W-:-:S06]  /*2680*/  SEL R44, R44, RZ, P2 ;  /* 0x000000ff2c2c7207 */ /* 0x000fcc0001000000 */
[----:B------:R0:W4:Y:S05]  /*2690*/  @!P3 LDG.E R44, desc[UR36][R12.64] ;  /* 0x000000240c2cb981 */ /* 0x00012a000c1e1900 */
[----:B0-----:R-:W0:Y:S01]  /*26a0*/  @!P4 LDC.64 R12, c[0x0][0x3b8] ;  /* 0x0000ee00ff0ccb82 */ /* 0x001e220000000a00 */
[----:B------:R-:W-:Y:S01]  /*26b0*/  @!P4 IADD3 R57, P3, PT, R33, R59, RZ ;  /* 0x0000003b2139c210 */ /* 0x000fe20007f7e0ff */
[----:B------:R-:W-:-:S03]  /*26c0*/  IMAD.IADD R15, R15, 0x1, R14 ;  /* 0x000000010f0f7824 */ /* 0x000fc600078e020e */
[----:B------:R-:W-:Y:S02]  /*26d0*/  @!P4 LEA.HI.X.SX32 R59, R59, R11, 0x1, P3 ;  /* 0x0000000b3b3bc211 */ /* 0x000fe400018f0eff */
[----:B0-----:R-:W-:-:S04]  /*26e0*/  @!P4 LEA R60, P3, R57, R12, 0x1 ;  /* 0x0000000c393cc211 */ /* 0x001fc800078608ff */
[----:B------:R-:W-:Y:S02]  /*26f0*/  @!P4 LEA.HI.X R61, R57, R13, R59, 0x1, P3 ;  /* 0x0000000d393dc211 */ /* 0x000fe400018f0c3b */
[----:B------:R-:W-:-:S04]  /*2700*/  SHF.L.U32 R59, R15, 0x3, RZ ;  /* 0x000000030f3b7819 */ /* 0x000fc800000006ff */
[----:B------:R-:W-:-:S13]  /*2710*/  ISETP.GE.OR P3, PT, R59, R32, P1 ;  /* 0x000000203b00720c */ /* 0x000fda0000f66670 */
[----:B------:R-:W0:Y:S01]  /*2720*/  @!P3 LDC.64 R12, c[0x0][0x3b8] ;  /* 0x0000ee00ff0cbb82 */ /* 0x000e220000000a00 */
[----:B------:R-:W-:-:S06]  /*2730*/  SEL R45, R45, RZ, P2 ;  /* 0x000000ff2d2d7207 */ /* 0x000fcc0001000000 */
[----:B------:R-:W4:Y:S01]  /*2740*/  @!P4 LDG.E R45, desc[UR36][R60.64] ;  /* 0x000000243c2dc981 */ /* 0x000f22000c1e1900 */
[----:B------:R-:W-:Y:S02]  /*2750*/  @!P3 IADD3 R57, P4, PT, R33, R59, RZ ;  /* 0x0000003b2139b210 */ /* 0x000fe40007f9e0ff */
[----:B------:R-:W-:Y:S02]  /*2760*/  LEA R15, R14, R15, 0x1 ;  /* 0x0000000f0e0f7211 */ /* 0x000fe400078e08ff */
[----:B------:R-:W-:Y:S02]  /*2770*/  @!P3 LEA.HI.X.SX32 R59, R59, R11, 0x1, P4 ;  /* 0x0000000b3b3bb211 */ /* 0x000fe400020f0eff */
[----:B0-----:R-:W-:-:S04]  /*2780*/  @!P3 LEA R12, P4, R57, R12, 0x1 ;  /* 0x0000000c390cb211 */ /* 0x001fc800078808ff */
[----:B------:R-:W-:Y:S01]  /*2790*/  @!P3 LEA.HI.X R13, R57, R13, R59, 0x1, P4 ;  /* 0x0000000d390db211 */ /* 0x000fe200020f0c3b */
[----:B------:R-:W-:-:S05]  /*27a0*/  IMAD.SHL.U32 R59, R15, 0x8, RZ ;  /* 0x000000080f3b7824 */ /* 0x000fca00078e00ff */
[----:B------:R-:W-:Y:S02]  /*27b0*/  ISETP.GE.OR P4, PT, R59, R32, P1 ;  /* 0x000000203b00720c */ /* 0x000fe40000f86670 */
[----:B------:R-:W-:-:S06]  /*27c0*/  SEL R47, R47, RZ, P2 ;  /* 0x000000ff2f2f7207 */ /* 0x000fcc0001000000 */
[----:B------:R0:W4:Y:S05]  /*27d0*/  @!P3 LDG.E R47, desc[UR36][R12.64] ;  /* 0x000000240c2fb981 */ /* 0x00012a000c1e1900 */
[----:B0-----:R-:W0:Y:S01]  /*27e0*/  @!P4 LDC.64 R12, c[0x0][0x3b8] ;  /* 0x0000ee00ff0ccb82 */ /* 0x001e220000000a00 */
[----:B------:R-:W-:Y:S02]  /*27f0*/  @!P4 IADD3 R57, P3, PT, R33, R59, RZ ;  /* 0x0000003b2139c210 */ /* 0x000fe40007f7e0ff */
[----:B------:R-:W-:Y:S02]  /*2800*/  IADD3 R15, PT, PT, R15, R14, RZ ;  /* 0x0000000e0f0f7210 */ /* 0x000fe40007ffe0ff */
[----:B------:R-:W-:-:S02]  /*2810*/  @!P4 LEA.HI.X.SX32 R59, R59, R11, 0x1, P3 ;  /* 0x0000000b3b3bc211 */ /* 0x000fc400018f0eff */
[----:B0-----:R-:W-:-:S04]  /*2820*/  @!P4 LEA R60, P3, R57, R12, 0x1 ;  /* 0x0000000c393cc211 */ /* 0x001fc800078608ff */
[----:B------:R-:W-:Y:S02]  /*2830*/  @!P4 LEA.HI.X R61, R57, R13, R59, 0x1, P3 ;  /* 0x0000000d393dc211 */ /* 0x000fe400018f0c3b */
[----:B------:R-:W-:-:S04]  /*2840*/  SHF.L.U32 R59, R15, 0x3, RZ ;  /* 0x000000030f3b7819 */ /* 0x000fc800000006ff */
[----:B------:R-:W-:-:S13]  /*2850*/  ISETP.GE.OR P3, PT, R59, R32, P1 ;  /* 0x000000203b00720c */ /* 0x000fda0000f66670 */
[----:B------:R-:W0:Y:S01]  /*2860*/  @!P3 LDC.64 R12, c[0x0][0x3b8] ;  /* 0x0000ee00ff0cbb82 */ /* 0x000e220000000a00 */
[----:B------:R-:W-:-:S06]  /*2870*/  SEL R49, R49, RZ, P2 ;  /* 0x000000ff31317207 */ /* 0x000fcc0001000000 */
[----:B------:R-:W4:Y:S01]  /*2880*/  @!P4 LDG.E R49, desc[UR36][R60.64] ;  /* 0x000000243c31c981 */ /* 0x000f22000c1e1900 */
[----:B------:R-:W-:Y:S01]  /*2890*/  @!P3 IADD3 R57, P4, PT, R33, R59, RZ ;  /* 0x0000003b2139b210 */ /* 0x000fe20007f9e0ff */
[----:B------:R-:W-:-:S03]  /*28a0*/  IMAD.IADD R15, R15, 0x1, R14 ;  /* 0x000000010f0f7824 */ /* 0x000fc600078e020e */
        /* <DEDUP_REMOVED lines=28> */
[----:B------:R-:W-:-:S04]  /*2a70*/  @!P4 IADD3 R57, P3, PT, R33, R59, RZ ;  /* 0x0000003b2139c210 */ /* 0x000fc80007f7e0ff */
[----:B------:R-:W-:Y:S02]  /*2a80*/  @!P4 LEA.HI.X.SX32 R59, R59, R11, 0x1, P3 ;  /* 0x0000000b3b3bc211 */ /* 0x000fe400018f0eff */
[----:B0-----:R-:W-:-:S04]  /*2a90*/  @!P4 LEA R60, P3, R57, R12, 0x1 ;  /* 0x0000000c393cc211 */ /* 0x001fc800078608ff */
[----:B------:R-:W-:Y:S01]  /*2aa0*/  @!P4 LEA.HI.X R61, R57, R13, R59, 0x1, P3 ;  /* 0x0000000d393dc211 */ /* 0x000fe200018f0c3b */
[----:B------:R-:W-:-:S05]  /*2ab0*/  IMAD.IADD R57, R15, 0x1, R14 ;  /* 0x000000010f397824 */ /* 0x000fca00078e020e */
[----:B------:R-:W-:-:S04]  /*2ac0*/  SHF.L.U32 R15, R57, 0x3, RZ ;  /* 0x00000003390f7819 */ /* 0x000fc800000006ff */
[----:B------:R-:W-:Y:S02]  /*2ad0*/  ISETP.GE.OR P3, PT, R15, R32, P1 ;  /* 0x000000200f00720c */ /* 0x000fe40000f66670 */
[----:B------:R-:W-:-:S11]  /*2ae0*/  IADD3 R57, PT, PT, R57, R14, RZ ;  /* 0x0000000e39397210 */ /* 0x000fd60007ffe0ff */
[----:B------:R-:W0:Y:S01]  /*2af0*/  @!P3 LDC.64 R12, c[0x0][0x3b8] ;  /* 0x0000ee00ff0cbb82 */ /* 0x000e220000000a00 */
[----:B------:R-:W-:Y:S01]  /*2b00*/  IMAD.SHL.U32 R57, R57, 0x8, RZ ;  /* 0x0000000839397824 */ /* 0x000fe200078e00ff */
[----:B------:R-:W-:-:S04]  /*2b10*/  SEL R50, R50, RZ, P2 ;  /* 0x000000ff32327207 */ /* 0x000fc80001000000 */
[----:B------:R-:W-:Y:S02]  /*2b20*/  ISETP.GE.OR P1, PT, R57, R32, P1 ;  /* 0x000000203900720c */ /* 0x000fe40000f26670 */
[----:B------:R1:W4:Y:S01]  /*2b30*/  @!P4 LDG.E R50, desc[UR36][R60.64] ;  /* 0x000000243c32c981 */ /* 0x000322000c1e1900 */
[----:B------:R-:W-:-:S04]  /*2b40*/  @!P3 IADD3 R59, P4, PT, R33, R15, RZ ;  /* 0x0000000f213bb210 */ /* 0x000fc80007f9e0ff */
[----:B------:R-:W-:Y:S02]  /*2b50*/  @!P3 LEA.HI.X.SX32 R15, R15, R11, 0x1, P4 ;  /* 0x0000000b0f0fb211 */ /* 0x000fe400020f0eff */
[----:B0-----:R-:W-:-:S04]  /*2b60*/  @!P3 LEA R14, P4, R59, R12, 0x1 ;  /* 0x0000000c3b0eb211 */ /* 0x001fc800078808ff */
[----:B------:R-:W-:Y:S02]  /*2b70*/  @!P3 LEA.HI.X R15, R59, R13, R15, 0x1, P4 ;  /* 0x0000000d3b0fb211 */ /* 0x000fe400020f0c0f */
[----:B------:R-:W0:Y:S01]  /*2b80*/  @!P1 LDC.64 R12, c[0x0][0x3b8] ;  /* 0x0000ee00ff0c9b82 */ /* 0x000e220000000a00 */
[----:B------:R-:W-:-:S06]  /*2b90*/  SEL R55, R55, RZ, P2 ;  /* 0x000000ff37377207 */ /* 0x000fcc0001000000 */
[----:B------:R-:W4:Y:S01]  /*2ba0*/  @!P3 LDG.E R55, desc[UR36][R14.64] ;  /* 0x000000240e37b981 */ /* 0x000f22000c1e1900 */
[----:B------:R-:W-:-:S04]  /*2bb0*/  @!P1 IADD3 R59, P3, PT, R33, R57, RZ ;  /* 0x00000039213b9210 */ /* 0x000fc80007f7e0ff */
[----:B-1----:R-:W-:Y:S02]  /*2bc0*/  @!P1 LEA.HI.X.SX32 R60, R57, R11, 0x1, P3 ;  /* 0x0000000b393c9211 */ /* 0x002fe400018f0eff */
[----:B------:R-:W-:Y:S02]  /*2bd0*/  SEL R52, R52, RZ, P2 ;  /* 0x000000ff34347207 */ /* 0x000fe40001000000 */
[----:B0-----:R-:W-:-:S04]  /*2be0*/  @!P1 LEA R12, P3, R59, R12, 0x1 ;  /* 0x0000000c3b0c9211 */ /* 0x001fc800078608ff */
[----:B------:R-:W-:-:S05]  /*2bf0*/  @!P1 LEA.HI.X R13, R59, R13, R60, 0x1, P3 ;  /* 0x0000000d3b0d9211 */ /* 0x000fca00018f0c3c */
[----:B------:R0:W4:Y:S02]  /*2c00*/  @!P1 LDG.E R52, desc[UR36][R12.64] ;  /* 0x000000240c349981 */ /* 0x000124000c1e1900 */
[----:B0-----:R-:W-:Y:S02]  /*2c10*/  @P0 MOV R12, R34 ;  /* 0x00000022000c0202 */ /* 0x001fe40000000f00 */
[----:B------:R-:W-:-:S05]  /*2c20*/  @P0 MOV R13, R39 ;  /* 0x00000027000d0202 */ /* 0x000fca0000000f00 */
[----:B------:R2:W4:Y:S02]  /*2c30*/  @P0 LDG.E.U8 R11, desc[UR36][R12.64] ;  /* 0x000000240c0b0981 */ /* 0x000524000c1e1100 */
[----:B--2---:R-:W-:-:S04]  /*2c40*/  HMUL2 R13, R35, R38 ;  /* 0x00000026230d7232 */ /* 0x004fc80000000000 */
[----:B---3--:R-:W-:-:S04]  /*2c50*/  HFMA2 R13, R5, R40, R13 ;  /* 0x00000028050d7231 */ /* 0x008fc8000000000d */
[----:B------:R-:W-:-:S04]  /*2c60*/  HFMA2 R13, R6, R41, R13 ;  /* 0x00000029060d7231 */ /* 0x000fc8000000000d */
[----:B----4-:R-:W-:-:S04]  /*2c70*/  HFMA2 R13, R7, R42, R13 ;  /* 0x0000002a070d7231 */ /* 0x010fc8000000000d */
[----:B------:R-:W-:-:S04]  /*2c80*/  HFMA2 R13, R8, R43, R13 ;  /* 0x0000002b080d7231 */ /* 0x000fc8000000000d */
[----:B------:R-:W-:-:S04]  /*2c90*/  HFMA2 R13, R9, R44, R13 ;  /* 0x0000002c090d7231 */ /* 0x000fc8000000000d */
[----:B------:R-:W-:-:S04]  /*2ca0*/  HFMA2 R13, R10, R45, R13 ;  /* 0x0000002d0a0d7231 */ /* 0x000fc8000000000d */
[----:B------:R-:W-:-:S04]  /*2cb0*/  HFMA2 R13, R20, R47, R13 ;  /* 0x0000002f140d7231 */ /* 0x000fc8000000000d */
[----:B------:R-:W-:-:S04]  /*2cc0*/  HFMA2 R13, R21, R46, R13 ;  /* 0x0000002e150d7231 */ /* 0x000fc8000000000d */
[----:B------:R-:W-:-:S04]  /*2cd0*/  HFMA2 R13, R24, R49, R13 ;  /* 0x00000031180d7231 */ /* 0x000fc8000000000d */
[----:B------:R-:W-:Y:S01]  /*2ce0*/  HFMA2 R13, R26, R51, R13 ;  /* 0x000000331a0d7231 */ /* 0x000fe2000000000d */
[----:B------:R-:W0:Y:S03]  /*2cf0*/  S2R R14, SR_TID.X ;  /* 0x00000000000e7919 */ /* 0x000e260000002100 */
[----:B------:R-:W-:Y:S01]  /*2d00*/  HFMA2 R13, R27, R48, R13 ;  /* 0x000000301b0d7231 */ /* 0x000fe2000000000d */
[----:B------:R-:W-:-:S03]  /*2d10*/  UMOV UR5, 0xffffffff ;  /* 0xffffffff00057882 */ /* 0x000fc60000000000 */
[----:B------:R-:W-:Y:S01]  /*2d20*/  HFMA2 R13, R28, R53, R13 ;  /* 0x000000351c0d7231 */ /* 0x000fe2000000000d */
[----:B0-----:R-:W-:-:S03]  /*2d30*/  LOP3.LUT P1, RZ, R14, 0x3, RZ, 0xc0, !PT ;  /* 0x000000030eff7812 */ /* 0x001fc6000782c0ff */
[----:B------:R-:W-:-:S04]  /*2d40*/  HFMA2 R15, R29, R50, R13 ;  /* 0x000000321d0f7231 */ /* 0x000fc8000000000d */
[----:B------:R-:W-:-:S04]  /*2d50*/  HFMA2 R15, R30, R55, R15 ;  /* 0x000000371e0f7231 */ /* 0x000fc8000000000f */
        /* <DEDUP_REMOVED lines=9> */
.L_x_3176:
[----:B------:R-:W-:Y:S01]  /*2df0*/  ISETP.GE.OR P1, PT, R37, R16, P1 ;  /* 0x000000102500720c */ /* 0x000fe20000f26670 */
[----:B-1----:R-:W-:Y:S01]  /*2e00*/  FADD.FTZ R11, R13, R14 ;  /* 0x0000000e0d0b7221 */ /* 0x002fe20000010000 */
[----:B------:R-:W-:Y:S03]  /*2e10*/  BSSY.RECONVERGENT B1, `(.L_x_3105) ;  /* 0x0000018000017945 */ /* 0x000fe60003800200 */
[----:B------:R-:W-:-:S08]  /*2e20*/  FMUL.FTZ R11, R11, UR12 ;  /* 0x0000000c0b0b7c20 */ /* 0x000fd00008410000 */
[----:B------:R-:W-:Y:S05]  /*2e30*/  @P1 BRA `(.L_x_3106) ;  /* 0x0000000000541947 */ /* 0x000fea0003800000 */
[----:B0-----:R-:W0:Y:S01]  /*2e40*/  LDC.64 R12, c[0x0][0x448] ;  /* 0x00011200ff0c7b82 */ /* 0x001e220000000a00 */
[----:B------:R-:W-:-:S04]  /*2e50*/  ISETP.NE.U32.AND P1, PT, RZ, UR14, PT ;  /* 0x0000000eff007c0c */ /* 0x000fc8000bf25070 */
[----:B------:R-:W-:Y:S02]  /*2e60*/  ISETP.NE.AND.EX P3, PT, RZ, UR15, PT, P1 ;  /* 0x0000000fff007c0c */ /* 0x000fe4000bf65310 */
[----:B0-----:R-:W-:-:S04]  /*2e70*/  ISETP.NE.U32.AND P1, PT, R12, RZ, PT ;  /* 0x000000ff0c00720c */ /* 0x001fc80003f25070 */
[----:B------:R-:W-:-:S07]  /*2e80*/  ISETP.NE.AND.EX P1, PT, R13, RZ, PT, P1 ;  /* 0x000000ff0d00720c */ /* 0x000fce0003f25310 */
[----:B------:R-:W0:Y:S08]  /*2e90*/  @P3 LDC.64 R12, c[0x0][0x438] ;  /* 0x00010e00ff0c3b82 */ /* 0x000e300000000a00 */
[----:B------:R-:W1:Y:S01]  /*2ea0*/  @P1 LDC.64 R14, c[0x0][0x448] ;  /* 0x00011200ff0e1b82 */ /* 0x000e620000000a00 */
[----:B0-----:R-:W-:-:S06]  /*2eb0*/  @P3 IMAD.WIDE R12, R54, 0x2, R12 ;  /* 0x00000002360c3825 */ /* 0x001fcc00078e020c */
[----:B------:R-:W2:Y:S01]  /*2ec0*/  @P3 LDG.E.U16 R12, desc[UR36][R12.64] ;  /* 0x000000240c0c3981 */ /* 0x000ea2000c1e1500 */
[----:B-1----:R-:W-:-:S06]  /*2ed0*/  @P1 IMAD.WIDE.U32 R14, R17, 0x2, R14 ;  /* 0x00000002110e1825 */ /* 0x002fcc00078e000e */
[----:B------:R-:W3:Y:S01]  /*2ee0*/  @P1 LDG.E.U16 R14, desc[UR36][R14.64] ;  /* 0x000000240e0e1981 */ /* 0x000ee2000c1e1500 */
[----:B------:R-:W-:-:S04]  /*2ef0*/  @P1 ISETP.GE.AND P4, PT, R37, R58, PT ;  /* 0x0000003a2500120c */ /* 0x000fc80003f86270 */
[----:B-----5:R-:W-:-:S04]  /*2f00*/  @P1 SEL R57, R25, RZ, !P4 ;  /* 0x000000ff19391207 */ /* 0x020fc80006000000 */
[----:B------:R-:W-:Y:S01]  /*2f10*/  @P1 IADD3 R57, PT, PT, R37, R57, -R16 ;  /* 0x0000003925391210 */ /* 0x000fe20007ffe810 */
[----:B--2---:R-:W-:-:S05]  /*2f20*/  @P3 HADD2.F32 R60, -RZ, R12.H0_H0 ;  /* 0x2000000cff3c3230 */ /* 0x004fca0000004100 */
[----:B------:R-:W-:Y:S01]  /*2f30*/  @P3 FADD.FTZ R11, R11, R60 ;  /* 0x0000003c0b0b3221 */ /* 0x000fe20000010000 */
[----:B------:R-:W-:Y:S01]  /*2f40*/  @P1 I2FP.F32.S32 R60, R57 ;  /* 0x00000039003c1245 */ /* 0x000fe20000201400 */
[----:B---3--:R-:W-:-:S05]  /*2f50*/  @P1 HADD2.F32 R57, -RZ, R14.H0_H0 ;  /* 0x2000000eff391230 */ /* 0x008fca0000004100 */
[----:B------:R-:W-:-:S05]  /*2f60*/  @P1 FFMA.FTZ R11, R60, R57, R11 ;  /* 0x000000393c0b1223 */ /* 0x000fca000001000b */
[----:B------:R1:W-:Y:S01]  /*2f70*/  STS [R56], R11 ;  /* 0x0000000b38007388 */ /* 0x0003e20000000800 */
[----:B------:R-:W-:-:S07]  /*2f80*/  @!P2 FMNMX.FTZ R0, R0, R11, !PT ;  /* 0x0000000b0000a209 */ /* 0x000fce0007810000 */
.L_x_3106:
[----:B------:R-:W-:Y:S05]  /*2f90*/  BSYNC.RECONVERGENT B1 ;  /* 0x0000000000017941 */ /* 0x000fea0003800200 */
.L_x_3105:
[----:B------:R-:W-:Y:S01]  /*2fa0*/  VIADD R12, R3, 0x7 ;  /* 0x00000007030c7836 */ /* 0x000fe20000000000 */
[----:B-1----:R-:W-:Y:S02]  /*2fb0*/  IADD3 R11, PT, PT, R16, 0x1, RZ ;  /* 0x00000001100b7810 */ /* 0x002fe40007ffe0ff */
[----:B------:R-:W-:Y:S02]  /*2fc0*/  IADD3 R37, PT, PT, R37, 0x10, RZ ;  /* 0x0000001025257810 */ /* 0x000fe40007ffe0ff */
[----:B0-----:R-:W-:Y:S02]  /*2fd0*/  SHF.R.S32.HI R13, RZ, 0x1f, R12 ;  /* 0x0000001fff0d7819 */ /* 0x001fe4000001140c */
[----:B------:R-:W-:Y:S02]  /*2fe0*/  VIADDMNMX R11, R11, -UR13, RZ, !PT ;  /* 0x8000000d0b0b7c46 */ /* 0x000fe4000f8001ff */
[----:B------:R-:W-:Y:S02]  /*2ff0*/  LEA.HI R13, R13, R12, RZ, 0x3 ;  /* 0x0000000c0d0d7211 */ /* 0x000fe400078f18ff */
[----:B------:R-:W-:-:S02]  /*3000*/  IADD3 R34, P2, PT, R34, 0x10, RZ ;  /* 0x0000001022227810 */ /* 0x000fc40007f5e0ff */
[----:B------:R-:W-:Y:S02]  /*3010*/  LOP3.LUT R12, R13, 0xfffffff8, RZ, 0xc0, !PT ;  /* 0xfffffff80d0c7812 */ /* 0x000fe400078ec0ff */
[----:B------:R-:W-:Y:S01]  /*3020*/  IADD3 R56, PT, PT, R56, 0x40, RZ ;  /* 0x0000004038387810 */ /* 0x000fe20007ffe0ff */
[----:B------:R-:W-:Y:S01]  /*3030*/  IMAD.X R39, RZ, RZ, R39, P2 ;  /* 0x000000ffff277224 */ /* 0x000fe200010e0627 */
[----:B------:R-:W-:Y:S01]  /*3040*/  IADD3 R54, PT, PT, R54, 0x10, RZ ;  /* 0x0000001036367810 */ /* 0x000fe20007ffe0ff */
[----:B------:R-:W-:-:S05]  /*3050*/  IMAD.IADD R12, R11, 0x1, R12 ;  /* 0x000000010b0c7824 */ /* 0x000fca00078e020c */
[----:B------:R-:W-:-:S13]  /*3060*/  ISETP.GE.AND P1, PT, R37, R12, PT ;  /* 0x0000000c2500720c */ /* 0x000fda0003f26270 */
[----:B------:R-:W-:Y:S05]  /*3070*/  @!P1 BRA `(.L_x_3107) ;  /* 0xfffffff000149947 */ /* 0x000fea000383ffff */
.L_x_3103:
[----:B------:R-:W-:Y:S05]  /*3080*/  BSYNC B0 ;  /* 0x0000000000007941 */ /* 0x000fea0003800000 */
.L_x_3102:
[----:B------:R-:W0:Y:S01]  /*3090*/  S2R R5, SR_TID.X ;  /* 0x0000000000057919 */ /* 0x000e220000002100 */
[----:B------:R-:W1:Y:S01]  /*30a0*/  LDCU UR5, c[0x0][0x3f4] ;  /* 0x00007e80ff0577ac */ /* 0x000e620008000800 */
[----:B------:R-:W-:-:S04]  /*30b0*/  IADD3 R8, PT, PT, R16, 0x1, RZ ;  /* 0x0000000110087810 */ /* 0x000fc80007ffe0ff */
[----:B-1----:R-:W-:Y:S01]  /*30c0*/  VIADDMNMX R6, R8, -UR5, RZ, !PT ;  /* 0x8000000508067c46 */ /* 0x002fe2000f8001ff */
[----:B------:R-:W-:Y:S01]  /*30d0*/  UMOV UR5, 0xffffffff ;  /* 0xffffffff00057882 */ /* 0x000fe20000000000 */
[----:B0-----:R-:W-:Y:S02]  /*30e0*/  SHF.L.U32 R9, R5, 0x2, RZ ;  /* 0x0000000205097819 */ /* 0x001fe400000006ff */
[----:B------:R-:W-:Y:S05]  /*30f0*/  BRA.DIV UR5, `(.L_x_3108) ;  /* 0x0000005205b47947 */ /* 0x000fea000b800000 */
[----:B------:R-:W0:Y:S02]  /*3100*/  SHFL.BFLY PT, R14, R0, 0x10, 0x1f ;  /* 0x0e001f00000e7f89 */ /* 0x000e2400000e0000 */
[----:B0-----:R-:W-:-:S05]  /*3110*/  FMNMX.FTZ R13, R14, R0, !PT ;  /* 0x000000000e0d7209 */ /* 0x001fca0007810000 */
[----:B------:R-:W4:Y:S02]  /*3120*/  SHFL.BFLY PT, R14, R13, 0x8, 0x1f ;  /* 0x0d001f000d0e7f89 */ /* 0x000f2400000e0000 */
[----:B----4-:R-:W-:-:S05]  /*3130*/  FMNMX.FTZ R7, R13, R14, !PT ;  /* 0x0000000e0d077209 */ /* 0x010fca0007810000 */
[----:B------:R0:W1:Y:S02]  /*3140*/  SHFL.BFLY PT, R14, R7, 0x4, 0x1f ;  /* 0x0c801f00070e7f89 */ /* 0x00006400000e0000 */
.L_x_3181:
[----:B-----5:R-:W2:Y:S01]  /*3150*/  S2R R25, SR_CgaCtaId ;  /* 0x0000000000197919 */ /* 0x020ea20000008800 */
        /* <DEDUP_REMOVED lines=11> */
[----:B------:R-:W-:Y:S02]  /*3210*/  IMAD.MOV.U32 R13, RZ, RZ, RZ ;  /* 0x000000ffff0d7224 */ /* 0x000fe400078e00ff */
[----:B------:R-:W-:Y:S08]  /*3220*/  BSSY.RECONVERGENT B0, `(.L_x_3109) ;  /* 0x000016a000007945 */ /* 0x000ff00003800200 */
[----:B------:R-:W0:Y:S04]  /*3230*/  @!P0 LDS R14, [R11] ;  /* 0x000000000b0e8984 */ /* 0x000e280000000800 */
[----:B0-----:R-:W0:Y:S02]  /*3240*/  SHFL.BFLY PT, R7, R14, 0x1, 0x1f ;  /* 0x0c201f000e077f89 */ /* 0x001e2400000e0000 */
[----:B0-----:R-:W-:-:S02]  /*3250*/  FMNMX.FTZ R12, R7, R14, !PT ;  /* 0x0000000e070c7209 */ /* 0x001fc40007810000 */
[----:B------:R-:W-:-:S04]  /*3260*/  IADD3 R7, PT, PT, R6, R5, RZ ;  /* 0x0000000506077210 */ /* 0x000fc80007ffe0ff */
        /* <DEDUP_REMOVED lines=17> */
[----:B------:R-:W-:Y:S01]  /*3380*/  VIADD R14, R24, 0x110 ;  /* 0x00000110180e7836 */ /* 0x000fe20000000000 */
[----:B------:R-:W-:-:S04]  /*3390*/  LEA.HI R13, R15, 0x1, RZ, 0x1a ;  /* 0x000000010f0d7811 */ /* 0x000fc800078fd0ff */
[----:B------:R-:W-:Y:S02]  /*33a0*/  LEA R20, R25, R14, 0x18 ;  /* 0x0000000e19147211 */ /* 0x000fe400078ec0ff */
[----:B------:R-:W-:Y:S02]  /*33b0*/  LOP3.LUT R15, R13, 0x3, RZ, 0xc0, !PT ;  /* 0x000000030d0f7812 */ /* 0x000fe400078ec0ff */
[----:B------:R-:W-:Y:S01]  /*33c0*/  MOV R13, RZ ;  /* 0x000000ff000d7202 */ /* 0x000fe20000000f00 */
[----:B------:R-:W-:Y:S01]  /*33d0*/  IMAD.IADD R20, R9, 0x1, R20 ;  /* 0x0000000109147824 */ /* 0x000fe200078e0214 */
[----:B------:R-:W-:Y:S02]  /*33e0*/  MOV R14, R7 ;  /* 0x00000007000e7202 */ /* 0x000fe40000000f00 */
[----:B------:R-:W-:-:S07]  /*33f0*/  IADD3 R15, PT, PT, -R15, RZ, RZ ;  /* 0x000000ff0f0f7210 */ /* 0x000fce0007ffe1ff */
.L_x_3114:
        /* <DEDUP_REMOVED lines=11> */
.L_x_3113:
[----:B------:R-:W-:Y:S05]  /*34b0*/  BSYNC.RECONVERGENT B1 ;  /* 0x0000000000017941 */ /* 0x000fea0003800200 */
.L_x_3112:
[----:B------:R-:W-:Y:S05]  /*34c0*/  @!P1 BRA `(.L_x_3110) ;  /* 0x0000001000fc9947 */ /* 0x000fea0003800000 */
[----:B------:R-:W-:Y:S01]  /*34d0*/  IMAD.SHL.U32 R15, R6, 0x4, RZ ;  /* 0x00000004060f7824 */ /* 0x000fe200078e00ff */
[----:B------:R-:W-:Y:S01]  /*34e0*/  IADD3 R24, PT, PT, R24, 0x110, RZ ;  /* 0x0000011018187810 */ /* 0x000fe20007ffe0ff */
[----:B------:R-:W-:-:S03]  /*34f0*/  VIADD R27, R14, 0x100 ;  /* 0x000001000e1b7836 */ /* 0x000fc60000000000 */
[----:B------:R-:W-:Y:S02]  /*3500*/  LEA R20, R25, R24, 0x18 ;  /* 0x0000001819147211 */ /* 0x000fe400078ec0ff */
[----:B------:R-:W-:Y:S02]  /*3510*/  LEA R15, R14, -R15, 0x2 ;  /* 0x8000000f0e0f7211 */ /* 0x000fe400078e10ff */
[----:B------:R-:W-:Y:S02]  /*3520*/  ISETP.GT.AND P0, PT, R27, R16, PT ;  /* 0x000000101b00720c */ /* 0x000fe40003f04270 */
[----:B------:R-:W-:-:S05]  /*3530*/  IADD3 R20, PT, PT, R20, R15, RZ ;  /* 0x0000000f14147210 */ /* 0x000fca0007ffe0ff */
[----:B------:R-:W0:Y:S04]  /*3540*/  LDS R15, [R20] ;  /* 0x00000000140f7984 */ /* 0x000e280000000800 */
[----:B------:R-:W1:Y:S04]  /*3550*/  LDS R21, [R20+0x100] ;  /* 0x0001000014157984 */ /* 0x000e680000000800 */
[----:B------:R-:W2:Y:S04]  /*3560*/  LDS R23, [R20+0x200] ;  /* 0x0002000014177984 */ /* 0x000ea80000000800 */
        /* <DEDUP_REMOVED lines=24> */
[----:B------:R-:W-:Y:S02]  /*36f0*/  PLOP3.LUT P0, PT, PT, PT, PT, 0x80, 0x8 ;  /* 0x000000000008781c */ /* 0x000fe40003f0f070 */
[----:B------:R-:W-:-:S04]  /*3700*/  IADD3 R14, PT, PT, -R15, R16, RZ ;  /* 0x000000100f0e7210 */ /* 0x000fc80007ffe1ff */
[----:B------:R-:W-:Y:S01]  /*3710*/  ISETP.GT.AND P1, PT, R14, 0x2ff, PT ;  /* 0x000002ff0e00780c */ /* 0x000fe20003f24270 */
[----:B------:R-:W-:-:S12]  /*3720*/  VIADD R14, R20, 0x600 ;  /* 0x00000600140e7836 */ /* 0x000fd80000000000 */
[----:B------:R-:W-:Y:S05]  /*3730*/  @!P1 BRA `(.L_x_3116) ;  /* 0x0000000400989947 */ /* 0x000fea0003800000 */
[----:B------:R-:W-:Y:S02]  /*3740*/  PLOP3.LUT P0, PT, PT, PT, PT, 0x8, 0x80 ;  /* 0x000000000080781c */ /* 0x000fe40003f0e170 */
[----:B------:R-:W-:-:S11]  /*3750*/  IADD3 R20, PT, PT, R16, -0x2ff, RZ ;  /* 0xfffffd0110147810 */ /* 0x000fd60007ffe0ff */
.L_x_3117:
[----:B------:R-:W0:Y:S01]  /*3760*/  LDS R21, [R14+-0x200] ;  /* 0xfffe00000e157984 */ /* 0x000e220000000800 */
[----:B------:R-:W-:-:S03]  /*3770*/  IADD3 R15, PT, PT, R15, 0x400, RZ ;  /* 0x000004000f0f7810 */ /* 0x000fc60007ffe0ff */
[----:B------:R-:W1:Y:S01]  /*3780*/  LDS R23, [R14+-0x100] ;  /* 0xffff00000e177984 */ /* 0x000e620000000800 */
[----:B------:R-:W-:-:S03]  /*3790*/  ISETP.GE.AND P1, PT, R15, R20, PT ;  /* 0x000000140f00720c */ /* 0x000fc60003f26270 */
        /* <DEDUP_REMOVED lines=96> */
.L_x_3116:
[----:B------:R-:W-:Y:S05]  /*3da0*/  BSYNC.RECONVERGENT B1 ;  /* 0x0000000000017941 */ /* 0x000fea0003800200 */
.L_x_3115:
[----:B------:R-:W-:Y:S01]  /*3db0*/  IADD3 R20, PT, PT, -R15, R16, RZ ;  /* 0x000000100f147210 */ /* 0x000fe20007ffe1ff */
        /* <DEDUP_REMOVED lines=54> */
.L_x_3119:
[----:B------:R-:W-:Y:S05]  /*4120*/  BSYNC.RECONVERGENT B1 ;  /* 0x0000000000017941 */ /* 0x000fea0003800200 */
.L_x_3118:
        /* <DEDUP_REMOVED lines=27> */
.L_x_3111:
        /* <DEDUP_REMOVED lines=12> */
[----:B------:R-:W-:Y:S02]  /*43a0*/  IADD3 R27, P1, P2, R23, R14, R7 ;  /* 0x0000000e171b7210 */ /* 0x000fe40007a3e007 */
[----:B------:R-:W-:Y:S02]  /*43b0*/  LEA R24, R25, R24, 0x18 ;  /* 0x0000001819187211 */ /* 0x000fe400078ec0ff */
[----:B------:R-:W-:Y:S02]  /*43c0*/  LOP3.LUT R14, R13, 0x3, RZ, 0xc0, !PT ;  /* 0x000000030d0e7812 */ /* 0x000fe400078ec0ff */
[----:B------:R-:W-:Y:S01]  /*43d0*/  IADD3.X R15, PT, PT, R22, R15, RZ, P1, P2 ;  /* 0x0000000f160f7210 */ /* 0x000fe20000fe44ff */
[----:B------:R-:W-:Y:S01]  /*43e0*/  IMAD.IADD R21, R9, 0x1, R24 ;  /* 0x0000000109157824 */ /* 0x000fe200078e0218 */
[----:B------:R-:W-:-:S02]  /*43f0*/  MOV R13, RZ ;  /* 0x000000ff000d7202 */ /* 0x000fc40000000f00 */
[----:B------:R-:W-:Y:S02]  /*4400*/  MOV R20, R7 ;  /* 0x0000000700147202 */ /* 0x000fe40000000f00 */
[----:B------:R-:W-:-:S07]  /*4410*/  IADD3 R24, PT, PT, -R14, RZ, RZ ;  /* 0x000000ff0e187210 */ /* 0x000fce0007ffe1ff */
.L_x_3122:
[----:B------:R-:W-:-:S06]  /*4420*/  MOV R14, R27 ;  /* 0x0000001b000e7202 */ /* 0x000fcc0000000f00 */
[----:B------:R1:W2:Y:S01]  /*4430*/  LDG.E.U8 R14, desc[UR36][R14.64] ;  /* 0x000000240e0e7981 */ /* 0x0002a2000c1e1100 */
[----:B------:R-:W-:Y:S01]  /*4440*/  IMAD.MOV.U32 R26, RZ, RZ, RZ ;  /* 0x000000ffff1a7224 */ /* 0x000fe200078e00ff */
[----:B------:R-:W-:Y:S02]  /*4450*/  IADD3 R24, PT, PT, R24, 0x1, RZ ;  /* 0x0000000118187810 */ /* 0x000fe40007ffe0ff */
        /* <DEDUP_REMOVED lines=13> */
.L_x_3121:
[----:B------:R-:W-:Y:S05]  /*4530*/  BSYNC.RECONVERGENT B1 ;  /* 0x0000000000017941 */ /* 0x000fea0003800200 */
.L_x_3120:
[----:B------:R-:W-:Y:S05]  /*4540*/  @!P0 BRA `(.L_x_3110) ;  /* 0x0000000000dc8947 */ /* 0x000fea0003800000 */
[----:B------:R-:W1:Y:S01]  /*4550*/  S2R R24, SR_CgaCtaId ;  /* 0x0000000000187919 */ /* 0x000e620000008800 */
[----:B------:R-:W2:Y:S01]  /*4560*/  LDCU.64 UR4, c[0x0][0x420] ;  /* 0x00008400ff0477ac */ /* 0x000ea20008000a00 */
[----:B------:R-:W-:Y:S02]  /*4570*/  MOV R14, 0x400 ;  /* 0x00000400000e7802 */ /* 0x000fe40000000f00 */
[----:B------:R-:W-:-:S03]  /*4580*/  SHF.L.U32 R15, R6, 0x2, RZ ;  /* 0x00000002060f7819 */ /* 0x000fc600000006ff */
[----:B------:R-:W-:Y:S01]  /*4590*/  VIADD R21, R14, 0x110 ;  /* 0x000001100e157836 */ /* 0x000fe20000000000 */
[----:B------:R-:W-:Y:S02]  /*45a0*/  LEA R14, R20, -R15, 0x2 ;  /* 0x8000000f140e7211 */ /* 0x000fe400078e10ff */
[----:B--2---:R-:W-:-:S04]  /*45b0*/  IADD3 R23, P0, P1, R23, UR4, R20 ;  /* 0x0000000417177c10 */ /* 0x004fc8000f91e014 */
[----:B------:R-:W-:Y:S02]  /*45c0*/  IADD3 R23, P2, PT, R23, 0x80, RZ ;  /* 0x0000008017177810 */ /* 0x000fe40007f5e0ff */
[----:B------:R-:W-:-:S04]  /*45d0*/  IADD3.X R15, PT, PT, R22, UR5, RZ, P0, P1 ;  /* 0x00000005160f7c10 */ /* 0x000fc800087e24ff */
[----:B------:R-:W-:Y:S02]  /*45e0*/  IADD3.X R15, PT, PT, RZ, R15, RZ, P2, !PT ;  /* 0x0000000fff0f7210 */ /* 0x000fe400017fe4ff */
[----:B-1----:R-:W-:-:S04]  /*45f0*/  LEA R21, R24, R21, 0x18 ;  /* 0x0000001518157211 */ /* 0x002fc800078ec0ff */
[----:B------:R-:W-:-:S07]  /*4600*/  IADD3 R21, PT, PT, R14, 0x200, R21 ;  /* 0x000002000e157810 */ /* 0x000fce0007ffe015 */
.L_x_3123:
[----:B------:R-:W-:-:S05]  /*4610*/  IMAD.MOV.U32 R14, RZ, RZ, R23 ;  /* 0x000000ffff0e7224 */ /* 0x000fca00078e0017 */
[----:B------:R-:W2:Y:S04]  /*4620*/  LDG.E.U8 R23, desc[UR36][R14.64+-0x80] ;  /* 0xffff80240e177981 */ /* 0x000ea8000c1e1100 */
[----:B------:R-:W4:Y:S04]  /*4630*/  LDG.E.U8 R22, desc[UR36][R14.64+-0x40] ;  /* 0xffffc0240e167981 */ /* 0x000f28000c1e1100 */
[----:B------:R-:W5:Y:S04]  /*4640*/  LDG.E.U8 R24, desc[UR36][R14.64] ;  /* 0x000000240e187981 */ /* 0x000f68000c1e1100 */
[----:B------:R-:W5:Y:S01]  /*4650*/  LDG.E.U8 R26, desc[UR36][R14.64+0x40] ;  /* 0x000040240e1a7981 */ /* 0x000f62000c1e1100 */
[----:B---3--:R-:W-:Y:S01]  /*4660*/  HFMA2 R28, -RZ, RZ, 0, 0 ;  /* 0x00000000ff1c7431 */ /* 0x008fe200000001ff */
[----:B------:R-:W-:-:S02]  /*4670*/  IADD3 R20, PT, PT, R20, 0x100, RZ ;  /* 0x0000010014147810 */ /* 0x000fc40007ffe0ff */
[----:B--2---:R-:W-:Y:S02]  /*4680*/  ISETP.NE.AND P0, PT, R23, RZ, PT ;  /* 0x000000ff1700720c */ /* 0x004fe40003f05270 */
[----:B----4-:R-:W-:Y:S01]  /*4690*/  ISETP.NE.AND P1, PT, R22, RZ, PT ;  /* 0x000000ff1600720c */ /* 0x010fe20003f25270 */
[----:B------:R-:W-:Y:S01]  /*46a0*/  HFMA2 R22, -RZ, RZ, 0, 0 ;  /* 0x00000000ff167431 */ /* 0x000fe200000001ff */
[----:B-----5:R-:W-:Y:S02]  /*46b0*/  ISETP.NE.AND P2, PT, R24, RZ, PT ;  /* 0x000000ff1800720c */ /* 0x020fe40003f45270 */
[----:B------:R-:W-:Y:S02]  /*46c0*/  MOV R24, RZ ;  /* 0x000000ff00187202 */ /* 0x000fe40000000f00 */
[----:B------:R-:W-:-:S05]  /*46d0*/  ISETP.NE.AND P3, PT, R26, RZ, PT ;  /* 0x000000ff1a00720c */ /* 0x000fca0003f65270 */
        /* <DEDUP_REMOVED lines=30> */
.L_x_3110:
[----:B------:R-:W-:Y:S05]  /*48c0*/  BSYNC.RECONVERGENT B0 ;  /* 0x0000000000007941 */ /* 0x000fea0003800200 */
.L_x_3109:
        /* <DEDUP_REMOVED lines=25> */
[----:B------:R0:W1:Y:S01]  /*4a60*/  @!P1 LDS R13, [R11+0x8] ;  /* 0x000008000b0d9984 */ /* 0x0000620000000800 */
[----:B------:R-:W-:Y:S02]  /*4a70*/  ISETP.GT.AND P1, PT, R7, R16, PT ;  /* 0x000000100700720c */ /* 0x000fe40003f24270 */
[----:B0-----:R-:W-:Y:S01]  /*4a80*/  CS2R R10, SRZ ;  /* 0x00000000000a7805 */ /* 0x001fe2000001ff00 */
[----:B-1----:R-:W0:Y:S02]  /*4a90*/  SHFL.BFLY PT, R0, R13, 0x1, 0x1f ;  /* 0x0c201f000d007f89 */ /* 0x002e2400000e0000 */
[----:B0-----:R-:W-:-:S06]  /*4aa0*/  FADD.FTZ R12, R0, R13 ;  /* 0x0000000d000c7221 */ /* 0x001fcc0000010000 */
[----:B------:R-:W0:Y:S02]  /*4ab0*/  SHFL.IDX PT, R12, R12, RZ, 0x1f ;  /* 0x00001fff0c0c7589 */ /* 0x000e2400000e0000 */
[----:B0-----:R-:W-:-:S06]  /*4ac0*/  FADD.FTZ R0, R12, 9.9999999747524270788e-07 ;  /* 0x358637bd0c007421 */ /* 0x001fcc0000010000 */
        /* <DEDUP_REMOVED lines=8> */
.L_x_3124:
        /* <DEDUP_REMOVED lines=10> */
[----:B------:R-:W1:Y:S01]  /*4bf0*/  S2R R21, SR_CgaCtaId ;  /* 0x0000000000157919 */ /* 0x000e620000008800 */
[----:B------:R-:W2:Y:S01]  /*4c00*/  LDCU.64 UR8, c[0x0][0x480] ;  /* 0x00009000ff0877ac */ /* 0x000ea20008000a00 */
[----:B------:R-:W-:Y:S02]  /*4c10*/  MOV R12, 0x400 ;  /* 0x00000400000c7802 */ /* 0x000fe40000000f00 */
[----:B------:R-:W-:Y:S02]  /*4c20*/  LEA.HI R8, R8, 0x1, RZ, 0x1a ;  /* 0x0000000108087811 */ /* 0x000fe400078fd0ff */
[----:B------:R-:W-:Y:S02]  /*4c30*/  IADD3 R14, PT, PT, R12, 0x110, RZ ;  /* 0x000001100c0e7810 */ /* 0x000fe40007ffe0ff */
[----:B------:R-:W-:Y:S01]  /*4c40*/  IADD3 R20, P2, PT, R7, R10, RZ ;  /* 0x0000000a07147210 */ /* 0x000fe20007f5e0ff */
[C---:B------:R-:W-:Y:S01]  /*4c50*/  IMAD.SHL.U32 R12, R8.reuse, 0x40, RZ ;  /* 0x00000040080c7824 */ /* 0x040fe200078e00ff */
[----:B------:R-:W-:-:S02]  /*4c60*/  LOP3.LUT R8, R8, 0x3, RZ, 0xc0, !PT ;  /* 0x0000000308087812 */ /* 0x000fc400078ec0ff */
[----:B------:R-:W-:Y:S02]  /*4c70*/  IADD3.X R13, PT, PT, RZ, R11, RZ, P2, !PT ;  /* 0x0000000bff0d7210 */ /* 0x000fe400017fe4ff */
[----:B------:R-:W-:Y:S02]  /*4c80*/  LOP3.LUT R12, R12, 0xc0, RZ, 0xc0, !PT ;  /* 0x000000c00c0c7812 */ /* 0x000fe400078ec0ff */
[----:B--2---:R-:W-:-:S03]  /*4c90*/  LEA R15, P2, R20, UR8, 0x2 ;  /* 0x00000008140f7c11 */ /* 0x004fc6000f8410ff */
[----:B------:R-:W-:Y:S01]  /*4ca0*/  IMAD.IADD R7, R7, 0x1, R12 ;  /* 0x0000000107077824 */ /* 0x000fe200078e020c */
[----:B------:R-:W-:Y:S02]  /*4cb0*/  LEA.HI.X R20, R20, UR9, R13, 0x2, P2 ;  /* 0x0000000914147c11 */ /* 0x000fe400090f140d */
[----:B-1----:R-:W-:Y:S02]  /*4cc0*/  LEA R14, R21, R14, 0x18 ;  /* 0x0000000e150e7211 */ /* 0x002fe400078ec0ff */
[----:B------:R-:W-:Y:S02]  /*4cd0*/  SHF.L.U32 R21, R5, 0x1, RZ ;  /* 0x0000000105157819 */ /* 0x000fe400000006ff */
[----:B------:R-:W-:Y:S02]  /*4ce0*/  IADD3 R13, PT, PT, R9, R14, RZ ;  /* 0x0000000e090d7210 */ /* 0x000fe40007ffe0ff */
[----:B------:R-:W-:Y:S02]  /*4cf0*/  IADD3 R12, PT, PT, R14, UR5, R21 ;  /* 0x000000050e0c7c10 */ /* 0x000fe4000fffe015 */
[----:B------:R-:W-:-:S07]  /*4d00*/  IADD3 R14, PT, PT, -R8, RZ, RZ ;  /* 0x000000ff080e7210 */ /* 0x000fce0007ffe1ff */
.L_x_3129:
[----:B-1----:R1:W0:Y:S01]  /*4d10*/  LDS R9, [R13] ;  /* 0x000000000d097984 */ /* 0x0022220000000800 */
[----:B------:R-:W-:-:S04]  /*4d20*/  IADD3 R14, PT, PT, R14, 0x1, RZ ;  /* 0x000000010e0e7810 */ /* 0x000fc80007ffe0ff */
[----:B------:R-:W-:Y:S01]  /*4d30*/  ISETP.NE.AND P3, PT, R14, RZ, PT ;  /* 0x000000ff0e00720c */ /* 0x000fe20003f65270 */
[----:B-1----:R-:W-:Y:S02]  /*4d40*/  VIADD R13, R13, 0x100 ;  /* 0x000001000d0d7836 */ /* 0x002fe40000000000 */
[----:B0-----:R-:W-:Y:S01]  /*4d50*/  FMUL.FTZ R21, R9, R0 ;  /* 0x0000000009157220 */ /* 0x001fe20000410000 */
[----:B------:R-:W-:-:S04]  /*4d60*/  @P0 MOV R9, R20 ;  /* 0x0000001400090202 */ /* 0x000fc80000000f00 */
        /* <DEDUP_REMOVED lines=9> */
.L_x_3128:
[----:B------:R-:W-:Y:S05]  /*4e00*/  BSYNC.RECONVERGENT B1 ;  /* 0x0000000000017941 */ /* 0x000fea0003800200 */
.L_x_3127:
[----:B------:R-:W-:Y:S05]  /*4e10*/  @!P1 BRA `(.L_x_3126) ;  /* 0x0000000000d49947 */ /* 0x000fea0003800000 */
[----:B-1----:R-:W1:Y:S01]  /*4e20*/  S2R R9, SR_CgaCtaId ;  /* 0x0000000000097919 */ /* 0x002e620000008800 */
[----:B------:R-:W2:Y:S01]  /*4e30*/  LDCU.64 UR8, c[0x0][0x480] ;  /* 0x00009000ff0877ac */ /* 0x000ea20008000a00 */
[----:B------:R-:W-:Y:S02]  /*4e40*/  MOV R8, 0x400 ;  /* 0x0000040000087802 */ /* 0x000fe40000000f00 */
[----:B------:R-:W-:Y:S01]  /*4e50*/  IADD3 R10, P0, PT, R7, R10, RZ ;  /* 0x0000000a070a7210 */ /* 0x000fe20007f1e0ff */
[----:B------:R-:W-:Y:S02]  /*4e60*/  UISETP.NE.AND UP0, UPT, UR6, URZ, UPT ;  /* 0x000000ff0600728c */ /* 0x000fe4000bf05270 */
[----:B------:R-:W-:Y:S01]  /*4e70*/  ISETP.NE.AND P1, PT, RZ, UR6, PT ;  /* 0x00000006ff007c0c */ /* 0x000fe2000bf25270 */
[----:B------:R-:W-:Y:S01]  /*4e80*/  VIADD R8, R8, 0x110 ;  /* 0x0000011008087836 */ /* 0x000fe20000000000 */
[----:B------:R-:W-:Y:S02]  /*4e90*/  IADD3.X R13, PT, PT, RZ, R11, RZ, P0, !PT ;  /* 0x0000000bff0d7210 */ /* 0x000fe400007fe4ff */
[----:B------:R-:W-:-:S02]  /*4ea0*/  PLOP3.LUT P0, PT, PT, PT, UP0, 0x80, 0x8 ;  /* 0x000000000008781c */ /* 0x000fc40003f0f008 */
[----:B--2---:R-:W-:-:S04]  /*4eb0*/  LEA R12, P3, R10, UR8, 0x2 ;  /* 0x000000080a0c7c11 */ /* 0x004fc8000f8610ff */
[----:B------:R-:W-:Y:S02]  /*4ec0*/  IADD3 R12, P2, PT, R12, 0x200, RZ ;  /* 0x000002000c0c7810 */ /* 0x000fe40007f5e0ff */
[----:B------:R-:W-:-:S04]  /*4ed0*/  LEA.HI.X R13, R10, UR9, R13, 0x2, P3 ;  /* 0x000000090a0d7c11 */ /* 0x000fc800098f140d */
[----:B------:R-:W-:Y:S02]  /*4ee0*/  IADD3.X R15, PT, PT, RZ, R13, RZ, P2, !PT ;  /* 0x0000000dff0f7210 */ /* 0x000fe400017fe4ff */
[----:B-1----:R-:W-:Y:S02]  /*4ef0*/  LEA R11, R9, R8, 0x18 ;  /* 0x00000008090b7211 */ /* 0x002fe400078ec0ff */
[----:B------:R-:W-:Y:S02]  /*4f00*/  SHF.L.U32 R8, R6, 0x2, RZ ;  /* 0x0000000206087819 */ /* 0x000fe400000006ff */
[----:B------:R-:W-:-:S03]  /*4f10*/  LEA R9, R7, UR5, 0x1 ;  /* 0x0000000507097c11 */ /* 0x000fc6000f8e08ff */
[----:B------:R-:W-:Y:S02]  /*4f20*/  IMAD R8, R7, 0x4, -R8 ;  /* 0x0000000407087824 */ /* 0x000fe400078e0a08 */
[----:B------:R-:W-:-:S03]  /*4f30*/  IMAD R9, R6, -0x2, R9 ;  /* 0xfffffffe06097824 */ /* 0x000fc600078e0209 */
[--C-:B------:R-:W-:Y:S02]  /*4f40*/  IADD3 R10, PT, PT, R8, 0x200, R11.reuse ;  /* 0x00000200080a7810 */ /* 0x100fe40007ffe00b */
[----:B------:R-:W-:-:S07]  /*4f50*/  IADD3 R11, PT, PT, R9, 0x100, R11 ;  /* 0x00000100090b7810 */ /* 0x000fce0007ffe00b */
.L_x_3130:
        /* <DEDUP_REMOVED lines=13> */
[----:B0-----:R-:W-:Y:S01]  /*5030*/  FMUL.FTZ R25, R9, R0 ;  /* 0x0000000009197220 */ /* 0x001fe20000410000 */
[----:B------:R-:W-:-:S04]  /*5040*/  IMAD.MOV.U32 R9, RZ, RZ, R15 ;  /* 0x000000ffff097224 */ /* 0x000fc800078e000f */
[----:B------:R-:W-:-:S05]  /*5050*/  F2FP.F16.F32.PACK_AB R8, RZ, R25 ;  /* 0x00000019ff08723e */ /* 0x000fca00000000ff */
[----:B------:R0:W-:Y:S04]  /*5060*/  STS.U16 [R11], R8 ;  /* 0x000000080b007388 */ /* 0x0001e80000000400 */
[----:B------:R1:W2:Y:S01]  /*5070*/  LDS R13, [R10+0x100] ;  /* 0x000100000a0d7984 */ /* 0x0002a20000000800 */
[----:B0-----:R-:W-:Y:S01]  /*5080*/  MOV R8, R12 ;  /* 0x0000000c00087202 */ /* 0x001fe20000000f00 */
[----:B-1----:R-:W-:-:S04]  /*5090*/  VIADD R10, R10, 0x400 ;  /* 0x000004000a0a7836 */ /* 0x002fc80000000000 */
        /* <DEDUP_REMOVED lines=9> */
[----:B------:R0:W-:Y:S01]  /*5130*/  STS.U16 [R11+0x80], R14 ;  /* 0x0000800e0b007388 */ /* 0x0001e20000000400 */
[----:B------:R-:W-:Y:S02]  /*5140*/  IADD3.X R15, PT, PT, RZ, R9, RZ, P3, !PT ;  /* 0x00000009ff0f7210 */ /* 0x000fe40001ffe4ff */
[----:B0-----:R-:W-:Y:S01]  /*5150*/  IADD3 R11, PT, PT, R11, 0x200, RZ ;  /* 0x000002000b0b7810 */ /* 0x001fe20007ffe0ff */
[----:B------:R-:W-:Y:S06]  /*5160*/  @!P2 BRA `(.L_x_3130) ;  /* 0xfffffffc007ca947 */ /* 0x000fec000383ffff */
.L_x_3126:
[----:B------:R-:W-:Y:S05]  /*5170*/  BSYNC.RECONVERGENT B0 ;  /* 0x0000000000007941 */ /* 0x000fea0003800200 */
.L_x_3125:
[----:B------:R-:W-:Y:S01]  /*5180*/  SHF.R.S32.HI R7, RZ, 0x1f, R16 ;  /* 0x0000001fff077819 */ /* 0x000fe20000011410 */
[----:B------:R-:W2:Y:S01]  /*5190*/  LDCU.64 UR6, c[0x0][0x3b0] ;  /* 0x00007600ff0677ac */ /* 0x000ea20008000a00 */
[----:B0-----:R-:W-:Y:S02]  /*51a0*/  SHF.L.U32 R0, R5, 0x3, RZ ;  /* 0x0000000305007819 */ /* 0x001fe400000006ff */
[----:B------:R-:W-:Y:S02]  /*51b0*/  CS2R R10, SRZ ;  /* 0x00000000000a7805 */ /* 0x000fe4000001ff00 */
[----:B------:R-:W-:Y:S02]  /*51c0*/  LEA.HI R7, R7, R16, RZ, 0x2 ;  /* 0x0000001007077211 */ /* 0x000fe400078f10ff */
[----:B------:R-:W-:Y:S02]  /*51d0*/  LOP3.LUT R0, R0, 0x78, RZ, 0xc0, !PT ;  /* 0x0000007800007812 */ /* 0x000fe400078ec0ff */
[----:B-1----:R-:W-:-:S02]  /*51e0*/  LOP3.LUT R9, R7, 0xfffffffc, RZ, 0xc0, !PT ;  /* 0xfffffffc07097812 */ /* 0x002fc400078ec0ff */
[----:B------:R-:W-:-:S03]  /*51f0*/  SHF.R.U32.HI R7, RZ, 0x4, R5 ;  /* 0x00000004ff077819 */ /* 0x000fc60000011605 */
[----:B------:R-:W-:-:S05]  /*5200*/  IMAD.IADD R38, R16, 0x1, -R9 ;  /* 0x0000000110267824 */ /* 0x000fca00078e0a09 */
[----:B------:R-:W-:Y:S02]  /*5210*/  ISETP.NE.AND P0, PT, R7, R38, PT ;  /* 0x000000260700720c */ /* 0x000fe40003f05270 */
[----:B--2---:R-:W-:Y:S02]  /*5220*/  ISETP.EQ.U32.AND P1, PT, RZ, UR6, PT ;  /* 0x00000006ff007c0c */ /* 0x004fe4000bf22070 */
        /* <DEDUP_REMOVED lines=14> */
[----:B------:R-:W-:Y:S01]  /*5310*/  MOV R41, RZ ;  /* 0x000000ff00297202 */ /* 0x000fe20000000f00 */
[----:B------:R-:W-:Y:S01]  /*5320*/  IMAD.MOV.U32 R34, RZ, RZ, RZ ;  /* 0x000000ffff227224 */ /* 0x000fe200078e00ff */
[----:B------:R-:W-:Y:S01]  /*5330*/  MOV R32, RZ ;  /* 0x000000ff00207202 */ /* 0x000fe20000000f00 */
[----:B------:R-:W-:-:S04]  /*5340*/  IMAD.MOV.U32 R18, RZ, RZ, RZ ;  /* 0x000000ffff127224 */ /* 0x000fc800078e00ff */
[----:B0-----:R-:W-:Y:S05]  /*5350*/  @P0 BRA `(.L_x_3132) ;  /* 0x0000002400100947 */ /* 0x001fea0003800000 */
[----:B------:R-:W0:Y:S01]  /*5360*/  LDCU UR4, c[0x0][0x3f4] ;  /* 0x00007e80ff0477ac */ /* 0x000e220008000800 */
[----:B------:R-:W1:Y:S01]  /*5370*/  S2R R15, SR_CgaCtaId ;  /* 0x00000000000f7919 */ /* 0x000e620000008800 */
[----:B------:R-:W2:Y:S01]  /*5380*/  LDC.64 R46, c[0x0][0x3c0] ;  /* 0x0000f000ff2e7b82 */ /* 0x000ea20000000a00 */
[----:B------:R-:W-:Y:S01]  /*5390*/  IADD3 R45, PT, PT, R6, R7, RZ ;  /* 0x00000007062d7210 */ /* 0x000fe20007ffe0ff */
[----:B------:R-:W-:Y:S01]  /*53a0*/  BSSY.RECONVERGENT B1, `(.L_x_3133) ;  /* 0x00000c6000017945 */ /* 0x000fe20003800200 */
[----:B------:R-:W-:Y:S02]  /*53b0*/  MOV R12, 0x400 ;  /* 0x00000400000c7802 */ /* 0x000fe40000000f00 */
[----:B------:R-:W-:-:S03]  /*53c0*/  MOV R43, RZ ;  /* 0x000000ff002b7202 */ /* 0x000fc60000000f00 */
[----:B------:R-:W-:Y:S01]  /*53d0*/  VIADD R12, R12, 0x110 ;  /* 0x000001100c0c7836 */ /* 0x000fe20000000000 */
[----:B0-----:R-:W-:-:S04]  /*53e0*/  MOV R35, UR4 ;  /* 0x0000000400237c02 */ /* 0x001fc80008000f00 */
[-C--:B------:R-:W-:Y:S01]  /*53f0*/  VIMNMX R42, PT, PT, R16, R35.reuse, PT ;  /* 0x00000023102a7248 */ /* 0x080fe20003fe0100 */
[----:B------:R-:W-:-:S03]  /*5400*/  IMAD R13, R4, R35, R0 ;  /* 0x00000023040d7224 */ /* 0x000fc600078e0200 */
[----:B------:R-:W-:Y:S01]  /*5410*/  ISETP.GE.AND P0, PT, R45, R42, PT ;  /* 0x0000002a2d00720c */ /* 0x000fe20003f06270 */
[----:B--2---:R-:W-:Y:S01]  /*5420*/  IMAD.WIDE R46, R13, 0x2, R46 ;  /* 0x000000020d2e7825 */ /* 0x004fe200078e022e */
[----:B-1----:R-:W-:-:S04]  /*5430*/  LEA R40, R15, R12, 0x18 ;  /* 0x0000000c0f287211 */ /* 0x002fc800078ec0ff */
[----:B------:R-:W-:-:S07]  /*5440*/  IADD3 R4, PT, PT, R40, UR5, RZ ;  /* 0x0000000528047c10 */ /* 0x000fce000fffe0ff */
[----:B------:R-:W-:Y:S05]  /*5450*/  @P0 BRA `(.L_x_3134) ;  /* 0x0000000800e80947 */ /* 0x000fea0003800000 */
[----:B------:R-:W-:Y:S01]  /*5460*/  VIADDMNMX R42, R45, 0x4, R42, !PT ;  /* 0x000000042d2a7846 */ /* 0x000fe2000780012a */
[----:B------:R-:W-:Y:S01]  /*5470*/  BSSY.RECONVERGENT B2, `(.L_x_3135) ;  /* 0x000006d000027945 */ /* 0x000fe20003800200 */
[----:B------:R-:W-:Y:S01]  /*5480*/  LOP3.LUT R12, RZ, R6, RZ, 0x33, !PT ;  /* 0x00000006ff0c7212 */ /* 0x000fe200078e33ff */
[----:B------:R-:W-:Y:S02]  /*5490*/  HFMA2 R32, -RZ, RZ, 0, 0 ;  /* 0x00000000ff207431 */ /* 0x000fe400000001ff */
[----:B------:R-:W-:Y:S02]  /*54a0*/  IMAD.MOV.U32 R18, RZ, RZ, RZ ;  /* 0x000000ffff127224 */ /* 0x000fe400078e00ff */
[----:B------:R-:W-:Y:S01]  /*54b0*/  HFMA2 R41, -RZ, RZ, 0, 0 ;  /* 0x00000000ff297431 */ /* 0x000fe200000001ff */
[----:B------:R-:W-:Y:S02]  /*54c0*/  IADD3 R42, PT, PT, -R7, R42, R12 ;  /* 0x0000002a072a7210 */ /* 0x000fe40007ffe10c */
[----:B------:R-:W-:-:S02]  /*54d0*/  CS2R R36, SRZ ;  /* 0x0000000000247805 */ /* 0x000fc4000001ff00 */
[----:B------:R-:W-:Y:S01]  /*54e0*/  MOV R49, R45 ;  /* 0x0000002d00317202 */ /* 0x000fe20000000f00 */
[----:B------:R-:W-:Y:S01]  /*54f0*/  IMAD.MOV.U32 R39, RZ, RZ, RZ ;  /* 0x000000ffff277224 */ /* 0x000fe200078e00ff */
[C---:B------:R-:W-:Y:S01]  /*5500*/  ISETP.GE.U32.AND P0, PT, R42.reuse, 0xc, PT ;  /* 0x0000000c2a00780c */ /* 0x040fe20003f06070 */
[----:B------:R-:W-:Y:S01]  /*5510*/  IMAD.MOV.U32 R43, RZ, RZ, RZ ;  /* 0x000000ffff2b7224 */ /* 0x000fe200078e00ff */
[----:B------:R-:W-:Y:S02]  /*5520*/  LEA.HI R44, R42, 0x1, RZ, 0x1e ;  /* 0x000000012a2c7811 */ /* 0x000fe400078ff0ff */
[----:B------:R-:W-:Y:S02]  /*5530*/  MOV R34, RZ ;  /* 0x000000ff00227202 */ /* 0x000fe40000000f00 */
[----:B------:R-:W-:-:S07]  /*5540*/  LOP3.LUT P1, R52, R44, 0x3, RZ, 0xc0, !PT ;  /* 0x000000032c347812 */ /* 0x000fce000782c0ff */
[----:B------:R-:W-:Y:S06]  /*5550*/  @!P0 BRA `(.L_x_3136) ;  /* 0x0000000400788947 */ /* 0x000fec0003800000 */
[----:B------:R-:W-:Y:S01]  /*5560*/  LOP3.LUT R44, R44, 0x7ffffffc, RZ, 0xc0, !PT ;  /* 0x7ffffffc2c2c7812 */ /* 0x000fe200078ec0ff */
[----:B------:R-:W-:Y:S01]  /*5570*/  IMAD.MOV.U32 R49, RZ, RZ, R45 ;  /* 0x000000ffff317224 */ /* 0x000fe200078e002d */
[----:B------:R-:W-:Y:S02]  /*5580*/  MOV R51, RZ ;  /* 0x000000ff00337202 */ /* 0x000fe40000000f00 */
[----:B------:R-:W-:-:S07]  /*5590*/  MOV R18, RZ ;  /* 0x000000ff00127202 */ /* 0x000fce0000000f00 */
.L_x_3137:
[----:B---3--:R-:W-:-:S04]  /*55a0*/  IMAD R29, R49, 0x50, RZ ;  /* 0x00000050311d7824 */ /* 0x008fc800078e02ff */
[----:B------:R-:W-:-:S06]  /*55b0*/  IMAD.WIDE.U32 R12, R29, 0x2, R46 ;  /* 0x000000021d0c7825 */ /* 0x000fcc00078e002e */
[----:B------:R-:W2:Y:S01]  /*55c0*/  LDG.E.128 R12, desc[UR36][R12.64] ;  /* 0x000000240c0c7981 */ /* 0x000ea2000c1e1d00 */
[C---:B------:R-:W-:Y:S02]  /*55d0*/  IADD3 R21, PT, PT, R29.reuse, 0x140, RZ ;  /* 0x000001401d157810 */ /* 0x040fe40007ffe0ff */
[----:B------:R-:W-:-:S03]  /*55e0*/  IADD3 R25, PT, PT, R29, 0x280, RZ ;  /* 0x000002801d197810 */ /* 0x000fc60007ffe0ff */
[----:B------:R-:W-:-:S04]  /*55f0*/  IMAD.WIDE.U32 R20, R21, 0x2, R46 ;  /* 0x0000000215147825 */ /* 0x000fc800078e002e */
[--C-:B------:R-:W-:Y:S02]  /*5600*/  IMAD.WIDE.U32 R24, R25, 0x2, R46.reuse ;  /* 0x0000000219187825 */ /* 0x100fe400078e002e */
[----:B------:R-:W3:Y:S02]  /*5610*/  LDG.E.128 R20, desc[UR36][R20.64] ;  /* 0x0000002414147981 */ /* 0x000ee4000c1e1d00 */
[----:B------:R-:W-:Y:S02]  /*5620*/  VIADD R29, R29, 0x3c0 ;  /* 0x000003c01d1d7836 */ /* 0x000fe40000000000 */
[----:B------:R-:W4:Y:S02]  /*5630*/  LDG.E.128 R24, desc[UR36][R24.64] ;  /* 0x0000002418187981 */ /* 0x000f24000c1e1d00 */
[----:B------:R-:W-:-:S06]  /*5640*/  IMAD.WIDE.U32 R28, R29, 0x2, R46 ;  /* 0x000000021d1c7825 */ /* 0x000fcc00078e002e */
[----:B------:R-:W4:Y:S01]  /*5650*/  LDG.E.128 R28, desc[UR36][R28.64] ;  /* 0x000000241c1c7981 */ /* 0x000f22000c1e1d00 */
[----:B------:R-:W-:Y:S01]  /*5660*/  IADD3 R53, PT, PT, -R6, R49, RZ ;  /* 0x0000003106357210 */ /* 0x000fe20007ffe1ff */
[----:B------:R-:W-:Y:S01]  /*5670*/  VIADD R51, R51, 0x4 ;  /* 0x0000000433337836 */ /* 0x000fe20000000000 */
[----:B------:R-:W-:Y:S02]  /*5680*/  IADD3 R49, PT, PT, R49, 0x10, RZ ;  /* 0x0000001031317810 */ /* 0x000fe40007ffe0ff */
[----:B------:R-:W-:Y:S02]  /*5690*/  LEA R54, R53, R4, 0x1 ;  /* 0x0000000435367211 */ /* 0x000fe400078e08ff */
[----:B------:R-:W-:-:S03]  /*56a0*/  ISETP.NE.AND P0, PT, R51, R44, PT ;  /* 0x0000002c3300720c */ /* 0x000fc60003f05270 */
[----:B------:R-:W0:Y:S04]  /*56b0*/  LDS.U16 R53, [R54] ;  /* 0x0000000036357984 */ /* 0x000e280000000400 */
[----:B------:R-:W1:Y:S04]  /*56c0*/  LDS.U16 R50, [R54+0x8] ;  /* 0x0000080036327984 */ /* 0x000e680000000400 */
[----:B------:R-:W4:Y:S01]  /*56d0*/  LDS.U16 R48, [R54+0x10] ;  /* 0x0000100036307984 */ /* 0x000f220000000400 */
[----:B0-----:R-:W-:Y:S02]  /*56e0*/  HADD2.F32 R53, -RZ, R53.H0_H0 ;  /* 0x20000035ff357230 */ /* 0x001fe40000004100 */
[----:B--2---:R-:W-:-:S02]  /*56f0*/  HADD2.F32 R55, -RZ, R12.H0_H0 ;  /* 0x2000000cff377230 */ /* 0x004fc40000004100 */
[----:B------:R-:W-:Y:S02]  /*5700*/  HADD2.F32 R12, -RZ, R12.H1_H1 ;  /* 0x3000000cff0c7230 */ /* 0x000fe40000004100 */
[--C-:B------:R-:W-:Y:S02]  /*5710*/  HADD2.F32 R56, -RZ, R13.reuse.H1_H1 ;  /* 0x3000000dff387230 */ /* 0x100fe40000004100 */
[C---:B------:R-:W-:Y:S01]  /*5720*/  FFMA.FTZ R18, R53.reuse, R55, R18 ;  /* 0x0000003735127223 */ /* 0x040fe20000010012 */
[----:B------:R-:W-:Y:S02]  /*5730*/  HADD2.F32 R55, -RZ, R13.H0_H0 ;  /* 0x2000000dff377230 */ /* 0x000fe40000004100 */
[C---:B------:R-:W-:Y:S01]  /*5740*/  FFMA.FTZ R37, R53.reuse, R12, R37 ;  /* 0x0000000c35257223 */ /* 0x040fe20000010025 */
[--C-:B------:R-:W-:Y:S01]  /*5750*/  HADD2.F32 R13, -RZ, R14.reuse.H0_H0 ;  /* 0x2000000eff0d7230 */ /* 0x100fe20000004100 */
[----:B------:R0:W2:Y:S01]  /*5760*/  LDS.U16 R12, [R54+0x18] ;  /* 0x00001800360c7984 */ /* 0x0000a20000000400 */
[C---:B------:R-:W-:Y:S01]  /*5770*/  FFMA.FTZ R39, R53.reuse, R56, R39 ;  /* 0x0000003835277223 */ /* 0x040fe20000010027 */
[----:B------:R-:W-:Y:S01]  /*5780*/  FFMA.FTZ R32, R53, R55, R32 ;  /* 0x0000003735207223 */ /* 0x000fe20000010020 */
[----:B------:R-:W-:-:S02]  /*5790*/  HADD2.F32 R14, -RZ, R14.H1_H1 ;  /* 0x3000000eff0e7230 */ /* 0x000fc40000004100 */
[C---:B------:R-:W-:Y:S01]  /*57a0*/  FFMA.FTZ R34, R53.reuse, R13, R34 ;  /* 0x0000000d35227223 */ /* 0x040fe20000010022 */
[--C-:B------:R-:W-:Y:S02]  /*57b0*/  HADD2.F32 R55, -RZ, R15.reuse.H0_H0 ;  /* 0x2000000fff377230 */ /* 0x100fe40000004100 */
[----:B------:R-:W-:Y:S02]  /*57c0*/  HADD2.F32 R56, -RZ, R15.H1_H1 ;  /* 0x3000000fff387230 */ /* 0x000fe40000004100 */
[C---:B------:R-:W-:Y:S01]  /*57d0*/  FFMA.FTZ R41, R53.reuse, R14, R41 ;  /* 0x0000000e35297223 */ /* 0x040fe20000010029 */
[----:B-1----:R-:W-:Y:S02]  /*57e0*/  HADD2.F32 R13, -RZ, R50.H0_H0 ;  /* 0x20000032ff0d7230 */ /* 0x002fe40000004100 */
[C---:B------:R-:W-:Y:S01]  /*57f0*/  FFMA.FTZ R36, R53.reuse, R55, R36 ;  /* 0x0000003735247223 */ /* 0x040fe20000010024 */
[--C-:B---3--:R-:W-:Y:S02]  /*5800*/  HADD2.F32 R15, -RZ, R21.reuse.H0_H0 ;  /* 0x20000015ff0f7230 */ /* 0x108fe40000004100 */
[----:B------:R-:W-:Y:S01]  /*5810*/  FFMA.FTZ R43, R53, R56, R43 ;  /* 0x00000038352b7223 */ /* 0x000fe2000001002b */
[----:B------:R-:W-:-:S02]  /*5820*/  HADD2.F32 R50, -RZ, R21.H1_H1 ;  /* 0x30000015ff327230 */ /* 0x000fc40000004100 */
[----:B------:R-:W-:Y:S02]  /*5830*/  HADD2.F32 R14, -RZ, R20.H0_H0 ;  /* 0x20000014ff0e7230 */ /* 0x000fe40000004100 */
[C---:B------:R-:W-:Y:S01]  /*5840*/  FFMA.FTZ R32, R13.reuse, R15, R32 ;  /* 0x0000000f0d207223 */ /* 0x040fe20000010020 */
[----:B------:R-:W-:Y:S02]  /*5850*/  HADD2.F32 R21, -RZ, R22.H0_H0 ;  /* 0x20000016ff157230 */ /* 0x000fe40000004100 */
[C---:B------:R-:W-:Y:S01]  /*5860*/  FFMA.FTZ R39, R13.reuse, R50, R39 ;  /* 0x000000320d277223 */ /* 0x040fe20000010027 */
[----:B------:R-:W-:Y:S02]  /*5870*/  HADD2.F32 R20, -RZ, R20.H1_H1 ;  /* 0x30000014ff147230 */ /* 0x000fe40000004100 */
[C---:B------:R-:W-:Y:S01]  /*5880*/  FFMA.FTZ R18, R13.reuse, R14, R18 ;  /* 0x0000000e0d127223 */ /* 0x040fe20000010012 */
[----:B------:R-:W-:Y:S02]  /*5890*/  HADD2.F32 R22, -RZ, R22.H1_H1 ;  /* 0x30000016ff167230 */ /* 0x000fe40000004100 */
[----:B------:R-:W-:Y:S01]  /*58a0*/  FFMA.FTZ R34, R13, R21, R34 ;  /* 0x000000150d227223 */ /* 0x000fe20000010022 */
[----:B------:R-:W-:-:S02]  /*58b0*/  HADD2.F32 R53, -RZ, R23.H0_H0 ;  /* 0x20000017ff357230 */ /* 0x000fc40000004100 */
[C---:B------:R-:W-:Y:S01]  /*58c0*/  FFMA.FTZ R37, R13.reuse, R20, R37 ;  /* 0x000000140d257223 */ /* 0x040fe20000010025 */
[----:B0-----:R-:W-:Y:S02]  /*58d0*/  HADD2.F32 R54, -RZ, R23.H1_H1 ;  /* 0x30000017ff367230 */ /* 0x001fe40000004100 */
[C---:B------:R-:W-:Y:S01]  /*58e0*/  FFMA.FTZ R41, R13.reuse, R22, R41 ;  /* 0x000000160d297223 */ /* 0x040fe20000010029 */
[----:B----4-:R-:W-:Y:S02]  /*58f0*/  HADD2.F32 R14, -RZ, R24.H0_H0 ;  /* 0x20000018ff0e7230 */ /* 0x010fe40000004100 */
[C---:B------:R-:W-:Y:S01]  /*5900*/  FFMA.FTZ R36, R13.reuse, R53, R36 ;  /* 0x000000350d247223 */ /* 0x040fe20000010024 */
[----:B------:R-:W-:Y:S02]  /*5910*/  HADD2.F32 R21, -RZ, R26.H0_H0 ;  /* 0x2000001aff157230 */ /* 0x000fe40000004100 */
[----:B------:R-:W-:Y:S01]  /*5920*/  FFMA.FTZ R43, R13, R54, R43 ;  /* 0x000000360d2b7223 */ /* 0x000fe2000001002b */
[----:B------:R-:W-:-:S02]  /*5930*/  HADD2.F32 R13, -RZ, R48.H0_H0 ;  /* 0x20000030ff0d7230 */ /* 0x000fc40000004100 */
[----:B------:R-:W-:Y:S02]  /*5940*/  HADD2.F32 R24, -RZ, R24.H1_H1 ;  /* 0x30000018ff187230 */ /* 0x000fe40000004100 */
        /* <DEDUP_REMOVED lines=12> */
[----:B------:R-:W-:Y:S02]  /*5a10*/  HADD2.F32 R21, -RZ, R30.H0_H0 ;  /* 0x2000001eff157230 */ /* 0x000fe40000004100 */
[----:B------:R-:W-:Y:S01]  /*5a20*/  FFMA.FTZ R43, R13, R22, R43 ;  /* 0x000000160d2b7223 */ /* 0x000fe2000001002b */
        /* <DEDUP_REMOVED lines=15> */
[----:B------:R-:W-:Y:S01]  /*5b20*/  FFMA.FTZ R43, R13, R20, R43 ;  /* 0x000000140d2b7223 */ /* 0x000fe2000001002b */
[----:B------:R-:W-:Y:S06]  /*5b30*/  @P0 BRA `(.L_x_3137) ;  /* 0xfffffff800980947 */ /* 0x000fec000383ffff */
.L_x_3136:
[----:B------:R-:W-:Y:S05]  /*5b40*/  BSYNC.RECONVERGENT B2 ;  /* 0x0000000000027941 */ /* 0x000fea0003800200 */
.L_x_3135:
[----:B------:R-:W-:Y:S05]  /*5b50*/  @!P1 BRA `(.L_x_3134) ;  /* 0x0000000400289947 */ /* 0x000fea0003800000 */
[----:B------:R-:W-:Y:S01]  /*5b60*/  ISETP.NE.AND P1, PT, R52, 0x1, PT ;  /* 0x000000013400780c */ /* 0x000fe20003f25270 */
[----:B------:R-:W-:Y:S01]  /*5b70*/  BSSY.RECONVERGENT B2, `(.L_x_3138) ;  /* 0x0000030000027945 */ /* 0x000fe20003800200 */
[----:B------:R-:W-:-:S11]  /*5b80*/  LOP3.LUT P0, RZ, R42, 0x4, RZ, 0xc0, !PT ;  /* 0x000000042aff7812 */ /* 0x000fd6000780c0ff */
[----:B------:R-:W-:Y:S05]  /*5b90*/  @!P1 BRA `(.L_x_3139) ;  /* 0x0000000000b49947 */ /* 0x000fea0003800000 */
[----:B------:R-:W-:-:S04]  /*5ba0*/  IMAD R21, R49, 0x50, RZ ;  /* 0x0000005031157824 */ /* 0x000fc800078e02ff */
[C---:B------:R-:W-:Y:S01]  /*5bb0*/  IMAD.WIDE.U32 R12, R21.reuse, 0x2, R46 ;  /* 0x00000002150c7825 */ /* 0x040fe200078e002e */
        /* <DEDUP_REMOVED lines=9> */
[--C-:B--2---:R-:W-:Y:S02]  /*5c50*/  HADD2.F32 R26, -RZ, R12.reuse.H0_H0 ;  /* 0x2000000cff1a7230 */ /* 0x104fe40000004100 */
[----:B---3--:R-:W-:Y:S02]  /*5c60*/  HADD2.F32 R28, -RZ, R12.H1_H1 ;  /* 0x3000000cff1c7230 */ /* 0x008fe40000004100 */
[--C-:B------:R-:W-:Y:S02]  /*5c70*/  HADD2.F32 R27, -RZ, R13.reuse.H0_H0 ;  /* 0x2000000dff1b7230 */ /* 0x100fe40000004100 */
[----:B------:R-:W-:-:S02]  /*5c80*/  HADD2.F32 R12, -RZ, R13.H1_H1 ;  /* 0x3000000dff0c7230 */ /* 0x000fc40000004100 */
[----:B0-----:R-:W-:Y:S02]  /*5c90*/  HADD2.F32 R13, -RZ, R24.H0_H0 ;  /* 0x20000018ff0d7230 */ /* 0x001fe40000004100 */
[--C-:B------:R-:W-:Y:S02]  /*5ca0*/  HADD2.F32 R29, -RZ, R14.reuse.H0_H0 ;  /* 0x2000000eff1d7230 */ /* 0x100fe40000004100 */
        /* <DEDUP_REMOVED lines=8> */
[C---:B------:R-:W-:Y:S01]  /*5d30*/  FFMA.FTZ R14, R13.reuse, R14, R41 ;  /* 0x0000000e0d0e7223 */ /* 0x040fe20000010029 */
[C---:B------:R-:W-:Y:S01]  /*5d40*/  FFMA.FTZ R31, R13.reuse, R31, R36 ;  /* 0x0000001f0d1f7223 */ /* 0x040fe20000010024 */
[----:B------:R-:W-:Y:S01]  /*5d50*/  FFMA.FTZ R24, R13, R24, R43 ;  /* 0x000000180d187223 */ /* 0x000fe2000001002b */
[----:B----4-:R-:W-:Y:S02]  /*5d60*/  HADD2.F32 R32, -RZ, R21.H0_H0 ;  /* 0x20000015ff207230 */ /* 0x010fe40000004100 */
[----:B-1----:R-:W-:Y:S02]  /*5d70*/  HADD2.F32 R43, -RZ, R30.H0_H0 ;  /* 0x2000001eff2b7230 */ /* 0x002fe40000004100 */
[----:B------:R-:W-:-:S02]  /*5d80*/  HADD2.F32 R13, -RZ, R20.H0_H0 ;  /* 0x20000014ff0d7230 */ /* 0x000fc40000004100 */
[----:B------:R-:W-:Y:S02]  /*5d90*/  HADD2.F32 R37, -RZ, R20.H1_H1 ;  /* 0x30000014ff257230 */ /* 0x000fe40000004100 */
        /* <DEDUP_REMOVED lines=13> */
.L_x_3139:
[----:B------:R-:W-:Y:S05]  /*5e70*/  BSYNC.RECONVERGENT B2 ;  /* 0x0000000000027941 */ /* 0x000fea0003800200 */
.L_x_3138:
[----:B------:R-:W-:Y:S05]  /*5e80*/  @P0 BRA `(.L_x_3134) ;  /* 0x00000000005c0947 */ /* 0x000fea0003800000 */
[----:B------:R-:W-:-:S04]  /*5e90*/  IMAD R13, R49, 0x50, RZ ;  /* 0x00000050310d7824 */ /* 0x000fc800078e02ff */
[----:B------:R-:W-:-:S06]  /*5ea0*/  IMAD.WIDE.U32 R12, R13, 0x2, R46 ;  /* 0x000000020d0c7825 */ /* 0x000fcc00078e002e */
[----:B------:R-:W2:Y:S01]  /*5eb0*/  LDG.E.128 R12, desc[UR36][R12.64] ;  /* 0x000000240c0c7981 */ /* 0x000ea2000c1e1d00 */
[----:B------:R-:W-:-:S05]  /*5ec0*/  IMAD.IADD R21, R49, 0x1, -R6 ;  /* 0x0000000131157824 */ /* 0x000fca00078e0a06 */
[----:B------:R-:W-:-:S06]  /*5ed0*/  LEA R21, R21, R4, 0x1 ;  /* 0x0000000415157211 */ /* 0x000fcc00078e08ff */
[----:B------:R-:W0:Y:S02]  /*5ee0*/  LDS.U16 R21, [R21] ;  /* 0x0000000015157984 */ /* 0x000e240000000400 */
        /* <DEDUP_REMOVED lines=17> */
.L_x_3134:
[----:B------:R-:W-:Y:S05]  /*6000*/  BSYNC.RECONVERGENT B1 ;  /* 0x0000000000017941 */ /* 0x000fea0003800200 */
.L_x_3133:
        /* <DEDUP_REMOVED lines=16> */
.L_x_3146:
        /* <DEDUP_REMOVED lines=14> */
[----:B-1----:R-:W-:-:S04]  /*61f0*/  IMAD.MOV R12, RZ, RZ, -R13 ;  /* 0x000000ffff0c7224 */ /* 0x002fc800078e0a0d */
        /* <DEDUP_REMOVED lines=33> */
.L_x_3145:
[----:B------:R-:W-:Y:S05]  /*6410*/  BSYNC.RECONVERGENT B3 ;  /* 0x0000000000037941 */ /* 0x000fea0003800200 */
.L_x_3144:
[----:B------:R-:W-:Y:S02]  /*6420*/  IADD3 R45, PT, PT, R45, 0x4, RZ ;  /* 0x000000042d2d7810 */ /* 0x000fe40007ffe0ff */
[----:B------:R-:W-:Y:S01]  /*6430*/  IADD3 R40, PT, PT, R40, 0x8, RZ ;  /* 0x0000000828287810 */ /* 0x000fe20007ffe0ff */
[----:B------:R-:W-:Y:S06]  /*6440*/  @P2 BRA `(.L_x_3146) ;  /* 0xfffffffc00302947 */ /* 0x000fec000383ffff */
.L_x_3143:
[----:B------:R-:W-:Y:S05]  /*6450*/  BSYNC.RECONVERGENT B2 ;  /* 0x0000000000027941 */ /* 0x000fea0003800200 */
.L_x_3142:
[----:B------:R-:W-:-:S13]  /*6460*/  ISETP.GE.U32.AND P0, PT, R20, 0xc, PT ;  /* 0x0000000c1400780c */ /* 0x000fda0003f06070 */
[----:B------:R-:W-:Y:S05]  /*6470*/  @!P0 BRA `(.L_x_3141) ;  /* 0x0000000c00148947 */ /* 0x000fea0003800000 */
[----:B------:R-:W0:Y:S02]  /*6480*/  LDC R35, c[0x0][0x3f4] ;  /* 0x0000fd00ff237b82 */ /* 0x000e240000000800 */
.L_x_3155:
        /* <DEDUP_REMOVED lines=40> */
[----:B---3--:R-:W-:Y:S02]  /*6710*/  HADD2.F32 R28, -RZ, R12.H1_H1 ;  /* 0x3000000cff1c7230 */ /* 0x008fe40000004100 */
        /* <DEDUP_REMOVED lines=13> */
.L_x_3148:
[----:B------:R-:W-:Y:S05]  /*67f0*/  BSYNC.RECONVERGENT B2 ;  /* 0x0000000000027941 */ /* 0x000fea0003800200 */
.L_x_3147:
        /* <DEDUP_REMOVED lines=45> */
.L_x_3150:
[----:B------:R-:W-:Y:S05]  /*6ad0*/  BSYNC.RECONVERGENT B2 ;  /* 0x0000000000027941 */ /* 0x000fea0003800200 */
.L_x_3149:
        /* <DEDUP_REMOVED lines=10> */
[----:B0-----:R-:W0:Y:S01]  /*6b80*/  LDS.U16 R21, [R20+0x10] ;  /* 0x0000100014157984 */ /* 0x001e220000000400 */
        /* <DEDUP_REMOVED lines=34> */
.L_x_3152:
[----:B------:R-:W-:Y:S05]  /*6db0*/  BSYNC.RECONVERGENT B2 ;  /* 0x0000000000027941 */ /* 0x000fea0003800200 */
.L_x_3151:
        /* <DEDUP_REMOVED lines=9> */
[----:B-1----:R-:W-:-:S06]  /*6e50*/  IADD3 R21, PT, PT, R14, 0xffffffe, RZ ;  /* 0x0ffffffe0e157810 */ /* 0x002fcc0007ffe0ff */
[----:B------:R-:W1:Y:S02]  /*6e60*/  F2I.FTZ.U32.TRUNC.NTZ R13, R21 ;  /* 0x00000015000d7305 */ /* 0x000e64000021f000 */
        /* <DEDUP_REMOVED lines=30> */
[----:B---3--:R-:W-:-:S02]  /*7050*/  HADD2.F32 R28, -RZ, R15.H1_H1 ;  /* 0x3000000fff1c7230 */ /* 0x008fc40000004100 */
[C---:B------:R-:W-:Y:S01]  /*7060*/  FFMA.FTZ R41, R21.reuse, R14, R41 ;  /* 0x0000000e15297223 */ /* 0x040fe20000010029 */
[C---:B------:R-:W-:Y:S02]  /*7070*/  FFMA.FTZ R36, R21.reuse, R27, R36 ;  /* 0x0000001b15247223 */ /* 0x040fe40000010024 */
[----:B------:R-:W-:-:S07]  /*7080*/  FFMA.FTZ R43, R21, R28, R43 ;  /* 0x0000001c152b7223 */ /* 0x000fce000001002b */
.L_x_3154:
[----:B------:R-:W-:Y:S05]  /*7090*/  BSYNC.RECONVERGENT B2 ;  /* 0x0000000000027941 */ /* 0x000fea0003800200 */
.L_x_3153:
[----:B------:R-:W-:-:S04]  /*70a0*/  IADD3 R45, PT, PT, R45, 0x10, RZ ;  /* 0x000000102d2d7810 */ /* 0x000fc80007ffe0ff */
[----:B------:R-:W-:-:S13]  /*70b0*/  ISETP.GE.AND P0, PT, R45, R16, PT ;  /* 0x000000102d00720c */ /* 0x000fda0003f06270 */
[----:B------:R-:W-:Y:S05]  /*70c0*/  @!P0 BRA `(.L_x_3155) ;  /* 0xfffffff000f08947 */ /* 0x000fea000383ffff */
.L_x_3141:
[----:B------:R-:W-:Y:S05]  /*70d0*/  BSYNC.RECONVERGENT B1 ;  /* 0x0000000000017941 */ /* 0x000fea0003800200 */
.L_x_3140:
        /* <DEDUP_REMOVED lines=8> */
[----:B------:R-:W-:-:S06]  /*7160*/  LEA.HI.X.SX32 R13, R19, UR7, 0x1, P0 ;  /* 0x00000007130d7c11 */ /* 0x000fcc00080f0eff */
[----:B------:R-:W2:Y:S01]  /*7170*/  LDG.E.64 R12, desc[UR36][R12.64] ;  /* 0x000000240c0c7981 */ /* 0x000ea2000c1e1b00 */
[----:B------:R-:W0:Y:S03]  /*7180*/  LDC.64 R14, c[0x0][0x468] ;  /* 0x00011a00ff0e7b82 */ /* 0x000e260000000a00 */
[----:B0-----:R-:W4:Y:S01]  /*7190*/  LDG.E R14, desc[UR36][R14.64+0x8] ;  /* 0x000008240e0e7981 */ /* 0x001f22000c1e1900 */
[----:B--2---:R-:W-:Y:S01]  /*71a0*/  LOP3.LUT R24, R13, 0xff, RZ, 0xc0, !PT ;  /* 0x000000ff0d187812 */ /* 0x004fe200078ec0ff */
[----:B------:R0:W4:Y:S01]  /*71b0*/  I2F.S8 R19, R12 ;  /* 0x0000000c00137306 */ /* 0x0001220000001400 */
[--C-:B---3--:R-:W-:Y:S02]  /*71c0*/  SHF.R.S32.HI R29, RZ, 0x18, R13.reuse ;  /* 0x00000018ff1d7819 */ /* 0x108fe4000001140d */
[----:B------:R-:W-:Y:S02]  /*71d0*/  SHF.R.U64 R16, R24, 0x7, RZ ;  /* 0x0000000718107819 */ /* 0x000fe400000012ff */
[----:B------:R-:W-:-:S02]  /*71e0*/  SHF.R.S64 R26, R12, 0x10, R13 ;  /* 0x000000100c1a7819 */ /* 0x000fc4000000100d */
[----:B------:R-:W-:Y:S01]  /*71f0*/  ISETP.NE.U32.AND P1, PT, R16, RZ, PT ;  /* 0x000000ff1000720c */ /* 0x000fe20003f25070 */
[----:B------:R-:W1:Y:S01]  /*7200*/  I2F.S16 R29, R29 ;  /* 0x0000001d001d7306 */ /* 0x000e620000101400 */
[----:B------:R-:W-:Y:S02]  /*7210*/  PRMT R16, R13, 0x9910, RZ ;  /* 0x000099100d107816 */ /* 0x000fe400000000ff */
[--C-:B------:R-:W-:Y:S02]  /*7220*/  SHF.R.U64 R20, R12, 0x10, R13.reuse ;  /* 0x000000100c147819 */ /* 0x100fe4000000120d */
[----:B------:R-:W-:Y:S02]  /*7230*/  SHF.R.S32.HI R13, RZ, 0x10, R13 ;  /* 0x00000010ff0d7819 */ /* 0x000fe4000001140d */
[----:B------:R-:W-:Y:S02]  /*7240*/  LOP3.LUT R26, R26, 0xff, RZ, 0xc0, !PT ;  /* 0x000000ff1a1a7812 */ /* 0x000fe400078ec0ff */
[----:B------:R-:W-:-:S02]  /*7250*/  LOP3.LUT R27, R13, 0xff, RZ, 0xc0, !PT ;  /* 0x000000ff0d1b7812 */ /* 0x000fc400078ec0ff */
[----:B------:R-:W-:Y:S02]  /*7260*/  PRMT R6, R12, 0x9910, RZ ;  /* 0x000099100c067816 */ /* 0x000fe400000000ff */
[----:B------:R-:W-:Y:S02]  /*7270*/  SHF.R.U64 R13, R27, 0x7, RZ ;  /* 0x000000071b0d7819 */ /* 0x000fe400000012ff */
[----:B0-----:R-:W-:Y:S01]  /*7280*/  SHF.R.U64 R12, R26, 0x7, RZ ;  /* 0x000000071a0c7819 */ /* 0x001fe200000012ff */
[C---:B----4-:R-:W-:Y:S01]  /*7290*/  FMUL.FTZ R19, R14.reuse, R19 ;  /* 0x000000130e137220 */ /* 0x050fe20000410000 */
[----:B------:R-:W-:Y:S01]  /*72a0*/  ISETP.NE.U32.AND P2, PT, R13, RZ, PT ;  /* 0x000000ff0d00720c */ /* 0x000fe20003f45070 */
[----:B-1----:R-:W-:Y:S01]  /*72b0*/  FMUL.FTZ R22, R14, R29 ;  /* 0x0000001d0e167220 */ /* 0x002fe20000410000 */
[----:B------:R-:W-:Y:S02]  /*72c0*/  ISETP.NE.U32.AND P0, PT, R12, RZ, PT ;  /* 0x000000ff0c00720c */ /* 0x000fe40003f05070 */
[----:B------:R-:W-:-:S02]  /*72d0*/  ISETP.NE.U32.AND.EX P2, PT, RZ, RZ, PT, P2 ;  /* 0x000000ffff00720c */ /* 0x000fc40003f45120 */
[----:B------:R-:W-:Y:S02]  /*72e0*/  ISETP.NE.U32.AND.EX P1, PT, RZ, RZ, PT, P1 ;  /* 0x000000ffff00720c */ /* 0x000fe40003f25110 */
[----:B------:R-:W-:Y:S02]  /*72f0*/  ISETP.NE.U32.AND.EX P0, PT, RZ, RZ, PT, P0 ;  /* 0x000000ffff00720c */ /* 0x000fe40003f05100 */
[----:B------:R-:W-:Y:S02]  /*7300*/  PRMT R20, R20, 0x9910, RZ ;  /* 0x0000991014147816 */ /* 0x000fe400000000ff */
[----:B------:R-:W-:Y:S02]  /*7310*/  SHF.R.S32.HI R6, RZ, 0x8, R6 ;  /* 0x00000008ff067819 */ /* 0x000fe40000011406 */
[----:B------:R-:W-:Y:S01]  /*7320*/  SHF.R.S32.HI R16, RZ, 0x8, R16 ;  /* 0x00000008ff107819 */ /* 0x000fe20000011410 */
[----:B------:R-:W-:Y:S01]  /*7330*/  IMAD.MOV.U32 R12, RZ, RZ, R20 ;  /* 0x000000ffff0c7224 */ /* 0x000fe200078e0014 */
[----:B------:R-:W0:Y:S01]  /*7340*/  I2F.S16 R15, R6 ;  /* 0x00000006000f7306 */ /* 0x000e220000101400 */
[----:B------:R-:W-:-:S02]  /*7350*/  @P2 LOP3.LUT R27, R27, 0xffffff00, RZ, 0xfc, !PT ;  /* 0xffffff001b1b2812 */ /* 0x000fc400078efcff */
[----:B------:R-:W-:Y:S02]  /*7360*/  @P1 LOP3.LUT R24, R24, 0xffffff00, RZ, 0xfc, !PT ;  /* 0xffffff0018181812 */ /* 0x000fe400078efcff */
[----:B------:R-:W-:Y:S02]  /*7370*/  SHF.R.S32.HI R12, RZ, 0x8, R12 ;  /* 0x00000008ff0c7819 */ /* 0x000fe4000001140c */
[----:B------:R-:W-:Y:S01]  /*7380*/  @P0 LOP3.LUT R26, R26, 0xffffff00, RZ, 0xfc, !PT ;  /* 0xffffff001a1a0812 */ /* 0x000fe200078efcff */
[----:B------:R-:W1:Y:S01]  /*7390*/  I2F.S16 R25, R16 ;  /* 0x0000001000197306 */ /* 0x000e620000101400 */
[----:B0-----:R-:W-:-:S07]  /*73a0*/  FMUL.FTZ R6, R14, R15 ;  /* 0x0000000f0e067220 */ /* 0x001fce0000410000 */
[----:B------:R0:W2:Y:S01]  /*73b0*/  I2F.S16 R21, R12 ;  /* 0x0000000c00157306 */ /* 0x0000a20000101400 */
[----:B-1----:R-:W-:-:S07]  /*73c0*/  FMUL.FTZ R20, R14, R25 ;  /* 0x000000190e147220 */ /* 0x002fce0000410000 */
[----:B------:R-:W1:Y:S01]  /*73d0*/  I2F.S8 R23, R24 ;  /* 0x0000001800177306 */ /* 0x000e620000001400 */
[----:B0-----:R-:W-:Y:S01]  /*73e0*/  F2FP.F16.F32.PACK_AB R12, R6, R19 ;  /* 0x00000013060c723e */ /* 0x001fe200000000ff */
[----:B--2---:R-:W-:-:S06]  /*73f0*/  FMUL.FTZ R16, R14, R21 ;  /* 0x000000150e107220 */ /* 0x004fcc0000410000 */
[----:B------:R-:W0:Y:S01]  /*7400*/  I2F.S8 R13, R26 ;  /* 0x0000001a000d7306 */ /* 0x000e220000001400 */
[----:B-1----:R-:W-:-:S07]  /*7410*/  FMUL.FTZ R23, R14, R23 ;  /* 0x000000170e177220 */ /* 0x002fce0000410000 */
[----:B------:R-:W1:Y:S01]  /*7420*/  I2F.S8 R27, R27 ;  /* 0x0000001b001b7306 */ /* 0x000e620000001400 */
[----:B0-----:R-:W-:-:S05]  /*7430*/  FMUL.FTZ R13, R14, R13 ;  /* 0x0000000d0e0d7220 */ /* 0x001fca0000410000 */
[----:B------:R-:W-:Y:S01]  /*7440*/  F2FP.F16.F32.PACK_AB R13, R16, R13 ;  /* 0x0000000d100d723e */ /* 0x000fe200000000ff */
[----:B-1----:R-:W-:Y:S01]  /*7450*/  FMUL.FTZ R15, R14, R27 ;  /* 0x0000001b0e0f7220 */ /* 0x002fe20000410000 */
[----:B------:R-:W-:-:S04]  /*7460*/  F2FP.F16.F32.PACK_AB R14, R20, R23 ;  /* 0x00000017140e723e */ /* 0x000fc800000000ff */
[----:B------:R-:W-:Y:S01]  /*7470*/  F2FP.F16.F32.PACK_AB R15, R22, R15 ;  /* 0x0000000f160f723e */ /* 0x000fe200000000ff */
[----:B------:R-:W-:Y:S06]  /*7480*/  BRA `(.L_x_3157) ;  /* 0x00000000000c7947 */ /* 0x000fec0003800000 */
.L_x_3156:
[----:B------:R-:W0:Y:S02]  /*7490*/  LDC.64 R12, c[0x0][0x3a8] ;  /* 0x0000ea00ff0c7b82 */ /* 0x000e240000000a00 */
[----:B0-----:R-:W-:-:S06]  /*74a0*/  IMAD.WIDE R12, R19, 0x2, R12 ;  /* 0x00000002130c7825 */ /* 0x001fcc00078e020c */
[----:B------:R-:W5:Y:S02]  /*74b0*/  LDG.E.128 R12, desc[UR36][R12.64] ;  /* 0x000000240c0c7981 */ /* 0x000f64000c1e1d00 */
.L_x_3157:
        /* <DEDUP_REMOVED lines=10> */
[----:B------:R-:W-:Y:S01]  /*7560*/  LEA R4, R3, R4, 0x1 ;  /* 0x0000000403047211 */ /* 0x000fe200078e08ff */
[----:B------:R-:W-:Y:S01]  /*7570*/  UIMAD UR4, UR38, 0x50, URZ ;  /* 0x00000050260478a4 */ /* 0x000fe2000f8e02ff */
[----:B------:R-:W-:Y:S02]  /*7580*/  IMAD R35, R33, R35, R0 ;  /* 0x0000002321237224 */ /* 0x000fe400078e0200 */
[----:B-----5:R-:W-:Y:S02]  /*7590*/  HFMA2 R8, R12, 1, 1, R8 ;  /* 0x3c003c000c087831 */ /* 0x020fe40000000008 */
[----:B------:R-:W-:Y:S02]  /*75a0*/  HADD2 R9, R13, R9 ;  /* 0x000000090d097230 */ /* 0x000fe40000000000 */
[----:B------:R-:W-:Y:S01]  /*75b0*/  HFMA2 R10, R14, 1, 1, R10 ;  /* 0x3c003c000e0a7831 */ /* 0x000fe2000000000a */
[----:B------:R-:W1:Y:S01]  /*75c0*/  LDS.U16 R4, [R4] ;  /* 0x0000000004047984 */ /* 0x000e620000000400 */
[----:B------:R-:W-:Y:S01]  /*75d0*/  SHF.R.S32.HI R2, RZ, 0x1f, R35 ;  /* 0x0000001fff027819 */ /* 0x000fe20000011423 */
[----:B------:R-:W-:Y:S01]  /*75e0*/  HADD2 R11, R15, R11 ;  /* 0x0000000b0f0b7230 */ /* 0x000fe20000000000 */
[----:B------:R-:W-:-:S02]  /*75f0*/  IADD3 R35, P1, PT, R35, UR4, RZ ;  /* 0x0000000423237c10 */ /* 0x000fc4000ff3e0ff */
        /* <DEDUP_REMOVED lines=26> */
.L_x_3132:
[----:B------:R-:W-:Y:S05]  /*77a0*/  BSYNC.RECONVERGENT B0 ;  /* 0x0000000000007941 */ /* 0x000fea0003800200 */
.L_x_3131:
        /* <DEDUP_REMOVED lines=21> */
.L_x_3159:
        /* <DEDUP_REMOVED lines=21> */
.L_x_3161:
[----:B------:R-:W-:Y:S05]  /*7a50*/  BSYNC.RECONVERGENT B0 ;  /* 0x0000000000007941 */ /* 0x000fea0003800200 */
.L_x_3160:
        /* <DEDUP_REMOVED lines=8> */
.L_x_3163:
[----:B------:R-:W-:Y:S05]  /*7ae0*/  BSYNC.RECONVERGENT B0 ;  /* 0x0000000000007941 */ /* 0x000fea0003800200 */
.L_x_3162:
        /* <DEDUP_REMOVED lines=20> */
.L_x_3165:
[----:B------:R-:W-:Y:S05]  /*7c30*/  BSYNC.RECONVERGENT B0 ;  /* 0x0000000000007941 */ /* 0x000fea0003800200 */
.L_x_3164:
[----:B------:R-:W-:Y:S06]  /*7c40*/  BAR.SYNC.DEFER_BLOCKING 0x0 ;  /* 0x0000000000007b1d */ /* 0x000fec0000010000 */
.L_x_3158:
[----:B------:R-:W-:-:S13]  /*7c50*/  ISETP.GT.U32.OR P0, PT, R5, 0xf, P0 ;  /* 0x0000000f0500780c */ /* 0x000fda0000704470 */
[----:B------:R-:W-:Y:S05]  /*7c60*/  @P0 EXIT ;  /* 0x000000000000094d */ /* 0x000fea0003800000 */
[----:B------:R-:W2:Y:S02]  /*7c70*/  LDCU UR4, c[0x0][0x478] ;  /* 0x00008f00ff0477ac */ /* 0x000ea40008000800 */
[----:B--2---:R-:W-:-:S09]  /*7c80*/  UISETP.NE.AND UP0, UPT, UR4, 0x2, UPT ;  /* 0x000000020400788c */ /* 0x004fd2000bf05270 */
[----:B------:R-:W-:Y:S05]  /*7c90*/  BRA.U UP0, `(.L_x_3166) ;  /* 0x0000000100e07547 */ /* 0x000fea000b800000 */
[----:B------:R-:W2:Y:S01]  /*7ca0*/  LDC.64 R2, c[0x0][0x470] ;  /* 0x00011c00ff027b82 */ /* 0x000ea20000000a00 */
[----:B------:R-:W-:Y:S01]  /*7cb0*/  IADD3 R33, PT, PT, R33, R0, RZ ;  /* 0x0000000021217210 */ /* 0x000fe20007ffe0ff */
[----:B------:R-:W0:Y:S01]  /*7cc0*/  LDCU.64 UR4, c[0x0][0x380] ;  /* 0x00007000ff0477ac */ /* 0x000e220008000a00 */
[----:B--2---:R-:W2:Y:S02]  /*7cd0*/  LDG.E R2, desc[UR36][R2.64] ;  /* 0x0000002402027981 */ /* 0x004ea4000c1e1900 */
[----:B01---5:R-:W-:Y:S01]  /*7ce0*/  IADD3 R8, P0, PT, R33, UR4, RZ ;  /* 0x0000000421087c10 */ /* 0x023fe2000ff1e0ff */
        /* <DEDUP_REMOVED lines=12> */
[----:B------:R-:W-:Y:S02]  /*7db0*/  PRMT R3, R3, 0x7710, RZ ;  /* 0x0000771003037816 */ /* 0x000fe400000000ff */
[----:B-1----:R-:W-:-:S05]  /*7dc0*/  PRMT R5, R43, 0x8880, RZ ;  /* 0x000088802b057816 */ /* 0x002fca00000000ff */
        /* <DEDUP_REMOVED lines=37> */
.L_x_3166:
[----:B------:R-:W2:Y:S01]  /*8020*/  LDC.64 R2, c[0x0][0x380] ;  /* 0x0000e000ff027b82 */ /* 0x000ea20000000a00 */
[----:B------:R-:W-:Y:S01]  /*8030*/  IMAD.IADD R33, R33, 0x1, R0 ;  /* 0x0000000121217824 */ /* 0x000fe200078e0200 */
        /* <DEDUP_REMOVED lines=10> */
.L_x_3101:
[----:B------:R-:W-:Y:S01]  /*80e0*/  HFMA2 R12, -RZ, RZ, 0, 9.5367431640625e-07 ;  /* 0x00000010ff0c7431 */ /* 0x000fe200000001ff */
[----:B------:R-:W-:Y:S01]  /*80f0*/  MOV R11, 0x1f ;  /* 0x0000001f000b7802 */ /* 0x000fe20000000f00 */
[----:B------:R-:W-:-:S07]  /*8100*/  IMAD.MOV.U32 R15, RZ, RZ, -0x1 ;  /* 0xffffffffff0f7424 */ /* 0x000fce00078e00ff */
[----:B01---5:R-:W-:Y:S05]  /*8110*/  WARPSYNC.COLLECTIVE R15, `(.L_x_3167) ;  /* 0x000000000f087348 */ /* 0x023fea0003c00000 */
[----:B------:R2:W3:Y:S02]  /*8120*/  SHFL.BFLY P6, R14, R13, R12, R11 ;  /* 0x0c00000c0d0e7389 */ /* 0x0004e400000c000b */
[----:B0123-5:R-:W-:Y:S05]  /*8130*/  ENDCOLLECTIVE ;  /* 0x000000000000791b */ /* 0x02ffea0003800000 */
.L_x_3167:
[----:B------:R-:W-:Y:S02]  /*8140*/  HFMA2 R12, -RZ, RZ, 0, 4.76837158203125e-07 ;  /* 0x00000008ff0c7431 */ /* 0x000fe400000001ff */
[----:B------:R-:W-:-:S05]  /*8150*/  FADD.FTZ R3, R13, R14 ;  /* 0x0000000e0d037221 */ /* 0x000fca0000010000 */
[----:B------:R-:W-:-:S07]  /*8160*/  MOV R13, R3 ;  /* 0x00000003000d7202 */ /* 0x000fce0000000f00 */
[----:B------:R-:W-:Y:S05]  /*8170*/  WARPSYNC.COLLECTIVE R15, `(.L_x_3168) ;  /* 0x000000000f087348 */ /* 0x000fea0003c00000 */
[----:B------:R0:W1:Y:S02]  /*8180*/  SHFL.BFLY P6, R14, R13, R12, R11 ;  /* 0x0c00000c0d0e7389 */ /* 0x00006400000c000b */
[----:B01----:R-:W-:Y:S05]  /*8190*/  ENDCOLLECTIVE ;  /* 0x000000000000791b */ /* 0x003fea0003800000 */
.L_x_3168:
[----:B------:R-:W-:Y:S01]  /*81a0*/  MOV R12, 0x4 ;  /* 0x00000004000c7802 */ /* 0x000fe20000000f00 */
[----:B------:R-:W-:-:S04]  /*81b0*/  FADD.FTZ R4, R3, R14 ;  /* 0x0000000e03047221 */ /* 0x000fc80000010000 */
[----:B------:R-:W-:-:S07]  /*81c0*/  IMAD.MOV.U32 R13, RZ, RZ, R4 ;  /* 0x000000ffff0d7224 */ /* 0x000fce00078e0004 */
[----:B------:R-:W-:Y:S05]  /*81d0*/  WARPSYNC.COLLECTIVE R15, `(.L_x_3169) ;  /* 0x000000000f087348 */ /* 0x000fea0003c00000 */
[----:B------:R0:W1:Y:S02]  /*81e0*/  SHFL.BFLY P6, R14, R13, R12, R11 ;  /* 0x0c00000c0d0e7389 */ /* 0x00006400000c000b */
[----:B01----:R-:W-:Y:S05]  /*81f0*/  ENDCOLLECTIVE ;  /* 0x000000000000791b */ /* 0x003fea0003800000 */
.L_x_3169:
[----:B------:R-:W-:Y:S02]  /*8200*/  IMAD.MOV.U32 R12, RZ, RZ, 0x2 ;  /* 0x00000002ff0c7424 */ /* 0x000fe400078e00ff */
[----:B------:R-:W-:-:S05]  /*8210*/  FADD.FTZ R5, R4, R14 ;  /* 0x0000000e04057221 */ /* 0x000fca0000010000 */
[----:B------:R-:W-:-:S07]  /*8220*/  MOV R13, R5 ;  /* 0x00000005000d7202 */ /* 0x000fce0000000f00 */
[----:B------:R-:W-:Y:S05]  /*8230*/  WARPSYNC.COLLECTIVE R15, `(.L_x_3170) ;  /* 0x000000000f087348 */ /* 0x000fea0003c00000 */
[----:B------:R0:W1:Y:S02]  /*8240*/  SHFL.BFLY P6, R14, R13, R12, R11 ;  /* 0x0c00000c0d0e7389 */ /* 0x00006400000c000b */
[----:B01----:R-:W-:Y:S05]  /*8250*/  ENDCOLLECTIVE ;  /* 0x000000000000791b */ /* 0x003fea0003800000 */
.L_x_3170:
[----:B------:R-:W-:Y:S02]  /*8260*/  HFMA2 R12, -RZ, RZ, 0, 5.9604644775390625e-08 ;  /* 0x00000001ff0c7431 */ /* 0x000fe400000001ff */
[----:B------:R-:W-:-:S05]  /*8270*/  FADD.FTZ R6, R5, R14 ;  /* 0x0000000e05067221 */ /* 0x000fca0000010000 */
[----:B------:R-:W-:-:S07]  /*8280*/  MOV R13, R6 ;  /* 0x00000006000d7202 */ /* 0x000fce0000000f00 */
[----:B------:R-:W-:Y:S05]  /*8290*/  WARPSYNC.COLLECTIVE R15, `(.L_x_3171) ;  /* 0x000000000f087348 */ /* 0x000fea0003c00000 */
[----:B------:R0:W1:Y:S02]  /*82a0*/  SHFL.BFLY P6, R14, R13, R12, R11 ;  /* 0x0c00000c0d0e7389 */ /* 0x00006400000c000b */
[----:B01----:R-:W-:Y:S05]  /*82b0*/  ENDCOLLECTIVE ;  /* 0x000000000000791b */ /* 0x003fea0003800000 */
.L_x_3171:
[----:B------:R-:W-:Y:S05]  /*82c0*/  BRA `(.L_x_3172) ;  /* 0xffffff9800407947 */ /* 0x000fea000383ffff */
.L_x_3104:
[----:B------:R-:W-:Y:S01]  /*82d0*/  BSSY B1, `(.L_x_3173) ;  /* 0x0000007000017945 */ /* 0x000fe20003800000 */
[----:B------:R-:W-:Y:S01]  /*82e0*/  IMAD.MOV.U32 R12, RZ, RZ, 0x2 ;  /* 0x00000002ff0c7424 */ /* 0x000fe200078e00ff */
[----:B------:R-:W-:Y:S02]  /*82f0*/  MOV R11, 0x1f ;  /* 0x0000001f000b7802 */ /* 0x000fe40000000f00 */
[----:B------:R-:W-:-:S07]  /*8300*/  MOV R15, 0xffffffff ;  /* 0xffffffff000f7802 */ /* 0x000fce0000000f00 */
[----:B-----5:R-:W-:Y:S05]  /*8310*/  WARPSYNC.COLLECTIVE R15, `(.L_x_3174) ;  /* 0x000000000f087348 */ /* 0x020fea0003c00000 */
[----:B------:R0:W1:Y:S02]  /*8320*/  SHFL.BFLY P6, R14, R13, R12, R11 ;  /* 0x0c00000c0d0e7389 */ /* 0x00006400000c000b */
[----:B01---5:R-:W-:Y:S05]  /*8330*/  ENDCOLLECTIVE ;  /* 0x000000000000791b */ /* 0x023fea0003800000 */
.L_x_3174:
[----:B------:R-:W-:Y:S05]  /*8340*/  BSYNC B1 ;  /* 0x0000000000017941 */ /* 0x000fea0003800000 */
.L_x_3173:
[----:B------:R-:W-:Y:S01]  /*8350*/  FADD.FTZ R13, R13, R14 ;  /* 0x0000000e0d0d7221 */ /* 0x000fe20000010000 */
[----:B------:R-:W-:Y:S01]  /*8360*/  IMAD.MOV.U32 R12, RZ, RZ, 0x1 ;  /* 0x00000001ff0c7424 */ /* 0x000fe200078e00ff */
[----:B------:R-:W-:Y:S02]  /*8370*/  MOV R11, 0x1f ;  /* 0x0000001f000b7802 */ /* 0x000fe40000000f00 */
[----:B------:R-:W-:-:S07]  /*8380*/  MOV R15, 0xffffffff ;  /* 0xffffffff000f7802 */ /* 0x000fce0000000f00 */
[----:B------:R-:W-:Y:S05]  /*8390*/  WARPSYNC.COLLECTIVE R15, `(.L_x_3175) ;  /* 0x000000000f087348 */ /* 0x000fea0003c00000 */
[----:B------:R0:W1:Y:S02]  /*83a0*/  SHFL.BFLY P6, R14, R13, R12, R11 ;  /* 0x0c00000c0d0e7389 */ /* 0x00006400000c000b */
[----:B01----:R-:W-:Y:S05]  /*83b0*/  ENDCOLLECTIVE ;  /* 0x000000000000791b */ /* 0x003fea0003800000 */
.L_x_3175:
[----:B------:R-:W-:Y:S05]  /*83c0*/  BRA `(.L_x_3176) ;  /* 0xffffffa800887947 */ /* 0x000fea000383ffff */
.L_x_3108:
[----:B------:R-:W-:Y:S01]  /*83d0*/  HFMA2 R12, -RZ, RZ, 0, 9.5367431640625e-07 ;  /* 0x00000010ff0c7431 */ /* 0x000fe200000001ff */
[----:B------:R-:W-:Y:S01]  /*83e0*/  BSSY B0, `(.L_x_3177) ;  /* 0x0000007000007945 */ /* 0x000fe20003800000 */
[----:B------:R-:W-:Y:S01]  /*83f0*/  IMAD.MOV.U32 R13, RZ, RZ, R0 ;  /* 0x000000ffff0d7224 */ /* 0x000fe200078e0000 */
[----:B------:R-:W-:Y:S01]  /*8400*/  MOV R11, 0x1f ;  /* 0x0000001f000b7802 */ /* 0x000fe20000000f00 */
[----:B------:R-:W-:-:S07]  /*8410*/  IMAD.MOV.U32 R15, RZ, RZ, -0x1 ;  /* 0xffffffffff0f7424 */ /* 0x000fce00078e00ff */
[----:B---345:R-:W-:Y:S05]  /*8420*/  WARPSYNC.COLLECTIVE R15, `(.L_x_3178) ;  /* 0x000000000f087348 */ /* 0x038fea0003c00000 */
[----:B------:R0:W1:Y:S02]  /*8430*/  SHFL.BFLY P6, R14, R13, R12, R11 ;  /* 0x0c00000c0d0e7389 */ /* 0x00006400000c000b */
[----:B01-345:R-:W-:Y:S05]  /*8440*/  ENDCOLLECTIVE ;  /* 0x000000000000791b */ /* 0x03bfea0003800000 */
.L_x_3178:
[----:B------:R-:W-:Y:S05]  /*8450*/  BSYNC B0 ;  /* 0x0000000000007941 */ /* 0x000fea0003800000 */
.L_x_3177:
[----:B------:R-:W-:Y:S01]  /*8460*/  HFMA2 R12, -RZ, RZ, 0, 4.76837158203125e-07 ;  /* 0x00000008ff0c7431 */ /* 0x000fe200000001ff */
[----:B------:R-:W-:Y:S01]  /*8470*/  FMNMX.FTZ R13, R14, R0, !PT ;  /* 0x000000000e0d7209 */ /* 0x000fe20007810000 */
[----:B------:R-:W-:Y:S01]  /*8480*/  IMAD.MOV.U32 R15, RZ, RZ, -0x1 ;  /* 0xffffffffff0f7424 */ /* 0x000fe200078e00ff */
[----:B------:R-:W-:-:S07]  /*8490*/  MOV R11, 0x1f ;  /* 0x0000001f000b7802 */ /* 0x000fce0000000f00 */
[----:B------:R-:W-:Y:S05]  /*84a0*/  WARPSYNC.COLLECTIVE R15, `(.L_x_3179) ;  /* 0x000000000f087348 */ /* 0x000fea0003c00000 */
[----:B------:R0:W1:Y:S02]  /*84b0*/  SHFL.BFLY P6, R14, R13, R12, R11 ;  /* 0x0c00000c0d0e7389 */ /* 0x00006400000c000b */
[----:B01----:R-:W-:Y:S05]  /*84c0*/  ENDCOLLECTIVE ;  /* 0x000000000000791b */ /* 0x003fea0003800000 */
.L_x_3179:
[----:B------:R-:W-:Y:S01]  /*84d0*/  HFMA2 R12, -RZ, RZ, 0, 2.384185791015625e-07 ;  /* 0x00000004ff0c7431 */ /* 0x000fe200000001ff */
[----:B------:R-:W-:-:S04]  /*84e0*/  FMNMX.FTZ R7, R13, R14, !PT ;  /* 0x0000000e0d077209 */ /* 0x000fc80007810000 */
[----:B------:R-:W-:-:S07]  /*84f0*/  MOV R13, R7 ;  /* 0x00000007000d7202 */ /* 0x000fce0000000f00 */
[----:B------:R-:W-:Y:S05]  /*8500*/  WARPSYNC.COLLECTIVE R15, `(.L_x_3180) ;  /* 0x000000000f087348 */ /* 0x000fea0003c00000 */
[----:B------:R0:W1:Y:S02]  /*8510*/  SHFL.BFLY P6, R14, R13, R12, R11 ;  /* 0x0c00000c0d0e7389 */ /* 0x00006400000c000b */
[----:B01----:R-:W-:Y:S05]  /*8520*/  ENDCOLLECTIVE ;  /* 0x000000000000791b */ /* 0x003fea0003800000 */
.L_x_3180:
[----:B------:R-:W-:Y:S05]  /*8530*/  BRA `(.L_x_3181) ;  /* 0xffffffac00047947 */ /* 0x000fea000383ffff */
.L_x_3182:
        /* <DEDUP_REMOVED lines=12> */
.L_x_4070:


//--------------------- .text._ZN4mmha33masked_multihead_attention_kernelIfLi80ELi128ELi1ELi32ELi256ELb0ELb1EEEv26Multihead_attention_paramsIT_XT5_EE --------------------------
	.section	.text._ZN4mmha33masked_multihead_attention_kernelIfLi80ELi128ELi1ELi32ELi256ELb0ELb1EEEv26Multihead_attention_paramsIT_XT5_EE,"ax",@progbits
	.align	128
        .global         _ZN4mmha33masked_multihead_attention_kernelIfLi80ELi128ELi1ELi32ELi256ELb0ELb1EEEv26Multihead_attention_paramsIT_XT5_EE
        .type           _ZN4mmha33masked_multihead_attention_kernelIfLi80ELi128ELi1ELi32ELi256ELb0ELb1EEEv26Multihead_attention_paramsIT_XT5_EE,@function
        .size           _ZN4mmha33masked_multihead_attention_kernelIfLi80ELi128ELi1ELi32ELi256ELb0ELb1EEEv26Multihead_attention_paramsIT_XT5_EE,(.L_x_4071 - _ZN4mmha33masked_multihead_attention_kernelIfLi80ELi128ELi1ELi32ELi256ELb0ELb1EEEv26Multihead_attention_paramsIT_XT5_EE)
        .other          _ZN4mmha33masked_multihead_attention_kernelIfLi80ELi128ELi1ELi32ELi256ELb0ELb1EEEv26Multihead_attention_paramsIT_XT5_EE,@"STO_CUDA_ENTRY STV_DEFAULT"
_ZN4mmha33masked_multihead_attention_kernelIfLi80ELi128ELi1ELi32ELi256ELb0ELb1EEEv26Multihead_attention_paramsIT_XT5_EE:
.text._ZN4mmha33masked_multihead_attention_kernelIfLi80ELi128ELi1ELi32ELi256ELb0ELb1EEEv26Multihead_attention_paramsIT_XT5_EE:
[----:B------:R-:W0:Y:S01]  /*0000*/  LDC R1, c[0x0][0x37c] ;  /* 0x0000df00ff017b82 */ /* 0x000e220000000800 */
[----:B------:R-:W1:Y:S07]  /*0010*/  LDCU.64 UR4, c[0x0][0x490] ;  /* 0x00009200ff0477ac */ /* 0x000e6e0008000a00 */
[----:B------:R-:W2:Y:S01]  /*0020*/  S2UR UR6, SR_CTAID.Y ;  /* 0x00000000000679c3 */ /* 0x000ea20000002600 */
[----:B0-----:R-:W-:Y:S01]  /*0030*/  IADD3 R1, PT, PT, R1, -0x50, RZ ;  /* 0xffffffb001017810 */ /* 0x001fe20007ffe0ff */
[----:B------:R-:W0:Y:S01]  /*0040*/  LDCU.64 UR36, c[0x0][0x358] ;  /* 0x00006b00ff2477ac */ /* 0x000e220008000a00 */
[----:B-1----:R-:W-:-:S04]  /*0050*/  UISETP.NE.U32.AND UP0, UPT, UR4, URZ, UPT ;  /* 0x000000ff0400728c */ /* 0x002fc8000bf05070 */
[----:B------:R-:W-:-:S09]  /*0060*/  UISETP.NE.AND.EX UP0, UPT, UR5, URZ, UPT, UP0 ;  /* 0x000000ff0500728c */ /* 0x000fd2000bf05300 */
[----:B--2---:R-:W-:Y:S05]  /*0070*/  BRA.U !UP0, `(.L_x_3183) ;  /* 0x00000001081c7547 */ /* 0x004fea000b800000 */
[----:B------:R-:W-:-:S04]  /*0080*/  UIADD3 UR4, UP0, UPT, UR6, UR4, URZ ;  /* 0x0000000406047290 */ /* 0x000fc8000ff1e0ff */
[----:B------:R-:W-:Y:S02]  /*0090*/  UIADD3.X UR5, UPT, UPT, URZ, UR5, URZ, UP0, !UPT ;  /* 0x00000005ff057290 */ /* 0x000fe400087fe4ff */
[----:B------:R-:W-:-:S04]  /*00a0*/  IMAD.U32 R2, RZ, RZ, UR4 ;  /* 0x00000004ff027e24 */ /* 0x000fc8000f8e00ff */
[----:B------:R-:W-:-:S05]  /*00b0*/  MOV R3, UR5 ;  /* 0x0000000500037c02 */ /* 0x000fca0008000f00 */
[----:B0-----:R-:W2:Y:S02]  /*00c0*/  LDG.E.U8 R2, desc[UR36][R2.64] ;  /* 0x0000002402027981 */ /* 0x001ea4000c1e1100 */
[----:B--2---:R-:W-:-:S13]  /*00d0*/  ISETP.NE.AND P0, PT, R2, 0x1, PT ;  /* 0x000000010200780c */ /* 0x004fda0003f05270 */
[----:B------:R-:W-:Y:S05]  /*00e0*/  @!P0 EXIT ;  /* 0x000000000000894d */ /* 0x000fea0003800000 */
.L_x_3183:
[----:B------:R-:W1:Y:S01]  /*00f0*/  LDCU.64 UR4, c[0x0][0x4a0] ;  /* 0x00009400ff0477ac */ /* 0x000e620008000a00 */
[----:B------:R-:W2:Y:S01]  /*0100*/  LDC R5, c[0x0][0x478] ;  /* 0x00011e00ff057b82 */ /* 0x000ea20000000800 */
[----:B------:R-:W3:Y:S01]  /*0110*/  LDCU UR14, c[0x0][0x3f0] ;  /* 0x00007e00ff0e77ac */ /* 0x000ee20008000800 */
[----:B------:R-:W4:Y:S01]  /*0120*/  S2R R120, SR_TID.X ;  /* 0x0000000000787919 */ /* 0x000f220000002100 */
[----:B------:R-:W2:Y:S05]  /*0130*/  LDCU UR8, c[0x0][0x3e8] ;  /* 0x00007d00ff0877ac */ /* 0x000eaa0008000800 */
[----:B------:R-:W4:Y:S01]  /*0140*/  S2UR UR42, SR_CTAID.X ;  /* 0x00000000002a79c3 */ /* 0x000f220000002500 */
[----:B------:R-:W4:Y:S01]  /*0150*/  S2R R6, SR_CTAID.Y ;  /* 0x0000000000067919 */ /* 0x000f220000002600 */
[----:B------:R-:W4:Y:S01]  /*0160*/  LDCU UR10, c[0x0][0x3f8] ;  /* 0x00007f00ff0a77ac */ /* 0x000f220008000800 */
[----:B------:R-:W4:Y:S01]  /*0170*/  LDCU.64 UR12, c[0x0][0x460] ;  /* 0x00008c00ff0c77ac */ /* 0x000f220008000a00 */
[----:B-1----:R-:W-:Y:S01]  /*0180*/  UISETP.NE.U32.AND UP0, UPT, UR4, URZ, UPT ;  /* 0x000000ff0400728c */ /* 0x002fe2000bf05070 */
[----:B---3--:R-:W-:-:S03]  /*0190*/  IMAD.U32 R0, RZ, RZ, UR14 ;  /* 0x0000000eff007e24 */ /* 0x008fc6000f8e00ff */
[----:B------:R-:W-:Y:S02]  /*01a0*/  UISETP.NE.AND.EX UP0, UPT, UR5, URZ, UPT, UP0 ;  /* 0x000000ff0500728c */ /* 0x000fe4000bf05300 */
[----:B------:R-:W-:-:S04]  /*01b0*/  IABS R0, R0 ;  /* 0x0000000000007213 */ /* 0x000fc80000000000 */
[----:B------:R-:W-:Y:S02]  /*01c0*/  PLOP3.LUT P1, PT, PT, PT, UP0, 0x80, 0x8 ;  /* 0x000000000008781c */ /* 0x000fe40003f2f008 */
[----:B------:R-:W-:-:S03]  /*01d0*/  R2UR UR11, R0 ;  /* 0x00000000000b72ca */ /* 0x000fc600000e0000 */
[----:B------:R-:W1:Y:S10]  /*01e0*/  @UP0 LDCU.64 UR4, c[0x0][0x4a0] ;  /* 0x00009400ff0407ac */ /* 0x000e740008000a00 */
[----:B------:R-:W3:Y:S01]  /*01f0*/  I2F.RP R0, UR11 ;  /* 0x0000000b00007d06 */ /* 0x000ee20008209400 */
[----:B-1----:R-:W-:-:S06]  /*0200*/  @UP0 UIMAD.WIDE.U32 UR4, UR6, 0x4, UR4 ;  /* 0x00000004060408a5 */ /* 0x002fcc000f8e0004 */
[----:B------:R-:W-:Y:S01]  /*0210*/  IMAD.U32 R2, RZ, RZ, UR4 ;  /* 0x00000004ff027e24 */ /* 0x000fe2000f8e00ff */
[----:B------:R-:W-:Y:S01]  /*0220*/  MOV R3, UR5 ;  /* 0x0000000500037c02 */ /* 0x000fe20008000f00 */
[----:B---3--:R-:W1:Y:S04]  /*0230*/  MUFU.RCP R0, R0 ;  /* 0x0000000000007308 */ /* 0x008e680000001000 */
[----:B0-----:R0:W3:Y:S01]  /*0240*/  @P1 LDG.E R7, desc[UR36][R2.64] ;  /* 0x0000002402071981 */ /* 0x0010e2000c1e1900 */
[----:B--2---:R-:W-:Y:S01]  /*0250*/  ISETP.NE.AND P4, PT, R5, 0x2, PT ;  /* 0x000000020500780c */ /* 0x004fe20003f85270 */
[----:B------:R-:W-:Y:S02]  /*0260*/  UISETP.NE.AND UP1, UPT, UR8, URZ, UPT ;  /* 0x000000ff0800728c */ /* 0x000fe4000bf25270 */
[----:B----4-:R-:W-:Y:S01]  /*0270*/  UIMAD UR44, UR6, UR10, UR42 ;  /* 0x0000000a062c72a4 */ /* 0x010fe2000f8e022a */
[----:B-1----:R-:W-:-:S09]  /*0280*/  IADD3 R4, PT, PT, R0, 0xffffffe, RZ ;  /* 0x0ffffffe00047810 */ /* 0x002fd20007ffe0ff */
[----:B0-----:R-:W0:Y:S01]  /*0290*/  @!P4 LDC.64 R2, c[0x0][0x398] ;  /* 0x0000e600ff02cb82 */ /* 0x001e220000000a00 */
[----:B------:R-:W-:Y:S01]  /*02a0*/  @UP1 UIMAD UR8, UR6, UR8, URZ ;  /* 0x00000008060812a4 */ /* 0x000fe2000f8e02ff */
[----:B------:R-:W1:Y:S01]  /*02b0*/  F2I.FTZ.U32.TRUNC.NTZ R4, R4 ;  /* 0x0000000400047305 */ /* 0x000e62000021f000 */
[----:B------:R-:W-:Y:S01]  /*02c0*/  @!UP1 UIMAD UR43, UR44, 0x50, URZ ;  /* 0x000000502c2b98a4 */ /* 0x000fe2000f8e02ff */
[----:B------:R-:W-:Y:S01]  /*02d0*/  IMAD.SHL.U32 R121, R120, 0x4, RZ ;  /* 0x0000000478797824 */ /* 0x000fe200078e00ff */
[----:B------:R-:W-:Y:S01]  /*02e0*/  @UP1 UIMAD UR43, UR42, 0x50, UR8 ;  /* 0x000000502a2b18a4 */ /* 0x000fe2000f8e0208 */
[----:B------:R-:W-:-:S06]  /*02f0*/  IABS R0, R6 ;  /* 0x0000000600007213 */ /* 0x000fcc0000000000 */
[----:B------:R-:W2:Y:S01]  /*0300*/  LDCU UR8, c[0x0][0x3f4] ;  /* 0x00007e80ff0877ac */ /* 0x000ea20008000800 */
[----:B------:R-:W-:Y:S02]  /*0310*/  IADD3 R13, PT, PT, R121, UR43, RZ ;  /* 0x0000002b790d7c10 */ /* 0x000fe4000fffe0ff */
[----:B-1----:R-:W-:Y:S02]  /*0320*/  R2UR UR5, R4 ;  /* 0x00000000040572ca */ /* 0x002fe400000e0000 */
[----:B------:R-:W1:Y:S01]  /*0330*/  @!P4 LDC.64 R4, c[0x0][0x468] ;  /* 0x00011a00ff04cb82 */ /* 0x000e620000000a00 */
[----:B0-----:R-:W-:-:S04]  /*0340*/  @!P4 IADD3 R2, P0, PT, R13, R2, RZ ;  /* 0x000000020d02c210 */ /* 0x001fc80007f1e0ff */
[----:B------:R-:W-:-:S05]  /*0350*/  @!P4 LEA.HI.X.SX32 R3, R13, R3, 0x1, P0 ;  /* 0x000000030d03c211 */ /* 0x000fca00000f0eff */
[----:B------:R-:W4:Y:S04]  /*0360*/  @!P4 LDG.E R6, desc[UR36][R2.64] ;  /* 0x000000240206c981 */ /* 0x000f28000c1e1900 */
[----:B-1----:R0:W4:Y:S01]  /*0370*/  @!P4 LDG.E R5, desc[UR36][R4.64+0x4] ;  /* 0x000004240405c981 */ /* 0x002122000c1e1900 */
[----:B------:R-:W-:Y:S01]  /*0380*/  R2UR UR9, R0 ;  /* 0x00000000000972ca */ /* 0x000fe200000e0000 */
[----:B------:R-:W-:Y:S01]  /*0390*/  UIADD3 UR7, UPT, UPT, URZ, -UR5, URZ ;  /* 0x80000005ff077290 */ /* 0x000fe2000fffe0ff */
[----:B------:R-:W-:-:S03]  /*03a0*/  UMOV UR4, URZ ;  /* 0x000000ff00047c82 */ /* 0x000fc60008000000 */
[----:B------:R-:W-:-:S04]  /*03b0*/  UIMAD UR7, UR7, UR11, URZ ;  /* 0x0000000b070772a4 */ /* 0x000fc8000f8e02ff */
[----:B------:R-:W-:-:S04]  /*03c0*/  UIMAD.WIDE.U32 UR4, UR5, UR7, UR4 ;  /* 0x00000007050472a5 */ /* 0x000fc8000f8e0004 */
[----:B------:R-:W-:Y:S01]  /*03d0*/  UIMAD.WIDE.U32 UR4, UR5, UR9, URZ ;  /* 0x00000009050472a5 */ /* 0x000fe2000f8e00ff */
[----:B--2---:R-:W-:-:S06]  /*03e0*/  IMAD.U32 R0, RZ, RZ, UR8 ;  /* 0x00000008ff007e24 */ /* 0x004fcc000f8e00ff */
[----:B------:R-:W-:Y:S01]  /*03f0*/  UMOV UR7, UR5 ;  /* 0x0000000500077c82 */ /* 0x000fe20008000000 */
[----:B------:R-:W-:Y:S01]  /*0400*/  IABS R0, R0 ;  /* 0x0000000000007213 */ /* 0x000fe20000000000 */
[----:B------:R-:W-:-:S04]  /*0410*/  UIADD3 UR4, UPT, UPT, -UR7, URZ, URZ ;  /* 0x000000ff07047290 */ /* 0x000fc8000fffe1ff */
[----:B------:R-:W-:Y:S01]  /*0420*/  UIMAD UR4, UR11, UR4, UR9 ;  /* 0x000000040b0472a4 */ /* 0x000fe2000f8e0209 */
[----:B------:R-:W-:-:S03]  /*0430*/  R2UR UR9, R0 ;  /* 0x00000000000972ca */ /* 0x000fc600000e0000 */
[----:B------:R-:W-:Y:S02]  /*0440*/  UISETP.GT.U32.AND UP2, UPT, UR11, UR4, UPT ;  /* 0x000000040b00728c */ /* 0x000fe4000bf44070 */
[----:B------:R-:W-:-:S08]  /*0450*/  UISETP.NE.U32.AND UP1, UPT, UR12, URZ, UPT ;  /* 0x000000ff0c00728c */ /* 0x000fd0000bf25070 */
[----:B------:R-:W1:Y:S01]  /*0460*/  I2F.RP R0, UR9 ;  /* 0x0000000900007d06 */ /* 0x000e620008209400 */
[----:B------:R-:W-:Y:S02]  /*0470*/  @!UP2 UIADD3 UR4, UPT, UPT, UR4, -UR11, URZ ;  /* 0x8000000b0404a290 */ /* 0x000fe4000fffe0ff */
[----:B------:R-:W-:Y:S02]  /*0480*/  UISETP.NE.AND.EX UP1, UPT, UR13, URZ, UPT, UP1 ;  /* 0x000000ff0d00728c */ /* 0x000fe4000bf25310 */
[----:B------:R-:W-:Y:S02]  /*0490*/  UISETP.GE.U32.AND UP4, UPT, UR4, UR11, UPT ;  /* 0x0000000b0400728c */ /* 0x000fe4000bf86070 */
[----:B------:R-:W-:Y:S02]  /*04a0*/  ULOP3.LUT UR4, UR6, UR14, URZ, 0x3c, !UPT ;  /* 0x0000000e06047292 */ /* 0x000fe4000f8e3cff */
[----:B------:R-:W-:Y:S02]  /*04b0*/  @!UP2 UIADD3 UR7, UPT, UPT, UR7, 0x1, URZ ;  /* 0x000000010707a890 */ /* 0x000fe4000fffe0ff */
[----:B------:R-:W-:Y:S01]  /*04c0*/  UISETP.GE.AND UP3, UPT, UR4, URZ, UPT ;  /* 0x000000ff0400728c */ /* 0x000fe2000bf66270 */
[----:B-1----:R-:W0:Y:S06]  /*04d0*/  MUFU.RCP R0, R0 ;  /* 0x0000000000007308 */ /* 0x002e2c0000001000 */
[----:B------:R-:W1:Y:S01]  /*04e0*/  @UP1 LDCU.64 UR4, c[0x0][0x460] ;  /* 0x00008c00ff0417ac */ /* 0x000e620008000a00 */
[----:B------:R-:W-:-:S02]  /*04f0*/  UISETP.NE.AND UP2, UPT, UR14, URZ, UPT ;  /* 0x000000ff0e00728c */ /* 0x000fc4000bf45270 */
[----:B------:R-:W-:-:S07]  /*0500*/  @UP4 UIADD3 UR7, UPT, UPT, UR7, 0x1, URZ ;  /* 0x0000000107074890 */ /* 0x000fce000fffe0ff */
[----:B------:R-:W-:Y:S02]  /*0510*/  UMOV UR41, UR7 ;  /* 0x0000000700297c82 */ /* 0x000fe40008000000 */
[----:B------:R-:W-:Y:S01]  /*0520*/  @!UP3 UIADD3 UR41, UPT, UPT, -UR41, URZ, URZ ;  /* 0x000000ff2929b290 */ /* 0x000fe2000fffe1ff */
[----:B0-----:R-:W-:Y:S01]  /*0530*/  IADD3 R4, PT, PT, R0, 0xffffffe, RZ ;  /* 0x0ffffffe00047810 */ /* 0x001fe20007ffe0ff */
[----:B------:R-:W-:Y:S01]  /*0540*/  @!UP2 ULOP3.LUT UR41, URZ, UR14, URZ, 0x33, !UPT ;  /* 0x0000000eff29a292 */ /* 0x000fe2000f8e33ff */
[----:B------:R-:W0:Y:S03]  /*0550*/  @UP0 LDCU UR7, c[0x0][0x430] ;  /* 0x00008600ff0707ac */ /* 0x000e260008000800 */
[----:B-1----:R-:W-:Y:S01]  /*0560*/  @UP1 UIMAD.WIDE UR4, UR41, 0x4, UR4 ;  /* 0x00000004290418a5 */ /* 0x002fe2000f8e0204 */
[----:B------:R-:W1:Y:S01]  /*0570*/  F2I.FTZ.U32.TRUNC.NTZ R4, R4 ;  /* 0x0000000400047305 */ /* 0x000e62000021f000 */
[----:B------:R-:W0:Y:S04]  /*0580*/  @!UP0 LDCU UR45, c[0x0][0x40c] ;  /* 0x00008180ff2d87ac */ /* 0x000e280008000800 */
[----:B------:R-:W-:Y:S01]  /*0590*/  IMAD.U32 R2, RZ, RZ, UR4 ;  /* 0x00000004ff027e24 */ /* 0x000fe2000f8e00ff */
[----:B------:R-:W-:-:S02]  /*05a0*/  PLOP3.LUT P3, PT, PT, PT, UP1, 0x80, 0x8 ;  /* 0x000000000008781c */ /* 0x000fc40003f6f018 */
[----:B------:R-:W-:Y:S02]  /*05b0*/  MOV R3, UR5 ;  /* 0x0000000500037c02 */ /* 0x000fe40008000f00 */
[----:B-1----:R-:W-:-:S09]  /*05c0*/  R2UR UR5, R4 ;  /* 0x00000000040572ca */ /* 0x002fd200000e0000 */
[----:B------:R1:W5:Y:S01]  /*05d0*/  @P3 LDG.E R8, desc[UR36][R2.64] ;  /* 0x0000002402083981 */ /* 0x000362000c1e1900 */
[----:B------:R-:W-:Y:S01]  /*05e0*/  ISETP.GT.U32.AND P0, PT, R120, 0x13, PT ;  /* 0x000000137800780c */ /* 0x000fe20003f04070 */
[----:B------:R-:W-:Y:S01]  /*05f0*/  UMOV UR38, URZ ;  /* 0x000000ff00267c82 */ /* 0x000fe20008000000 */
[----:B------:R-:W-:Y:S01]  /*0600*/  UIMAD UR46, UR6, UR8, URZ ;  /* 0x00000008062e72a4 */ /* 0x000fe2000f8e02ff */
[----:B------:R-:W-:Y:S01]  /*0610*/  BSSY.RECONVERGENT B0, `(.L_x_3184) ;  /* 0x0000035000007945 */ /* 0x000fe20003800200 */
[----:B------:R-:W-:Y:S01]  /*0620*/  UIMAD UR41, UR41, UR10, URZ ;  /* 0x0000000a292972a4 */ /* 0x000fe2000f8e02ff */
[----:B------:R-:W-:Y:S02]  /*0630*/  CS2R R18, SRZ ;  /* 0x0000000000127805 */ /* 0x000fe4000001ff00 */
[----:B------:R-:W-:Y:S02]  /*0640*/  CS2R R16, SRZ ;  /* 0x0000000000107805 */ /* 0x000fe4000001ff00 */
[----:B---3--:R-:W-:-:S13]  /*0650*/  @P1 R2UR UR4, R7 ;  /* 0x00000000070412ca */ /* 0x008fda00000e0000 */
[----:B0-----:R-:W-:-:S06]  /*0660*/  @UP0 UIADD3 UR45, UPT, UPT, UR4, UR7, URZ ;  /* 0x00000007042d0290 */ /* 0x001fcc000fffe0ff */
[----:B-1----:R-:W-:Y:S01]  /*0670*/  IABS R2, UR45 ;  /* 0x0000002d00027c13 */ /* 0x002fe20008000000 */
[----:B------:R-:W-:-:S03]  /*0680*/  UIADD3 UR7, UPT, UPT, URZ, -UR5, URZ ;  /* 0x80000005ff077290 */ /* 0x000fc6000fffe0ff */
[----:B------:R-:W-:Y:S01]  /*0690*/  R2UR UR40, R2 ;  /* 0x00000000022872ca */ /* 0x000fe200000e0000 */
[----:B------:R-:W-:Y:S01]  /*06a0*/  UIMAD UR7, UR7, UR9, URZ ;  /* 0x00000009070772a4 */ /* 0x000fe2000f8e02ff */
[----:B------:R-:W-:-:S03]  /*06b0*/  UMOV UR4, URZ ;  /* 0x000000ff00047c82 */ /* 0x000fc60008000000 */
[----:B------:R-:W-:-:S08]  /*06c0*/  UIMAD.WIDE.U32 UR4, UR5, UR7, UR4 ;  /* 0x00000007050472a5 */ /* 0x000fd0000f8e0004 */
[----:B------:R-:W-:-:S04]  /*06d0*/  UIMAD.WIDE.U32 UR4, UR5, UR40, URZ ;  /* 0x00000028050472a5 */ /* 0x000fc8000f8e00ff */
[----:B------:R-:W-:-:S04]  /*06e0*/  UIADD3 UR5, UPT, UPT, -UR5, URZ, URZ ;  /* 0x000000ff05057290 */ /* 0x000fc8000fffe1ff */
[----:B------:R-:W-:-:S04]  /*06f0*/  UIMAD UR40, UR9, UR5, UR40 ;  /* 0x00000005092872a4 */ /* 0x000fc8000f8e0228 */
[----:B------:R-:W-:-:S11]  /*0700*/  UISETP.GT.U32.AND UP0, UPT, UR9, UR40, UPT ;  /* 0x000000280900728c */ /* 0x000fd6000bf04070 */
[----:B------:R-:W-:-:S04]  /*0710*/  @!UP0 UIADD3 UR40, UPT, UPT, UR40, -UR9, URZ ;  /* 0x8000000928288290 */ /* 0x000fc8000fffe0ff */
[----:B------:R-:W-:Y:S01]  /*0720*/  UISETP.GT.U32.AND UP0, UPT, UR9, UR40, UPT ;  /* 0x000000280900728c */ /* 0x000fe2000bf04070 */
[----:B----4-:R-:W0:Y:S01]  /*0730*/  @!P4 I2F.S8 R0, R6 ;  /* 0x000000060000c306 */ /* 0x010e220000001400 */
[----:B------:R-:W-:-:S07]  /*0740*/  UISETP.GE.AND UP1, UPT, UR45, URZ, UPT ;  /* 0x000000ff2d00728c */ /* 0x000fce000bf26270 */
[----:B------:R-:W1:Y:S02]  /*0750*/  @!P4 I2F.S8 R2, R6.B1 ;  /* 0x100000060002c306 */ /* 0x000e640000001400 */
[----:B------:R-:W-:Y:S02]  /*0760*/  @!UP0 UIADD3 UR40, UPT, UPT, UR40, -UR9, URZ ;  /* 0x8000000928288290 */ /* 0x000fe4000fffe0ff */
[----:B------:R-:W-:-:S04]  /*0770*/  UISETP.NE.AND UP0, UPT, UR8, URZ, UPT ;  /* 0x000000ff0800728c */ /* 0x000fc8000bf05270 */
[----:B------:R-:W2:Y:S01]  /*0780*/  @!P4 I2F.S8 R4, R6.B2 ;  /* 0x200000060004c306 */ /* 0x000ea20000001400 */
[----:B------:R-:W-:-:S07]  /*0790*/  UIADD3 UR4, UPT, UPT, UR45, 0x1, -UR8 ;  /* 0x000000012d047890 */ /* 0x000fce000fffe808 */
[----:B------:R-:W3:Y:S01]  /*07a0*/  @!P4 I2F.S8 R10, R6.B3 ;  /* 0x30000006000ac306 */ /* 0x000ee20000001400 */
[----:B------:R-:W-:Y:S01]  /*07b0*/  @!UP1 UIADD3 UR40, UPT, UPT, -UR40, URZ, URZ ;  /* 0x000000ff28289290 */ /* 0x000fe2000fffe1ff */
[----:B------:R-:W-:Y:S01]  /*07c0*/  VIMNMX R123, PT, PT, RZ, UR4, !PT ;  /* 0x00000004ff7b7c48 */ /* 0x000fe2000ffe0100 */
[----:B------:R-:W-:Y:S01]  /*07d0*/  @!UP0 ULOP3.LUT UR40, URZ, UR8, URZ, 0x33, !UPT ;  /* 0x00000008ff288292 */ /* 0x000fe2000f8e33ff */
[C---:B0-----:R-:W-:Y:S01]  /*07e0*/  @!P4 FMUL.FTZ R24, R5.reuse, R0 ;  /* 0x000000000518c220 */ /* 0x041fe20000410000 */
[C---:B-1----:R-:W-:Y:S01]  /*07f0*/  @!P4 FMUL.FTZ R25, R5.reuse, R2 ;  /* 0x000000020519c220 */ /* 0x042fe20000410000 */
[C---:B--2---:R-:W-:Y:S01]  /*0800*/  @!P4 FMUL.FTZ R26, R5.reuse, R4 ;  /* 0x00000004051ac220 */ /* 0x044fe20000410000 */
[----:B---3--:R-:W-:Y:S01]  /*0810*/  @!P4 FMUL.FTZ R27, R5, R10 ;  /* 0x0000000a051bc220 */ /* 0x008fe20000410000 */
[----:B------:R-:W-:Y:S07]  /*0820*/  @P0 BRA `(.L_x_3185) ;  /* 0x00000000004c0947 */ /* 0x000fee0003800000 */
[----:B------:R-:W0:Y:S02]  /*0830*/  LDC R0, c[0x0][0x478] ;  /* 0x00011e00ff007b82 */ /* 0x000e240000000800 */
        /* <DEDUP_REMOVED lines=18> */
.L_x_3185:
[----:B------:R-:W-:Y:S05]  /*0960*/  BSYNC.RECONVERGENT B0 ;  /* 0x0000000000007941 */ /* 0x000fea0003800200 */
.L_x_3184:
[----:B------:R-:W-:Y:S05]  /*0970*/  @!P4 BRA `(.L_x_3186) ;  /* 0x000000000020c947 */ /* 0x000fea0003800000 */
[----:B------:R-:W-:Y:S01]  /*0980*/  BSSY.RECONVERGENT B0, `(.L_x_3186) ;  /* 0x0000007000007945 */ /* 0x000fe20003800200 */
[----:B------:R-:W-:Y:S02]  /*0990*/  CS2R R26, SRZ ;  /* 0x00000000001a7805 */ /* 0x000fe4000001ff00 */
[----:B------:R-:W-:Y:S01]  /*09a0*/  CS2R R24, SRZ ;  /* 0x0000000000187805 */ /* 0x000fe2000001ff00 */
[----:B------:R-:W-:Y:S06]  /*09b0*/  @P0 BRA `(.L_x_3187) ;  /* 0x00000000000c0947 */ /* 0x000fec0003800000 */
[----:B------:R-:W1:Y:S02]  /*09c0*/  LDC.64 R2, c[0x0][0x398] ;  /* 0x0000e600ff027b82 */ /* 0x000e640000000a00 */
[----:B-1----:R-:W-:-:S05]  /*09d0*/  IMAD.WIDE R2, R13, 0x4, R2 ;  /* 0x000000040d027825 */ /* 0x002fca00078e0202 */
[----:B------:R1:W5:Y:S02]  /*09e0*/  LDG.E.128 R24, desc[UR36][R2.64] ;  /* 0x0000002402187981 */ /* 0x000364000c1e1d00 */
.L_x_3187:
[----:B------:R-:W-:Y:S05]  /*09f0*/  BSYNC.RECONVERGENT B0 ;  /* 0x0000000000007941 */ /* 0x000fea0003800200 */
.L_x_3186:
[----:B------:R-:W2:Y:S01]  /*0a00*/  LDCU.64 UR4, c[0x0][0x390] ;  /* 0x00007200ff0477ac */ /* 0x000ea20008000a00 */
[----:B------:R-:W3:Y:S01]  /*0a10*/  S2R R0, SR_CTAID.X ;  /* 0x0000000000007919 */ /* 0x000ee20000002500 */
[----:B------:R-:W-:Y:S02]  /*0a20*/  ISETP.GT.U32.AND P2, PT, R120, 0x1f, PT ;  /* 0x0000001f7800780c */ /* 0x000fe40003f44070 */
[----:B------:R-:W-:Y:S01]  /*0a30*/  CS2R R14, SRZ ;  /* 0x00000000000e7805 */ /* 0x000fe2000001ff00 */
[----:B------:R-:W4:Y:S01]  /*0a40*/  LDCU.64 UR8, c[0x0][0x3a0] ;  /* 0x00007400ff0877ac */ /* 0x000f220008000a00 */
[----:B------:R-:W-:Y:S02]  /*0a50*/  ISETP.EQ.U32.AND P4, PT, RZ, UR12, PT ;  /* 0x0000000cff007c0c */ /* 0x000fe4000bf82070 */
[----:B------:R-:W-:Y:S02]  /*0a60*/  CS2R R12, SRZ ;  /* 0x00000000000c7805 */ /* 0x000fe4000001ff00 */
[----:B-----5:R-:W-:Y:S01]  /*0a70*/  @P3 R2UR UR38, R8 ;  /* 0x00000000082632ca */ /* 0x020fe200000e0000 */
[----:B------:R-:W0:Y:S01]  /*0a80*/  LDCU.64 UR14, c[0x0][0x418] ;  /* 0x00008300ff0e77ac */ /* 0x000e220008000a00 */
[----:B------:R-:W-:-:S02]  /*0a90*/  ISETP.EQ.OR.EX P2, PT, RZ, UR13, P2, P4 ;  /* 0x0000000dff007c0c */ /* 0x000fc40009742740 */
[----:B--2---:R-:W-:Y:S02]  /*0aa0*/  ISETP.NE.U32.AND P0, PT, RZ, UR4, PT ;  /* 0x00000004ff007c0c */ /* 0x004fe4000bf05070 */
[----:B----4-:R-:W-:-:S09]  /*0ab0*/  ISETP.NE.U32.AND P1, PT, RZ, UR8, PT ;  /* 0x00000008ff007c0c */ /* 0x010fd2000bf25070 */
[----:B------:R-:W2:Y:S01]  /*0ac0*/  @!P2 LDC.64 R6, c[0x0][0x450] ;  /* 0x00011400ff06ab82 */ /* 0x000ea20000000a00 */
[----:B------:R-:W-:Y:S01]  /*0ad0*/  ISETP.NE.AND.EX P0, PT, RZ, UR5, PT, P0 ;  /* 0x00000005ff007c0c */ /* 0x000fe2000bf05300 */
[----:B------:R-:W-:Y:S01]  /*0ae0*/  VOTEU.ALL UP1, P2 ;  /* 0x0000000000ff7886 */ /* 0x000fe20001020000 */
[----:B------:R-:W-:Y:S01]  /*0af0*/  ISETP.NE.AND.EX P1, PT, RZ, UR9, PT, P1 ;  /* 0x00000009ff007c0c */ /* 0x000fe2000bf25310 */
[----:B0-----:R-:W-:Y:S01]  /*0b00*/  UISETP.NE.U32.AND UP0, UPT, UR14, URZ, UPT ;  /* 0x000000ff0e00728c */ /* 0x001fe2000bf05070 */
[C---:B------:R-:W-:Y:S02]  /*0b10*/  ISETP.GT.U32.OR P0, PT, R120.reuse, 0x13, !P0 ;  /* 0x000000137800780c */ /* 0x040fe40004704470 */
[----:B------:R-:W-:Y:S01]  /*0b20*/  ISETP.GT.U32.OR P1, PT, R120, 0x13, !P1 ;  /* 0x000000137800780c */ /* 0x000fe20004f24470 */
[----:B------:R-:W-:Y:S02]  /*0b30*/  UISETP.NE.AND.EX UP0, UPT, UR15, URZ, UPT, UP0 ;  /* 0x000000ff0f00728c */ /* 0x000fe4000bf05300 */
[----:B------:R-:W-:Y:S01]  /*0b40*/  @!UP1 UIMAD UR8, UR38, UR10, URZ ;  /* 0x0000000a260892a4 */ /* 0x000fe2000f8e02ff */
[----:B---3--:R-:W-:-:S03]  /*0b50*/  IMAD R11, R0, 0x50, R121 ;  /* 0x00000050000b7824 */ /* 0x008fc600078e0279 */
[----:B------:R-:W-:-:S04]  /*0b60*/  PLOP3.LUT P3, PT, PT, PT, UP0, 0x80, 0x8 ;  /* 0x000000000008781c */ /* 0x000fc80003f6f008 */
[----:B-1----:R-:W0:Y:S01]  /*0b70*/  @!P0 LDC.64 R2, c[0x0][0x390] ;  /* 0x0000e400ff028b82 */ /* 0x002e220000000a00 */
[----:B------:R-:W1:Y:S07]  /*0b80*/  @UP0 LDCU.64 UR4, c[0x0][0x418] ;  /* 0x00008300ff0407ac */ /* 0x000e6e0008000a00 */
[----:B------:R-:W3:Y:S01]  /*0b90*/  @!P1 LDC.64 R4, c[0x0][0x3a0] ;  /* 0x0000e800ff049b82 */ /* 0x000ee20000000a00 */
[----:B------:R-:W-:Y:S01]  /*0ba0*/  IMAD.U32 R0, RZ, RZ, UR8 ;  /* 0x00000008ff007e24 */ /* 0x000fe2000f8e00ff */
[----:B------:R-:W-:-:S02]  /*0bb0*/  CS2R R22, SRZ ;  /* 0x0000000000167805 */ /* 0x000fc4000001ff00 */
[----:B------:R-:W-:Y:S01]  /*0bc0*/  CS2R R20, SRZ ;  /* 0x0000000000147805 */ /* 0x000fe2000001ff00 */
[----:B-1----:R-:W-:Y:S01]  /*0bd0*/  @UP0 UIMAD.WIDE.U32 UR6, UR6, 0x4, UR4 ;  /* 0x00000004060608a5 */ /* 0x002fe2000f8e0004 */
[----:B------:R-:W1:Y:S01]  /*0be0*/  LDCU.U8 UR4, c[0x0][0x404] ;  /* 0x00008080ff0477ac */ /* 0x000e620008000000 */
[----:B0-----:R-:W-:-:S04]  /*0bf0*/  @!P0 IMAD.WIDE.U32 R2, R11, 0x4, R2 ;  /* 0x000000040b028825 */ /* 0x001fc800078e0002 */
[----:B------:R-:W-:Y:S01]  /*0c00*/  MOV R8, UR6 ;  /* 0x0000000600087c02 */ /* 0x000fe20008000f00 */
[----:B------:R-:W-:Y:S01]  /*0c10*/  IMAD.U32 R9, RZ, RZ, UR7 ;  /* 0x00000007ff097e24 */ /* 0x000fe2000f8e00ff */
[----:B------:R2:W4:Y:S01]  /*0c20*/  @!P0 LDG.E.128 R12, desc[UR36][R2.64] ;  /* 0x00000024020c8981 */ /* 0x000522000c1e1d00 */
[----:B---3--:R-:W-:-:S03]  /*0c30*/  @!P1 IMAD.WIDE.U32 R4, R11, 0x4, R4 ;  /* 0x000000040b049825 */ /* 0x008fc600078e0004 */
[----:B------:R-:W3:Y:S01]  /*0c40*/  @P3 LDG.E R8, desc[UR36][R8.64] ;  /* 0x0000002408083981 */ /* 0x000ee2000c1e1900 */
[----:B------:R-:W-:-:S03]  /*0c50*/  @!P2 IMAD R11, R0, 0x50, R11 ;  /* 0x00000050000ba824 */ /* 0x000fc600078e020b */
[----:B------:R-:W3:Y:S01]  /*0c60*/  @!P1 LDG.E.128 R20, desc[UR36][R4.64] ;  /* 0x0000002404149981 */ /* 0x000ee2000c1e1d00 */
[----:B--2---:R-:W-:Y:S02]  /*0c70*/  @!P2 IMAD.WIDE R2, R11, 0x4, R6 ;  /* 0x000000040b02a825 */ /* 0x004fe400078e0206 */
[----:B------:R-:W0:Y:S03]  /*0c80*/  LDC R6, c[0x0][0x400] ;  /* 0x00010000ff067b82 */ /* 0x000e260000000800 */
[----:B------:R-:W2:Y:S01]  /*0c90*/  @!P2 LDG.E.128 R28, desc[UR36][R2.64] ;  /* 0x00000024021ca981 */ /* 0x000ea2000c1e1d00 */
[----:B-1----:R-:W-:Y:S01]  /*0ca0*/  ISETP.NE.AND P0, PT, RZ, UR4, PT ;  /* 0x00000004ff007c0c */ /* 0x002fe2000bf05270 */
[----:B------:R-:W-:Y:S01]  /*0cb0*/  UMOV UR39, URZ ;  /* 0x000000ff00277c82 */ /* 0x000fe20008000000 */
[----:B------:R-:W-:Y:S01]  /*0cc0*/  USHF.R.S32.HI UR47, URZ, 0x1f, UR46 ;  /* 0x0000001fff2f7899 */ /* 0x000fe2000801142e */
[----:B------:R-:W-:Y:S01]  /*0cd0*/  BSSY.RECONVERGENT B6, `(.L_x_3188) ;  /* 0x00000d1000067945 */ /* 0x000fe20003800200 */
[----:B0-----:R-:W-:Y:S01]  /*0ce0*/  ISETP.LT.OR P0, PT, R6, 0x1, P0 ;  /* 0x000000010600780c */ /* 0x001fe20000701670 */
[----:B----4-:R-:W-:Y:S01]  /*0cf0*/  FADD.FTZ R16, R12, R16 ;  /* 0x000000100c107221 */ /* 0x010fe20000010000 */
[----:B------:R-:W-:Y:S01]  /*0d00*/  FADD.FTZ R17, R13, R17 ;  /* 0x000000110d117221 */ /* 0x000fe20000010000 */
[----:B---3--:R-:W-:Y:S01]  /*0d10*/  @P3 R2UR UR39, R8 ;  /* 0x00000000082732ca */ /* 0x008fe200000e0000 */
[----:B------:R-:W-:Y:S01]  /*0d20*/  FADD.FTZ R24, R20, R24 ;  /* 0x0000001814187221 */ /* 0x000fe20000010000 */
[----:B------:R-:W-:Y:S01]  /*0d30*/  FADD.FTZ R25, R21, R25 ;  /* 0x0000001915197221 */ /* 0x000fe20000010000 */
[----:B------:R-:W-:Y:S01]  /*0d40*/  FADD.FTZ R26, R22, R26 ;  /* 0x0000001a161a7221 */ /* 0x000fe20000010000 */
[----:B------:R-:W-:Y:S01]  /*0d50*/  FADD.FTZ R27, R23, R27 ;  /* 0x0000001b171b7221 */ /* 0x000fe20000010000 */
[----:B------:R-:W-:Y:S01]  /*0d60*/  FADD.FTZ R18, R14, R18 ;  /* 0x000000120e127221 */ /* 0x000fe20000010000 */
[----:B------:R-:W-:Y:S01]  /*0d70*/  FADD.FTZ R19, R15, R19 ;  /* 0x000000130f137221 */ /* 0x000fe20000010000 */
[----:B--2---:R-:W-:Y:S01]  /*0d80*/  @!P2 FMUL.FTZ R24, R24, R28 ;  /* 0x0000001c1818a220 */ /* 0x004fe20000410000 */
[----:B------:R-:W-:Y:S01]  /*0d90*/  @!P2 FMUL.FTZ R25, R25, R29 ;  /* 0x0000001d1919a220 */ /* 0x000fe20000410000 */
[----:B------:R-:W-:Y:S01]  /*0da0*/  @!P2 FMUL.FTZ R26, R26, R30 ;  /* 0x0000001e1a1aa220 */ /* 0x000fe20000410000 */
[----:B------:R-:W-:Y:S01]  /*0db0*/  @!P2 FMUL.FTZ R27, R27, R31 ;  /* 0x0000001f1b1ba220 */ /* 0x000fe20000410000 */
[----:B------:R-:W-:Y:S06]  /*0dc0*/  @P0 BRA `(.L_x_3189) ;  /* 0x0000000000ac0947 */ /* 0x000fec0003800000 */
[----:B------:R-:W-:-:S13]  /*0dd0*/  ISETP.GE.AND P0, PT, R121, R6, PT ;  /* 0x000000067900720c */ /* 0x000fda0003f06270 */
[----:B------:R-:W-:Y:S05]  /*0de0*/  @P0 BRA `(.L_x_3190) ;  /* 0x0000000800fc0947 */ /* 0x000fea0003800000 */
[----:B------:R-:W-:Y:S01]  /*0df0*/  I2FP.F32.U32 R2, R6 ;  /* 0x0000000600027245 */ /* 0x000fe20000201000 */
[----:B------:R-:W0:Y:S01]  /*0e00*/  LDCU UR4, c[0x0][0x40c] ;  /* 0x00008180ff0477ac */ /* 0x000e220008000800 */
[----:B------:R-:W-:Y:S02]  /*0e10*/  IADD3 R0, PT, PT, R121, 0x2, RZ ;  /* 0x0000000279007810 */ /* 0x000fe40007ffe0ff */
[----:B------:R-:W1:Y:S02]  /*0e20*/  MUFU.RCP R5, R2 ;  /* 0x0000000200057308 */ /* 0x000e640000001000 */
[----:B------:R-:W-:Y:S01]  /*0e30*/  I2FP.F32.U32 R0, R0 ;  /* 0x0000000000007245 */ /* 0x000fe20000201000 */
[----:B0-----:R-:W-:-:S04]  /*0e40*/  UIADD3 UR4, UPT, UPT, -UR39, UR4, URZ ;  /* 0x0000000427047290 */ /* 0x001fc8000fffe1ff */
[----:B-1----:R-:W-:Y:S01]  /*0e50*/  FMUL.FTZ R3, R0, R5 ;  /* 0x0000000500037220 */ /* 0x002fe20000410000 */
        /* <DEDUP_REMOVED lines=21> */
[-C--:B------:R-:W-:Y:S01]  /*0fb0*/  FMUL.FTZ R4, R16, R2.reuse ;  /* 0x0000000210047220 */ /* 0x080fe20000410000 */
[----:B------:R-:W-:Y:S01]  /*0fc0*/  FMUL.FTZ R2, R24, R2 ;  /* 0x0000000218027220 */ /* 0x000fe20000410000 */
[-C--:B--2---:R-:W-:Y:S01]  /*0fd0*/  FFMA.FTZ R3, R16, R0.reuse, -R3 ;  /* 0x0000000010037223 */ /* 0x084fe20000010803 */
[-C--:B------:R-:W-:Y:S01]  /*0fe0*/  FFMA.FTZ R24, R24, R0.reuse, -R5 ;  /* 0x0000000018187223 */ /* 0x080fe20000010805 */
[-C--:B------:R-:W-:Y:S01]  /*0ff0*/  FFMA.FTZ R17, R17, R0.reuse, R4 ;  /* 0x0000000011117223 */ /* 0x080fe20000010004 */
[----:B------:R-:W-:Y:S02]  /*1000*/  FFMA.FTZ R25, R25, R0, R2 ;  /* 0x0000000019197223 */ /* 0x000fe40000010002 */
[----:B------:R-:W-:Y:S01]  /*1010*/  MOV R16, R3 ;  /* 0x0000000300107202 */ /* 0x000fe20000000f00 */
[-C--:B0-----:R-:W-:Y:S01]  /*1020*/  FFMA.FTZ R7, R18, R6.reuse, -R7 ;  /* 0x0000000612077223 */ /* 0x081fe20000010807 */
[-C--:B------:R-:W-:Y:S01]  /*1030*/  FFMA.FTZ R26, R26, R6.reuse, -R9 ;  /* 0x000000061a1a7223 */ /* 0x080fe20000010809 */
[-C--:B------:R-:W-:Y:S01]  /*1040*/  FFMA.FTZ R19, R19, R6.reuse, R8 ;  /* 0x0000000613137223 */ /* 0x080fe20000010008 */
[----:B------:R-:W-:Y:S01]  /*1050*/  FFMA.FTZ R27, R27, R6, R10 ;  /* 0x000000061b1b7223 */ /* 0x000fe2000001000a */
[----:B------:R-:W-:Y:S01]  /*1060*/  IMAD.MOV.U32 R18, RZ, RZ, R7 ;  /* 0x000000ffff127224 */ /* 0x000fe200078e0007 */
[----:B------:R-:W-:Y:S06]  /*1070*/  BRA `(.L_x_3190) ;  /* 0x0000000800587947 */ /* 0x000fec0003800000 */
.L_x_3189:
        /* <DEDUP_REMOVED lines=15> */
[----:B------:R-:W-:Y:S02]  /*1170*/  IMAD R7, R4, R5, RZ ;  /* 0x0000000504077224 */ /* 0x000fe400078e02ff */
[----:B------:R-:W-:Y:S02]  /*1180*/  IMAD.MOV.U32 R4, RZ, RZ, R8 ;  /* 0x000000ffff047224 */ /* 0x000fe400078e0008 */
        /* <DEDUP_REMOVED lines=11> */
[----:B------:R-:W-:-:S03]  /*1240*/  ISETP.GE.AND P0, PT, R121, R6, PT ;  /* 0x000000067900720c */ /* 0x000fc60003f06270 */
[----:B------:R-:W-:-:S05]  /*1250*/  IMAD.MOV.U32 R23, RZ, RZ, R3 ;  /* 0x000000ffff177224 */ /* 0x000fca00078e0003 */
        /* <DEDUP_REMOVED lines=10> */
[----:B------:R-:W-:Y:S01]  /*1300*/  MOV R8, 0x53f ;  /* 0x0000053f00087802 */ /* 0x000fe20000000f00 */
        /* <DEDUP_REMOVED lines=13> */
.L_x_3191:
        /* <DEDUP_REMOVED lines=8> */
[----:B-1----:R-:W-:Y:S01]  /*1460*/  LEA R2, R5, R0, 0x2 ;  /* 0x0000000005027211 */ /* 0x002fe200078e10ff */
[----:B------:R-:W-:-:S03]  /*1470*/  @!P6 IMAD R4, R3, 0x4, R0 ;  /* 0x000000040304e824 */ /* 0x000fc600078e0200 */
[----:B------:R-:W-:Y:S02]  /*1480*/  @!P6 LEA R3, R3, R2, 0x2 ;  /* 0x000000020303e211 */ /* 0x000fe400078e10ff */
[----:B------:R-:W-:Y:S04]  /*1490*/  @!P6 STS.128 [R4], R16 ;  /* 0x000000100400e388 */ /* 0x000fe80000000c00 */
[----:B------:R0:W-:Y:S02]  /*14a0*/  @!P6 STS.128 [R3], R24 ;  /* 0x000000180300e388 */ /* 0x0001e40000000c00 */
        /* <DEDUP_REMOVED lines=9> */
[C---:B------:R-:W-:Y:S01]  /*1540*/  LEA.HI R4, R3.reuse, R3, RZ, 0x1 ;  /* 0x0000000303047211 */ /* 0x040fe200078f08ff */
[C---:B------:R-:W-:Y:S02]  /*1550*/  IMAD R15, R3.reuse, 0x4, R0 ;  /* 0x00000004030f7824 */ /* 0x040fe400078e0200 */
[----:B------:R-:W-:Y:S01]  /*1560*/  IMAD R21, R3, 0x4, R2 ;  /* 0x0000000403157824 */ /* 0x000fe200078e0202 */
[----:B------:R-:W-:Y:S02]  /*1570*/  SHF.L.U32 R4, R4, 0x1, RZ ;  /* 0x0000000104047819 */ /* 0x000fe400000006ff */
[C---:B------:R-:W-:Y:S01]  /*1580*/  LEA R20, R22.reuse, R15, 0x2 ;  /* 0x0000000f16147211 */ /* 0x040fe200078e10ff */
[----:B------:R-:W-:Y:S01]  /*1590*/  IMAD R30, R22, 0x4, R21 ;  /* 0x00000004161e7824 */ /* 0x000fe200078e0215 */
[----:B------:R0:W1:Y:S01]  /*15a0*/  LDS R16, [R15] ;  /* 0x000000000f107984 */ /* 0x0000620000000800 */
[----:B------:R-:W-:-:S03]  /*15b0*/  LOP3.LUT R6, R4, 0xfffffffc, RZ, 0xc0, !PT ;  /* 0xfffffffc04067812 */ /* 0x000fc600078ec0ff */
[----:B------:R0:W2:Y:S01]  /*15c0*/  LDS R18, [R15+0x4] ;  /* 0x000004000f127984 */ /* 0x0000a20000000800 */
[----:B------:R-:W-:-:S03]  /*15d0*/  ISETP.GE.AND P0, PT, R6, R5, PT ;  /* 0x000000050600720c */ /* 0x000fc60003f06270 */
[----:B------:R0:W3:Y:S04]  /*15e0*/  LDS R24, [R21] ;  /* 0x0000000015187984 */ /* 0x0000e80000000800 */
[----:B------:R0:W4:Y:S04]  /*15f0*/  LDS R26, [R21+0x4] ;  /* 0x00000400151a7984 */ /* 0x0001280000000800 */
[----:B------:R0:W0:Y:S04]  /*1600*/  LDS R17, [R20] ;  /* 0x0000000014117984 */ /* 0x0000280000000800 */
[----:B------:R0:W0:Y:S04]  /*1610*/  LDS R19, [R20+0x4] ;  /* 0x0000040014137984 */ /* 0x0000280000000800 */
[----:B------:R0:W0:Y:S04]  /*1620*/  LDS R25, [R30] ;  /* 0x000000001e197984 */ /* 0x0000280000000800 */
[----:B------:R0:W0:Y:S01]  /*1630*/  LDS R27, [R30+0x4] ;  /* 0x000004001e1b7984 */ /* 0x0000220000000800 */
[----:B------:R-:W-:Y:S05]  /*1640*/  @P0 BRA `(.L_x_3195) ;  /* 0x0000000000a00947 */ /* 0x000fea0003800000 */
[----:B------:R-:W-:Y:S01]  /*1650*/  I2FP.F32.S32 R4, R5 ;  /* 0x0000000500047245 */ /* 0x000fe20000201400 */
[----:B------:R-:W5:Y:S01]  /*1660*/  LDCU UR4, c[0x0][0x40c] ;  /* 0x00008180ff0477ac */ /* 0x000f620008000800 */
[----:B------:R-:W-:-:S04]  /*1670*/  IADD3 R3, PT, PT, R6, 0x2, RZ ;  /* 0x0000000206037810 */ /* 0x000fc80007ffe0ff */
[----:B------:R-:W1:Y:S01]  /*1680*/  MUFU.RCP R4, R4 ;  /* 0x0000000400047308 */ /* 0x000e620000001000 */
[----:B------:R-:W-:Y:S01]  /*1690*/  I2FP.F32.S32 R3, R3 ;  /* 0x0000000300037245 */ /* 0x000fe20000201400 */
[----:B-----5:R-:W-:-:S04]  /*16a0*/  UIADD3 UR4, UPT, UPT, -UR39, UR4, URZ ;  /* 0x0000000427047290 */ /* 0x020fc8000fffe1ff */
[----:B-1----:R-:W-:Y:S01]  /*16b0*/  FMUL.FTZ R5, R3, R4 ;  /* 0x0000000403057220 */ /* 0x002fe20000410000 */
[----:B------:R-:W-:Y:S02]  /*16c0*/  I2FP.F32.S32 R3, R6 ;  /* 0x0000000600037245 */ /* 0x000fe40000201400 */
[----:B------:R-:W-:Y:S01]  /*16d0*/  I2FP.F32.S32 R6, UR4 ;  /* 0x0000000400067c45 */ /* 0x000fe20008201400 */
[----:B------:R-:W-:Y:S02]  /*16e0*/  FMUL.FTZ R5, R5, 13.28771209716796875 ;  /* 0x41549a7805057820 */ /* 0x000fe40000410000 */
[----:B------:R-:W-:-:S04]  /*16f0*/  FMUL.FTZ R3, R3, R4 ;  /* 0x0000000403037220 */ /* 0x000fc80000410000 */
[----:B------:R-:W-:Y:S01]  /*1700*/  FMUL.FTZ R3, R3, 13.28771209716796875 ;  /* 0x41549a7803037820 */ /* 0x000fe20000410000 */
[----:B------:R-:W1:Y:S08]  /*1710*/  MUFU.EX2 R5, -R5 ;  /* 0x8000000500057308 */ /* 0x000e700000000800 */
[----:B------:R-:W5:Y:S01]  /*1720*/  MUFU.EX2 R3, -R3 ;  /* 0x8000000300037308 */ /* 0x000f620000000800 */
[----:B-1----:R-:W-:-:S04]  /*1730*/  FMUL.FTZ R4, R6, R5 ;  /* 0x0000000506047220 */ /* 0x002fc80000410000 */
[----:B------:R-:W-:Y:S01]  /*1740*/  FMUL.RZ R13, R4, 0.15915493667125701904 ;  /* 0x3e22f983040d7820 */ /* 0x000fe2000040c000 */
[----:B-----5:R-:W-:-:S03]  /*1750*/  FMUL.FTZ R4, R6, R3 ;  /* 0x0000000306047220 */ /* 0x020fc60000410000 */
[----:B------:R-:W-:Y:S01]  /*1760*/  MUFU.COS R9, R13 ;  /* 0x0000000d00097308 */ /* 0x000fe20000000000 */
[----:B------:R-:W-:-:S07]  /*1770*/  FMUL.RZ R8, R4, 0.15915493667125701904 ;  /* 0x3e22f98304087820 */ /* 0x000fce000040c000 */
[----:B------:R-:W0:Y:S08]  /*1780*/  MUFU.SIN R6, R13 ;  /* 0x0000000d00067308 */ /* 0x000e300000000400 */
[----:B------:R-:W1:Y:S08]  /*1790*/  MUFU.SIN R5, R8 ;  /* 0x0000000800057308 */ /* 0x000e700000000400 */
[----:B------:R3:W5:Y:S01]  /*17a0*/  MUFU.COS R4, R8 ;  /* 0x0000000800047308 */ /* 0x0007620000000000 */
[-C--:B0-----:R-:W-:Y:S01]  /*17b0*/  FMUL.FTZ R7, R19, R6.reuse ;  /* 0x0000000613077220 */ /* 0x081fe20000410000 */
[-C--:B------:R-:W-:Y:S01]  /*17c0*/  FMUL.FTZ R11, R27, R6.reuse ;  /* 0x000000061b0b7220 */ /* 0x080fe20000410000 */
[-C--:B--2---:R-:W-:Y:S01]  /*17d0*/  FMUL.FTZ R12, R18, R6.reuse ;  /* 0x00000006120c7220 */ /* 0x084fe20000410000 */
[----:B----4-:R-:W-:Y:S01]  /*17e0*/  FMUL.FTZ R14, R26, R6 ;  /* 0x000000061a0e7220 */ /* 0x010fe20000410000 */
[-C--:B------:R-:W-:Y:S01]  /*17f0*/  FFMA.FTZ R10, R18, R9.reuse, -R7 ;  /* 0x00000009120a7223 */ /* 0x080fe20000010807 */
[-C--:B------:R-:W-:Y:S01]  /*1800*/  FFMA.FTZ R26, R26, R9.reuse, -R11 ;  /* 0x000000091a1a7223 */ /* 0x080fe2000001080b */
[-C--:B------:R-:W-:Y:S01]  /*1810*/  FFMA.FTZ R19, R19, R9.reuse, R12 ;  /* 0x0000000913137223 */ /* 0x080fe2000001000c */
[----:B------:R-:W-:Y:S01]  /*1820*/  FFMA.FTZ R27, R27, R9, R14 ;  /* 0x000000091b1b7223 */ /* 0x000fe2000001000e */
[-C--:B-1----:R-:W-:Y:S01]  /*1830*/  FMUL.FTZ R3, R17, R5.reuse ;  /* 0x0000000511037220 */ /* 0x082fe20000410000 */
[-C--:B------:R-:W-:Y:S01]  /*1840*/  FMUL.FTZ R7, R25, R5.reuse ;  /* 0x0000000519077220 */ /* 0x080fe20000410000 */
[-C--:B------:R-:W-:Y:S01]  /*1850*/  FMUL.FTZ R6, R16, R5.reuse ;  /* 0x0000000510067220 */ /* 0x080fe20000410000 */
[----:B---3--:R-:W-:Y:S01]  /*1860*/  FMUL.FTZ R8, R24, R5 ;  /* 0x0000000518087220 */ /* 0x008fe20000410000 */
[----:B------:R-:W-:-:S02]  /*1870*/  IMAD.MOV.U32 R18, RZ, RZ, R10 ;  /* 0x000000ffff127224 */ /* 0x000fc400078e000a */
[-C--:B-----5:R-:W-:Y:S01]  /*1880*/  FFMA.FTZ R3, R16, R4.reuse, -R3 ;  /* 0x0000000410037223 */ /* 0x0a0fe20000010803 */
[-C--:B------:R-:W-:Y:S01]  /*1890*/  FFMA.FTZ R24, R24, R4.reuse, -R7 ;  /* 0x0000000418187223 */ /* 0x080fe20000010807 */
[-C--:B------:R-:W-:Y:S01]  /*18a0*/  FFMA.FTZ R17, R17, R4.reuse, R6 ;  /* 0x0000000411117223 */ /* 0x080fe20000010006 */
[----:B------:R-:W-:Y:S02]  /*18b0*/  FFMA.FTZ R25, R25, R4, R8 ;  /* 0x0000000419197223 */ /* 0x000fe40000010008 */
[----:B------:R-:W-:-:S07]  /*18c0*/  MOV R16, R3 ;  /* 0x0000000300107202 */ /* 0x000fce0000000f00 */
.L_x_3195:
[----:B------:R-:W-:Y:S05]  /*18d0*/  BSYNC.RECONVERGENT B1 ;  /* 0x0000000000017941 */ /* 0x000fea0003800200 */
.L_x_3194:
[----:B---3--:R3:W-:Y:S04]  /*18e0*/  STS [R21], R24 ;  /* 0x0000001815007388 */ /* 0x0087e80000000800 */
[----:B----4-:R3:W-:Y:S04]  /*18f0*/  STS [R21+0x4], R26 ;  /* 0x0000041a15007388 */ /* 0x0107e80000000800 */
[----:B0-----:R3:W-:Y:S04]  /*1900*/  STS [R30], R25 ;  /* 0x000000191e007388 */ /* 0x0017e80000000800 */
[----:B------:R3:W-:Y:S04]  /*1910*/  STS [R30+0x4], R27 ;  /* 0x0000041b1e007388 */ /* 0x0007e80000000800 */
[----:B-1----:R3:W-:Y:S04]  /*1920*/  STS [R15], R16 ;  /* 0x000000100f007388 */ /* 0x0027e80000000800 */
[----:B--2---:R3:W-:Y:S04]  /*1930*/  STS [R15+0x4], R18 ;  /* 0x000004120f007388 */ /* 0x0047e80000000800 */
[----:B------:R3:W-:Y:S04]  /*1940*/  STS [R20], R17 ;  /* 0x0000001114007388 */ /* 0x0007e80000000800 */
[----:B------:R3:W-:Y:S02]  /*1950*/  STS [R20+0x4], R19 ;  /* 0x0000041314007388 */ /* 0x0007e40000000800 */
.L_x_3193:
[----:B------:R-:W-:Y:S05]  /*1960*/  BSYNC.RECONVERGENT B0 ;  /* 0x0000000000007941 */ /* 0x000fea0003800200 */
.L_x_3192:
[----:B------:R-:W-:Y:S01]  /*1970*/  BAR.SYNC.DEFER_BLOCKING 0x0 ;  /* 0x0000000000007b1d */ /* 0x000fe20000010000 */
[----:B------:R-:W-:-:S04]  /*1980*/  @!P6 IMAD R23, R22, R23, R28 ;  /* 0x000000171617e224 */ /* 0x000fc800078e021c */
[C---:B------:R-:W-:Y:S01]  /*1990*/  @!P6 IMAD R0, R23.reuse, 0x4, R0 ;  /* 0x000000041700e824 */ /* 0x040fe200078e0200 */
[----:B------:R-:W-:-:S04]  /*19a0*/  @!P6 LEA R2, R23, R2, 0x2 ;  /* 0x000000021702e211 */ /* 0x000fc800078e10ff */
[----:B---3--:R0:W1:Y:S04]  /*19b0*/  @!P6 LDS.128 R16, [R0] ;  /* 0x000000000010e984 */ /* 0x0080680000000c00 */
[----:B------:R0:W2:Y:S01]  /*19c0*/  @!P6 LDS.128 R24, [R2] ;  /* 0x000000000218e984 */ /* 0x0000a20000000c00 */
[----:B------:R-:W-:Y:S06]  /*19d0*/  BAR.SYNC.DEFER_BLOCKING 0x0 ;  /* 0x0000000000007b1d */ /* 0x000fec0000010000 */
.L_x_3190:
[----:B------:R-:W-:Y:S05]  /*19e0*/  BSYNC.RECONVERGENT B6 ;  /* 0x0000000000067941 */ /* 0x000fea0003800200 */
.L_x_3188:
[----:B------:R-:W3:Y:S01]  /*19f0*/  S2R R9, SR_CgaCtaId ;  /* 0x0000000000097919 */ /* 0x000ee20000008800 */
[----:B------:R-:W-:Y:S02]  /*1a00*/  MOV R122, 0x400 ;  /* 0x00000400007a7802 */ /* 0x000fe40000000f00 */
[----:B------:R-:W-:Y:S02]  /*1a10*/  ISETP.GT.U32.AND P0, PT, R120, 0x1f, PT ;  /* 0x0000001f7800780c */ /* 0x000fe40003f04070 */
[----:B------:R-:W-:Y:S01]  /*1a20*/  IADD3 R6, PT, PT, -R123, UR45, RZ ;  /* 0x0000002d7b067c10 */ /* 0x000fe2000fffe1ff */
[----:B0-----:R-:W-:-:S05]  /*1a30*/  VIADD R0, R122, 0x240 ;  /* 0x000002407a007836 */ /* 0x001fca0000000000 */
[----:B---3--:R-:W-:Y:S02]  /*1a40*/  LEA R124, R9, R0, 0x18 ;  /* 0x00000000097c7211 */ /* 0x008fe400078ec0ff */
[----:B------:R-:W-:-:S03]  /*1a50*/  MOV R0, 0xff7fffff ;  /* 0xff7fffff00007802 */ /* 0x000fc60000000f00 */
[----:B------:R-:W-:Y:S02]  /*1a60*/  IMAD R8, R6, 0x4, R124 ;  /* 0x0000000406087824 */ /* 0x000fe400078e027c */
[----:B------:R0:W-:Y:S01]  /*1a70*/  STL [R1+0xc], R0 ;  /* 0x00000c0001007387 */ /* 0x0001e20000100800 */
[----:B------:R-:W-:Y:S05]  /*1a80*/  @P0 BRA `(.L_x_3196) ;  /* 0x0000000000cc0947 */ /* 0x000fea0003800000 */
[----:B------:R-:W-:Y:S01]  /*1a90*/  ISETP.GT.U32.AND P0, PT, R120, 0x13, PT ;  /* 0x000000137800780c */ /* 0x000fe20003f04070 */
[----:B------:R-:W-:Y:S01]  /*1aa0*/  UMOV UR4, 0xffffffff ;  /* 0xffffffff00047882 */ /* 0x000fe20000000000 */
[----:B0-----:R-:W-:-:S11]  /*1ab0*/  IADD3 R0, PT, PT, R122, 0x40, RZ ;  /* 0x000000407a007810 */ /* 0x001fd60007ffe0ff */
[----:B------:R-:W0:Y:S08]  /*1ac0*/  @!P0 LDC R5, c[0x0][0x3f4] ;  /* 0x0000fd00ff058b82 */ /* 0x000e300000000800 */
[----:B------:R-:W3:Y:S01]  /*1ad0*/  @!P0 LDC.64 R2, c[0x0][0x3b8] ;  /* 0x0000ee00ff028b82 */ /* 0x000ee20000000a00 */
[----:B0-----:R-:W-:Y:S02]  /*1ae0*/  @!P0 IMAD R4, R120, R5, UR40 ;  /* 0x0000002878048e24 */ /* 0x001fe4000f8e0205 */
[----:B------:R-:W-:-:S04]  /*1af0*/  @!P0 IMAD R5, R5, UR44, RZ ;  /* 0x0000002c05058c24 */ /* 0x000fc8000f8e02ff */
[----:B------:R-:W-:Y:S01]  /*1b00*/  @!P0 IMAD R4, R5, 0x14, R4 ;  /* 0x0000001405048824 */ /* 0x000fe200078e0204 */
[----:B------:R-:W-:Y:S01]  /*1b10*/  LEA R5, R9, R0, 0x18 ;  /* 0x0000000009057211 */ /* 0x000fe200078ec0ff */
[----:B-12---:R-:W-:Y:S02]  /*1b20*/  FMUL.FTZ R0, R24, R16 ;  /* 0x0000001018007220 */ /* 0x006fe40000410000 */
[----:B------:R-:W-:Y:S01]  /*1b30*/  @!P0 IMAD.SHL.U32 R7, R4, 0x4, RZ ;  /* 0x0000000404078824 */ /* 0x000fe200078e00ff */
[----:B------:R-:W-:-:S03]  /*1b40*/  LEA R5, R120, R5, 0x4 ;  /* 0x0000000578057211 */ /* 0x000fc600078e20ff */
[----:B---3--:R-:W-:-:S04]  /*1b50*/  @!P0 IMAD.WIDE R2, R7, 0x4, R2 ;  /* 0x0000000407028825 */ /* 0x008fc800078e0202 */
[----:B------:R-:W-:Y:S01]  /*1b60*/  FFMA.FTZ R7, R25, R17, R0 ;  /* 0x0000001119077223 */ /* 0x000fe20000010000 */
[----:B------:R0:W-:Y:S03]  /*1b70*/  STS.128 [R5], R16 ;  /* 0x0000001005007388 */ /* 0x0001e60000000c00 */
        /* <DEDUP_REMOVED lines=13> */
.L_x_3339:
[----:B------:R-:W-:Y:S01]  /*1c50*/  ISETP.NE.AND P0, PT, R120, RZ, PT ;  /* 0x000000ff7800720c */ /* 0x000fe20003f05270 */
[----:B-1----:R-:W-:-:S12]  /*1c60*/  FADD.FTZ R14, R4, R14 ;  /* 0x0000000e040e7221 */ /* 0x002fd80000010000 */
[----:B------:R-:W-:Y:S05]  /*1c70*/  @P0 BRA `(.L_x_3196) ;  /* 0x0000000000500947 */ /* 0x000fea0003800000 */
[----:B------:R-:W1:Y:S01]  /*1c80*/  LDCU UR4, c[0x0][0x410] ;  /* 0x00008200ff0477ac */ /* 0x000e620008000800 */
[----:B------:R-:W2:Y:S01]  /*1c90*/  LDCU.64 UR6, c[0x0][0x438] ;  /* 0x00008700ff0677ac */ /* 0x000ea20008000a00 */
[----:B-1----:R-:W-:Y:S01]  /*1ca0*/  FMUL.FTZ R0, R14, UR4 ;  /* 0x000000040e007c20 */ /* 0x002fe20008410000 */
[----:B--2---:R-:W-:-:S04]  /*1cb0*/  UISETP.NE.U32.AND UP0, UPT, UR6, URZ, UPT ;  /* 0x000000ff0600728c */ /* 0x004fc8000bf05070 */
[----:B------:R1:W-:Y:S01]  /*1cc0*/  STL [R1+0xc], R0 ;  /* 0x00000c0001007387 */ /* 0x0003e20000100800 */
[----:B------:R-:W-:-:S09]  /*1cd0*/  UISETP.NE.AND.EX UP0, UPT, UR7, URZ, UPT, UP0 ;  /* 0x000000ff0700728c */ /* 0x000fd2000bf05300 */
[----:B-1----:R-:W-:Y:S05]  /*1ce0*/  BRA.U !UP0, `(.L_x_3198) ;  /* 0x00000001082c7547 */ /* 0x002fea000b800000 */
[----:B------:R-:W1:Y:S01]  /*1cf0*/  LDCU UR8, c[0x0][0x440] ;  /* 0x00008800ff0877ac */ /* 0x000e620008000800 */
[----:B------:R-:W2:Y:S01]  /*1d00*/  LDCU.64 UR4, c[0x0][0x438] ;  /* 0x00008700ff0477ac */ /* 0x000ea20008000a00 */
[----:B------:R-:W-:-:S04]  /*1d10*/  UIADD3 UR6, UPT, UPT, -UR39, UR45, URZ ;  /* 0x0000002d27067290 */ /* 0x000fc8000fffe1ff */
[----:B-1----:R-:W-:-:S04]  /*1d20*/  UIMAD UR7, UR42, UR8, UR6 ;  /* 0x000000082a0772a4 */ /* 0x002fc8000f8e0206 */
[----:B------:R-:W-:-:S04]  /*1d30*/  UIMAD UR7, UR7, UR8, UR6 ;  /* 0x00000008070772a4 */ /* 0x000fc8000f8e0206 */
[----:B--2---:R-:W-:-:S06]  /*1d40*/  UIMAD.WIDE UR4, UR7, 0x4, UR4 ;  /* 0x00000004070478a5 */ /* 0x004fcc000f8e0204 */
[----:B------:R-:W-:Y:S01]  /*1d50*/  IMAD.U32 R2, RZ, RZ, UR4 ;  /* 0x00000004ff027e24 */ /* 0x000fe2000f8e00ff */
[----:B------:R-:W-:-:S05]  /*1d60*/  MOV R3, UR5 ;  /* 0x0000000500037c02 */ /* 0x000fca0008000f00 */
[----:B------:R-:W2:Y:S02]  /*1d70*/  LDG.E R2, desc[UR36][R2.64] ;  /* 0x0000002402027981 */ /* 0x000ea4000c1e1900 */
[----:B--2---:R-:W-:-:S05]  /*1d80*/  FADD.FTZ R0, R0, R2 ;  /* 0x0000000200007221 */ /* 0x004fca0000010000 */
[----:B------:R1:W-:Y:S02]  /*1d90*/  STL [R1+0xc], R0 ;  /* 0x00000c0001007387 */ /* 0x0003e40000100800 */
.L_x_3198:
[----:B-1----:R-:W2:Y:S04]  /*1da0*/  LDL R0, [R1+0xc] ;  /* 0x00000c0001007983 */ /* 0x002ea80000100800 */
[----:B--2---:R3:W-:Y:S02]  /*1db0*/  STS [R8], R0 ;  /* 0x0000000008007388 */ /* 0x0047e40000000800 */
.L_x_3196:
[----:B------:R-:W-:Y:S05]  /*1dc0*/  WARPSYNC.ALL ;  /* 0x0000000000007948 */ /* 0x000fea0003800000 */
[----:B0--3--:R-:W-:Y:S01]  /*1dd0*/  VIADD R0, R6, 0x1f ;  /* 0x0000001f06007836 */ /* 0x009fe20000000000 */
[----:B------:R-:W0:Y:S01]  /*1de0*/  LDCU UR4, c[0x0][0x3f0] ;  /* 0x00007e00ff0477ac */ /* 0x000e220008000800 */
[----:B------:R-:W-:Y:S03]  /*1df0*/  BSSY.RECONVERGENT B0, `(.L_x_3199) ;  /* 0x00004a4000007945 */ /* 0x000fe60003800200 */
[----:B------:R-:W-:Y:S01]  /*1e00*/  SHF.R.S32.HI R3, RZ, 0x1f, R0 ;  /* 0x0000001fff037819 */ /* 0x000fe20000011400 */
[----:B------:R-:W3:Y:S03]  /*1e10*/  LDCU UR17, c[0x0][0x3f8] ;  /* 0x00007f00ff1177ac */ /* 0x000ee60008000800 */
[----:B------:R-:W-:Y:S01]  /*1e20*/  LEA.HI R3, R3, R0, RZ, 0x5 ;  /* 0x0000000003037211 */ /* 0x000fe200078f28ff */
[----:B------:R-:W4:Y:S03]  /*1e30*/  LDCU UR18, c[0x0][0x410] ;  /* 0x00008200ff1277ac */ /* 0x000f260008000800 */
[----:B------:R-:W-:Y:S01]  /*1e40*/  LOP3.LUT R2, R3, 0xffffffe0, RZ, 0xc0, !PT ;  /* 0xffffffe003027812 */ /* 0x000fe200078ec0ff */
[----:B------:R-:W1:Y:S01]  /*1e50*/  LDCU.64 UR6, c[0x0][0x3c8] ;  /* 0x00007900ff0677ac */ /* 0x000e620008000a00 */
[----:B------:R-:W-:Y:S02]  /*1e60*/  BAR.SYNC.DEFER_BLOCKING 0x0 ;  /* 0x0000000000007b1d */ /* 0x000fe40000010000 */
[----:B------:R-:W-:Y:S01]  /*1e70*/  ISETP.GE.AND P0, PT, R120, R2, PT ;  /* 0x000000027800720c */ /* 0x000fe20003f06270 */
[----:B0-----:R-:W-:-:S03]  /*1e80*/  UIMAD UR4, UR41, UR4, UR42 ;  /* 0x00000004290472a4 */ /* 0x001fc6000f8e022a */
[----:B------:R-:W0:Y:S01]  /*1e90*/  LDCU.64 UR8, c[0x0][0x3b8] ;  /* 0x00007700ff0877ac */ /* 0x000e220008000a00 */
[----:B------:R-:W0:Y:S01]  /*1ea0*/  LDCU.64 UR10, c[0x0][0x438] ;  /* 0x00008700ff0a77ac */ /* 0x000e220008000a00 */
[----:B------:R-:W0:Y:S01]  /*1eb0*/  LDCU.64 UR12, c[0x0][0x448] ;  /* 0x00008900ff0c77ac */ /* 0x000e220008000a00 */
[----:B------:R-:W-:-:S06]  /*1ec0*/  UIMAD UR4, UR4, 0x50, URZ ;  /* 0x00000050040478a4 */ /* 0x000fcc000f8e02ff */
[----:B---34-:R-:W-:Y:S06]  /*1ed0*/  @P0 BRA `(.L_x_3200) ;  /* 0x0000004800540947 */ /* 0x018fec0003800000 */
[----:B------:R-:W-:Y:S01]  /*1ee0*/  LEA R122, R9, R122, 0x18 ;  /* 0x0000007a097a7211 */ /* 0x000fe200078ec0ff */
[----:B------:R-:W3:Y:S01]  /*1ef0*/  LDC R0, c[0x0][0x3f4] ;  /* 0x0000fd00ff007b82 */ /* 0x000ee20000000800 */
[----:B------:R-:W4:Y:S01]  /*1f00*/  LDCU.64 UR14, c[0x0][0x420] ;  /* 0x00008400ff0e77ac */ /* 0x000f220008000a00 */
[----:B------:R-:W-:Y:S02]  /*1f10*/  IADD3 R121, PT, PT, R121, R124, RZ ;  /* 0x0000007c79797210 */ /* 0x000fe40007ffe0ff */
[----:B------:R-:W5:Y:S01]  /*1f20*/  LDS.128 R4, [R122+0x40] ;  /* 0x000040007a047984 */ /* 0x000f620000000c00 */
[----:B------:R-:W1:Y:S03]  /*1f30*/  LDCU UR16, c[0x0][0x440] ;  /* 0x00008800ff1077ac */ /* 0x000e660008000800 */
[----:B------:R-:W2:Y:S04]  /*1f40*/  LDS.128 R8, [R122+0x50] ;  /* 0x000050007a087984 */ /* 0x000ea80000000c00 */
[----:B------:R-:W-:Y:S04]  /*1f50*/  LDS.128 R116, [R122+0x70] ;  /* 0x000070007a747984 */ /* 0x000fe80000000c00 */
[----:B------:R-:W-:Y:S01]  /*1f60*/  LDS.128 R112, [R122+0x80] ;  /* 0x000080007a707984 */ /* 0x000fe20000000c00 */
[----:B----4-:R-:W-:-:S03]  /*1f70*/  IMAD.U32 R251, RZ, RZ, UR15 ;  /* 0x0000000ffffb7e24 */ /* 0x010fc6000f8e00ff */
[----:B------:R-:W-:Y:S01]  /*1f80*/  LDS.128 R108, [R122+0x90] ;  /* 0x000090007a6c7984 */ /* 0x000fe20000000c00 */
[----:B------:R-:W-:Y:S01]  /*1f90*/  ISETP.NE.U32.AND P0, PT, RZ, UR14, PT ;  /* 0x0000000eff007c0c */ /* 0x000fe2000bf05070 */
[----:B-1----:R-:W-:Y:S01]  /*1fa0*/  UIMAD UR5, UR42, UR16, UR45 ;  /* 0x000000102a0572a4 */ /* 0x002fe2000f8e022d */
[----:B---3--:R-:W-:Y:S01]  /*1fb0*/  IABS R0, R0 ;  /* 0x0000000000007213 */ /* 0x008fe20000000000 */
[----:B------:R-:W-:Y:S01]  /*1fc0*/  LDS.128 R104, [R122+0xa0] ;  /* 0x0000a0007a687984 */ /* 0x000fe20000000c00 */
[----:B------:R-:W-:Y:S01]  /*1fd0*/  IMAD.U32 R125, RZ, RZ, UR16 ;  /* 0x00000010ff7d7e24 */ /* 0x000fe2000f8e00ff */
[----:B------:R-:W-:Y:S02]  /*1fe0*/  ISETP.NE.AND.EX P0, PT, RZ, UR15, PT, P0 ;  /* 0x0000000fff007c0c */ /* 0x000fe4000bf05300 */
[----:B------:R-:W-:Y:S01]  /*1ff0*/  MOV R126, R0 ;  /* 0x00000000007e7202 */ /* 0x000fe20000000f00 */
[----:B------:R-:W-:Y:S03]  /*2000*/  LDS.128 R100, [R122+0xb0] ;  /* 0x0000b0007a647984 */ /* 0x000fe60000000c00 */
[----:B------:R-:W1:Y:S01]  /*2010*/  I2F.RP R0, R126 ;  /* 0x0000007e00007306 */ /* 0x000e620000209400 */
[----:B------:R-:W-:Y:S04]  /*2020*/  LDS.128 R96, [R122+0xc0] ;  /* 0x0000c0007a607984 */ /* 0x000fe80000000c00 */
[----:B------:R-:W-:Y:S04]  /*2030*/  LDS.128 R92, [R122+0xd0] ;  /* 0x0000d0007a5c7984 */ /* 0x000fe80000000c00 */
[----:B------:R-:W-:Y:S04]  /*2040*/  LDS.128 R88, [R122+0xe0] ;  /* 0x0000e0007a587984 */ /* 0x000fe80000000c00 */
[----:B-----5:R-:W-:Y:S01]  /*2050*/  STL.64 [R1+0x30], R4 ;  /* 0x0000300401007387 */ /* 0x020fe20000100a00 */
[----:B-1----:R-:W1:Y:S03]  /*2060*/  MUFU.RCP R0, R0 ;  /* 0x0000000000007308 */ /* 0x002e660000001000 */
[----:B------:R-:W-:Y:S04]  /*2070*/  STL.64 [R1+0x38], R6 ;  /* 0x0000380601007387 */ /* 0x000fe80000100a00 */
[----:B------:R-:W3:Y:S04]  /*2080*/  LDS.128 R4, [R122+0x60] ;  /* 0x000060007a047984 */ /* 0x000ee80000000c00 */
[----:B--2---:R-:W-:Y:S04]  /*2090*/  STL.64 [R1+0x20], R8 ;  /* 0x0000200801007387 */ /* 0x004fe80000100a00 */
[----:B------:R-:W-:Y:S01]  /*20a0*/  STL.64 [R1+0x28], R10 ;  /* 0x0000280a01007387 */ /* 0x000fe20000100a00 */
[----:B-1----:R-:W-:Y:S01]  /*20b0*/  VIADD R3, R0, 0xffffffe ;  /* 0x0ffffffe00037836 */ /* 0x002fe20000000000 */
[----:B------:R-:W-:-:S02]  /*20c0*/  IADD3 R0, PT, PT, R123, R120, RZ ;  /* 0x000000787b007210 */ /* 0x000fc40007ffe0ff */
[----:B------:R-:W1:Y:S03]  /*20d0*/  LDS.128 R84, [R122+0xf0] ;  /* 0x0000f0007a547984 */ /* 0x000e660000000c00 */
[----:B------:R-:W2:Y:S01]  /*20e0*/  F2I.FTZ.U32.TRUNC.NTZ R3, R3 ;  /* 0x0000000300037305 */ /* 0x000ea2000021f000 */
[----:B------:R-:W4:Y:S04]  /*20f0*/  LDS.128 R80, [R122+0x100] ;  /* 0x000100007a507984 */ /* 0x000f280000000c00 */
[----:B------:R-:W0:Y:S04]  /*2100*/  LDS.128 R76, [R122+0x110] ;  /* 0x000110007a4c7984 */ /* 0x000e280000000c00 */
[----:B------:R-:W0:Y:S04]  /*2110*/  LDS.128 R72, [R122+0x120] ;  /* 0x000120007a487984 */ /* 0x000e280000000c00 */
[----:B------:R-:W0:Y:S01]  /*2120*/  LDS.128 R68, [R122+0x130] ;  /* 0x000130007a447984 */ /* 0x000e220000000c00 */
[----:B--2---:R-:W-:-:S03]  /*2130*/  IMAD.MOV R124, RZ, RZ, -R3 ;  /* 0x000000ffff7c7224 */ /* 0x004fc600078e0a03 */
[----:B------:R-:W2:Y:S02]  /*2140*/  LDS.128 R64, [R122+0x140] ;  /* 0x000140007a407984 */ /* 0x000ea40000000c00 */
[----:B------:R-:W-:Y:S02]  /*2150*/  MOV R120, R124 ;  /* 0x0000007c00787202 */ /* 0x000fe40000000f00 */
[----:B------:R-:W0:Y:S04]  /*2160*/  LDS.128 R60, [R122+0x150] ;  /* 0x000150007a3c7984 */ /* 0x000e280000000c00 */
[----:B---3--:R-:W-:Y:S04]  /*2170*/  STL.64 [R1+0x10], R4 ;  /* 0x0000100401007387 */ /* 0x008fe80000100a00 */
[----:B------:R-:W-:Y:S04]  /*2180*/  STL.64 [R1+0x18], R6 ;  /* 0x0000180601007387 */ /* 0x000fe80000100a00 */
[----:B------:R3:W-:Y:S04]  /*2190*/  STL [R1+0x4], R121 ;  /* 0x0000047901007387 */ /* 0x0007e80000100800 */
[----:B------:R0:W0:Y:S04]  /*21a0*/  LDS.128 R56, [R122+0x160] ;  /* 0x000160007a387984 */ /* 0x0000280000000c00 */
[----:B------:R0:W0:Y:S01]  /*21b0*/  LDS.128 R52, [R122+0x170] ;  /* 0x000170007a347984 */ /* 0x0000220000000c00 */
[----:B---3--:R-:W-:-:S03]  /*21c0*/  IMAD.U32 R121, RZ, RZ, UR14 ;  /* 0x0000000eff797e24 */ /* 0x008fc6000f8e00ff */
[----:B------:R3:W0:Y:S02]  /*21d0*/  LDS.128 R48, [R122+0x180] ;  /* 0x000180007a307984 */ /* 0x0006240000000c00 */
[----:B------:R-:W-:Y:S01]  /*21e0*/  IADD3 R252, P1, P2, R121, UR46, R0 ;  /* 0x0000002e79fc7c10 */ /* 0x000fe2000fa3e000 */
[----:B------:R-:W-:Y:S01]  /*21f0*/  IMAD R121, R120, R126, RZ ;  /* 0x0000007e78797224 */ /* 0x000fe200078e02ff */
[----:B------:R-:W-:Y:S01]  /*2200*/  IADD3 R120, PT, PT, R123, R2, RZ ;  /* 0x000000027b787210 */ /* 0x000fe20007ffe0ff */
[----:B------:R-:W-:Y:S01]  /*2210*/  HFMA2 R2, -RZ, RZ, 0, 0 ;  /* 0x00000000ff027431 */ /* 0x000fe200000001ff */
[----:B------:R3:W0:Y:S01]  /*2220*/  LDS.128 R44, [R122+0x190] ;  /* 0x000190007a2c7984 */ /* 0x0006220000000c00 */
[----:B------:R-:W-:-:S03]  /*2230*/  IADD3.X R251, PT, PT, R251, UR47, RZ, P1, P2 ;  /* 0x0000002ffbfb7c10 */ /* 0x000fc60008fe44ff */
[----:B------:R3:W0:Y:S04]  /*2240*/  LDS.128 R40, [R122+0x1a0] ;  /* 0x0001a0007a287984 */ /* 0x0006280000000c00 */
[----:B------:R3:W0:Y:S01]  /*2250*/  LDS.128 R36, [R122+0x1b0] ;  /* 0x0001b0007a247984 */ /* 0x0006220000000c00 */
[----:B------:R-:W-:-:S03]  /*2260*/  IMAD.HI.U32 R3, R3, R121, R2 ;  /* 0x0000007903037227 */ /* 0x000fc600078e0002 */
[----:B------:R3:W0:Y:S01]  /*2270*/  LDS.128 R32, [R122+0x1c0] ;  /* 0x0001c0007a207984 */ /* 0x0006220000000c00 */
[----:B------:R-:W-:-:S03]  /*2280*/  IMAD R2, R125, UR5, R0 ;  /* 0x000000057d027c24 */ /* 0x000fc6000f8e0200 */
[----:B------:R3:W0:Y:S04]  /*2290*/  LDS.128 R28, [R122+0x1d0] ;  /* 0x0001d0007a1c7984 */ /* 0x0006280000000c00 */
[----:B------:R3:W0:Y:S04]  /*22a0*/  LDS.128 R24, [R122+0x1e0] ;  /* 0x0001e0007a187984 */ /* 0x0006280000000c00 */
[----:B------:R3:W0:Y:S04]  /*22b0*/  LDS.128 R20, [R122+0x1f0] ;  /* 0x0001f0007a147984 */ /* 0x0006280000000c00 */
[----:B------:R3:W0:Y:S04]  /*22c0*/  LDS.128 R16, [R122+0x200] ;  /* 0x000200007a107984 */ /* 0x0006280000000c00 */
[----:B------:R3:W0:Y:S04]  /*22d0*/  LDS.128 R12, [R122+0x210] ;  /* 0x000210007a0c7984 */ /* 0x0006280000000c00 */
[----:B------:R3:W0:Y:S04]  /*22e0*/  LDS.128 R8, [R122+0x220] ;  /* 0x000220007a087984 */ /* 0x0006280000000c00 */
[----:B------:R3:W0:Y:S04]  /*22f0*/  LDS.128 R4, [R122+0x230] ;  /* 0x000230007a047984 */ /* 0x0006280000000c00 */
[----:B------:R3:W-:Y:S04]  /*2300*/  STL [R1+0x44], R120 ;  /* 0x0000447801007387 */ /* 0x0007e80000100800 */
[----:B------:R3:W-:Y:S04]  /*2310*/  STL [R1], R2 ;  /* 0x0000000201007387 */ /* 0x0007e80000100800 */
[----:B-12-4-:R3:W-:Y:S02]  /*2320*/  STL [R1+0x40], R3 ;  /* 0x0000400301007387 */ /* 0x0167e40000100800 */
.L_x_3267:
[----:B----4-:R-:W2:Y:S01]  /*2330*/  LDL R248, [R1+0x40] ;  /* 0x0000400001f87983 */ /* 0x010ea20000100800 */
[----:B---3--:R-:W1:Y:S01]  /*2340*/  LDC R2, c[0x0][0x3f4] ;  /* 0x0000fd00ff027b82 */ /* 0x008e620000000800 */
[----:B------:R-:W-:-:S07]  /*2350*/  IABS R3, R0 ;  /* 0x0000000000037213 */ /* 0x000fce0000000000 */
[----:B------:R-:W3:Y:S01]  /*2360*/  LDC R250, c[0x0][0x3f4] ;  /* 0x0000fd00fffa7b82 */ /* 0x000ee20000000800 */
[----:B-1----:R-:W-:Y:S02]  /*2370*/  IABS R249, R2 ;  /* 0x0000000200f97213 */ /* 0x002fe40000000000 */
[----:B---3--:R-:W-:Y:S01]  /*2380*/  IABS R250, R250 ;  /* 0x000000fa00fa7213 */ /* 0x008fe20000000000 */
[----:B--2---:R-:W-:-:S04]  /*2390*/  IMAD.HI.U32 R248, R248, R3, RZ ;  /* 0x00000003f8f87227 */ /* 0x004fc800078e00ff */
[----:B------:R-:W-:-:S04]  /*23a0*/  IMAD.MOV R248, RZ, RZ, -R248 ;  /* 0x000000fffff87224 */ /* 0x000fc800078e0af8 */
[----:B------:R-:W-:Y:S01]  /*23b0*/  IMAD R3, R249, R248, R3 ;  /* 0x000000f8f9037224 */ /* 0x000fe200078e0203 */
[----:B------:R-:W-:-:S04]  /*23c0*/  @P0 MOV R248, R252 ;  /* 0x000000fc00f80202 */ /* 0x000fc80000000f00 */
[----:B------:R-:W-:-:S13]  /*23d0*/  ISETP.GT.U32.AND P1, PT, R250, R3, PT ;  /* 0x00000003fa00720c */ /* 0x000fda0003f24070 */
[----:B------:R-:W-:-:S04]  /*23e0*/  @!P1 IADD3 R3, PT, PT, R3, -R249, RZ ;  /* 0x800000f903039210 */ /* 0x000fc80007ffe0ff */
[----:B------:R-:W-:-:S13]  /*23f0*/  ISETP.GT.U32.AND P1, PT, R250, R3, PT ;  /* 0x00000003fa00720c */ /* 0x000fda0003f24070 */
[----:B------:R-:W-:Y:S02]  /*2400*/  @!P1 IMAD.IADD R3, R3, 0x1, -R249 ;  /* 0x0000000103039824 */ /* 0x000fe400078e0af9 */
[----:B------:R-:W-:-:S05]  /*2410*/  @P0 IMAD.MOV.U32 R249, RZ, RZ, R251 ;  /* 0x000000fffff90224 */ /* 0x000fca00078e00fb */
[----:B------:R-:W2:Y:S01]  /*2420*/  @P0 LDG.E.U8 R248, desc[UR36][R248.64] ;  /* 0x00000024f8f80981 */ /* 0x000ea2000c1e1100 */
[----:B------:R-:W-:Y:S01]  /*2430*/  ISETP.GE.AND P2, PT, R0, RZ, PT ;  /* 0x000000ff0000720c */ /* 0x000fe20003f46270 */
[----:B------:R-:W-:Y:S01]  /*2440*/  BSSY.RECONVERGENT B1, `(.L_x_3201) ;  /* 0x000001e000017945 */ /* 0x000fe20003800200 */
[C---:B------:R-:W-:Y:S01]  /*2450*/  ISETP.NE.AND P4, PT, R2.reuse, RZ, PT ;  /* 0x000000ff0200720c */ /* 0x040fe20003f85270 */
[----:B------:R-:W-:Y:S01]  /*2460*/  IMAD R250, R2, 0x50, RZ ;  /* 0x0000005002fa7824 */ /* 0x000fe200078e02ff */
[----:B------:R-:W-:-:S09]  /*2470*/  ISETP.GE.AND P1, PT, R0, UR45, PT ;  /* 0x0000002d00007c0c */ /* 0x000fd2000bf26270 */
[----:B------:R-:W-:Y:S02]  /*2480*/  @!P2 IADD3 R3, PT, PT, -R3, RZ, RZ ;  /* 0x000000ff0303a210 */ /* 0x000fe40007ffe1ff */
[----:B------:R-:W-:Y:S02]  /*2490*/  @!P4 LOP3.LUT R3, RZ, R2, RZ, 0x33, !PT ;  /* 0x00000002ff03c212 */ /* 0x000fe400078e33ff */
[----:B--2---:R-:W-:-:S03]  /*24a0*/  ISETP.NE.AND P3, PT, R248, RZ, P0 ;  /* 0x000000fff800720c */ /* 0x004fc60000765270 */
[----:B------:R-:W-:Y:S01]  /*24b0*/  IMAD.SHL.U32 R248, R3, 0x4, RZ ;  /* 0x0000000403f87824 */ /* 0x000fe200078e00ff */
[----:B------:R-:W-:Y:S09]  /*24c0*/  @P1 BRA `(.L_x_3202) ;  /* 0x0000000000541947 */ /* 0x000ff20003800000 */
[----:B------:R-:W-:Y:S02]  /*24d0*/  ISETP.GE.AND P2, PT, R248, R250, PT ;  /* 0x000000faf800720c */ /* 0x000fe40003f46270 */
[----:B0-----:R-:W-:Y:S02]  /*24e0*/  CS2R R122, SRZ ;  /* 0x00000000007a7805 */ /* 0x001fe4000001ff00 */
        /* <DEDUP_REMOVED lines=8> */
[----:B------:R0:W2:Y:S02]  /*2570*/  LDG.E R120, desc[UR36][R120.64] ;  /* 0x0000002478787981 */ /* 0x0000a4000c1e1900 */
[----:B0-----:R-:W-:-:S04]  /*2580*/  IMAD R121, R2, UR17, RZ ;  /* 0x0000001102797c24 */ /* 0x001fc8000f8e02ff */
[----:B--2---:R-:W-:Y:S02]  /*2590*/  IMAD R120, R120, R121, RZ ;  /* 0x0000007978787224 */ /* 0x004fe400078e02ff */
[----:B------:R-:W-:Y:S02]  /*25a0*/  IMAD R121, R2, UR4, RZ ;  /* 0x0000000402797c24 */ /* 0x000fe4000f8e02ff */
[----:B------:R-:W-:-:S03]  /*25b0*/  IMAD R122, R120, 0x50, R248 ;  /* 0x00000050787a7824 */ /* 0x000fc600078e02f8 */
[----:B------:R-:W-:Y:S02]  /*25c0*/  SHF.R.S32.HI R120, RZ, 0x1f, R121 ;  /* 0x0000001fff787819 */ /* 0x000fe40000011479 */
[----:B------:R-:W-:-:S04]  /*25d0*/  IADD3 R121, P2, PT, R122, R121, RZ ;  /* 0x000000797a797210 */ /* 0x000fc80007f5e0ff */
[----:B------:R-:W-:Y:S02]  /*25e0*/  LEA.HI.X.SX32 R122, R122, R120, 0x1, P2 ;  /* 0x000000787a7a7211 */ /* 0x000fe400010f0eff */
[----:B------:R-:W-:-:S04]  /*25f0*/  LEA R120, P2, R121, UR8, 0x2 ;  /* 0x0000000879787c11 */ /* 0x000fc8000f8410ff */
[----:B------:R-:W-:-:S06]  /*2600*/  LEA.HI.X R121, R121, UR9, R122, 0x2, P2 ;  /* 0x0000000979797c11 */ /* 0x000fcc00090f147a */
[----:B------:R-:W5:Y:S03]  /*2610*/  LDG.E.128 R120, desc[UR36][R120.64] ;  /* 0x0000002478787981 */ /* 0x000f66000c1e1d00 */
.L_x_3202:
[----:B0-----:R-:W-:Y:S05]  /*2620*/  BSYNC.RECONVERGENT B1 ;  /* 0x0000000000017941 */ /* 0x001fea0003800200 */
.L_x_3201:
[----:B------:R-:W-:Y:S01]  /*2630*/  BSSY.RECONVERGENT B1, `(.L_x_3203) ;  /* 0x000001a000017945 */ /* 0x000fe20003800200 */
[----:B------:R-:W-:-:S03]  /*2640*/  IADD3 R249, PT, PT, R3, R2, RZ ;  /* 0x0000000203f97210 */ /* 0x000fc60007ffe0ff */
[----:B------:R-:W-:Y:S05]  /*2650*/  @P1 BRA `(.L_x_3204) ;  /* 0x00000000005c1947 */ /* 0x000fea0003800000 */
[----:B------:R-:W-:Y:S01]  /*2660*/  IMAD R124, R2, 0x50, RZ ;  /* 0x00000050027c7824 */ /* 0x000fe200078e02ff */
[----:B------:R-:W-:Y:S01]  /*2670*/  CS2R R126, SRZ ;  /* 0x00000000007e7805 */ /* 0x000fe2000001ff00 */
[----:B------:R-:W-:-:S05]  /*2680*/  IMAD.SHL.U32 R250, R249, 0x4, RZ ;  /* 0x00000004f9fa7824 */ /* 0x000fca00078e00ff */
        /* <DEDUP_REMOVED lines=20> */
.L_x_3204:
[----:B------:R-:W-:Y:S05]  /*27d0*/  BSYNC.RECONVERGENT B1 ;  /* 0x0000000000017941 */ /* 0x000fea0003800200 */
.L_x_3203:
[----:B------:R-:W-:Y:S04]  /*27e0*/  BSSY.RECONVERGENT B1, `(.L_x_3205) ;  /* 0x0000019000017945 */ /* 0x000fe80003800200 */
[----:B------:R-:W-:Y:S05]  /*27f0*/  @P1 BRA `(.L_x_3206) ;  /* 0x00000000005c1947 */ /* 0x000fea0003800000 */
[C---:B------:R-:W-:Y:S01]  /*2800*/  IMAD R128, R2.reuse, 0x50, RZ ;  /* 0x0000005002807824 */ /* 0x040fe200078e02ff */
[----:B------:R-:W-:Y:S02]  /*2810*/  LEA R250, R2, R248, 0x3 ;  /* 0x000000f802fa7211 */ /* 0x000fe400078e18ff */
        /* <DEDUP_REMOVED lines=21> */
.L_x_3206:
[----:B------:R-:W-:Y:S05]  /*2970*/  BSYNC.RECONVERGENT B1 ;  /* 0x0000000000017941 */ /* 0x000fea0003800200 */
.L_x_3205:
[----:B------:R-:W-:Y:S04]  /*2980*/  BSSY.RECONVERGENT B1, `(.L_x_3207) ;  /* 0x000001a000017945 */ /* 0x000fe80003800200 */
[----:B------:R-:W-:Y:S05]  /*2990*/  @P1 BRA `(.L_x_3208) ;  /* 0x0000000000601947 */ /* 0x000fea0003800000 */
[C---:B------:R-:W-:Y:S01]  /*29a0*/  IMAD R132, R2.reuse, 0x2, R249 ;  /* 0x0000000202847824 */ /* 0x040fe200078e02f9 */
[----:B------:R-:W-:Y:S01]  /*29b0*/  CS2R R134, SRZ ;  /* 0x0000000000867805 */ /* 0x000fe2000001ff00 */
[----:B------:R-:W-:-:S03]  /*29c0*/  IMAD R133, R2, 0x50, RZ ;  /* 0x0000005002857824 */ /* 0x000fc600078e02ff */
        /* <DEDUP_REMOVED lines=21> */
.L_x_3208:
[----:B------:R-:W-:Y:S05]  /*2b20*/  BSYNC.RECONVERGENT B1 ;  /* 0x0000000000017941 */ /* 0x000fea0003800200 */
.L_x_3207:
[----:B------:R-:W-:Y:S04]  /*2b30*/  BSSY.RECONVERGENT B1, `(.L_x_3209) ;  /* 0x0000019000017945 */ /* 0x000fe80003800200 */
[----:B------:R-:W-:Y:S05]  /*2b40*/  @P1 BRA `(.L_x_3210) ;  /* 0x00000000005c1947 */ /* 0x000fea0003800000 */
[C---:B------:R-:W-:Y:S01]  /*2b50*/  IMAD R136, R2.reuse, 0x50, RZ ;  /* 0x0000005002887824 */ /* 0x040fe200078e02ff */
[----:B------:R-:W-:Y:S01]  /*2b60*/  CS2R R138, SRZ ;  /* 0x00000000008a7805 */ /* 0x000fe2000001ff00 */
[----:B------:R-:W-:-:S05]  /*2b70*/  IMAD R250, R2, 0x10, R248 ;  /* 0x0000001002fa7824 */ /* 0x000fca00078e02f8 */
        /* <DEDUP_REMOVED lines=20> */
.L_x_3210:
[----:B------:R-:W-:Y:S05]  /*2cc0*/  BSYNC.RECONVERGENT B1 ;  /* 0x0000000000017941 */ /* 0x000fea0003800200 */
.L_x_3209:
[----:B------:R-:W-:Y:S04]  /*2cd0*/  BSSY.RECONVERGENT B1, `(.L_x_3211) ;  /* 0x000001b000017945 */ /* 0x000fe80003800200 */
[----:B------:R-:W-:Y:S05]  /*2ce0*/  @P1 BRA `(.L_x_3212) ;  /* 0x0000000000641947 */ /* 0x000fea0003800000 */
[C---:B------:R-:W-:Y:S01]  /*2cf0*/  LEA R250, R2.reuse, R249, 0x2 ;  /* 0x000000f902fa7211 */ /* 0x040fe200078e10ff */
[----:B------:R-:W-:Y:S01]  /*2d00*/  IMAD R141, R2, 0x50, RZ ;  /* 0x00000050028d7824 */ /* 0x000fe200078e02ff */
[----:B------:R-:W-:-:S03]  /*2d10*/  CS2R R142, SRZ ;  /* 0x00000000008e7805 */ /* 0x000fc6000001ff00 */
        /* <DEDUP_REMOVED lines=22> */
.L_x_3212:
[----:B------:R-:W-:Y:S05]  /*2e80*/  BSYNC.RECONVERGENT B1 ;  /* 0x0000000000017941 */ /* 0x000fea0003800200 */
.L_x_3211:
[----:B------:R-:W-:Y:S04]  /*2e90*/  BSSY.RECONVERGENT B1, `(.L_x_3213) ;  /* 0x000001c000017945 */ /* 0x000fe80003800200 */
[----:B------:R-:W-:Y:S05]  /*2ea0*/  @P1 BRA `(.L_x_3214) ;  /* 0x0000000000681947 */ /* 0x000fea0003800000 */
[C---:B------:R-:W-:Y:S01]  /*2eb0*/  IMAD R144, R2.reuse, 0x4, R249 ;  /* 0x0000000402907824 */ /* 0x040fe200078e02f9 */
[----:B------:R-:W-:Y:S01]  /*2ec0*/  CS2R R146, SRZ ;  /* 0x0000000000927805 */ /* 0x000fe2000001ff00 */
[----:B------:R-:W-:-:S03]  /*2ed0*/  IMAD R145, R2, 0x50, RZ ;  /* 0x0000005002917824 */ /* 0x000fc600078e02ff */
[----:B------:R-:W-:-:S05]  /*2ee0*/  IADD3 R250, PT, PT, R144, R2, RZ ;  /* 0x0000000290fa7210 */ /* 0x000fca0007ffe0ff */
        /* <DEDUP_REMOVED lines=22> */
.L_x_3214:
[----:B------:R-:W-:Y:S05]  /*3050*/  BSYNC.RECONVERGENT B1 ;  /* 0x0000000000017941 */ /* 0x000fea0003800200 */
.L_x_3213:
[----:B------:R-:W-:Y:S04]  /*3060*/  BSSY.RECONVERGENT B1, `(.L_x_3215) ;  /* 0x000001c000017945 */ /* 0x000fe80003800200 */
[----:B------:R-:W-:Y:S05]  /*3070*/  @P1 BRA `(.L_x_3216) ;  /* 0x0000000000681947 */ /* 0x000fea0003800000 */
[C---:B------:R-:W-:Y:S01]  /*3080*/  IMAD R148, R2.reuse, 0x4, R249 ;  /* 0x0000000402947824 */ /* 0x040fe200078e02f9 */
[----:B------:R-:W-:Y:S01]  /*3090*/  CS2R R150, SRZ ;  /* 0x0000000000967805 */ /* 0x000fe2000001ff00 */
[----:B------:R-:W-:-:S03]  /*30a0*/  IMAD R149, R2, 0x50, RZ ;  /* 0x0000005002957824 */ /* 0x000fc600078e02ff */
[----:B------:R-:W-:-:S05]  /*30b0*/  LEA R250, R2, R148, 0x1 ;  /* 0x0000009402fa7211 */ /* 0x000fca00078e08ff */
        /* <DEDUP_REMOVED lines=22> */
.L_x_3216:
[----:B------:R-:W-:Y:S05]  /*3220*/  BSYNC.RECONVERGENT B1 ;  /* 0x0000000000017941 */ /* 0x000fea0003800200 */
.L_x_3215:
        /* <DEDUP_REMOVED lines=25> */
.L_x_3218:
[----:B------:R-:W-:Y:S05]  /*33c0*/  BSYNC.RECONVERGENT B1 ;  /* 0x0000000000017941 */ /* 0x000fea0003800200 */
.L_x_3217:
[----:B------:R-:W-:Y:S04]  /*33d0*/  BSSY.RECONVERGENT B1, `(.L_x_3219) ;  /* 0x000001d000017945 */ /* 0x000fe80003800200 */
[----:B------:R-:W-:Y:S05]  /*33e0*/  @P1 BRA `(.L_x_3220) ;  /* 0x00000000006c1947 */ /* 0x000fea0003800000 */
[C---:B------:R-:W-:Y:S01]  /*33f0*/  LEA R156, R2.reuse, R249, 0x2 ;  /* 0x000000f9029c7211 */ /* 0x040fe200078e10ff */
[----:B------:R-:W-:Y:S01]  /*3400*/  IMAD R157, R2, 0x50, RZ ;  /* 0x00000050029d7824 */ /* 0x000fe200078e02ff */
[----:B------:R-:W-:-:S03]  /*3410*/  CS2R R158, SRZ ;  /* 0x00000000009e7805 */ /* 0x000fc6000001ff00 */
[----:B------:R-:W-:-:S05]  /*3420*/  IMAD R156, R2, 0x2, R156 ;  /* 0x00000002029c7824 */ /* 0x000fca00078e029c */
        /* <DEDUP_REMOVED lines=23> */
.L_x_3220:
[----:B------:R-:W-:Y:S05]  /*35a0*/  BSYNC.RECONVERGENT B1 ;  /* 0x0000000000017941 */ /* 0x000fea0003800200 */
.L_x_3219:
[----:B------:R-:W-:Y:S04]  /*35b0*/  BSSY.RECONVERGENT B1, `(.L_x_3221) ;  /* 0x000001e000017945 */ /* 0x000fe80003800200 */
[----:B------:R-:W-:Y:S05]  /*35c0*/  @P1 BRA `(.L_x_3222) ;  /* 0x0000000000701947 */ /* 0x000fea0003800000 */
[C---:B------:R-:W-:Y:S01]  /*35d0*/  IMAD R160, R2.reuse, 0x4, R249 ;  /* 0x0000000402a07824 */ /* 0x040fe200078e02f9 */
[----:B------:R-:W-:Y:S01]  /*35e0*/  CS2R R162, SRZ ;  /* 0x0000000000a27805 */ /* 0x000fe2000001ff00 */
[----:B------:R-:W-:-:S03]  /*35f0*/  IMAD R161, R2, 0x50, RZ ;  /* 0x0000005002a17824 */ /* 0x000fc600078e02ff */
[----:B------:R-:W-:-:S05]  /*3600*/  LEA R160, R2, R160, 0x1 ;  /* 0x000000a002a07211 */ /* 0x000fca00078e08ff */
[----:B------:R-:W-:-:S05]  /*3610*/  IMAD R160, R2, 0x2, R160 ;  /* 0x0000000202a07824 */ /* 0x000fca00078e02a0 */
        /* <DEDUP_REMOVED lines=23> */
.L_x_3222:
[----:B------:R-:W-:Y:S05]  /*3790*/  BSYNC.RECONVERGENT B1 ;  /* 0x0000000000017941 */ /* 0x000fea0003800200 */
.L_x_3221:
[C---:B------:R-:W-:Y:S01]  /*37a0*/  IMAD R249, R2.reuse, 0x4, R249 ;  /* 0x0000000402f97824 */ /* 0x040fe200078e02f9 */
[----:B------:R-:W-:Y:S04]  /*37b0*/  BSSY.RECONVERGENT B1, `(.L_x_3223) ;  /* 0x000001e000017945 */ /* 0x000fe80003800200 */
[----:B------:R-:W-:-:S05]  /*37c0*/  LEA R249, R2, R249, 0x1 ;  /* 0x000000f902f97211 */ /* 0x000fca00078e08ff */
[C---:B------:R-:W-:Y:S01]  /*37d0*/  IMAD R250, R2.reuse, 0x2, R249 ;  /* 0x0000000202fa7824 */ /* 0x040fe200078e02f9 */
[----:B------:R-:W-:-:S03]  /*37e0*/  LEA R249, R2, R248, 0x6 ;  /* 0x000000f802f97211 */ /* 0x000fc600078e30ff */
[----:B------:R-:W-:Y:S01]  /*37f0*/  IMAD R248, R2, 0x2, R250 ;  /* 0x0000000202f87824 */ /* 0x000fe200078e02fa */
[----:B------:R-:W-:Y:S06]  /*3800*/  @P1 BRA `(.L_x_3224) ;  /* 0x0000000000601947 */ /* 0x000fec0003800000 */
[----:B------:R-:W-:Y:S01]  /*3810*/  IMAD R250, R2, 0x50, RZ ;  /* 0x0000005002fa7824 */ /* 0x000fe200078e02ff */
        /* <DEDUP_REMOVED lines=23> */
.L_x_3224:
[----:B------:R-:W-:Y:S05]  /*3990*/  BSYNC.RECONVERGENT B1 ;  /* 0x0000000000017941 */ /* 0x000fea0003800200 */
.L_x_3223:
        /* <DEDUP_REMOVED lines=27> */
.L_x_3226:
[----:B------:R-:W-:Y:S05]  /*3b50*/  BSYNC.RECONVERGENT B1 ;  /* 0x0000000000017941 */ /* 0x000fea0003800200 */
.L_x_3225:
[----:B------:R-:W-:Y:S01]  /*3b60*/  BSSY.RECONVERGENT B1, `(.L_x_3227) ;  /* 0x000001b000017945 */ /* 0x000fe20003800200 */
[----:B------:R-:W-:-:S03]  /*3b70*/  IMAD.IADD R248, R248, 0x1, R2 ;  /* 0x00000001f8f87824 */ /* 0x000fc600078e0202 */
[----:B------:R-:W-:Y:S05]  /*3b80*/  @P1 BRA `(.L_x_3228) ;  /* 0x0000000000601947 */ /* 0x000fea0003800000 */
        /* <DEDUP_REMOVED lines=24> */
.L_x_3228:
[----:B------:R-:W-:Y:S05]  /*3d10*/  BSYNC.RECONVERGENT B1 ;  /* 0x0000000000017941 */ /* 0x000fea0003800200 */
.L_x_3227:
        /* <DEDUP_REMOVED lines=27> */
.L_x_3230:
[----:B------:R-:W-:Y:S05]  /*3ed0*/  BSYNC.RECONVERGENT B1 ;  /* 0x0000000000017941 */ /* 0x000fea0003800200 */
.L_x_3229:
        /* <DEDUP_REMOVED lines=27> */
.L_x_3232:
[----:B------:R-:W-:Y:S05]  /*4090*/  BSYNC.RECONVERGENT B1 ;  /* 0x0000000000017941 */ /* 0x000fea0003800200 */
.L_x_3231:
[----:B------:R-:W-:Y:S04]  /*40a0*/  BSSY.RECONVERGENT B1, `(.L_x_3233) ;  /* 0x0000018000017945 */ /* 0x000fe80003800200 */
[----:B------:R-:W-:Y:S05]  /*40b0*/  @P1 BRA `(.L_x_3234) ;  /* 0x0000000000581947 */ /* 0x000fea0003800000 */
[----:B------:R-:W-:Y:S01]  /*40c0*/  IMAD R250, R2, 0x50, RZ ;  /* 0x0000005002fa7824 */ /* 0x000fe200078e02ff */
        /* <DEDUP_REMOVED lines=21> */
.L_x_3234:
[----:B------:R-:W-:Y:S05]  /*4220*/  BSYNC.RECONVERGENT B1 ;  /* 0x0000000000017941 */ /* 0x000fea0003800200 */
.L_x_3233:
[----:B------:R-:W-:Y:S01]  /*4230*/  BSSY.RECONVERGENT B1, `(.L_x_3235) ;  /* 0x000001b000017945 */ /* 0x000fe20003800200 */
[----:B------:R-:W-:-:S03]  /*4240*/  LEA R248, R2, R248, 0x1 ;  /* 0x000000f802f87211 */ /* 0x000fc600078e08ff */
        /* <DEDUP_REMOVED lines=25> */
.L_x_3236:
[----:B------:R-:W-:Y:S05]  /*43e0*/  BSYNC.RECONVERGENT B1 ;  /* 0x0000000000017941 */ /* 0x000fea0003800200 */
.L_x_3235:
        /* <DEDUP_REMOVED lines=27> */
.L_x_3238:
[----:B------:R-:W-:Y:S05]  /*45a0*/  BSYNC.RECONVERGENT B1 ;  /* 0x0000000000017941 */ /* 0x000fea0003800200 */
.L_x_3237:
        /* <DEDUP_REMOVED lines=27> */
.L_x_3240:
[----:B------:R-:W-:Y:S05]  /*4760*/  BSYNC.RECONVERGENT B1 ;  /* 0x0000000000017941 */ /* 0x000fea0003800200 */
.L_x_3239:
        /* <DEDUP_REMOVED lines=27> */
.L_x_3242:
[----:B------:R-:W-:Y:S05]  /*4920*/  BSYNC.RECONVERGENT B1 ;  /* 0x0000000000017941 */ /* 0x000fea0003800200 */
.L_x_3241:
        /* <DEDUP_REMOVED lines=27> */
.L_x_3244:
[----:B------:R-:W-:Y:S05]  /*4ae0*/  BSYNC.RECONVERGENT B1 ;  /* 0x0000000000017941 */ /* 0x000fea0003800200 */
.L_x_3243:
        /* <DEDUP_REMOVED lines=27> */
.L_x_3246:
[----:B------:R-:W-:Y:S05]  /*4ca0*/  BSYNC.RECONVERGENT B1 ;  /* 0x0000000000017941 */ /* 0x000fea0003800200 */
.L_x_3245:
        /* <DEDUP_REMOVED lines=27> */
.L_x_3248:
[----:B------:R-:W-:Y:S05]  /*4e60*/  BSYNC.RECONVERGENT B1 ;  /* 0x0000000000017941 */ /* 0x000fea0003800200 */
.L_x_3247:
        /* <DEDUP_REMOVED lines=27> */
.L_x_3250:
[----:B------:R-:W-:Y:S05]  /*5020*/  BSYNC.RECONVERGENT B1 ;  /* 0x0000000000017941 */ /* 0x000fea0003800200 */
.L_x_3249:
        /* <DEDUP_REMOVED lines=27> */
.L_x_3252:
[----:B------:R-:W-:Y:S05]  /*51e0*/  BSYNC.RECONVERGENT B1 ;  /* 0x0000000000017941 */ /* 0x000fea0003800200 */
.L_x_3251:
        /* <DEDUP_REMOVED lines=27> */
.L_x_3254:
[----:B------:R-:W-:Y:S05]  /*53a0*/  BSYNC.RECONVERGENT B1 ;  /* 0x0000000000017941 */ /* 0x000fea0003800200 */
.L_x_3253:
        /* <DEDUP_REMOVED lines=27> */
.L_x_3256:
[----:B------:R-:W-:Y:S05]  /*5560*/  BSYNC.RECONVERGENT B1 ;  /* 0x0000000000017941 */ /* 0x000fea0003800200 */
.L_x_3255:
        /* <DEDUP_REMOVED lines=27> */
.L_x_3258:
[----:B------:R-:W-:Y:S05]  /*5720*/  BSYNC.RECONVERGENT B1 ;  /* 0x0000000000017941 */ /* 0x000fea0003800200 */
.L_x_3257:
        /* <DEDUP_REMOVED lines=27> */
.L_x_3260:
[----:B------:R-:W-:Y:S05]  /*58e0*/  BSYNC.RECONVERGENT B1 ;  /* 0x0000000000017941 */ /* 0x000fea0003800200 */
.L_x_3259:
        /* <DEDUP_REMOVED lines=27> */
.L_x_3262:
[----:B------:R-:W-:Y:S05]  /*5aa0*/  BSYNC.RECONVERGENT B1 ;  /* 0x0000000000017941 */ /* 0x000fea0003800200 */
.L_x_3261:
[----:B------:R-:W-:Y:S04]  /*5ab0*/  BSSY.RECONVERGENT B1, `(.L_x_3263) ;  /* 0x000001a000017945 */ /* 0x000fe80003800200 */
[----:B------:R-:W-:Y:S05]  /*5ac0*/  @P1 BRA `(.L_x_3264) ;  /* 0x0000000000601947 */ /* 0x000fea0003800000 */
[----:B------:R-:W-:Y:S01]  /*5ad0*/  IADD3 R244, PT, PT, R248, R2, RZ ;  /* 0x00000002f8f47210 */ /* 0x000fe20007ffe0ff */
[----:B------:R-:W-:Y:S01]  /*5ae0*/  IMAD R249, R2, 0x50, RZ ;  /* 0x0000005002f97824 */ /* 0x000fe200078e02ff */
[----:B------:R-:W-:-:S03]  /*5af0*/  CS2R R246, SRZ ;  /* 0x0000000000f67805 */ /* 0x000fc6000001ff00 */
[----:B------:R-:W-:Y:S01]  /*5b00*/  IMAD.SHL.U32 R248, R244, 0x4, RZ ;  /* 0x00000004f4f87824 */ /* 0x000fe200078e00ff */
[----:B------:R-:W-:-:S04]  /*5b10*/  CS2R R244, SRZ ;  /* 0x0000000000f47805 */ /* 0x000fc8000001ff00 */
        /* <DEDUP_REMOVED lines=16> */
[----:B------:R-:W-:-:S04]  /*5c20*/  LEA R2, P2, R3, UR8, 0x2 ;  /* 0x0000000803027c11 */ /* 0x000fc8000f8410ff */
[----:B------:R-:W-:-:S05]  /*5c30*/  LEA.HI.X R3, R3, UR9, R244, 0x2, P2 ;  /* 0x0000000903037c11 */ /* 0x000fca00090f14f4 */
[----:B------:R0:W5:Y:S04]  /*5c40*/  LDG.E.128 R244, desc[UR36][R2.64] ;  /* 0x0000002402f47981 */ /* 0x000168000c1e1d00 */
.L_x_3264:
[----:B------:R-:W-:Y:S05]  /*5c50*/  BSYNC.RECONVERGENT B1 ;  /* 0x0000000000017941 */ /* 0x000fea0003800200 */
.L_x_3263:
[----:B------:R-:W-:Y:S04]  /*5c60*/  BSSY.RECONVERGENT B1, `(.L_x_3265) ;  /* 0x00000b0000017945 */ /* 0x000fe80003800200 */
[----:B------:R-:W-:Y:S05]  /*5c70*/  @P1 BRA `(.L_x_3266) ;  /* 0x0000000800b81947 */ /* 0x000fea0003800000 */
[----:B------:R-:W-:Y:S01]  /*5c80*/  ISETP.NE.U32.AND P1, PT, RZ, UR12, PT ;  /* 0x0000000cff007c0c */ /* 0x000fe2000bf25070 */
[----:B------:R1:W-:Y:S03]  /*5c90*/  STL [R1+0x4c], R252 ;  /* 0x00004cfc01007387 */ /* 0x0003e60000100800 */
[----:B------:R-:W-:Y:S01]  /*5ca0*/  ISETP.NE.AND.EX P1, PT, RZ, UR13, PT, P1 ;  /* 0x0000000dff007c0c */ /* 0x000fe2000bf25310 */
[----:B------:R-:W2:Y:S04]  /*5cb0*/  LDL R250, [R1+0x10] ;  /* 0x0000100001fa7983 */ /* 0x000ea80000100800 */
[----:B------:R-:W3:Y:S04]  /*5cc0*/  LDL R249, [R1+0x14] ;  /* 0x0000140001f97983 */ /* 0x000ee80000100800 */
[----:B-1----:R-:W4:Y:S04]  /*5cd0*/  LDL R252, [R1+0x30] ;  /* 0x0000300001fc7983 */ /* 0x002f280000100800 */
[----:B0-----:R-:W0:Y:S08]  /*5ce0*/  @P1 LDC R2, c[0x0][0x408] ;  /* 0x00010200ff021b82 */ /* 0x001e300000000800 */
[----:B------:R-:W0:Y:S01]  /*5cf0*/  @P1 LDC R3, c[0x0][0x430] ;  /* 0x00010c00ff031b82 */ /* 0x000e220000000800 */
[----:B------:R-:W1:Y:S01]  /*5d00*/  @P1 S2R R248, SR_CTAID.X ;  /* 0x0000000000f81919 */ /* 0x000e620000002500 */
[----:B0-----:R-:W-:-:S04]  /*5d10*/  @P1 IADD3 R2, PT, PT, R3, R2, RZ ;  /* 0x0000000203021210 */ /* 0x001fc80007ffe0ff */
[----:B------:R-:W-:Y:S02]  /*5d20*/  @P1 ISETP.GE.AND P4, PT, R0, R2, PT ;  /* 0x000000020000120c */ /* 0x000fe40003f86270 */
[----:B------:R-:W1:Y:S01]  /*5d30*/  @P1 LDC.64 R2, c[0x0][0x448] ;  /* 0x00011200ff021b82 */ /* 0x000e620000000a00 */
[----:B------:R0:W-:Y:S04]  /*5d40*/  STL [R1+0x48], R251 ;  /* 0x000048fb01007387 */ /* 0x0001e80000100800 */
[----:B0-----:R-:W2:Y:S01]  /*5d50*/  LDL R251, [R1+0x34] ;  /* 0x0000340001fb7983 */ /* 0x001ea20000100800 */
[----:B-1----:R-:W-:-:S05]  /*5d60*/  @P1 IMAD.WIDE.U32 R2, R248, 0x4, R2 ;  /* 0x00000004f8021825 */ /* 0x002fca00078e0002 */
[----:B------:R0:W3:Y:S04]  /*5d70*/  @P1 LDG.E R248, desc[UR36][R2.64] ;  /* 0x0000002402f81981 */ /* 0x0000e8000c1e1900 */
[----:B------:R-:W0:Y:S04]  /*5d80*/  LDL R3, [R1+0x20] ;  /* 0x0000200001037983 */ /* 0x000e280000100800 */
[----:B------:R-:W4:Y:S01]  /*5d90*/  LDL R2, [R1+0x24] ;  /* 0x0000240001027983 */ /* 0x000f220000100800 */
[----:B0----5:R-:W-:Y:S01]  /*5da0*/  FMUL.FTZ R3, R3, R124 ;  /* 0x0000007c03037220 */ /* 0x021fe20000410000 */
[----:B----4-:R-:W-:-:S03]  /*5db0*/  FMUL.FTZ R2, R2, R125 ;  /* 0x0000007d02027220 */ /* 0x010fc60000410000 */
[----:B------:R-:W-:Y:S02]  /*5dc0*/  FFMA.FTZ R3, R252, R120, R3 ;  /* 0x00000078fc037223 */ /* 0x000fe40000010003 */
[----:B------:R-:W5:Y:S01]  /*5dd0*/  LDL.LU R252, [R1+0x4c] ;  /* 0x00004c0001fc7983 */ /* 0x000f620000300800 */
[----:B--2---:R-:W-:-:S03]  /*5de0*/  FFMA.FTZ R2, R251, R121, R2 ;  /* 0x00000079fb027223 */ /* 0x004fc60000010002 */
[----:B------:R-:W2:Y:S01]  /*5df0*/  LDL R251, [R1+0x28] ;  /* 0x0000280001fb7983 */ /* 0x000ea20000100800 */
[----:B------:R-:W-:-:S03]  /*5e00*/  FFMA.FTZ R3, R250, R128, R3 ;  /* 0x00000080fa037223 */ /* 0x000fc60000010003 */
[----:B------:R-:W4:Y:S01]  /*5e10*/  LDL R250, [R1+0x38] ;  /* 0x0000380001fa7983 */ /* 0x000f220000100800 */
[----:B---3--:R-:W-:-:S03]  /*5e20*/  FFMA.FTZ R2, R249, R129, R2 ;  /* 0x00000081f9027223 */ /* 0x008fc60000010002 */
[----:B------:R-:W3:Y:S01]  /*5e30*/  LDL R249, [R1+0x18] ;  /* 0x0000180001f97983 */ /* 0x000ee20000100800 */
        /* <DEDUP_REMOVED lines=59> */
[----:B--2---:R-:W-:Y:S02]  /*61f0*/  FMUL.FTZ R3, R251, R126 ;  /* 0x0000007efb037220 */ /* 0x004fe40000410000 */
[----:B------:R-:W2:Y:S02]  /*6200*/  LDL R251, [R1+0x2c] ;  /* 0x00002c0001fb7983 */ /* 0x000ea40000100800 */
[----:B----4-:R-:W-:Y:S02]  /*6210*/  FFMA.FTZ R3, R250, R122, R3 ;  /* 0x0000007afa037223 */ /* 0x010fe40000010003 */
[----:B------:R-:W4:Y:S02]  /*6220*/  LDL R250, [R1+0x3c] ;  /* 0x00003c0001fa7983 */ /* 0x000f240000100800 */
[----:B---3--:R-:W-:Y:S02]  /*6230*/  FFMA.FTZ R3, R249, R130, R3 ;  /* 0x00000082f9037223 */ /* 0x008fe40000010003 */
[----:B------:R-:W3:Y:S02]  /*6240*/  LDL R249, [R1+0x1c] ;  /* 0x00001c0001f97983 */ /* 0x000ee40000100800 */
        /* <DEDUP_REMOVED lines=29> */
[----:B------:R-:W-:Y:S01]  /*6420*/  FADD.FTZ R2, R3, R2 ;  /* 0x0000000203027221 */ /* 0x000fe20000010000 */
[----:B--2---:R-:W-:Y:S02]  /*6430*/  FMUL.FTZ R3, R251, R127 ;  /* 0x0000007ffb037220 */ /* 0x004fe40000410000 */
[----:B------:R-:W2:Y:S02]  /*6440*/  LDL R251, [R1] ;  /* 0x0000000001fb7983 */ /* 0x000ea40000100800 */
[----:B----4-:R-:W-:Y:S01]  /*6450*/  FFMA.FTZ R3, R250, R123, R3 ;  /* 0x0000007bfa037223 */ /* 0x010fe20000010003 */
[----:B------:R-:W-:Y:S01]  /*6460*/  ISETP.NE.U32.AND P2, PT, RZ, UR10, PT ;  /* 0x0000000aff007c0c */ /* 0x000fe2000bf45070 */
[----:B------:R-:W4:Y:S02]  /*6470*/  LDL R250, [R1+0xc] ;  /* 0x00000c0001fa7983 */ /* 0x000f240000100800 */
[----:B---3--:R-:W-:-:S04]  /*6480*/  FFMA.FTZ R3, R249, R131, R3 ;  /* 0x00000083f9037223 */ /* 0x008fc80000010003 */
        /* <DEDUP_REMOVED lines=26> */
[----:B------:R-:W-:-:S03]  /*6630*/  ISETP.NE.AND.EX P2, PT, RZ, UR11, PT, P2 ;  /* 0x0000000bff007c0c */ /* 0x000fc6000bf45320 */
[----:B------:R-:W-:-:S04]  /*6640*/  FFMA.FTZ R3, R15, R239, R3 ;  /* 0x000000ef0f037223 */ /* 0x000fc80000010003 */
[----:B------:R-:W-:-:S04]  /*6650*/  FFMA.FTZ R3, R11, R243, R3 ;  /* 0x000000f30b037223 */ /* 0x000fc80000010003 */
[----:B------:R-:W-:-:S04]  /*6660*/  FFMA.FTZ R3, R7, R247, R3 ;  /* 0x000000f707037223 */ /* 0x000fc80000010003 */
[----:B------:R-:W-:Y:S02]  /*6670*/  FADD.FTZ R249, R3, R2 ;  /* 0x0000000203f97221 */ /* 0x000fe40000010000 */
[----:B------:R-:W2:Y:S02]  /*6680*/  @P2 LDC.64 R2, c[0x0][0x438] ;  /* 0x00010e00ff022b82 */ /* 0x000ea40000000a00 */
[----:B--2---:R-:W-:Y:S02]  /*6690*/  @P2 IMAD.WIDE R2, R251, 0x4, R2 ;  /* 0x00000004fb022825 */ /* 0x004fe400078e0202 */
[----:B------:R-:W5:Y:S04]  /*66a0*/  LDL.LU R251, [R1+0x48] ;  /* 0x0000480001fb7983 */ /* 0x000f680000300800 */
[----:B------:R0:W2:Y:S02]  /*66b0*/  @P2 LDG.E R2, desc[UR36][R2.64] ;  /* 0x0000002402022981 */ /* 0x0000a4000c1e1900 */
[----:B0-----:R-:W-:-:S02]  /*66c0*/  FMUL.FTZ R3, R249, UR18 ;  /* 0x00000012f9037c20 */ /* 0x001fc40008410000 */
[----:B------:R-:W3:Y:S02]  /*66d0*/  LDL R249, [R1+0x4] ;  /* 0x0000040001f97983 */ /* 0x000ee40000100800 */
[----:B--2---:R-:W-:Y:S01]  /*66e0*/  @P2 FADD.FTZ R3, R3, R2 ;  /* 0x0000000203032221 */ /* 0x004fe20000010000 */
[----:B------:R-:W-:-:S04]  /*66f0*/  @P1 SEL R2, RZ, UR39, P4 ;  /* 0x00000027ff021c07 */ /* 0x000fc8000a000000 */
[----:B------:R-:W-:-:S04]  /*6700*/  @P1 IADD3 R2, PT, PT, R0, -UR45, R2 ;  /* 0x8000002d00021c10 */ /* 0x000fc8000fffe002 */
[----:B------:R-:W-:-:S05]  /*6710*/  @P1 I2FP.F32.S32 R2, R2 ;  /* 0x0000000200021245 */ /* 0x000fca0000201400 */
[----:B------:R-:W-:-:S05]  /*6720*/  @P1 FFMA.FTZ R3, R2, R248, R3 ;  /* 0x000000f802031223 */ /* 0x000fca0000010003 */
[----:B----4-:R-:W-:Y:S01]  /*6730*/  @!P3 FMNMX.FTZ R250, R250, R3, !PT ;  /* 0x00000003fafab209 */ /* 0x010fe20007810000 */
[----:B---3--:R1:W-:Y:S04]  /*6740*/  STS [R249], R3 ;  /* 0x00000003f9007388 */ /* 0x0083e80000000800 */
[----:B------:R1:W-:Y:S02]  /*6750*/  @!P3 STL [R1+0xc], R250 ;  /* 0x00000cfa0100b387 */ /* 0x0003e40000100800 */
.L_x_3266:
[----:B------:R-:W-:Y:S05]  /*6760*/  BSYNC.RECONVERGENT B1 ;  /* 0x0000000000017941 */ /* 0x000fea0003800200 */
.L_x_3265:
[----:B------:R-:W2:Y:S04]  /*6770*/  LDL.LU R248, [R1+0x4] ;  /* 0x0000040001f87983 */ /* 0x000ea80000300800 */
[----:B01----:R-:W3:Y:S04]  /*6780*/  LDL.LU R3, [R1] ;  /* 0x0000000001037983 */ /* 0x003ee80000300800 */
[----:B------:R-:W4:Y:S01]  /*6790*/  LDL R2, [R1+0x44] ;  /* 0x0000440001027983 */ /* 0x000f220000100800 */
[----:B-----5:R-:W-:Y:S01]  /*67a0*/  IADD3 R252, P1, PT, R252, 0x100, RZ ;  /* 0x00000100fcfc7810 */ /* 0x020fe20007f3e0ff */
[----:B------:R-:W-:-:S03]  /*67b0*/  VIADD R0, R0, 0x100 ;  /* 0x0000010000007836 */ /* 0x000fc60000000000 */
[----:B------:R-:W-:Y:S02]  /*67c0*/  IADD3.X R251, PT, PT, RZ, R251, RZ, P1, !PT ;  /* 0x000000fbfffb7210 */ /* 0x000fe40000ffe4ff */
[----:B--2---:R-:W-:Y:S01]  /*67d0*/  IADD3 R248, PT, PT, R248, 0x400, RZ ;  /* 0x00000400f8f87810 */ /* 0x004fe20007ffe0ff */
[----:B---3--:R-:W-:Y:S01]  /*67e0*/  VIADD R3, R3, 0x100 ;  /* 0x0000010003037836 */ /* 0x008fe20000000000 */
[----:B----4-:R-:W-:-:S04]  /*67f0*/  ISETP.GE.AND P1, PT, R0, R2, PT ;  /* 0x000000020000720c */ /* 0x010fc80003f26270 */
[----:B------:R4:W-:Y:S04]  /*6800*/  STL [R1], R3 ;  /* 0x0000000301007387 */ /* 0x0009e80000100800 */
[----:B------:R4:W-:Y:S05]  /*6810*/  STL [R1+0x4], R248 ;  /* 0x000004f801007387 */ /* 0x0009ea0000100800 */
[----:B------:R-:W-:Y:S05]  /*6820*/  @!P1 BRA `(.L_x_3267) ;  /* 0xffffffb800c09947 */ /* 0x000fea000383ffff */
.L_x_3200:
[----:B01----:R-:W-:Y:S05]  /*6830*/  BSYNC.RECONVERGENT B0 ;  /* 0x0000000000007941 */ /* 0x003fea0003800200 */
.L_x_3199:
[----:B------:R-:W3:Y:S01]  /*6840*/  LDL.LU R2, [R1+0xc] ;  /* 0x00000c0001027983 */ /* 0x000ee20000300800 */
[----:B------:R-:W0:Y:S01]  /*6850*/  S2UR UR10, SR_CgaCtaId ;  /* 0x00000000000a79c3 */ /* 0x000e220000008800 */
[----:B------:R-:W-:Y:S01]  /*6860*/  UMOV UR9, 0x400 ;  /* 0x0000040000097882 */ /* 0x000fe20000000000 */
[----:B------:R-:W1:Y:S01]  /*6870*/  LDCU UR5, c[0x0][0x3f4] ;  /* 0x00007e80ff0577ac */ /* 0x000e620008000800 */
[----:B------:R-:W-:Y:S01]  /*6880*/  BSSY.RECONVERGENT B0, `(.L_x_3268) ;  /* 0x000018d000007945 */ /* 0x000fe20003800200 */
[----:B------:R-:W5:Y:S04]  /*6890*/  LDCU UR6, c[0x0][0x3f4] ;  /* 0x00007e80ff0677ac */ /* 0x000f680008000800 */
[----:B------:R-:W5:Y:S01]  /*68a0*/  S2UR UR13, SR_CTAID.Y ;  /* 0x00000000000d79c3 */ /* 0x000f620000002600 */
[----:B------:R-:W-:-:S02]  /*68b0*/  UIADD3 UR12, UPT, UPT, UR45, 0x1, URZ ;  /* 0x000000012d0c7890 */ /* 0x000fc4000fffe0ff */
[----:B-1----:R-:W-:Y:S02]  /*68c0*/  UIADD3 UR5, UPT, UPT, UR45, 0x1, -UR5 ;  /* 0x000000012d057890 */ /* 0x002fe4000fffe805 */
[----:B0-----:R-:W-:Y:S02]  /*68d0*/  ULEA UR11, UR10, UR9, 0x18 ;  /* 0x000000090a0b7291 */ /* 0x001fe4000f8ec0ff */
[----:B------:R-:W-:-:S04]  /*68e0*/  UISETP.LT.AND UP0, UPT, URZ, UR5, UPT ;  /* 0x00000005ff00728c */ /* 0x000fc8000bf01270 */
[----:B------:R-:W-:Y:S02]  /*68f0*/  USEL UR5, URZ, UR5, !UP0 ;  /* 0x00000005ff057287 */ /* 0x000fe4000c000000 */
[----:B-----5:R-:W-:-:S04]  /*6900*/  UIMAD UR6, UR13, UR6, URZ ;  /* 0x000000060d0672a4 */ /* 0x020fc8000f8e02ff */
[----:B------:R-:W-:Y:S01]  /*6910*/  USHF.R.S32.HI UR15, URZ, 0x1f, UR6 ;  /* 0x0000001fff0f7899 */ /* 0x000fe20008011406 */
[----:B---3--:R-:W4:Y:S02]  /*6920*/  SHFL.BFLY PT, R0, R2, 0x10, 0x1f ;  /* 0x0e001f0002007f89 */ /* 0x008f2400000e0000 */
[----:B----4-:R-:W-:-:S05]  /*6930*/  FMNMX.FTZ R3, R0, R2, !PT ;  /* 0x0000000200037209 */ /* 0x010fca0007810000 */
[----:B------:R-:W0:Y:S02]  /*6940*/  SHFL.BFLY PT, R0, R3, 0x8, 0x1f ;  /* 0x0d001f0003007f89 */ /* 0x000e2400000e0000 */
[----:B0-----:R-:W-:Y:S02]  /*6950*/  FMNMX.FTZ R4, R3, R0, !PT ;  /* 0x0000000003047209 */ /* 0x001fe40007810000 */
[----:B------:R-:W0:Y:S03]  /*6960*/  S2R R0, SR_TID.X ;  /* 0x0000000000007919 */ /* 0x000e260000002100 */
[----:B------:R-:W1:Y:S02]  /*6970*/  SHFL.BFLY PT, R5, R4, 0x4, 0x1f ;  /* 0x0c801f0004057f89 */ /* 0x000e6400000e0000 */
[----:B-1----:R-:W-:Y:S02]  /*6980*/  FMNMX.FTZ R5, R4, R5, !PT ;  /* 0x0000000504057209 */ /* 0x002fe40007810000 */
[----:B0-----:R-:W-:-:S03]  /*6990*/  SHF.L.U32 R14, R0, 0x2, RZ ;  /* 0x00000002000e7819 */ /* 0x001fc600000006ff */
[----:B------:R-:W0:Y:S02]  /*69a0*/  SHFL.BFLY PT, R2, R5, 0x2, 0x1f ;  /* 0x0c401f0005027f89 */ /* 0x000e2400000e0000 */
[----:B0-----:R-:W-:Y:S01]  /*69b0*/  FMNMX.FTZ R6, R5, R2, !PT ;  /* 0x0000000205067209 */ /* 0x001fe20007810000 */
[----:B------:R-:W-:Y:S01]  /*69c0*/  IMAD.MOV.U32 R5, RZ, RZ, -0x800001 ;  /* 0xff7fffffff057424 */ /* 0x000fe200078e00ff */
[----:B------:R-:W-:-:S03]  /*69d0*/  LOP3.LUT P0, R2, R0, 0x1f, RZ, 0xc0, !PT ;  /* 0x0000001f00027812 */ /* 0x000fc6000780c0ff */
[----:B------:R-:W0:Y:S01]  /*69e0*/  SHFL.BFLY PT, R7, R6, 0x1, 0x1f ;  /* 0x0c201f0006077f89 */ /* 0x000e2200000e0000 */
[C---:B------:R-:W-:Y:S02]  /*69f0*/  ISETP.GT.U32.AND P1, PT, R2.reuse, 0x7, PT ;  /* 0x000000070200780c */ /* 0x040fe40003f24070 */
[----:B------:R-:W-:-:S07]  /*6a00*/  LEA R4, R2, UR11, 0x2 ;  /* 0x0000000b02047c11 */ /* 0x000fce000f8e10ff */
[----:B------:R-:W-:Y:S02]  /*6a10*/  @!P0 LEA.HI R3, R0, UR11, RZ, 0x1d ;  /* 0x0000000b00038c11 */ /* 0x000fe4000f8fe8ff */
[----:B0-----:R-:W-:-:S05]  /*6a20*/  FMNMX.FTZ R10, R6, R7, !PT ;  /* 0x00000007060a7209 */ /* 0x001fca0007810000 */
[----:B------:R0:W-:Y:S01]  /*6a30*/  @!P0 STS [R3], R10 ;  /* 0x0000000a03008388 */ /* 0x0001e20000000800 */
[----:B------:R-:W-:Y:S01]  /*6a40*/  BAR.SYNC.DEFER_BLOCKING 0x0 ;  /* 0x0000000000007b1d */ /* 0x000fe20000010000 */
[----:B0-----:R-:W-:-:S05]  /*6a50*/  IMAD.MOV.U32 R3, RZ, RZ, RZ ;  /* 0x000000ffff037224 */ /* 0x001fca00078e00ff */
[----:B------:R-:W0:Y:S04]  /*6a60*/  @!P1 LDS R5, [R4] ;  /* 0x0000000004059984 */ /* 0x000e280000000800 */
[----:B0-----:R-:W0:Y:S02]  /*6a70*/  SHFL.BFLY PT, R6, R5, 0x4, 0x1f ;  /* 0x0c801f0005067f89 */ /* 0x001e2400000e0000 */
[----:B0-----:R-:W-:Y:S02]  /*6a80*/  FMNMX.FTZ R6, R6, R5, !PT ;  /* 0x0000000506067209 */ /* 0x001fe40007810000 */
[----:B------:R-:W-:-:S03]  /*6a90*/  IADD3 R5, PT, PT, R0, UR5, RZ ;  /* 0x0000000500057c10 */ /* 0x000fc6000fffe0ff */
[----:B------:R-:W0:Y:S01]  /*6aa0*/  SHFL.BFLY PT, R7, R6, 0x2, 0x1f ;  /* 0x0c401f0006077f89 */ /* 0x000e2200000e0000 */
[----:B------:R-:W-:Y:S02]  /*6ab0*/  ISETP.GT.AND P0, PT, R5, UR45, PT ;  /* 0x0000002d05007c0c */ /* 0x000fe4000bf04270 */
[----:B0-----:R-:W-:-:S05]  /*6ac0*/  FMNMX.FTZ R7, R6, R7, !PT ;  /* 0x0000000706077209 */ /* 0x001fca0007810000 */
[----:B------:R-:W0:Y:S02]  /*6ad0*/  SHFL.BFLY PT, R8, R7, 0x1, 0x1f ;  /* 0x0c201f0007087f89 */ /* 0x000e2400000e0000 */
[----:B0-----:R-:W-:-:S05]  /*6ae0*/  FMNMX.FTZ R8, R7, R8, !PT ;  /* 0x0000000807087209 */ /* 0x001fca0007810000 */
[----:B--2---:R0:W1:Y:S01]  /*6af0*/  SHFL.IDX PT, R25, R8, RZ, 0x1f ;  /* 0x00001fff08197589 */ /* 0x00406200000e0000 */
[----:B------:R-:W-:Y:S05]  /*6b00*/  @P0 BRA `(.L_x_3269) ;  /* 0x0000001400900947 */ /* 0x000fea0003800000 */
[----:B------:R-:W2:Y:S02]  /*6b10*/  LDC.64 R6, c[0x0][0x420] ;  /* 0x00010800ff067b82 */ /* 0x000ea40000000a00 */
[----:B--2---:R-:W-:-:S04]  /*6b20*/  ISETP.NE.U32.AND P0, PT, R6, RZ, PT ;  /* 0x000000ff0600720c */ /* 0x004fc80003f05070 */
[----:B------:R-:W-:-:S13]  /*6b30*/  ISETP.NE.AND.EX P0, PT, R7, RZ, PT, P0 ;  /* 0x000000ff0700720c */ /* 0x000fda0003f05300 */
[----:B------:R-:W-:Y:S05]  /*6b40*/  @P0 BRA `(.L_x_3270) ;  /* 0x0000001000040947 */ /* 0x000fea0003800000 */
[----:B0-----:R-:W-:Y:S01]  /*6b50*/  IMAD.U32 R8, RZ, RZ, UR12 ;  /* 0x0000000cff087e24 */ /* 0x001fe2000f8e00ff */
[----:B------:R-:W-:Y:S01]  /*6b60*/  LOP3.LUT R6, RZ, R0, RZ, 0x33, !PT ;  /* 0x00000000ff067212 */ /* 0x000fe200078e33ff */
[----:B------:R-:W-:Y:S03]  /*6b70*/  BSSY.RECONVERGENT B1, `(.L_x_3271) ;  /* 0x000001c000017945 */ /* 0x000fe60003800200 */
[----:B------:R-:W-:-:S04]  /*6b80*/  VIADDMNMX R3, R5, 0x100, R8, !PT ;  /* 0x0000010005037846 */ /* 0x000fc80007800108 */
[----:B------:R-:W-:Y:S01]  /*6b90*/  IADD3 R7, PT, PT, R3, -UR5, R6 ;  /* 0x8000000503077c10 */ /* 0x000fe2000fffe006 */
[----:B------:R-:W-:-:S03]  /*6ba0*/  IMAD.MOV.U32 R6, RZ, RZ, R5 ;  /* 0x000000ffff067224 */ /* 0x000fc600078e0005 */
        /* <DEDUP_REMOVED lines=11> */
[----:B------:R-:W-:Y:S01]  /*6c60*/  IADD3 R8, PT, PT, -R7, RZ, RZ ;  /* 0x000000ff07087210 */ /* 0x000fe20007ffe1ff */
[----:B------:R-:W-:-:S07]  /*6c70*/  VIADD R7, R14, UR7 ;  /* 0x000000070e077c36 */ /* 0x000fce0008000000 */
.L_x_3273:
[----:B------:R-:W1:Y:S01]  /*6c80*/  LDS R9, [R7] ;  /* 0x0000000007097984 */ /* 0x000e620000000800 */
[----:B------:R-:W-:Y:S01]  /*6c90*/  IADD3 R8, PT, PT, R8, 0x1, RZ ;  /* 0x0000000108087810 */ /* 0x000fe20007ffe0ff */
[----:B------:R-:W-:-:S03]  /*6ca0*/  VIADD R6, R6, 0x100 ;  /* 0x0000010006067836 */ /* 0x000fc60000000000 */
[----:B------:R-:W-:Y:S01]  /*6cb0*/  ISETP.NE.AND P0, PT, R8, RZ, PT ;  /* 0x000000ff0800720c */ /* 0x000fe20003f05270 */
[----:B-1----:R-:W-:-:S04]  /*6cc0*/  FADD.FTZ R9, -R25, R9 ;  /* 0x0000000919097221 */ /* 0x002fc80000010100 */
[----:B------:R-:W-:-:S04]  /*6cd0*/  FMUL.FTZ R9, R9, 1.4426950216293334961 ;  /* 0x3fb8aa3b09097820 */ /* 0x000fc80000410000 */
[----:B------:R-:W0:Y:S02]  /*6ce0*/  MUFU.EX2 R10, R9 ;  /* 0x00000009000a7308 */ /* 0x000e240000000800 */
[----:B0-----:R0:W-:Y:S01]  /*6cf0*/  STS [R7], R10 ;  /* 0x0000000a07007388 */ /* 0x0011e20000000800 */
[----:B------:R-:W-:Y:S01]  /*6d00*/  FADD.FTZ R3, R10, R3 ;  /* 0x000000030a037221 */ /* 0x000fe20000010000 */
[----:B0-----:R-:W-:Y:S01]  /*6d10*/  IADD3 R7, PT, PT, R7, 0x400, RZ ;  /* 0x0000040007077810 */ /* 0x001fe20007ffe0ff */
[----:B------:R-:W-:Y:S06]  /*6d20*/  @P0 BRA `(.L_x_3273) ;  /* 0xfffffffc00d40947 */ /* 0x000fec000383ffff */
.L_x_3272:
[----:B------:R-:W-:Y:S05]  /*6d30*/  BSYNC.RECONVERGENT B1 ;  /* 0x0000000000017941 */ /* 0x000fea0003800200 */
.L_x_3271:
[----:B------:R-:W-:Y:S05]  /*6d40*/  @!P1 BRA `(.L_x_3269) ;  /* 0x0000001400009947 */ /* 0x000fea0003800000 */
[----:B------:R-:W-:Y:S02]  /*6d50*/  UIADD3 UR7, UPT, UPT, UR9, 0x240, URZ ;  /* 0x0000024009077890 */ /* 0x000fe4000fffe0ff */
[----:B------:R-:W-:Y:S02]  /*6d60*/  USHF.L.U32 UR8, UR5, 0x2, URZ ;  /* 0x0000000205087899 */ /* 0x000fe400080006ff */
[----:B------:R-:W-:-:S04]  /*6d70*/  ULEA UR7, UR10, UR7, 0x18 ;  /* 0x000000070a077291 */ /* 0x000fc8000f8ec0ff */
[----:B------:R-:W-:-:S05]  /*6d80*/  LEA R7, R6, -UR8, 0x2 ;  /* 0x8000000806077c11 */ /* 0x000fca000f8e10ff */
[----:B------:R-:W1:Y:S04]  /*6d90*/  LDS R8, [R7+UR7] ;  /* 0x0000000707087984 */ /* 0x000e680008000800 */
[----:B------:R-:W0:Y:S04]  /*6da0*/  LDS R9, [R7+UR7+0x400] ;  /* 0x0004000707097984 */ /* 0x000e280008000800 */
[----:B------:R-:W2:Y:S04]  /*6db0*/  LDS R10, [R7+UR7+0x800] ;  /* 0x00080007070a7984 */ /* 0x000ea80008000800 */
[----:B------:R-:W3:Y:S01]  /*6dc0*/  LDS R12, [R7+UR7+0xc00] ;  /* 0x000c0007070c7984 */ /* 0x000ee20008000800 */
[----:B-1----:R-:W-:-:S04]  /*6dd0*/  FADD.FTZ R8, -R25, R8 ;  /* 0x0000000819087221 */ /* 0x002fc80000010100 */
[----:B------:R-:W-:Y:S01]  /*6de0*/  FMUL.FTZ R8, R8, 1.4426950216293334961 ;  /* 0x3fb8aa3b08087820 */ /* 0x000fe20000410000 */
[C---:B0-----:R-:W-:Y:S01]  /*6df0*/  FADD.FTZ R9, -R25.reuse, R9 ;  /* 0x0000000919097221 */ /* 0x041fe20000010100 */
[----:B--2---:R-:W-:-:S03]  /*6e00*/  FADD.FTZ R11, -R25, R10 ;  /* 0x0000000a190b7221 */ /* 0x004fc60000010100 */
[----:B------:R-:W-:Y:S01]  /*6e10*/  FMUL.FTZ R9, R9, 1.4426950216293334961 ;  /* 0x3fb8aa3b09097820 */ /* 0x000fe20000410000 */
[----:B------:R-:W0:Y:S01]  /*6e20*/  MUFU.EX2 R8, R8 ;  /* 0x0000000800087308 */ /* 0x000e220000000800 */
[----:B---3--:R-:W-:Y:S01]  /*6e30*/  FADD.FTZ R13, -R25, R12 ;  /* 0x0000000c190d7221 */ /* 0x008fe20000010100 */
[----:B------:R-:W-:-:S03]  /*6e40*/  FMUL.FTZ R11, R11, 1.4426950216293334961 ;  /* 0x3fb8aa3b0b0b7820 */ /* 0x000fc60000410000 */
[----:B------:R-:W-:-:S03]  /*6e50*/  FMUL.FTZ R13, R13, 1.4426950216293334961 ;  /* 0x3fb8aa3b0d0d7820 */ /* 0x000fc60000410000 */
[----:B------:R1:W2:Y:S08]  /*6e60*/  MUFU.EX2 R10, R9 ;  /* 0x00000009000a7308 */ /* 0x0002b00000000800 */
[----:B------:R-:W3:Y:S01]  /*6e70*/  MUFU.EX2 R12, R11 ;  /* 0x0000000b000c7308 */ /* 0x000ee20000000800 */
[----:B-1----:R-:W-:Y:S02]  /*6e80*/  VIADD R9, R6, 0x400 ;  /* 0x0000040006097836 */ /* 0x002fe40000000000 */
[----:B0-----:R-:W-:Y:S01]  /*6e90*/  FADD.FTZ R3, R3, R8 ;  /* 0x0000000803037221 */ /* 0x001fe20000010000 */
[----:B------:R4:W-:Y:S01]  /*6ea0*/  STS [R7+UR7], R8 ;  /* 0x0000000807007988 */ /* 0x0009e20008000807 */
[----:B------:R-:W-:-:S02]  /*6eb0*/  IADD3 R6, PT, PT, R7, UR7, RZ ;  /* 0x0000000707067c10 */ /* 0x000fc4000fffe0ff */
[----:B------:R-:W-:Y:S01]  /*6ec0*/  ISETP.GT.AND P0, PT, R9, UR45, PT ;  /* 0x0000002d09007c0c */ /* 0x000fe2000bf04270 */
[----:B------:R-:W0:Y:S01]  /*6ed0*/  MUFU.EX2 R16, R13 ;  /* 0x0000000d00107308 */ /* 0x000e220000000800 */
[----:B--2---:R-:W-:Y:S01]  /*6ee0*/  FADD.FTZ R3, R3, R10 ;  /* 0x0000000a03037221 */ /* 0x004fe20000010000 */
[----:B------:R4:W-:Y:S03]  /*6ef0*/  STS [R7+UR7+0x400], R10 ;  /* 0x0004000a07007988 */ /* 0x0009e60008000807 */
[----:B---3--:R-:W-:Y:S01]  /*6f00*/  FADD.FTZ R3, R3, R12 ;  /* 0x0000000c03037221 */ /* 0x008fe20000010000 */
[----:B------:R4:W-:Y:S04]  /*6f10*/  STS [R7+UR7+0x800], R12 ;  /* 0x0008000c07007988 */ /* 0x0009e80008000807 */
[----:B0-----:R4:W-:Y:S01]  /*6f20*/  STS [R7+UR7+0xc00], R16 ;  /* 0x000c001007007988 */ /* 0x0019e20008000807 */
[----:B------:R-:W-:Y:S01]  /*6f30*/  FADD.FTZ R3, R3, R16 ;  /* 0x0000001003037221 */ /* 0x000fe20000010000 */
[----:B------:R-:W-:Y:S06]  /*6f40*/  @P0 BRA `(.L_x_3269) ;  /* 0x0000001000800947 */ /* 0x000fec0003800000 */
[----:B----4-:R-:W-:Y:S01]  /*6f50*/  IADD3 R7, PT, PT, -R9, UR45, RZ ;  /* 0x0000002d09077c10 */ /* 0x010fe2000fffe1ff */
[----:B------:R-:W-:Y:S01]  /*6f60*/  BSSY.RECONVERGENT B1, `(.L_x_3274) ;  /* 0x000006c000017945 */ /* 0x000fe20003800200 */
[----:B------:R-:W-:Y:S01]  /*6f70*/  VIADD R6, R6, 0x1800 ;  /* 0x0000180006067836 */ /* 0x000fe20000000000 */
[----:B------:R-:W-:Y:S02]  /*6f80*/  PLOP3.LUT P0, PT, PT, PT, PT, 0x80, 0x8 ;  /* 0x000000000008781c */ /* 0x000fe40003f0f070 */
[----:B------:R-:W-:-:S13]  /*6f90*/  ISETP.GT.AND P1, PT, R7, 0xbff, PT ;  /* 0x00000bff0700780c */ /* 0x000fda0003f24270 */
[----:B------:R-:W-:Y:S05]  /*6fa0*/  @!P1 BRA `(.L_x_3275) ;  /* 0x00000004009c9947 */ /* 0x000fea0003800000 */
[----:B------:R-:W-:Y:S02]  /*6fb0*/  MOV R26, UR45 ;  /* 0x0000002d001a7c02 */ /* 0x000fe40008000f00 */
[----:B------:R-:W-:-:S03]  /*6fc0*/  PLOP3.LUT P0, PT, PT, PT, PT, 0x8, 0x80 ;  /* 0x000000000080781c */ /* 0x000fc60003f0e170 */
[----:B------:R-:W-:-:S10]  /*6fd0*/  VIADD R26, R26, 0xfffff401 ;  /* 0xfffff4011a1a7836 */ /* 0x000fd40000000000 */
.L_x_3276:
        /* <DEDUP_REMOVED lines=31> */
[----:B------:R-:W-:Y:S02]  /*71d0*/  FADD.FTZ R15, -R25, R15 ;  /* 0x0000000f190f7221 */ /* 0x000fe40000010100 */
        /* <DEDUP_REMOVED lines=24> */
[----:B---3--:R-:W-:Y:S01]  /*7360*/  FADD.FTZ R22, -R25, R22 ;  /* 0x0000001619167221 */ /* 0x008fe20000010100 */
        /* <DEDUP_REMOVED lines=43> */
.L_x_3275:
[----:B------:R-:W-:Y:S05]  /*7620*/  BSYNC.RECONVERGENT B1 ;  /* 0x0000000000017941 */ /* 0x000fea0003800200 */
.L_x_3274:
        /* <DEDUP_REMOVED lines=55> */
.L_x_3278:
[----:B------:R-:W-:Y:S05]  /*79a0*/  BSYNC.RECONVERGENT B1 ;  /* 0x0000000000017941 */ /* 0x000fea0003800200 */
.L_x_3277:
[----:B------:R-:W-:-:S13]  /*79b0*/  ISETP.GT.AND P1, PT, R9, UR45, PT ;  /* 0x0000002d09007c0c */ /* 0x000fda000bf24270 */
        /* <DEDUP_REMOVED lines=26> */
.L_x_3270:
[----:B------:R-:W-:Y:S01]  /*7b60*/  MOV R10, UR12 ;  /* 0x0000000c000a7c02 */ /* 0x000fe20008000f00 */
[----:B------:R-:W-:Y:S01]  /*7b70*/  BSSY.RECONVERGENT B1, `(.L_x_3279) ;  /* 0x0000025000017945 */ /* 0x000fe20003800200 */
[----:B0-----:R-:W-:Y:S02]  /*7b80*/  LOP3.LUT R8, RZ, R0, RZ, 0x33, !PT ;  /* 0x00000000ff087212 */ /* 0x001fe400078e33ff */
[----:B------:R-:W-:Y:S02]  /*7b90*/  VIADDMNMX R3, R5, 0x100, R10, !PT ;  /* 0x0000010005037846 */ /* 0x000fe4000780010a */
[----:B------:R-:W-:Y:S02]  /*7ba0*/  MOV R9, R5 ;  /* 0x0000000500097202 */ /* 0x000fe40000000f00 */
[----:B------:R-:W-:-:S04]  /*7bb0*/  IADD3 R8, PT, PT, R3, -UR5, R8 ;  /* 0x8000000503087c10 */ /* 0x000fc8000fffe008 */
[C---:B------:R-:W-:Y:S02]  /*7bc0*/  LOP3.LUT R3, R8.reuse, 0x300, RZ, 0xc0, !PT ;  /* 0x0000030008037812 */ /* 0x040fe400078ec0ff */
[----:B------:R-:W-:Y:S02]  /*7bd0*/  ISETP.GE.U32.AND P1, PT, R8, 0x300, PT ;  /* 0x000003000800780c */ /* 0x000fe40003f26070 */
[----:B------:R-:W-:Y:S01]  /*7be0*/  ISETP.NE.AND P0, PT, R3, 0x300, PT ;  /* 0x000003000300780c */ /* 0x000fe20003f05270 */
[----:B------:R-:W-:-:S12]  /*7bf0*/  IMAD.MOV.U32 R3, RZ, RZ, RZ ;  /* 0x000000ffff037224 */ /* 0x000fd800078e00ff */
[----:B------:R-:W-:Y:S05]  /*7c00*/  @!P0 BRA `(.L_x_3280) ;  /* 0x00000000006c8947 */ /* 0x000fea0003800000 */
[----:B------:R-:W-:Y:S01]  /*7c10*/  UIADD3 UR7, UPT, UPT, UR9, 0x240, URZ ;  /* 0x0000024009077890 */ /* 0x000fe2000fffe0ff */
[----:B------:R-:W-:Y:S02]  /*7c20*/  LEA.HI R3, R8, 0x1, RZ, 0x18 ;  /* 0x0000000108037811 */ /* 0x000fe400078fc0ff */
[----:B------:R-:W-:Y:S01]  /*7c30*/  IADD3 R13, P0, P2, R6, UR6, R5 ;  /* 0x00000006060d7c10 */ /* 0x000fe2000fa1e005 */
[----:B------:R-:W-:Y:S01]  /*7c40*/  ULEA UR7, UR10, UR7, 0x18 ;  /* 0x000000070a077291 */ /* 0x000fe2000f8ec0ff */
[----:B------:R-:W-:Y:S01]  /*7c50*/  LOP3.LUT R6, R3, 0x3, RZ, 0xc0, !PT ;  /* 0x0000000303067812 */ /* 0x000fe200078ec0ff */
[----:B------:R-:W-:Y:S01]  /*7c60*/  IMAD.MOV.U32 R3, RZ, RZ, RZ ;  /* 0x000000ffff037224 */ /* 0x000fe200078e00ff */
[----:B------:R-:W-:Y:S02]  /*7c70*/  IADD3.X R7, PT, PT, R7, UR15, RZ, P0, P2 ;  /* 0x0000000f07077c10 */ /* 0x000fe400087e44ff */
[----:B------:R-:W-:Y:S01]  /*7c80*/  MOV R9, R5 ;  /* 0x0000000500097202 */ /* 0x000fe20000000f00 */
[----:B------:R-:W-:Y:S01]  /*7c90*/  IMAD.MOV R10, RZ, RZ, -R6 ;  /* 0x000000ffff0a7224 */ /* 0x000fe200078e0a06 */
[----:B------:R-:W-:-:S07]  /*7ca0*/  IADD3 R8, PT, PT, R14, UR7, RZ ;  /* 0x000000070e087c10 */ /* 0x000fce000fffe0ff */
.L_x_3281:
[----:B------:R-:W-:-:S06]  /*7cb0*/  IMAD.MOV.U32 R6, RZ, RZ, R13 ;  /* 0x000000ffff067224 */ /* 0x000fcc00078e000d */
[----:B------:R0:W2:Y:S01]  /*7cc0*/  LDG.E.U8 R6, desc[UR36][R6.64] ;  /* 0x0000002406067981 */ /* 0x0000a2000c1e1100 */
[----:B------:R-:W-:Y:S01]  /*7cd0*/  VIADD R10, R10, 0x1 ;  /* 0x000000010a0a7836 */ /* 0x000fe20000000000 */
[----:B------:R-:W-:Y:S02]  /*7ce0*/  IADD3 R13, P2, PT, R13, 0x100, RZ ;  /* 0x000001000d0d7810 */ /* 0x000fe40007f5e0ff */
[----:B------:R-:W-:-:S03]  /*7cf0*/  IADD3 R9, PT, PT, R9, 0x100, RZ ;  /* 0x0000010009097810 */ /* 0x000fc60007ffe0ff */
        /* <DEDUP_REMOVED lines=12> */
.L_x_3280:
[----:B------:R-:W-:Y:S05]  /*7dc0*/  BSYNC.RECONVERGENT B1 ;  /* 0x0000000000017941 */ /* 0x000fea0003800200 */
.L_x_3279:
[----:B------:R-:W-:Y:S05]  /*7dd0*/  @!P1 BRA `(.L_x_3269) ;  /* 0x0000000000dc9947 */ /* 0x000fea0003800000 */
[----:B------:R-:W0:Y:S01]  /*7de0*/  S2R R8, SR_CgaCtaId ;  /* 0x0000000000087919 */ /* 0x000e220000008800 */
[----:B------:R-:W2:Y:S01]  /*7df0*/  LDC.64 R16, c[0x0][0x420] ;  /* 0x00010800ff107b82 */ /* 0x000ea20000000a00 */
[----:B------:R-:W-:Y:S01]  /*7e00*/  MOV R6, 0x400 ;  /* 0x0000040000067802 */ /* 0x000fe20000000f00 */
[----:B------:R-:W-:-:S04]  /*7e10*/  USHF.L.U32 UR7, UR5, 0x2, URZ ;  /* 0x0000000205077899 */ /* 0x000fc800080006ff */
[----:B------:R-:W-:Y:S02]  /*7e20*/  VIADD R7, R6, 0x240 ;  /* 0x0000024006077836 */ /* 0x000fe40000000000 */
[----:B------:R-:W-:Y:S02]  /*7e30*/  LEA R6, R9, -UR7, 0x2 ;  /* 0x8000000709067c11 */ /* 0x000fe4000f8e10ff */
[----:B--2---:R-:W-:-:S04]  /*7e40*/  IADD3 R11, P0, P1, R16, UR6, R9 ;  /* 0x00000006100b7c10 */ /* 0x004fc8000f91e009 */
[----:B------:R-:W-:Y:S02]  /*7e50*/  IADD3 R11, P2, PT, R11, 0x200, RZ ;  /* 0x000002000b0b7810 */ /* 0x000fe40007f5e0ff */
[----:B0-----:R-:W-:Y:S02]  /*7e60*/  LEA R13, R8, R7, 0x18 ;  /* 0x00000007080d7211 */ /* 0x001fe400078ec0ff */
[----:B------:R-:W-:Y:S02]  /*7e70*/  IADD3.X R7, PT, PT, R17, UR15, RZ, P0, P1 ;  /* 0x0000000f11077c10 */ /* 0x000fe400087e24ff */
[----:B------:R-:W-:Y:S02]  /*7e80*/  IADD3 R8, PT, PT, R6, 0x800, R13 ;  /* 0x0000080006087810 */ /* 0x000fe40007ffe00d */
[----:B------:R-:W-:-:S07]  /*7e90*/  IADD3.X R7, PT, PT, RZ, R7, RZ, P2, !PT ;  /* 0x00000007ff077210 */ /* 0x000fce00017fe4ff */
.L_x_3282:
[----:B------:R-:W-:-:S05]  /*7ea0*/  IMAD.MOV.U32 R6, RZ, RZ, R11 ;  /* 0x000000ffff067224 */ /* 0x000fca00078e000b */
        /* <DEDUP_REMOVED lines=15> */
[----:B------:R-:W-:-:S03]  /*7fa0*/  MOV R10, RZ ;  /* 0x000000ff000a7202 */ /* 0x000fc60000000f00 */
[----:B------:R-:W-:Y:S01]  /*7fb0*/  @!P0 FMUL.FTZ R11, R11, 1.4426950216293334961 ;  /* 0x3fb8aa3b0b0b8820 */ /* 0x000fe20000410000 */
[C---:B0-----:R-:W-:Y:S01]  /*7fc0*/  @!P1 FADD.FTZ R12, -R25.reuse, R12 ;  /* 0x0000000c190c9221 */ /* 0x041fe20000010100 */
[C---:B--2---:R-:W-:Y:S01]  /*7fd0*/  @!P2 FADD.FTZ R16, -R25.reuse, R15 ;  /* 0x0000000f1910a221 */ /* 0x044fe20000010100 */
[----:B------:R-:W-:Y:S01]  /*7fe0*/  HFMA2 R15, -RZ, RZ, 0, 0 ;  /* 0x00000000ff0f7431 */ /* 0x000fe200000001ff */
[----:B------:R0:W1:Y:S01]  /*7ff0*/  @!P0 MUFU.EX2 R10, R11 ;  /* 0x0000000b000a8308 */ /* 0x0000620000000800 */
[----:B------:R-:W-:Y:S01]  /*8000*/  @!P1 FMUL.FTZ R12, R12, 1.4426950216293334961 ;  /* 0x3fb8aa3b0c0c9820 */ /* 0x000fe20000410000 */
[----:B---3--:R-:W-:Y:S01]  /*8010*/  @!P3 FADD.FTZ R18, -R25, R17 ;  /* 0x000000111912b221 */ /* 0x008fe20000010100 */
[----:B------:R-:W-:Y:S01]  /*8020*/  @!P2 FMUL.FTZ R16, R16, 1.4426950216293334961 ;  /* 0x3fb8aa3b1010a820 */ /* 0x000fe20000410000 */
[----:B------:R-:W-:Y:S01]  /*8030*/  IMAD.MOV.U32 R17, RZ, RZ, RZ ;  /* 0x000000ffff117224 */ /* 0x000fe200078e00ff */
[----:B------:R-:W-:Y:S01]  /*8040*/  ISETP.GT.AND P0, PT, R9, UR45, PT ;  /* 0x0000002d09007c0c */ /* 0x000fe2000bf04270 */
[----:B------:R-:W-:-:S02]  /*8050*/  @!P3 FMUL.FTZ R18, R18, 1.4426950216293334961 ;  /* 0x3fb8aa3b1212b820 */ /* 0x000fc40000410000 */
[----:B------:R1:W2:Y:S01]  /*8060*/  @!P1 MUFU.EX2 R13, R12 ;  /* 0x0000000c000d9308 */ /* 0x0002a20000000800 */
[----:B0-----:R-:W-:-:S05]  /*8070*/  IADD3 R11, P1, PT, R6, 0x400, RZ ;  /* 0x00000400060b7810 */ /* 0x001fca0007f3e0ff */
[----:B------:R-:W-:Y:S02]  /*8080*/  IMAD.X R7, RZ, RZ, R7, P1 ;  /* 0x000000ffff077224 */ /* 0x000fe400008e0607 */
        /* <DEDUP_REMOVED lines=12> */
.L_x_3269:
[----:B------:R-:W-:Y:S05]  /*8150*/  BSYNC.RECONVERGENT B0 ;  /* 0x0000000000007941 */ /* 0x000fea0003800200 */
.L_x_3268:
[----:B---3--:R-:W2:Y:S01]  /*8160*/  SHFL.BFLY PT, R6, R3, 0x10, 0x1f ;  /* 0x0e001f0003067f89 */ /* 0x008ea200000e0000 */
[C---:B------:R-:W-:Y:S01]  /*8170*/  ISETP.NE.AND P0, PT, R2.reuse, RZ, PT ;  /* 0x000000ff0200720c */ /* 0x040fe20003f05270 */
[----:B------:R-:W3:Y:S01]  /*8180*/  LDCU.U8 UR9, c[0x0][0x48c] ;  /* 0x00009180ff0977ac */ /* 0x000ee20008000000 */
[----:B------:R-:W-:Y:S01]  /*8190*/  ISETP.GT.U32.AND P1, PT, R2, 0x7, PT ;  /* 0x000000070200780c */ /* 0x000fe20003f24070 */
[----:B----4-:R-:W4:Y:S01]  /*81a0*/  LDC R16, c[0x0][0x3f8] ;  /* 0x0000fe00ff107b82 */ /* 0x010f220000000800 */
[----:B------:R-:W-:-:S09]  /*81b0*/  SHF.R.U32.HI R2, RZ, 0x5, R0 ;  /* 0x00000005ff027819 */ /* 0x000fd20000011600 */
[----:B------:R-:W-:Y:S01]  /*81c0*/  @!P0 LEA R11, R2, UR11, 0x2 ;  /* 0x0000000b020b8c11 */ /* 0x000fe2000f8e10ff */
[----:B---3--:R-:W-:Y:S01]  /*81d0*/  UISETP.NE.AND UP0, UPT, UR9, URZ, UPT ;  /* 0x000000ff0900728c */ /* 0x008fe2000bf05270 */
[----:B--2---:R-:W-:-:S05]  /*81e0*/  FADD.FTZ R6, R6, R3 ;  /* 0x0000000306067221 */ /* 0x004fca0000010000 */
[----:B------:R-:W2:Y:S02]  /*81f0*/  SHFL.BFLY PT, R7, R6, 0x8, 0x1f ;  /* 0x0d001f0006077f89 */ /* 0x000ea400000e0000 */
[----:B--2---:R-:W-:-:S05]  /*8200*/  FADD.FTZ R7, R6, R7 ;  /* 0x0000000706077221 */ /* 0x004fca0000010000 */
        /* <DEDUP_REMOVED lines=8> */
[----:B------:R-:W-:-:S05]  /*8290*/  ISETP.GT.AND P0, PT, R5, UR45, PT ;  /* 0x0000002d05007c0c */ /* 0x000fca000bf04270 */
[----:B------:R-:W0:Y:S04]  /*82a0*/  @!P1 LDS R10, [R4+0x20] ;  /* 0x00002000040a9984 */ /* 0x000e280000000800 */
[----:B0-----:R-:W0:Y:S02]  /*82b0*/  SHFL.BFLY PT, R3, R10, 0x4, 0x1f ;  /* 0x0c801f000a037f89 */ /* 0x001e2400000e0000 */
[----:B0-----:R-:W-:-:S05]  /*82c0*/  FADD.FTZ R6, R3, R10 ;  /* 0x0000000a03067221 */ /* 0x001fca0000010000 */
[----:B------:R-:W0:Y:S02]  /*82d0*/  SHFL.BFLY PT, R3, R6, 0x2, 0x1f ;  /* 0x0c401f0006037f89 */ /* 0x000e2400000e0000 */
[----:B0-----:R-:W-:Y:S01]  /*82e0*/  FADD.FTZ R8, R6, R3 ;  /* 0x0000000306087221 */ /* 0x001fe20000010000 */
[----:B------:R-:W-:-:S04]  /*82f0*/  CS2R R6, SRZ ;  /* 0x0000000000067805 */ /* 0x000fc8000001ff00 */
[----:B------:R-:W0:Y:S02]  /*8300*/  SHFL.BFLY PT, R3, R8, 0x1, 0x1f ;  /* 0x0c201f0008037f89 */ /* 0x000e2400000e0000 */
[----:B0-----:R-:W-:Y:S02]  /*8310*/  FADD.FTZ R9, R8, R3 ;  /* 0x0000000308097221 */ /* 0x001fe40000010000 */
[----:B------:R-:W4:Y:S04]  /*8320*/  S2R R3, SR_CTAID.X ;  /* 0x0000000000037919 */ /* 0x000f280000002500 */
[----:B------:R-:W0:Y:S02]  /*8330*/  SHFL.IDX PT, R9, R9, RZ, 0x1f ;  /* 0x00001fff09097589 */ /* 0x000e2400000e0000 */
[----:B0-----:R-:W-:-:S04]  /*8340*/  FADD.FTZ R4, R9, 9.9999999747524270788e-07 ;  /* 0x358637bd09047421 */ /* 0x001fc80000010000 */
[----:B------:R0:W2:Y:S01]  /*8350*/  MUFU.RCP R33, R4 ;  /* 0x0000000400217308 */ /* 0x0000a20000001000 */
[----:B----4-:R-:W-:Y:S01]  /*8360*/  IMAD R35, R16, UR13, R3 ;  /* 0x0000000d10237c24 */ /* 0x010fe2000f8e0203 */
[----:B------:R-:W-:Y:S06]  /*8370*/  BRA.U !UP0, `(.L_x_3283) ;  /* 0x0000000108187547 */ /* 0x000fec000b800000 */
[----:B0-----:R-:W0:Y:S08]  /*8380*/  LDC R4, c[0x0][0x488] ;  /* 0x00012200ff047b82 */ /* 0x001e300000000800 */
[----:B------:R-:W0:Y:S08]  /*8390*/  LDC R6, c[0x0][0x40c] ;  /* 0x00010300ff067b82 */ /* 0x000e300000000800 */
[----:B------:R-:W3:Y:S01]  /*83a0*/  LDC R7, c[0x0][0x3f4] ;  /* 0x0000fd00ff077b82 */ /* 0x000ee20000000800 */
[----:B0-----:R-:W-:-:S04]  /*83b0*/  IMAD R4, R35, R4, R6 ;  /* 0x0000000423047224 */ /* 0x001fc800078e0206 */
[----:B---3--:R-:W-:-:S05]  /*83c0*/  IMAD R6, R4, R7, RZ ;  /* 0x0000000704067224 */ /* 0x008fca00078e02ff */
[----:B------:R-:W-:-:S07]  /*83d0*/  SHF.R.S32.HI R7, RZ, 0x1f, R6 ;  /* 0x0000001fff077819 */ /* 0x000fce0000011406 */
.L_x_3283:
[----:B------:R-:W-:Y:S04]  /*83e0*/  BSSY.RECONVERGENT B0, `(.L_x_3284) ;  /* 0x0000168000007945 */ /* 0x000fe80003800200 */
[----:B------:R-:W-:Y:S05]  /*83f0*/  @P0 BRA `(.L_x_3285) ;  /* 0x0000001400980947 */ /* 0x000fea0003800000 */
[----:B------:R-:W-:-:S09]  /*8400*/  UISETP.NE.AND UP0, UPT, UR9, URZ, UPT ;  /* 0x000000ff0900728c */ /* 0x000fd2000bf05270 */
[----:B------:R-:W-:Y:S05]  /*8410*/  BRA.U UP0, `(.L_x_3286) ;  /* 0x0000000900807547 */ /* 0x000fea000b800000 */
[----:B0-----:R-:W-:Y:S01]  /*8420*/  IMAD.U32 R4, RZ, RZ, UR12 ;  /* 0x0000000cff047e24 */ /* 0x001fe2000f8e00ff */
[----:B------:R-:W-:Y:S01]  /*8430*/  LOP3.LUT R7, RZ, R0, RZ, 0x33, !PT ;  /* 0x00000000ff077212 */ /* 0x000fe200078e33ff */
[----:B------:R-:W-:Y:S03]  /*8440*/  BSSY.RECONVERGENT B1, `(.L_x_3287) ;  /* 0x0000019000017945 */ /* 0x000fe60003800200 */
[----:B------:R-:W-:-:S04]  /*8450*/  VIADDMNMX R4, R5, 0x100, R4, !PT ;  /* 0x0000010005047846 */ /* 0x000fc80007800104 */
        /* <DEDUP_REMOVED lines=8> */
[----:B------:R-:W-:Y:S01]  /*84e0*/  UIADD3 UR7, UPT, UPT, UR7, 0x240, URZ ;  /* 0x0000024007077890 */ /* 0x000fe2000fffe0ff */
[C---:B------:R-:W-:Y:S02]  /*84f0*/  SHF.L.U32 R6, R4.reuse, 0x8, RZ ;  /* 0x0000000804067819 */ /* 0x040fe400000006ff */
[----:B------:R-:W-:Y:S02]  /*8500*/  LOP3.LUT R4, R4, 0x3, RZ, 0xc0, !PT ;  /* 0x0000000304047812 */ /* 0x000fe400078ec0ff */
[----:B------:R-:W-:-:S03]  /*8510*/  LOP3.LUT R6, R6, 0x300, RZ, 0xc0, !PT ;  /* 0x0000030006067812 */ /* 0x000fc600078ec0ff */
[----:B------:R-:W-:Y:S01]  /*8520*/  IMAD.MOV R7, RZ, RZ, -R4 ;  /* 0x000000ffff077224 */ /* 0x000fe200078e0a04 */
[----:B------:R-:W-:Y:S01]  /*8530*/  IADD3 R5, PT, PT, R5, R6, RZ ;  /* 0x0000000605057210 */ /* 0x000fe20007ffe0ff */
[----:B0-----:R-:W-:-:S06]  /*8540*/  ULEA UR7, UR8, UR7, 0x18 ;  /* 0x0000000708077291 */ /* 0x001fcc000f8ec0ff */
[----:B------:R-:W-:-:S07]  /*8550*/  VIADD R4, R14, UR7 ;  /* 0x000000070e047c36 */ /* 0x000fce0008000000 */
.L_x_3289:
[----:B------:R-:W2:Y:S01]  /*8560*/  LDS R6, [R4] ;  /* 0x0000000004067984 */ /* 0x000ea20000000800 */
[----:B------:R-:W-:-:S04]  /*8570*/  IADD3 R7, PT, PT, R7, 0x1, RZ ;  /* 0x0000000107077810 */ /* 0x000fc80007ffe0ff */
[----:B------:R-:W-:Y:S01]  /*8580*/  ISETP.NE.AND P0, PT, R7, RZ, PT ;  /* 0x000000ff0700720c */ /* 0x000fe20003f05270 */
[----:B--2---:R-:W-:-:S05]  /*8590*/  FMUL.FTZ R9, R6, R33 ;  /* 0x0000002106097220 */ /* 0x004fca0000410000 */
[----:B------:R0:W-:Y:S02]  /*85a0*/  STS [R4], R9 ;  /* 0x0000000904007388 */ /* 0x0001e40000000800 */
[----:B0-----:R-:W-:-:S05]  /*85b0*/  VIADD R4, R4, 0x400 ;  /* 0x0000040004047836 */ /* 0x001fca0000000000 */
[----:B------:R-:W-:Y:S05]  /*85c0*/  @P0 BRA `(.L_x_3289) ;  /* 0xfffffffc00e40947 */ /* 0x000fea000383ffff */
.L_x_3288:
[----:B------:R-:W-:Y:S05]  /*85d0*/  BSYNC.RECONVERGENT B1 ;  /* 0x0000000000017941 */ /* 0x000fea0003800200 */
.L_x_3287:
[----:B------:R-:W-:Y:S05]  /*85e0*/  @!P1 BRA `(.L_x_3285) ;  /* 0x00000014001c9947 */ /* 0x000fea0003800000 */
[----:B------:R-:W0:Y:S01]  /*85f0*/  S2UR UR8, SR_CgaCtaId ;  /* 0x00000000000879c3 */ /* 0x000e220000008800 */
[----:B------:R-:W-:Y:S01]  /*8600*/  UMOV UR7, 0x400 ;  /* 0x0000040000077882 */ /* 0x000fe20000000000 */
[----:B------:R-:W-:Y:S02]  /*8610*/  USHF.L.U32 UR10, UR5, 0x2, URZ ;  /* 0x00000002050a7899 */ /* 0x000fe400080006ff */
[----:B------:R-:W-:-:S04]  /*8620*/  UIADD3 UR7, UPT, UPT, UR7, 0x240, URZ ;  /* 0x0000024007077890 */ /* 0x000fc8000fffe0ff */
[----:B------:R-:W-:Y:S01]  /*8630*/  LEA R4, R5, -UR10, 0x2 ;  /* 0x8000000a05047c11 */ /* 0x000fe2000f8e10ff */
[----:B0-----:R-:W-:-:S09]  /*8640*/  ULEA UR7, UR8, UR7, 0x18 ;  /* 0x0000000708077291 */ /* 0x001fd2000f8ec0ff */
[----:B------:R-:W2:Y:S04]  /*8650*/  LDS R6, [R4+UR7] ;  /* 0x0000000704067984 */ /* 0x000ea80008000800 */
[----:B------:R-:W0:Y:S04]  /*8660*/  LDS R8, [R4+UR7+0x400] ;  /* 0x0004000704087984 */ /* 0x000e280008000800 */
[----:B------:R-:W3:Y:S04]  /*8670*/  LDS R10, [R4+UR7+0x800] ;  /* 0x00080007040a7984 */ /* 0x000ee80008000800 */
[----:B------:R-:W4:Y:S01]  /*8680*/  LDS R12, [R4+UR7+0xc00] ;  /* 0x000c0007040c7984 */ /* 0x000f220008000800 */
[----:B--2---:R-:W-:Y:S01]  /*8690*/  FMUL.FTZ R7, R6, R33 ;  /* 0x0000002106077220 */ /* 0x004fe20000410000 */
[----:B------:R-:W-:Y:S01]  /*86a0*/  IADD3 R6, PT, PT, R5, 0x400, RZ ;  /* 0x0000040005067810 */ /* 0x000fe20007ffe0ff */
[----:B------:R-:W-:-:S02]  /*86b0*/  VIADD R5, R4, UR7 ;  /* 0x0000000704057c36 */ /* 0x000fc40008000000 */
[-C--:B0-----:R-:W-:Y:S01]  /*86c0*/  FMUL.FTZ R9, R8, R33.reuse ;  /* 0x0000002108097220 */ /* 0x081fe20000410000 */
[----:B------:R-:W-:Y:S01]  /*86d0*/  ISETP.GT.AND P0, PT, R6, UR45, PT ;  /* 0x0000002d06007c0c */ /* 0x000fe2000bf04270 */
[----:B------:R0:W-:Y:S01]  /*86e0*/  STS [R4+UR7], R7 ;  /* 0x0000000704007988 */ /* 0x0001e20008000807 */
[----:B---3--:R-:W-:-:S03]  /*86f0*/  FMUL.FTZ R11, R10, R33 ;  /* 0x000000210a0b7220 */ /* 0x008fc60000410000 */
[----:B------:R0:W-:Y:S01]  /*8700*/  STS [R4+UR7+0x400], R9 ;  /* 0x0004000904007988 */ /* 0x0001e20008000807 */
[----:B----4-:R-:W-:-:S03]  /*8710*/  FMUL.FTZ R13, R12, R33 ;  /* 0x000000210c0d7220 */ /* 0x010fc60000410000 */
[----:B------:R0:W-:Y:S04]  /*8720*/  STS [R4+UR7+0x800], R11 ;  /* 0x0008000b04007988 */ /* 0x0001e80008000807 */
[----:B------:R0:W-:Y:S01]  /*8730*/  STS [R4+UR7+0xc00], R13 ;  /* 0x000c000d04007988 */ /* 0x0001e20008000807 */
[----:B------:R-:W-:Y:S05]  /*8740*/  @P0 BRA `(.L_x_3285) ;  /* 0x0000001000c40947 */ /* 0x000fea0003800000 */
[----:B0-----:R-:W-:Y:S01]  /*8750*/  IADD3 R4, PT, PT, -R6, UR45, RZ ;  /* 0x0000002d06047c10 */ /* 0x001fe2000fffe1ff */
[----:B------:R-:W-:Y:S01]  /*8760*/  BSSY.RECONVERGENT B1, `(.L_x_3290) ;  /* 0x000003c000017945 */ /* 0x000fe20003800200 */
[----:B------:R-:W-:Y:S02]  /*8770*/  IADD3 R5, PT, PT, R5, 0x1800, RZ ;  /* 0x0000180005057810 */ /* 0x000fe40007ffe0ff */
[----:B------:R-:W-:Y:S02]  /*8780*/  ISETP.GT.AND P1, PT, R4, 0xbff, PT ;  /* 0x00000bff0400780c */ /* 0x000fe40003f24270 */
[----:B------:R-:W-:-:S11]  /*8790*/  PLOP3.LUT P0, PT, PT, PT, PT, 0x80, 0x8 ;  /* 0x000000000008781c */ /* 0x000fd60003f0f070 */
[----:B------:R-:W-:Y:S05]  /*87a0*/  @!P1 BRA `(.L_x_3291) ;  /* 0x0000000000dc9947 */ /* 0x000fea0003800000 */
[----:B------:R-:W-:Y:S01]  /*87b0*/  IMAD.U32 R37, RZ, RZ, UR45 ;  /* 0x0000002dff257e24 */ /* 0x000fe2000f8e00ff */
[----:B------:R-:W-:-:S04]  /*87c0*/  PLOP3.LUT P0, PT, PT, PT, PT, 0x8, 0x80 ;  /* 0x000000000080781c */ /* 0x000fc80003f0e170 */
[----:B------:R-:W-:-:S09]  /*87d0*/  IADD3 R37, PT, PT, R37, -0xbff, RZ ;  /* 0xfffff40125257810 */ /* 0x000fd20007ffe0ff */
.L_x_3292:
[----:B------:R-:W0:Y:S01]  /*87e0*/  LDS R4, [R5+-0x800] ;  /* 0xfff8000005047984 */ /* 0x000e220000000800 */
[----:B------:R-:W-:-:S03]  /*87f0*/  VIADD R6, R6, 0x1000 ;  /* 0x0000100006067836 */ /* 0x000fc60000000000 */
[----:B------:R-:W2:Y:S02]  /*8800*/  LDS R7, [R5+-0x400] ;  /* 0xfffc000005077984 */ /* 0x000ea40000000800 */
[----:B------:R-:W-:Y:S02]  /*8810*/  ISETP.GE.AND P1, PT, R6, R37, PT ;  /* 0x000000250600720c */ /* 0x000fe40003f26270 */
[----:B------:R-:W3:Y:S04]  /*8820*/  LDS R9, [R5] ;  /* 0x0000000005097984 */ /* 0x000ee80000000800 */
[----:B------:R-:W4:Y:S04]  /*8830*/  LDS R11, [R5+0x400] ;  /* 0x00040000050b7984 */ /* 0x000f280000000800 */
[----:B------:R-:W5:Y:S04]  /*8840*/  LDS R13, [R5+0x800] ;  /* 0x00080000050d7984 */ /* 0x000f680000000800 */
[----:B------:R-:W5:Y:S04]  /*8850*/  LDS R15, [R5+0xc00] ;  /* 0x000c0000050f7984 */ /* 0x000f680000000800 */
[----:B------:R-:W-:Y:S04]  /*8860*/  LDS R17, [R5+0x1000] ;  /* 0x0010000005117984 */ /* 0x000fe80000000800 */
[----:B------:R-:W5:Y:S04]  /*8870*/  LDS R19, [R5+0x1400] ;  /* 0x0014000005137984 */ /* 0x000f680000000800 */
[----:B------:R-:W5:Y:S04]  /*8880*/  LDS R21, [R5+0x1800] ;  /* 0x0018000005157984 */ /* 0x000f680000000800 */
[----:B------:R-:W5:Y:S04]  /*8890*/  LDS R23, [R5+0x1c00] ;  /* 0x001c000005177984 */ /* 0x000f680000000800 */
[----:B-1----:R-:W1:Y:S01]  /*88a0*/  LDS R25, [R5+0x2000] ;  /* 0x0020000005197984 */ /* 0x002e620000000800 */
[----:B0-----:R-:W-:-:S03]  /*88b0*/  FMUL.FTZ R4, R33, R4 ;  /* 0x0000000421047220 */ /* 0x001fc60000410000 */
[----:B------:R-:W0:Y:S01]  /*88c0*/  LDS R27, [R5+0x2400] ;  /* 0x00240000051b7984 */ /* 0x000e220000000800 */
[----:B--2---:R-:W-:-:S03]  /*88d0*/  FMUL.FTZ R8, R33, R7 ;  /* 0x0000000721087220 */ /* 0x004fc60000410000 */
[----:B------:R-:W2:Y:S01]  /*88e0*/  LDS R29, [R5+0x2800] ;  /* 0x00280000051d7984 */ /* 0x000ea20000000800 */
[----:B---3--:R-:W-:-:S03]  /*88f0*/  FMUL.FTZ R10, R33, R9 ;  /* 0x00000009210a7220 */ /* 0x008fc60000410000 */
[----:B------:R-:W3:Y:S01]  /*8900*/  LDS R30, [R5+0x2c00] ;  /* 0x002c0000051e7984 */ /* 0x000ee20000000800 */
[----:B----4-:R-:W-:-:S03]  /*8910*/  FMUL.FTZ R12, R33, R11 ;  /* 0x0000000b210c7220 */ /* 0x010fc60000410000 */
[----:B------:R-:W4:Y:S01]  /*8920*/  LDS R31, [R5+0x3000] ;  /* 0x00300000051f7984 */ /* 0x000f220000000800 */
        /* <DEDUP_REMOVED lines=13> */
[----:B0-----:R-:W-:-:S03]  /*8a00*/  FMUL.FTZ R8, R33, R27 ;  /* 0x0000001b21087220 */ /* 0x001fc60000410000 */
[----:B------:R-:W-:Y:S01]  /*8a10*/  STS [R5+0xc00], R20 ;  /* 0x000c001405007388 */ /* 0x000fe20000000800 */
[----:B--2---:R-:W-:-:S03]  /*8a20*/  FMUL.FTZ R10, R33, R29 ;  /* 0x0000001d210a7220 */ /* 0x004fc60000410000 */
        /* <DEDUP_REMOVED lines=13> */
[----:B0-----:R-:W-:Y:S01]  /*8b00*/  IADD3 R5, PT, PT, R5, 0x4000, RZ ;  /* 0x0000400005057810 */ /* 0x001fe20007ffe0ff */
[----:B------:R-:W-:Y:S06]  /*8b10*/  @!P1 BRA `(.L_x_3292) ;  /* 0xfffffffc00309947 */ /* 0x000fec000383ffff */
.L_x_3291:
[----:B------:R-:W-:Y:S05]  /*8b20*/  BSYNC.RECONVERGENT B1 ;  /* 0x0000000000017941 */ /* 0x000fea0003800200 */
.L_x_3290:
[----:B------:R-:W-:Y:S01]  /*8b30*/  IADD3 R4, PT, PT, -R6, UR45, RZ ;  /* 0x0000002d06047c10 */ /* 0x000fe2000fffe1ff */
[----:B------:R-:W-:Y:S03]  /*8b40*/  BSSY.RECONVERGENT B1, `(.L_x_3293) ;  /* 0x000001e000017945 */ /* 0x000fe60003800200 */
[----:B------:R-:W-:-:S13]  /*8b50*/  ISETP.GT.AND P1, PT, R4, 0x3ff, PT ;  /* 0x000003ff0400780c */ /* 0x000fda0003f24270 */
[----:B------:R-:W-:Y:S05]  /*8b60*/  @!P1 BRA `(.L_x_3294) ;  /* 0x00000000006c9947 */ /* 0x000fea0003800000 */
[----:B------:R-:W0:Y:S01]  /*8b70*/  LDS R4, [R5+-0x800] ;  /* 0xfff8000005047984 */ /* 0x000e220000000800 */
[----:B------:R-:W-:Y:S01]  /*8b80*/  PLOP3.LUT P0, PT, PT, PT, PT, 0x8, 0x80 ;  /* 0x000000000080781c */ /* 0x000fe20003f0e170 */
[----:B------:R-:W-:Y:S02]  /*8b90*/  VIADD R6, R6, 0x800 ;  /* 0x0000080006067836 */ /* 0x000fe40000000000 */
[----:B------:R-:W2:Y:S04]  /*8ba0*/  LDS R7, [R5+-0x400] ;  /* 0xfffc000005077984 */ /* 0x000ea80000000800 */
[----:B------:R-:W3:Y:S04]  /*8bb0*/  LDS R9, [R5] ;  /* 0x0000000005097984 */ /* 0x000ee80000000800 */
[----:B------:R-:W4:Y:S04]  /*8bc0*/  LDS R11, [R5+0x400] ;  /* 0x00040000050b7984 */ /* 0x000f280000000800 */
[----:B------:R-:W5:Y:S04]  /*8bd0*/  LDS R13, [R5+0x800] ;  /* 0x00080000050d7984 */ /* 0x000f680000000800 */
[----:B------:R-:W1:Y:S04]  /*8be0*/  LDS R15, [R5+0xc00] ;  /* 0x000c0000050f7984 */ /* 0x000e680000000800 */
[----:B------:R-:W1:Y:S04]  /*8bf0*/  LDS R17, [R5+0x1000] ;  /* 0x0010000005117984 */ /* 0x000e680000000800 */
[----:B------:R-:W1:Y:S01]  /*8c00*/  LDS R19, [R5+0x1400] ;  /* 0x0014000005137984 */ /* 0x000e620000000800 */
[C---:B0-----:R-:W-:Y:S01]  /*8c10*/  FMUL.FTZ R4, R33.reuse, R4 ;  /* 0x0000000421047220 */ /* 0x041fe20000410000 */
[----:B--2---:R-:W-:-:S04]  /*8c20*/  FMUL.FTZ R8, R33, R7 ;  /* 0x0000000721087220 */ /* 0x004fc80000410000 */
        /* <DEDUP_REMOVED lines=14> */
[----:B0-----:R-:W-:-:S07]  /*8d10*/  IADD3 R5, PT, PT, R5, 0x2000, RZ ;  /* 0x0000200005057810 */ /* 0x001fce0007ffe0ff */
.L_x_3294:
[----:B------:R-:W-:Y:S05]  /*8d20*/  BSYNC.RECONVERGENT B1 ;  /* 0x0000000000017941 */ /* 0x000fea0003800200 */
.L_x_3293:
[----:B------:R-:W-:-:S13]  /*8d30*/  ISETP.GT.AND P1, PT, R6, UR45, PT ;  /* 0x0000002d06007c0c */ /* 0x000fda000bf24270 */
[----:B------:R-:W-:Y:S05]  /*8d40*/  @!P0 BRA P1, `(.L_x_3285) ;  /* 0x0000000c00448947 */ /* 0x000fea0000800000 */
[----:B------:R-:W0:Y:S04]  /*8d50*/  LDS R4, [R5+-0x800] ;  /* 0xfff8000005047984 */ /* 0x000e280000000800 */
[----:B------:R-:W2:Y:S04]  /*8d60*/  LDS R6, [R5+-0x400] ;  /* 0xfffc000005067984 */ /* 0x000ea80000000800 */
[----:B------:R-:W3:Y:S04]  /*8d70*/  LDS R7, [R5] ;  /* 0x0000000005077984 */ /* 0x000ee80000000800 */
[----:B------:R-:W4:Y:S01]  /*8d80*/  LDS R9, [R5+0x400] ;  /* 0x0004000005097984 */ /* 0x000f220000000800 */
[C---:B0-----:R-:W-:Y:S01]  /*8d90*/  FMUL.FTZ R4, R33.reuse, R4 ;  /* 0x0000000421047220 */ /* 0x041fe20000410000 */
[----:B--2---:R-:W-:-:S04]  /*8da0*/  FMUL.FTZ R6, R33, R6 ;  /* 0x0000000621067220 */ /* 0x004fc80000410000 */
[----:B------:R0:W-:Y:S01]  /*8db0*/  STS [R5+-0x800], R4 ;  /* 0xfff8000405007388 */ /* 0x0001e20000000800 */
[----:B---3--:R-:W-:-:S03]  /*8dc0*/  FMUL.FTZ R8, R33, R7 ;  /* 0x0000000721087220 */ /* 0x008fc60000410000 */
[----:B------:R0:W-:Y:S01]  /*8dd0*/  STS [R5+-0x400], R6 ;  /* 0xfffc000605007388 */ /* 0x0001e20000000800 */
[----:B----4-:R-:W-:-:S03]  /*8de0*/  FMUL.FTZ R10, R33, R9 ;  /* 0x00000009210a7220 */ /* 0x010fc60000410000 */
[----:B------:R0:W-:Y:S04]  /*8df0*/  STS [R5], R8 ;  /* 0x0000000805007388 */ /* 0x0001e80000000800 */
[----:B------:R0:W-:Y:S01]  /*8e00*/  STS [R5+0x400], R10 ;  /* 0x0004000a05007388 */ /* 0x0001e20000000800 */
[----:B------:R-:W-:Y:S05]  /*8e10*/  BRA `(.L_x_3285) ;  /* 0x0000000c00107947 */ /* 0x000fea0003800000 */
.L_x_3286:
        /* <DEDUP_REMOVED lines=12> */
[----:B------:R-:W-:Y:S01]  /*8ee0*/  IADD3 R13, P0, PT, R5, R6, RZ ;  /* 0x00000006050d7210 */ /* 0x000fe20007f1e0ff */
[----:B------:R-:W-:Y:S01]  /*8ef0*/  UMOV UR7, 0x400 ;  /* 0x0000040000077882 */ /* 0x000fe20000000000 */
[C---:B------:R-:W-:Y:S01]  /*8f00*/  SHF.L.U32 R8, R4.reuse, 0x8, RZ ;  /* 0x0000000804087819 */ /* 0x040fe200000006ff */
[----:B------:R-:W-:Y:S01]  /*8f10*/  UIADD3 UR7, UPT, UPT, UR7, 0x240, URZ ;  /* 0x0000024007077890 */ /* 0x000fe2000fffe0ff */
[----:B------:R-:W-:Y:S01]  /*8f20*/  LOP3.LUT R4, R4, 0x3, RZ, 0xc0, !PT ;  /* 0x0000000304047812 */ /* 0x000fe200078ec0ff */
[----:B------:R-:W-:Y:S01]  /*8f30*/  IMAD.X R10, RZ, RZ, R7, P0 ;  /* 0x000000ffff0a7224 */ /* 0x000fe200000e0607 */
[----:B------:R-:W-:-:S04]  /*8f40*/  LOP3.LUT R8, R8, 0x300, RZ, 0xc0, !PT ;  /* 0x0000030008087812 */ /* 0x000fc800078ec0ff */
[----:B------:R-:W-:Y:S02]  /*8f50*/  IADD3 R5, PT, PT, R5, R8, RZ ;  /* 0x0000000805057210 */ /* 0x000fe40007ffe0ff */
[----:B---3--:R-:W-:-:S04]  /*8f60*/  LEA R12, P0, R13, UR10, 0x2 ;  /* 0x0000000a0d0c7c11 */ /* 0x008fc8000f8010ff */
[----:B------:R-:W-:Y:S01]  /*8f70*/  LEA.HI.X R13, R13, UR11, R10, 0x2, P0 ;  /* 0x0000000b0d0d7c11 */ /* 0x000fe200080f140a */
[----:B0-----:R-:W-:Y:S01]  /*8f80*/  ULEA UR7, UR8, UR7, 0x18 ;  /* 0x0000000708077291 */ /* 0x001fe2000f8ec0ff */
[----:B------:R-:W-:-:S05]  /*8f90*/  IMAD.MOV R10, RZ, RZ, -R4 ;  /* 0x000000ffff0a7224 */ /* 0x000fca00078e0a04 */
[----:B------:R-:W-:-:S07]  /*8fa0*/  IADD3 R4, PT, PT, R14, UR7, RZ ;  /* 0x000000070e047c10 */ /* 0x000fce000fffe0ff */
.L_x_3297:
[----:B---3--:R-:W2:Y:S01]  /*8fb0*/  LDS R8, [R4] ;  /* 0x0000000004087984 */ /* 0x008ea20000000800 */
[----:B------:R-:W-:Y:S01]  /*8fc0*/  MOV R9, R13 ;  /* 0x0000000d00097202 */ /* 0x000fe20000000f00 */
[----:B------:R-:W-:-:S05]  /*8fd0*/  VIADD R10, R10, 0x1 ;  /* 0x000000010a0a7836 */ /* 0x000fca0000000000 */
[----:B------:R-:W-:Y:S01]  /*8fe0*/  ISETP.NE.AND P0, PT, R10, RZ, PT ;  /* 0x000000ff0a00720c */ /* 0x000fe20003f05270 */
[----:B--2---:R-:W-:Y:S01]  /*8ff0*/  FMUL.FTZ R11, R8, R33 ;  /* 0x00000021080b7220 */ /* 0x004fe20000410000 */
[----:B------:R-:W-:Y:S01]  /*9000*/  IMAD.MOV.U32 R8, RZ, RZ, R12 ;  /* 0x000000ffff087224 */ /* 0x000fe200078e000c */
[----:B------:R-:W-:-:S03]  /*9010*/  IADD3 R12, P2, PT, R12, 0x400, RZ ;  /* 0x000004000c0c7810 */ /* 0x000fc60007f5e0ff */
[----:B------:R0:W-:Y:S01]  /*9020*/  STS [R4], R11 ;  /* 0x0000000b04007388 */ /* 0x0001e20000000800 */
[----:B------:R-:W-:-:S03]  /*9030*/  IADD3.X R13, PT, PT, RZ, R13, RZ, P2, !PT ;  /* 0x0000000dff0d7210 */ /* 0x000fc600017fe4ff */
[----:B------:R3:W-:Y:S01]  /*9040*/  STG.E desc[UR36][R8.64], R11 ;  /* 0x0000000b08007986 */ /* 0x0007e2000c101924 */
[----:B0-----:R-:W-:Y:S02]  /*9050*/  VIADD R4, R4, 0x400 ;  /* 0x0000040004047836 */ /* 0x001fe40000000000 */
[----:B------:R-:W-:Y:S05]  /*9060*/  @P0 BRA `(.L_x_3297) ;  /* 0xfffffffc00d00947 */ /* 0x000fea000383ffff */
.L_x_3296:
[----:B------:R-:W-:Y:S05]  /*9070*/  BSYNC.RECONVERGENT B1 ;  /* 0x0000000000017941 */ /* 0x000fea0003800200 */
.L_x_3295:
[----:B------:R-:W-:Y:S05]  /*9080*/  @!P1 BRA `(.L_x_3285) ;  /* 0x0000000800749947 */ /* 0x000fea0003800000 */
[----:B---3--:R-:W0:Y:S01]  /*9090*/  S2R R9, SR_CgaCtaId ;  /* 0x0000000000097919 */ /* 0x008e220000008800 */
[----:B------:R-:W3:Y:S01]  /*90a0*/  LDCU.64 UR10, c[0x0][0x480] ;  /* 0x00009000ff0a77ac */ /* 0x000ee20008000a00 */
[C---:B------:R-:W-:Y:S01]  /*90b0*/  IADD3 R10, PT, PT, -R5.reuse, UR45, RZ ;  /* 0x0000002d050a7c10 */ /* 0x040fe2000fffe1ff */
[----:B------:R-:W-:Y:S01]  /*90c0*/  BSSY.RECONVERGENT B1, `(.L_x_3298) ;  /* 0x000005b000017945 */ /* 0x000fe20003800200 */
[----:B------:R-:W-:Y:S01]  /*90d0*/  IADD3 R6, P0, PT, R5, R6, RZ ;  /* 0x0000000605067210 */ /* 0x000fe20007f1e0ff */
[----:B------:R-:W-:Y:S01]  /*90e0*/  USHF.L.U32 UR7, UR5, 0x2, URZ ;  /* 0x0000000205077899 */ /* 0x000fe200080006ff */
[----:B------:R-:W-:Y:S02]  /*90f0*/  MOV R4, 0x400 ;  /* 0x0000040000047802 */ /* 0x000fe40000000f00 */
[----:B------:R-:W-:Y:S02]  /*9100*/  ISETP.GT.AND P1, PT, R10, 0xbff, PT ;  /* 0x00000bff0a00780c */ /* 0x000fe40003f24270 */
[----:B------:R-:W-:Y:S01]  /*9110*/  IADD3.X R7, PT, PT, RZ, R7, RZ, P0, !PT ;  /* 0x00000007ff077210 */ /* 0x000fe200007fe4ff */
[----:B------:R-:W-:Y:S01]  /*9120*/  VIADD R4, R4, 0x240 ;  /* 0x0000024004047836 */ /* 0x000fe20000000000 */
[----:B---3--:R-:W-:-:S04]  /*9130*/  LEA R8, P0, R6, UR10, 0x2 ;  /* 0x0000000a06087c11 */ /* 0x008fc8000f8010ff */
[----:B------:R-:W-:Y:S02]  /*9140*/  LEA.HI.X R7, R6, UR11, R7, 0x2, P0 ;  /* 0x0000000b06077c11 */ /* 0x000fe400080f1407 */
[----:B------:R-:W-:-:S04]  /*9150*/  IADD3 R6, P0, PT, R8, 0x800, RZ ;  /* 0x0000080008067810 */ /* 0x000fc80007f1e0ff */
[----:B------:R-:W-:Y:S02]  /*9160*/  IADD3.X R7, PT, PT, RZ, R7, RZ, P0, !PT ;  /* 0x00000007ff077210 */ /* 0x000fe400007fe4ff */
[----:B------:R-:W-:Y:S02]  /*9170*/  PLOP3.LUT P0, PT, PT, PT, PT, 0x80, 0x8 ;  /* 0x000000000008781c */ /* 0x000fe40003f0f070 */
[----:B0-----:R-:W-:Y:S02]  /*9180*/  LEA R9, R9, R4, 0x18 ;  /* 0x0000000409097211 */ /* 0x001fe400078ec0ff */
[----:B------:R-:W-:-:S04]  /*9190*/  LEA R4, R5, -UR7, 0x2 ;  /* 0x8000000705047c11 */ /* 0x000fc8000f8e10ff */
[----:B------:R-:W-:Y:S01]  /*91a0*/  IADD3 R4, PT, PT, R4, 0x800, R9 ;  /* 0x0000080004047810 */ /* 0x000fe20007ffe009 */
[----:B------:R-:W-:Y:S06]  /*91b0*/  @!P1 BRA `(.L_x_3299) ;  /* 0x00000004002c9947 */ /* 0x000fec0003800000 */
[----:B------:R-:W-:Y:S01]  /*91c0*/  IMAD.U32 R30, RZ, RZ, UR45 ;  /* 0x0000002dff1e7e24 */ /* 0x000fe2000f8e00ff */
[----:B------:R-:W-:-:S04]  /*91d0*/  PLOP3.LUT P0, PT, PT, PT, PT, 0x8, 0x80 ;  /* 0x000000000080781c */ /* 0x000fc80003f0e170 */
[----:B------:R-:W-:-:S09]  /*91e0*/  IADD3 R30, PT, PT, R30, -0xbff, RZ ;  /* 0xfffff4011e1e7810 */ /* 0x000fd20007ffe0ff */
.L_x_3300:
        /* <DEDUP_REMOVED lines=9> */
[----:B------:R-:W5:Y:S04]  /*9280*/  LDS R18, [R4+0xc00] ;  /* 0x000c000004127984 */ /* 0x000f680000000800 */
[----:B------:R-:W5:Y:S04]  /*9290*/  LDS R20, [R4+0x1000] ;  /* 0x0010000004147984 */ /* 0x000f680000000800 */
[----:B------:R-:W5:Y:S01]  /*92a0*/  LDS R23, [R4+0x1800] ;  /* 0x0018000004177984 */ /* 0x000f620000000800 */
[----:B--2---:R-:W-:-:S03]  /*92b0*/  FMUL.FTZ R9, R33, R8 ;  /* 0x0000000821097220 */ /* 0x004fc60000410000 */
[----:B-1----:R-:W1:Y:S01]  /*92c0*/  LDS R25, [R4+0x2000] ;  /* 0x0020000004197984 */ /* 0x002e620000000800 */
[----:B0-----:R-:W-:-:S03]  /*92d0*/  FMUL.FTZ R11, R33, R10 ;  /* 0x0000000a210b7220 */ /* 0x001fc60000410000 */
[----:B------:R-:W-:Y:S01]  /*92e0*/  LDS R8, [R4+0x3400] ;  /* 0x0034000004087984 */ /* 0x000fe20000000800 */
[----:B---3--:R-:W-:-:S03]  /*92f0*/  FMUL.FTZ R15, R33, R15 ;  /* 0x0000000f210f7220 */ /* 0x008fc60000410000 */
[----:B------:R-:W-:Y:S01]  /*9300*/  LDS R26, [R4+0x2400] ;  /* 0x00240000041a7984 */ /* 0x000fe20000000800 */
[----:B----4-:R-:W-:-:S03]  /*9310*/  FMUL.FTZ R13, R33, R12 ;  /* 0x0000000c210d7220 */ /* 0x010fc60000410000 */
[----:B------:R-:W0:Y:S04]  /*9320*/  LDS R27, [R4+0x2800] ;  /* 0x00280000041b7984 */ /* 0x000e280000000800 */
[----:B------:R-:W-:Y:S04]  /*9330*/  LDS R28, [R4+0x2c00] ;  /* 0x002c0000041c7984 */ /* 0x000fe80000000800 */
[----:B------:R-:W2:Y:S01]  /*9340*/  LDS R29, [R4+0x3000] ;  /* 0x00300000041d7984 */ /* 0x000ea20000000800 */
[----:B-----5:R-:W-:-:S03]  /*9350*/  FMUL.FTZ R17, R33, R17 ;  /* 0x0000001121117220 */ /* 0x020fc60000410000 */
[----:B------:R-:W-:Y:S01]  /*9360*/  STG.E desc[UR36][R6.64+-0x800], R9 ;  /* 0xfff8000906007986 */ /* 0x000fe2000c101924 */
[----:B------:R-:W-:-:S03]  /*9370*/  FMUL.FTZ R19, R33, R18 ;  /* 0x0000001221137220 */ /* 0x000fc60000410000 */
[----:B------:R3:W-:Y:S01]  /*9380*/  STS [R4+-0x800], R9 ;  /* 0xfff8000904007388 */ /* 0x0007e20000000800 */
[----:B------:R-:W-:-:S03]  /*9390*/  FMUL.FTZ R21, R33, R20 ;  /* 0x0000001421157220 */ /* 0x000fc60000410000 */
[----:B------:R-:W-:Y:S01]  /*93a0*/  STG.E desc[UR36][R6.64+-0x400], R11 ;  /* 0xfffc000b06007986 */ /* 0x000fe2000c101924 */
[----:B------:R-:W-:-:S03]  /*93b0*/  FMUL.FTZ R23, R33, R23 ;  /* 0x0000001721177220 */ /* 0x000fc60000410000 */
[----:B------:R4:W-:Y:S01]  /*93c0*/  STS [R4+-0x400], R11 ;  /* 0xfffc000b04007388 */ /* 0x0009e20000000800 */
[----:B---3--:R-:W-:-:S03]  /*93d0*/  FMUL.FTZ R9, R33, R22 ;  /* 0x0000001621097220 */ /* 0x008fc60000410000 */
[----:B------:R-:W-:Y:S01]  /*93e0*/  STG.E desc[UR36][R6.64+0x400], R15 ;  /* 0x0004000f06007986 */ /* 0x000fe2000c101924 */
[----:B-1----:R-:W-:-:S03]  /*93f0*/  FMUL.FTZ R25, R33, R25 ;  /* 0x0000001921197220 */ /* 0x002fc60000410000 */
        /* <DEDUP_REMOVED lines=9> */
[C---:B--2---:R-:W-:Y:S01]  /*9490*/  FMUL.FTZ R29, R33.reuse, R29 ;  /* 0x0000001d211d7220 */ /* 0x044fe20000410000 */
[----:B---3--:R-:W-:-:S02]  /*94a0*/  FMUL.FTZ R13, R33, R26 ;  /* 0x0000001a210d7220 */ /* 0x008fc40000410000 */
[----:B------:R-:W-:Y:S04]  /*94b0*/  STG.E desc[UR36][R6.64+0x1c00], R11 ;  /* 0x001c000b06007986 */ /* 0x000fe8000c101924 */
[----:B------:R1:W-:Y:S01]  /*94c0*/  STS [R4+0x1c00], R11 ;  /* 0x001c000b04007388 */ /* 0x0003e20000000800 */
[----:B0-----:R-:W-:-:S03]  /*94d0*/  FMUL.FTZ R9, R33, R28 ;  /* 0x0000001c21097220 */ /* 0x001fc60000410000 */
[----:B------:R-:W-:Y:S04]  /*94e0*/  STG.E desc[UR36][R6.64+0x800], R17 ;  /* 0x0008001106007986 */ /* 0x000fe8000c101924 */
[----:B------:R-:W-:Y:S01]  /*94f0*/  STS [R4+0x800], R17 ;  /* 0x0008001104007388 */ /* 0x000fe20000000800 */
[----:B-1----:R-:W-:-:S03]  /*9500*/  IADD3.X R11, PT, PT, RZ, R7, RZ, P2, !PT ;  /* 0x00000007ff0b7210 */ /* 0x002fc600017fe4ff */
        /* <DEDUP_REMOVED lines=20> */
[----:B-1----:R-:W-:Y:S01]  /*9650*/  VIADD R4, R4, 0x4000 ;  /* 0x0000400004047836 */ /* 0x002fe20000000000 */
[----:B------:R-:W-:Y:S06]  /*9660*/  @!P1 BRA `(.L_x_3300) ;  /* 0xfffffff800e09947 */ /* 0x000fec000383ffff */
.L_x_3299:
[----:B------:R-:W-:Y:S05]  /*9670*/  BSYNC.RECONVERGENT B1 ;  /* 0x0000000000017941 */ /* 0x000fea0003800200 */
.L_x_3298:
        /* <DEDUP_REMOVED lines=28> */
[----:B0-----:R-:W-:Y:S01]  /*9840*/  IADD3.X R11, PT, PT, RZ, R7, RZ, P1, !PT ;  /* 0x00000007ff0b7210 */ /* 0x001fe20000ffe4ff */
[----:B------:R-:W-:Y:S02]  /*9850*/  FMUL.FTZ R9, R33, R22 ;  /* 0x0000001621097220 */ /* 0x000fe40000410000 */
        /* <DEDUP_REMOVED lines=11> */
[----:B------:R-:W-:-:S02]  /*9910*/  MOV R7, R11 ;  /* 0x0000000b00077202 */ /* 0x000fc40000000f00 */
[----:B-1----:R-:W-:-:S07]  /*9920*/  IADD3 R4, PT, PT, R4, 0x2000, RZ ;  /* 0x0000200004047810 */ /* 0x002fce0007ffe0ff */
.L_x_3302:
[----:B------:R-:W-:Y:S05]  /*9930*/  BSYNC.RECONVERGENT B1 ;  /* 0x0000000000017941 */ /* 0x000fea0003800200 */
.L_x_3301:
[----:B------:R-:W-:-:S13]  /*9940*/  ISETP.LE.OR P0, PT, R5, UR45, P0 ;  /* 0x0000002d05007c0c */ /* 0x000fda0008703670 */
        /* <DEDUP_REMOVED lines=17> */
.L_x_3285:
[----:B------:R-:W-:Y:S05]  /*9a60*/  BSYNC.RECONVERGENT B0 ;  /* 0x0000000000007941 */ /* 0x000fea0003800200 */
.L_x_3284:
[----:B------:R-:W-:Y:S01]  /*9a70*/  USHF.R.S32.HI UR7, URZ, 0x1f, UR45 ;  /* 0x0000001fff077899 */ /* 0x000fe2000801142d */
[----:B------:R-:W-:Y:S01]  /*9a80*/  LOP3.LUT R14, R14, 0x7c, RZ, 0xc0, !PT ;  /* 0x0000007c0e0e7812 */ /* 0x000fe200078ec0ff */
[----:B------:R-:W4:Y:S01]  /*9a90*/  LDCU.64 UR8, c[0x0][0x3b0] ;  /* 0x00007600ff0877ac */ /* 0x000f220008000a00 */
[----:B0-----:R-:W-:Y:S01]  /*9aa0*/  CS2R R6, SRZ ;  /* 0x0000000000067805 */ /* 0x001fe2000001ff00 */
[----:B------:R-:W-:Y:S01]  /*9ab0*/  ULEA.HI UR7, UR7, UR45, URZ, 0x3 ;  /* 0x0000002d07077291 */ /* 0x000fe2000f8f18ff */
[----:B------:R-:W0:Y:S03]  /*9ac0*/  LDCU.64 UR10, c[0x0][0x3c8] ;  /* 0x00007900ff0a77ac */ /* 0x000e260008000a00 */
[----:B------:R-:W-:Y:S01]  /*9ad0*/  ULOP3.LUT UR7, UR7, 0xfffffff8, URZ, 0xc0, !UPT ;  /* 0xfffffff807077892 */ /* 0x000fe2000f8ec0ff */
[----:B------:R-:W0:Y:S03]  /*9ae0*/  LDCU.64 UR12, c[0x0][0x3c8] ;  /* 0x00007900ff0c77ac */ /* 0x000e260008000a00 */
[----:B------:R-:W-:Y:S01]  /*9af0*/  UIADD3 UR7, UPT, UPT, -UR7, UR45, URZ ;  /* 0x0000002d07077290 */ /* 0x000fe2000fffe1ff */
[----:B----4-:R-:W-:-:S05]  /*9b00*/  ISETP.EQ.U32.AND P1, PT, RZ, UR8, PT ;  /* 0x00000008ff007c0c */ /* 0x010fca000bf22070 */
[----:B------:R-:W-:-:S04]  /*9b10*/  ISETP.NE.AND P0, PT, R2, UR7, PT ;  /* 0x0000000702007c0c */ /* 0x000fc8000bf05270 */
[----:B------:R-:W-:-:S04]  /*9b20*/  ISETP.GT.U32.OR P0, PT, R14, 0x4f, P0 ;  /* 0x0000004f0e00780c */ /* 0x000fc80000704470 */
[----:B------:R-:W-:-:S13]  /*9b30*/  ISETP.EQ.OR.EX P0, PT, RZ, UR9, P0, P1 ;  /* 0x00000009ff007c0c */ /* 0x000fda0008702710 */
[----:B------:R-:W4:Y:S01]  /*9b40*/  @!P0 LDC.64 R12, c[0x0][0x3b0] ;  /* 0x0000ec00ff0c8b82 */ /* 0x000f220000000a00 */
[----:B------:R-:W-:Y:S01]  /*9b50*/  @!P0 IMAD R5, R3, 0x50, R14 ;  /* 0x0000005003058824 */ /* 0x000fe200078e020e */
[----:B------:R-:W-:Y:S03]  /*9b60*/  BSSY.RECONVERGENT B0, `(.L_x_3303) ;  /* 0x0000230000007945 */ /* 0x000fe60003800200 */
[----:B----4-:R-:W-:Y:S01]  /*9b70*/  @!P0 IMAD.WIDE.U32 R12, R5, 0x4, R12 ;  /* 0x00000004050c8825 */ /* 0x010fe200078e000c */
[----:B------:R-:W-:-:S06]  /*9b80*/  CS2R R4, SRZ ;  /* 0x0000000000047805 */ /* 0x000fcc000001ff00 */
[----:B------:R4:W5:Y:S01]  /*9b90*/  @!P0 LDG.E.128 R4, desc[UR36][R12.64] ;  /* 0x000000240c048981 */ /* 0x000962000c1e1d00 */
[----:B------:R-:W-:Y:S01]  /*9ba0*/  BAR.SYNC.DEFER_BLOCKING 0x0 ;  /* 0x0000000000007b1d */ /* 0x000fe20000010000 */
[----:B------:R-:W-:Y:S01]  /*9bb0*/  ISETP.GT.U32.AND P0, PT, R14, 0x4f, PT ;  /* 0x0000004f0e00780c */ /* 0x000fe20003f04070 */
[----:B------:R-:W-:Y:S01]  /*9bc0*/  IMAD R15, R35, 0x50, RZ ;  /* 0x00000050230f7824 */ /* 0x000fe200078e02ff */
[----:B---3--:R-:W-:Y:S02]  /*9bd0*/  CS2R R10, SRZ ;  /* 0x00000000000a7805 */ /* 0x008fe4000001ff00 */
[----:B------:R-:W-:-:S09]  /*9be0*/  CS2R R8, SRZ ;  /* 0x0000000000087805 */ /* 0x000fd2000001ff00 */
[----:B0---4-:R-:W-:Y:S05]  /*9bf0*/  @P0 BRA `(.L_x_3304) ;  /* 0x0000002000980947 */ /* 0x011fea0003800000 */
[----:B------:R-:W0:Y:S01]  /*9c00*/  LDCU UR8, c[0x0][0x3f4] ;  /* 0x00007e80ff0877ac */ /* 0x000e220008000800 */
[----:B------:R-:W3:Y:S01]  /*9c10*/  LDC.64 R12, c[0x0][0x3c0] ;  /* 0x0000f000ff0c7b82 */ /* 0x000ee20000000a00 */
[----:B------:R-:W-:Y:S01]  /*9c20*/  IADD3 R26, PT, PT, R2, UR5, RZ ;  /* 0x00000005021a7c10 */ /* 0x000fe2000fffe0ff */
[----:B------:R-:W-:Y:S01]  /*9c30*/  BSSY.RECONVERGENT B1, `(.L_x_3305) ;  /* 0x0000094000017945 */ /* 0x000fe20003800200 */
[----:B------:R-:W-:Y:S02]  /*9c40*/  IMAD.MOV.U32 R11, RZ, RZ, RZ ;  /* 0x000000ffff0b7224 */ /* 0x000fe400078e00ff */
[----:B0-----:R-:W-:-:S04]  /*9c50*/  IMAD.U32 R17, RZ, RZ, UR8 ;  /* 0x00000008ff117e24 */ /* 0x001fc8000f8e00ff */
[C---:B------:R-:W-:Y:S01]  /*9c60*/  IMAD R19, R17.reuse, UR4, R14 ;  /* 0x0000000411137c24 */ /* 0x040fe2000f8e020e */
[----:B------:R-:W-:-:S03]  /*9c70*/  VIMNMX R21, PT, PT, R17, UR45, PT ;  /* 0x0000002d11157c48 */ /* 0x000fc6000bfe0100 */
[----:B---3--:R-:W-:Y:S01]  /*9c80*/  IMAD.WIDE R12, R19, 0x4, R12 ;  /* 0x00000004130c7825 */ /* 0x008fe200078e020c */
[----:B------:R-:W-:-:S13]  /*9c90*/  ISETP.GE.AND P0, PT, R26, R21, PT ;  /* 0x000000151a00720c */ /* 0x000fda0003f06270 */
[----:B------:R-:W-:Y:S05]  /*9ca0*/  @P0 BRA `(.L_x_3306) ;  /* 0x0000000800300947 */ /* 0x000fea0003800000 */
[----:B------:R-:W-:Y:S01]  /*9cb0*/  IADD3 R18, PT, PT, R26, 0x8, RZ ;  /* 0x000000081a127810 */ /* 0x000fe20007ffe0ff */
[----:B------:R-:W-:Y:S01]  /*9cc0*/  ULOP3.LUT UR8, URZ, UR5, URZ, 0x33, !UPT ;  /* 0x00000005ff087292 */ /* 0x000fe2000f8e33ff */
[----:B------:R-:W-:Y:S01]  /*9cd0*/  BSSY.RECONVERGENT B2, `(.L_x_3307) ;  /* 0x000004c000027945 */ /* 0x000fe20003800200 */
[----:B------:R-:W-:Y:S01]  /*9ce0*/  IMAD R54, R16, R17, RZ ;  /* 0x0000001110367224 */ /* 0x000fe200078e02ff */
[----:B------:R-:W-:Y:S01]  /*9cf0*/  VIMNMX R9, PT, PT, R21, R18, !PT ;  /* 0x0000001215097248 */ /* 0x000fe20007fe0100 */
[----:B------:R-:W-:Y:S01]  /*9d00*/  IMAD.MOV.U32 R28, RZ, RZ, R26 ;  /* 0x000000ffff1c7224 */ /* 0x000fe200078e001a */
[----:B------:R-:W-:Y:S02]  /*9d10*/  CS2R R10, SRZ ;  /* 0x00000000000a7805 */ /* 0x000fe4000001ff00 */
[----:B------:R-:W-:Y:S02]  /*9d20*/  IADD3 R53, PT, PT, -R2, UR8, R9 ;  /* 0x0000000802357c10 */ /* 0x000fe4000fffe109 */
[----:B------:R-:W-:-:S02]  /*9d30*/  CS2R R8, SRZ ;  /* 0x0000000000087805 */ /* 0x000fc4000001ff00 */
[C---:B------:R-:W-:Y:S02]  /*9d40*/  ISETP.GE.U32.AND P0, PT, R53.reuse, 0x18, PT ;  /* 0x000000183500780c */ /* 0x040fe40003f06070 */
[----:B------:R-:W-:-:S04]  /*9d50*/  LEA.HI R19, R53, 0x1, RZ, 0x1d ;  /* 0x0000000135137811 */ /* 0x000fc800078fe8ff */
[----:B------:R-:W-:-:S07]  /*9d60*/  LOP3.LUT P1, R55, R19, 0x3, RZ, 0xc0, !PT ;  /* 0x0000000313377812 */ /* 0x000fce000782c0ff */
[----:B------:R-:W-:Y:S06]  /*9d70*/  @!P0 BRA `(.L_x_3308) ;  /* 0x0000000400048947 */ /* 0x000fec0003800000 */
[----:B------:R-:W0:Y:S01]  /*9d80*/  S2UR UR9, SR_CgaCtaId ;  /* 0x00000000000979c3 */ /* 0x000e220000008800 */
[----:B------:R-:W-:Y:S01]  /*9d90*/  UMOV UR8, 0x400 ;  /* 0x0000040000087882 */ /* 0x000fe20000000000 */
[----:B------:R-:W-:Y:S01]  /*9da0*/  MOV R27, R18 ;  /* 0x00000012001b7202 */ /* 0x000fe20000000f00 */
[----:B------:R-:W-:Y:S01]  /*9db0*/  UIADD3 UR8, UPT, UPT, UR8, 0x240, URZ ;  /* 0x0000024008087890 */ /* 0x000fe2000fffe0ff */
[----:B------:R-:W-:Y:S01]  /*9dc0*/  LOP3.LUT R18, R19, 0x3ffffffc, RZ, 0xc0, !PT ;  /* 0x3ffffffc13127812 */ /* 0x000fe200078ec0ff */
[----:B------:R-:W-:Y:S02]  /*9dd0*/  HFMA2 R8, -RZ, RZ, 0, 0 ;  /* 0x00000000ff087431 */ /* 0x000fe400000001ff */
[C---:B------:R-:W-:Y:S01]  /*9de0*/  VIADD R29, R26.reuse, 0x18 ;  /* 0x000000181a1d7836 */ /* 0x040fe20000000000 */
[----:B------:R-:W-:Y:S01]  /*9df0*/  IADD3 R30, PT, PT, R26, 0x10, RZ ;  /* 0x000000101a1e7810 */ /* 0x000fe20007ffe0ff */
[----:B------:R-:W-:Y:S02]  /*9e00*/  IMAD.MOV.U32 R28, RZ, RZ, R26 ;  /* 0x000000ffff1c7224 */ /* 0x000fe400078e001a */
[----:B------:R-:W-:Y:S01]  /*9e10*/  IMAD.MOV R31, RZ, RZ, -R18 ;  /* 0x000000ffff1f7224 */ /* 0x000fe200078e0a12 */
[----:B0-----:R-:W-:-:S06]  /*9e20*/  ULEA UR8, UR9, UR8, 0x18 ;  /* 0x0000000809087291 */ /* 0x001fcc000f8ec0ff */
[----:B------:R-:W-:-:S04]  /*9e30*/  LEA R19, R2, UR8, 0x2 ;  /* 0x0000000802137c11 */ /* 0x000fc8000f8e10ff */
[----:B------:R-:W-:-:S07]  /*9e40*/  IADD3 R32, PT, PT, R19, 0x40, RZ ;  /* 0x0000004013207810 */ /* 0x000fce0007ffe0ff */
.L_x_3309:
[----:B------:R-:W-:Y:S01]  /*9e50*/  IADD3 R19, P0, PT, R28, UR6, RZ ;  /* 0x000000061c137c10 */ /* 0x000fe2000ff1e0ff */
[----:B------:R-:W-:Y:S04]  /*9e60*/  LDS R34, [R32+-0x20] ;  /* 0xffffe00020227984 */ /* 0x000fe80000000800 */
[----:B------:R-:W-:Y:S01]  /*9e70*/  IMAD.X R20, RZ, RZ, UR15, P0 ;  /* 0x0000000fff147e24 */ /* 0x000fe200080e06ff */
[C---:B------:R-:W-:Y:S01]  /*9e80*/  LEA R18, P0, R19.reuse, UR10, 0x2 ;  /* 0x0000000a13127c11 */ /* 0x040fe2000f8010ff */
[----:B------:R-:W-:Y:S03]  /*9e90*/  LDS R35, [R32] ;  /* 0x0000000020237984 */ /* 0x000fe60000000800 */
[----:B------:R-:W-:Y:S01]  /*9ea0*/  LEA.HI.X R19, R19, UR11, R20, 0x2, P0 ;  /* 0x0000000b13137c11 */ /* 0x000fe200080f1414 */
[----:B------:R-:W-:Y:S04]  /*9eb0*/  LDS R52, [R32+0x20] ;  /* 0x0000200020347984 */ /* 0x000fe80000000800 */
[----:B------:R-:W3:Y:S04]  /*9ec0*/  LDG.E R21, desc[UR36][R18.64] ;  /* 0x0000002412157981 */ /* 0x000ee8000c1e1900 */
[----:B------:R-:W4:Y:S04]  /*9ed0*/  LDG.E R20, desc[UR36][R18.64+0x20] ;  /* 0x0000202412147981 */ /* 0x000f28000c1e1900 */
[----:B------:R-:W2:Y:S04]  /*9ee0*/  LDG.E R23, desc[UR36][R18.64+0x40] ;  /* 0x0000402412177981 */ /* 0x000ea8000c1e1900 */
[----:B------:R-:W2:Y:S01]  /*9ef0*/  LDG.E R24, desc[UR36][R18.64+0x60] ;  /* 0x0000602412187981 */ /* 0x000ea2000c1e1900 */
[----:B---3--:R-:W-:-:S02]  /*9f00*/  IMAD R21, R54, R21, R28 ;  /* 0x0000001536157224 */ /* 0x008fc400078e021c */
[C---:B----4-:R-:W-:Y:S02]  /*9f10*/  IMAD R20, R54.reuse, R20, R27 ;  /* 0x0000001436147224 */ /* 0x050fe400078e021b */
[----:B------:R-:W-:Y:S02]  /*9f20*/  IMAD R21, R21, 0x50, RZ ;  /* 0x0000005015157824 */ /* 0x000fe400078e02ff */
[----:B--2---:R-:W-:Y:S02]  /*9f30*/  IMAD R22, R54, R23, R30 ;  /* 0x0000001736167224 */ /* 0x004fe400078e021e */
[----:B------:R-:W-:Y:S02]  /*9f40*/  IMAD R23, R20, 0x50, RZ ;  /* 0x0000005014177824 */ /* 0x000fe400078e02ff */
[----:B------:R-:W-:-:S04]  /*9f50*/  IMAD.WIDE R20, R21, 0x4, R12 ;  /* 0x0000000415147825 */ /* 0x000fc800078e020c */
[----:B-1----:R-:W-:Y:S01]  /*9f60*/  IMAD R25, R22, 0x50, RZ ;  /* 0x0000005016197824 */ /* 0x002fe200078e02ff */
[----:B------:R-:W2:Y:S01]  /*9f70*/  LDG.E.128 R36, desc[UR36][R20.64] ;  /* 0x0000002414247981 */ /* 0x000ea2000c1e1d00 */
[----:B------:R-:W-:Y:S02]  /*9f80*/  IMAD R24, R54, R24, R29 ;  /* 0x0000001836187224 */ /* 0x000fe400078e021d */
[----:B------:R-:W-:-:S04]  /*9f90*/  IMAD.WIDE R22, R23, 0x4, R12 ;  /* 0x0000000417167825 */ /* 0x000fc800078e020c */
[----:B------:R-:W-:Y:S01]  /*9fa0*/  IMAD R33, R24, 0x50, RZ ;  /* 0x0000005018217824 */ /* 0x000fe200078e02ff */
[----:B------:R-:W3:Y:S01]  /*9fb0*/  LDG.E.128 R40, desc[UR36][R22.64] ;  /* 0x0000002416287981 */ /* 0x000ee2000c1e1d00 */
[----:B------:R-:W-:-:S04]  /*9fc0*/  IMAD.WIDE R18, R25, 0x4, R12 ;  /* 0x0000000419127825 */ /* 0x000fc800078e020c */
[----:B------:R-:W-:Y:S01]  /*9fd0*/  IMAD.WIDE R24, R33, 0x4, R12 ;  /* 0x0000000421187825 */ /* 0x000fe200078e020c */
[----:B------:R-:W4:Y:S04]  /*9fe0*/  LDG.E.128 R44, desc[UR36][R18.64] ;  /* 0x00000024122c7981 */ /* 0x000f28000c1e1d00 */
[----:B------:R-:W4:Y:S04]  /*9ff0*/  LDG.E.128 R48, desc[UR36][R24.64] ;  /* 0x0000002418307981 */ /* 0x000f28000c1e1d00 */
[----:B------:R0:W2:Y:S01]  /*a000*/  LDS R33, [R32+-0x40] ;  /* 0xffffc00020217984 */ /* 0x0000a20000000800 */
[----:B------:R-:W-:-:S04]  /*a010*/  IADD3 R31, PT, PT, R31, 0x4, RZ ;  /* 0x000000041f1f7810 */ /* 0x000fc80007ffe0ff */
[----:B------:R-:W-:Y:S01]  /*a020*/  ISETP.NE.AND P0, PT, R31, RZ, PT ;  /* 0x000000ff1f00720c */ /* 0x000fe20003f05270 */
[----:B------:R-:W-:Y:S01]  /*a030*/  VIADD R27, R27, 0x20 ;  /* 0x000000201b1b7836 */ /* 0x000fe20000000000 */
[----:B------:R-:W-:Y:S01]  /*a040*/  IADD3 R28, PT, PT, R28, 0x20, RZ ;  /* 0x000000201c1c7810 */ /* 0x000fe20007ffe0ff */
[----:B0-----:R-:W-:Y:S01]  /*a050*/  VIADD R32, R32, 0x80 ;  /* 0x0000008020207836 */ /* 0x001fe20000000000 */
[----:B------:R-:W-:Y:S01]  /*a060*/  IADD3 R30, PT, PT, R30, 0x20, RZ ;  /* 0x000000201e1e7810 */ /* 0x000fe20007ffe0ff */
[----:B------:R-:W-:Y:S02]  /*a070*/  VIADD R29, R29, 0x20 ;  /* 0x000000201d1d7836 */ /* 0x000fe40000000000 */
[-C--:B--2---:R-:W-:Y:S01]  /*a080*/  FFMA.FTZ R21, R36, R33.reuse, R8 ;  /* 0x0000002124157223 */ /* 0x084fe20000010008 */
[-C--:B------:R-:W-:Y:S01]  /*a090*/  FFMA.FTZ R8, R37, R33.reuse, R9 ;  /* 0x0000002125087223 */ /* 0x080fe20000010009 */
[-C--:B------:R-:W-:Y:S01]  /*a0a0*/  FFMA.FTZ R9, R38, R33.reuse, R10 ;  /* 0x0000002126097223 */ /* 0x080fe2000001000a */
[----:B------:R-:W-:-:S03]  /*a0b0*/  FFMA.FTZ R10, R39, R33, R11 ;  /* 0x00000021270a7223 */ /* 0x000fc6000001000b */
        /* <DEDUP_REMOVED lines=13> */
.L_x_3308:
[----:B------:R-:W-:Y:S05]  /*a190*/  BSYNC.RECONVERGENT B2 ;  /* 0x0000000000027941 */ /* 0x000fea0003800200 */
.L_x_3307:
        /* <DEDUP_REMOVED lines=10> */
[----:B------:R-:W3:Y:S04]  /*a240*/  LDG.E R21, desc[UR36][R18.64] ;  /* 0x0000002412157981 */ /* 0x000ee8000c1e1900 */
[----:B------:R0:W4:Y:S01]  /*a250*/  LDG.E R23, desc[UR36][R18.64+0x20] ;  /* 0x0000202412177981 */ /* 0x000122000c1e1900 */
[----:B------:R-:W-:Y:S01]  /*a260*/  IMAD.MOV.U32 R20, RZ, RZ, 0x50 ;  /* 0x00000050ff147424 */ /* 0x000fe200078e00ff */
[----:B------:R-:W1:Y:S01]  /*a270*/  S2UR UR9, SR_CgaCtaId ;  /* 0x00000000000979c3 */ /* 0x000e620000008800 */
[----:B------:R-:W-:Y:S02]  /*a280*/  UMOV UR8, 0x400 ;  /* 0x0000040000087882 */ /* 0x000fe40000000000 */
[----:B------:R-:W-:Y:S01]  /*a290*/  UIADD3 UR8, UPT, UPT, UR8, 0x240, URZ ;  /* 0x0000024008087890 */ /* 0x000fe2000fffe0ff */
[----:B0-----:R-:W-:-:S03]  /*a2a0*/  IADD3 R18, PT, PT, R28, -UR5, RZ ;  /* 0x800000051c127c10 */ /* 0x001fc6000fffe0ff */
[----:B-1----:R-:W-:Y:S01]  /*a2b0*/  ULEA UR8, UR9, UR8, 0x18 ;  /* 0x0000000809087291 */ /* 0x002fe2000f8ec0ff */
[C-C-:B---3--:R-:W-:Y:S02]  /*a2c0*/  IMAD R21, R54.reuse, R21, R28.reuse ;  /* 0x0000001536157224 */ /* 0x148fe400078e021c */
[----:B----4-:R-:W-:Y:S02]  /*a2d0*/  IMAD R23, R54, R23, R28 ;  /* 0x0000001736177224 */ /* 0x010fe400078e021c */
[----:B------:R-:W-:Y:S02]  /*a2e0*/  IMAD R21, R21, 0x50, RZ ;  /* 0x0000005015157824 */ /* 0x000fe400078e02ff */
[----:B------:R-:W-:Y:S02]  /*a2f0*/  IMAD R23, R23, R20, 0x280 ;  /* 0x0000028017177424 */ /* 0x000fe400078e0214 */
[----:B------:R-:W-:-:S04]  /*a300*/  IMAD.WIDE R20, R21, 0x4, R12 ;  /* 0x0000000415147825 */ /* 0x000fc800078e020c */
[----:B------:R-:W-:Y:S01]  /*a310*/  IMAD.WIDE R22, R23, 0x4, R12 ;  /* 0x0000000417167825 */ /* 0x000fe200078e020c */
[----:B--2---:R-:W2:Y:S04]  /*a320*/  LDG.E.128 R32, desc[UR36][R20.64] ;  /* 0x0000002414207981 */ /* 0x004ea8000c1e1d00 */
[----:B------:R0:W3:Y:S01]  /*a330*/  LDG.E.128 R36, desc[UR36][R22.64] ;  /* 0x0000002416247981 */ /* 0x0000e2000c1e1d00 */
[----:B------:R-:W-:Y:S01]  /*a340*/  LEA R18, R18, UR8, 0x2 ;  /* 0x0000000812127c11 */ /* 0x000fe2000f8e10ff */
[----:B------:R-:W-:-:S04]  /*a350*/  VIADD R28, R28, 0x10 ;  /* 0x000000101c1c7836 */ /* 0x000fc80000000000 */
[----:B------:R-:W2:Y:S04]  /*a360*/  LDS R19, [R18] ;  /* 0x0000000012137984 */ /* 0x000ea80000000800 */
[----:B------:R-:W3:Y:S01]  /*a370*/  LDS R24, [R18+0x20] ;  /* 0x0000200012187984 */ /* 0x000ee20000000800 */
[-C--:B--2---:R-:W-:Y:S01]  /*a380*/  FFMA.FTZ R25, R32, R19.reuse, R8 ;  /* 0x0000001320197223 */ /* 0x084fe20000010008 */
[-C--:B------:R-:W-:Y:S01]  /*a390*/  FFMA.FTZ R20, R33, R19.reuse, R9 ;  /* 0x0000001321147223 */ /* 0x080fe20000010009 */
[-C--:B------:R-:W-:Y:S01]  /*a3a0*/  FFMA.FTZ R21, R34, R19.reuse, R10 ;  /* 0x0000001322157223 */ /* 0x080fe2000001000a */
[----:B0-----:R-:W-:Y:S01]  /*a3b0*/  FFMA.FTZ R22, R35, R19, R11 ;  /* 0x0000001323167223 */ /* 0x001fe2000001000b */
[-C--:B---3--:R-:W-:Y:S01]  /*a3c0*/  FFMA.FTZ R8, R36, R24.reuse, R25 ;  /* 0x0000001824087223 */ /* 0x088fe20000010019 */
[-C--:B------:R-:W-:Y:S01]  /*a3d0*/  FFMA.FTZ R9, R37, R24.reuse, R20 ;  /* 0x0000001825097223 */ /* 0x080fe20000010014 */
[-C--:B------:R-:W-:Y:S01]  /*a3e0*/  FFMA.FTZ R10, R38, R24.reuse, R21 ;  /* 0x00000018260a7223 */ /* 0x080fe20000010015 */
[----:B------:R-:W-:-:S07]  /*a3f0*/  FFMA.FTZ R11, R39, R24, R22 ;  /* 0x00000018270b7223 */ /* 0x000fce0000010016 */
.L_x_3311:
[----:B------:R-:W-:Y:S05]  /*a400*/  BSYNC.RECONVERGENT B2 ;  /* 0x0000000000027941 */ /* 0x000fea0003800200 */
.L_x_3310:
[----:B------:R-:W-:Y:S05]  /*a410*/  @P0 BRA `(.L_x_3306) ;  /* 0x0000000000540947 */ /* 0x000fea0003800000 */
[----:B------:R-:W0:Y:S01]  /*a420*/  LDCU.64 UR8, c[0x0][0x3c8] ;  /* 0x00007900ff0877ac */ /* 0x000e220008000a00 */
[----:B------:R-:W-:-:S04]  /*a430*/  IADD3 R18, P0, PT, R28, UR6, RZ ;  /* 0x000000061c127c10 */ /* 0x000fc8000ff1e0ff */
[----:B------:R-:W-:Y:S02]  /*a440*/  IADD3.X R19, PT, PT, RZ, UR15, RZ, P0, !PT ;  /* 0x0000000fff137c10 */ /* 0x000fe400087fe4ff */
[----:B0-----:R-:W-:-:S04]  /*a450*/  LEA R20, P0, R18, UR8, 0x2 ;  /* 0x0000000812147c11 */ /* 0x001fc8000f8010ff */
[----:B------:R-:W-:-:S06]  /*a460*/  LEA.HI.X R21, R18, UR9, R19, 0x2, P0 ;  /* 0x0000000912157c11 */ /* 0x000fcc00080f1413 */
[----:B------:R-:W3:Y:S01]  /*a470*/  LDG.E R21, desc[UR36][R20.64] ;  /* 0x0000002414157981 */ /* 0x000ee2000c1e1900 */
[----:B------:R-:W0:Y:S01]  /*a480*/  S2UR UR9, SR_CgaCtaId ;  /* 0x00000000000979c3 */ /* 0x000e220000008800 */
[----:B------:R-:W-:Y:S02]  /*a490*/  UMOV UR8, 0x400 ;  /* 0x0000040000087882 */ /* 0x000fe40000000000 */
[----:B------:R-:W-:Y:S01]  /*a4a0*/  UIADD3 UR8, UPT, UPT, UR8, 0x240, URZ ;  /* 0x0000024008087890 */ /* 0x000fe2000fffe0ff */
[----:B------:R-:W-:-:S03]  /*a4b0*/  VIADD R22, R28, -UR5 ;  /* 0x800000051c167c36 */ /* 0x000fc60008000000 */
[----:B0-----:R-:W-:-:S06]  /*a4c0*/  ULEA UR8, UR9, UR8, 0x18 ;  /* 0x0000000809087291 */ /* 0x001fcc000f8ec0ff */
[----:B------:R-:W-:-:S06]  /*a4d0*/  LEA R22, R22, UR8, 0x2 ;  /* 0x0000000816167c11 */ /* 0x000fcc000f8e10ff */
[----:B------:R-:W0:Y:S01]  /*a4e0*/  LDS R22, [R22] ;  /* 0x0000000016167984 */ /* 0x000e220000000800 */
[----:B---3--:R-:W-:-:S04]  /*a4f0*/  IMAD R18, R54, R21, R28 ;  /* 0x0000001536127224 */ /* 0x008fc800078e021c */
[----:B------:R-:W-:-:S04]  /*a500*/  IMAD R19, R18, 0x50, RZ ;  /* 0x0000005012137824 */ /* 0x000fc800078e02ff */
[----:B------:R-:W-:-:S05]  /*a510*/  IMAD.WIDE R18, R19, 0x4, R12 ;  /* 0x0000000413127825 */ /* 0x000fca00078e020c */
[----:B--2---:R-:W0:Y:S02]  /*a520*/  LDG.E.128 R32, desc[UR36][R18.64] ;  /* 0x0000002412207981 */ /* 0x004e24000c1e1d00 */
[-C--:B0-----:R-:W-:Y:S01]  /*a530*/  FFMA.FTZ R8, R32, R22.reuse, R8 ;  /* 0x0000001620087223 */ /* 0x081fe20000010008 */
[-C--:B------:R-:W-:Y:S01]  /*a540*/  FFMA.FTZ R9, R33, R22.reuse, R9 ;  /* 0x0000001621097223 */ /* 0x080fe20000010009 */
[-C--:B------:R-:W-:Y:S01]  /*a550*/  FFMA.FTZ R10, R34, R22.reuse, R10 ;  /* 0x00000016220a7223 */ /* 0x080fe2000001000a */
[----:B------:R-:W-:-:S07]  /*a560*/  FFMA.FTZ R11, R35, R22, R11 ;  /* 0x00000016230b7223 */ /* 0x000fce000001000b */
.L_x_3306:
[----:B------:R-:W-:Y:S05]  /*a570*/  BSYNC.RECONVERGENT B1 ;  /* 0x0000000000017941 */ /* 0x000fea0003800200 */
.L_x_3305:
[----:B------:R-:W-:Y:S01]  /*a580*/  ISETP.GE.AND P0, PT, R26, UR45, PT ;  /* 0x0000002d1a007c0c */ /* 0x000fe2000bf06270 */
[----:B------:R-:W-:-:S12]  /*a590*/  BSSY.RECONVERGENT B3, `(.L_x_3312) ;  /* 0x0000150000037945 */ /* 0x000fd80003800200 */
[----:B------:R-:W-:Y:S05]  /*a5a0*/  @P0 BRA `(.L_x_3313) ;  /* 0x0000001400380947 */ /* 0x000fea0003800000 */
[----:B------:R-:W-:Y:S01]  /*a5b0*/  MOV R19, 0x8 ;  /* 0x0000000800137802 */ /* 0x000fe20000000f00 */
[----:B------:R-:W-:Y:S01]  /*a5c0*/  ULOP3.LUT UR8, URZ, UR5, URZ, 0x33, !UPT ;  /* 0x00000005ff087292 */ /* 0x000fe2000f8e33ff */
[----:B------:R-:W-:Y:S01]  /*a5d0*/  BSSY.RECONVERGENT B2, `(.L_x_3314) ;  /* 0x00000bd000027945 */ /* 0x000fe20003800200 */
[----:B--2---:R-:W-:Y:S01]  /*a5e0*/  IMAD R33, R16, R17, RZ ;  /* 0x0000001110217224 */ /* 0x004fe200078e02ff */
[----:B------:R-:W-:-:S04]  /*a5f0*/  VIADDMNMX R19, R26, R19, UR45, !PT ;  /* 0x0000002d1a137e46 */ /* 0x000fc8000f800113 */
[----:B-1----:R-:W-:-:S04]  /*a600*/  IADD3 R25, PT, PT, -R2, UR8, R19 ;  /* 0x0000000802197c10 */ /* 0x002fc8000fffe113 */
[C---:B------:R-:W-:Y:S02]  /*a610*/  ISETP.GE.U32.AND P0, PT, R25.reuse, 0x18, PT ;  /* 0x000000181900780c */ /* 0x040fe40003f06070 */
[----:B------:R-:W-:-:S11]  /*a620*/  LEA.HI R27, R25, 0x1, RZ, 0x1d ;  /* 0x00000001191b7811 */ /* 0x000fd600078fe8ff */
[----:B------:R-:W-:Y:S05]  /*a630*/  @!P0 BRA `(.L_x_3315) ;  /* 0x0000000800d88947 */ /* 0x000fea0003800000 */
[----:B------:R-:W0:Y:S01]  /*a640*/  S2UR UR9, SR_CgaCtaId ;  /* 0x00000000000979c3 */ /* 0x000e220000008800 */
[----:B------:R-:W-:Y:S01]  /*a650*/  UMOV UR8, 0x400 ;  /* 0x0000040000087882 */ /* 0x000fe20000000000 */
[----:B------:R-:W-:Y:S01]  /*a660*/  LOP3.LUT R16, R27, 0x3ffffffc, RZ, 0xc0, !PT ;  /* 0x3ffffffc1b107812 */ /* 0x000fe200078ec0ff */
[----:B------:R-:W-:Y:S01]  /*a670*/  UIADD3 UR8, UPT, UPT, UR8, 0x240, URZ ;  /* 0x0000024008087890 */ /* 0x000fe2000fffe0ff */
[----:B------:R-:W-:Y:S01]  /*a680*/  BSSY.RECONVERGENT B1, `(.L_x_3316) ;  /* 0x00000b0000017945 */ /* 0x000fe20003800200 */
[----:B------:R-:W-:Y:S01]  /*a690*/  VIADD R26, R26, 0x10 ;  /* 0x000000101a1a7836 */ /* 0x000fe20000000000 */
[----:B------:R-:W-:Y:S02]  /*a6a0*/  IADD3 R22, PT, PT, -R16, RZ, RZ ;  /* 0x000000ff10167210 */ /* 0x000fe40007ffe1ff */
[----:B------:R-:W1:Y:S01]  /*a6b0*/  LDC R35, c[0x0][0x3f4] ;  /* 0x0000fd00ff237b82 */ /* 0x000e620000000800 */
[----:B0-----:R-:W-:-:S06]  /*a6c0*/  ULEA UR8, UR9, UR8, 0x18 ;  /* 0x0000000809087291 */ /* 0x001fcc000f8ec0ff */
[----:B------:R-:W-:-:S05]  /*a6d0*/  LEA R17, R2, UR8, 0x2 ;  /* 0x0000000802117c11 */ /* 0x000fca000f8e10ff */
[----:B------:R-:W-:-:S07]  /*a6e0*/  VIADD R16, R17, 0x40 ;  /* 0x0000004011107836 */ /* 0x000fce0000000000 */
.L_x_3325:
[C---:B------:R-:W-:Y:S01]  /*a6f0*/  VIADD R20, R26.reuse, 0xfffffff0 ;  /* 0xfffffff01a147836 */ /* 0x040fe20000000000 */
[----:B-1----:R-:W-:Y:S01]  /*a700*/  MOV R17, R35 ;  /* 0x0000002300117202 */ /* 0x002fe20000000f00 */
[----:B------:R-:W-:Y:S01]  /*a710*/  VIADD R32, R26, 0xfffffff8 ;  /* 0xfffffff81a207836 */ /* 0x000fe20000000000 */
[----:B------:R-:W-:Y:S01]  /*a720*/  IADD3 R22, PT, PT, R22, 0x4, RZ ;  /* 0x0000000416167810 */ /* 0x000fe20007ffe0ff */
[----:B------:R-:W-:Y:S01]  /*a730*/  BSSY.RECONVERGENT B4, `(.L_x_3317) ;  /* 0x000002c000047945 */ /* 0x000fe20003800200 */
[-C--:B------:R-:W-:Y:S02]  /*a740*/  ISETP.GE.AND P4, PT, R20, R17.reuse, PT ;  /* 0x000000111400720c */ /* 0x080fe40003f86270 */
[----:B------:R-:W-:Y:S02]  /*a750*/  IADD3 R34, PT, PT, R26, 0x8, RZ ;  /* 0x000000081a227810 */ /* 0x000fe40007ffe0ff */
[----:B------:R-:W-:Y:S02]  /*a760*/  ISETP.NE.AND P0, PT, R22, RZ, PT ;  /* 0x000000ff1600720c */ /* 0x000fe40003f05270 */
[----:B------:R-:W-:-:S02]  /*a770*/  ISETP.GE.AND P1, PT, R32, R17, PT ;  /* 0x000000112000720c */ /* 0x000fc40003f26270 */
[-C--:B------:R-:W-:Y:S02]  /*a780*/  ISETP.GE.AND P2, PT, R26, R17.reuse, PT ;  /* 0x000000111a00720c */ /* 0x080fe40003f46270 */
[----:B------:R-:W-:-:S03]  /*a790*/  ISETP.GE.AND P3, PT, R34, R17, PT ;  /* 0x000000112200720c */ /* 0x000fc60003f66270 */
[----:B------:R-:W-:Y:S10]  /*a7a0*/  @!P4 BRA `(.L_x_3318) ;  /* 0x000000000090c947 */ /* 0x000ff40003800000 */
[----:B------:R-:W-:Y:S02]  /*a7b0*/  IABS R21, R17 ;  /* 0x0000001100157213 */ /* 0x000fe40000000000 */
[----:B------:R-:W-:Y:S02]  /*a7c0*/  IABS R28, R20 ;  /* 0x00000014001c7213 */ /* 0x000fe40000000000 */
[----:B------:R-:W0:Y:S01]  /*a7d0*/  I2F.RP R23, R21 ;  /* 0x0000001500177306 */ /* 0x000e220000209400 */
[----:B------:R-:W-:Y:S02]  /*a7e0*/  ISETP.GE.AND P5, PT, R20, RZ, PT ;  /* 0x000000ff1400720c */ /* 0x000fe40003fa6270 */
[----:B------:R-:W-:-:S05]  /*a7f0*/  ISETP.NE.AND P6, PT, R17, RZ, PT ;  /* 0x000000ff1100720c */ /* 0x000fca0003fc5270 */
[----:B0-----:R-:W0:Y:S02]  /*a800*/  MUFU.RCP R23, R23 ;  /* 0x0000001700177308 */ /* 0x001e240000001000 */
[----:B0-----:R-:W-:Y:S02]  /*a810*/  VIADD R24, R23, 0xffffffe ;  /* 0x0ffffffe17187836 */ /* 0x001fe40000000000 */
[----:B------:R-:W0:Y:S04]  /*a820*/  LDS R23, [R16+-0x40] ;  /* 0xffffc00010177984 */ /* 0x000e280000000800 */
[----:B------:R-:W1:Y:S02]  /*a830*/  F2I.FTZ.U32.TRUNC.NTZ R19, R24 ;  /* 0x0000001800137305 */ /* 0x000e64000021f000 */
[----:B-1----:R-:W-:-:S05]  /*a840*/  IADD3 R18, PT, PT, RZ, -R19, RZ ;  /* 0x80000013ff127210 */ /* 0x002fca0007ffe0ff */
        /* <DEDUP_REMOVED lines=14> */
[----:B------:R-:W-:Y:S01]  /*a930*/  IMAD.X R24, RZ, RZ, UR15, P4 ;  /* 0x0000000fff187e24 */ /* 0x000fe2000a0e06ff */
[----:B------:R-:W-:-:S04]  /*a940*/  LEA R20, P4, R19, UR12, 0x2 ;  /* 0x0000000c13147c11 */ /* 0x000fc8000f8810ff */
[----:B------:R-:W-:-:S06]  /*a950*/  LEA.HI.X R21, R19, UR13, R24, 0x2, P4 ;  /* 0x0000000d13157c11 */ /* 0x000fcc000a0f1418 */
[----:B------:R-:W2:Y:S02]  /*a960*/  LDG.E R21, desc[UR36][R20.64] ;  /* 0x0000002414157981 */ /* 0x000ea4000c1e1900 */
[----:B--2---:R-:W-:-:S04]  /*a970*/  IMAD R18, R33, R21, R18 ;  /* 0x0000001521127224 */ /* 0x004fc800078e0212 */
[----:B------:R-:W-:-:S04]  /*a980*/  IMAD R19, R18, 0x50, RZ ;  /* 0x0000005012137824 */ /* 0x000fc800078e02ff */
[----:B------:R-:W-:-:S05]  /*a990*/  IMAD.WIDE R18, R19, 0x4, R12 ;  /* 0x0000000413127825 */ /* 0x000fca00078e020c */
[----:B------:R-:W0:Y:S02]  /*a9a0*/  LDG.E.128 R28, desc[UR36][R18.64] ;  /* 0x00000024121c7981 */ /* 0x000e24000c1e1d00 */
[-C--:B0-----:R-:W-:Y:S01]  /*a9b0*/  FFMA.FTZ R8, R28, R23.reuse, R8 ;  /* 0x000000171c087223 */ /* 0x081fe20000010008 */
[-C--:B------:R-:W-:Y:S01]  /*a9c0*/  FFMA.FTZ R9, R29, R23.reuse, R9 ;  /* 0x000000171d097223 */ /* 0x080fe20000010009 */
[-C--:B------:R-:W-:Y:S01]  /*a9d0*/  FFMA.FTZ R10, R30, R23.reuse, R10 ;  /* 0x000000171e0a7223 */ /* 0x080fe2000001000a */
[----:B------:R-:W-:-:S07]  /*a9e0*/  FFMA.FTZ R11, R31, R23, R11 ;  /* 0x000000171f0b7223 */ /* 0x000fce000001000b */
.L_x_3318:
[----:B------:R-:W-:Y:S05]  /*a9f0*/  BSYNC.RECONVERGENT B4 ;  /* 0x0000000000047941 */ /* 0x000fea0003800200 */
.L_x_3317:
        /* <DEDUP_REMOVED lines=10> */
[----:B0-----:R-:W0:Y:S01]  /*aaa0*/  LDS R23, [R16+-0x20] ;  /* 0xffffe00010177984 */ /* 0x001e220000000800 */
[----:B-1----:R-:W-:-:S04]  /*aab0*/  IMAD.MOV R18, RZ, RZ, -R19 ;  /* 0x000000ffff127224 */ /* 0x002fc800078e0a13 */
        /* <DEDUP_REMOVED lines=26> */
.L_x_3320:
[----:B------:R-:W-:Y:S05]  /*ac60*/  BSYNC.RECONVERGENT B4 ;  /* 0x0000000000047941 */ /* 0x000fea0003800200 */
.L_x_3319:
        /* <DEDUP_REMOVED lines=10> */
[----:B0-----:R-:W0:Y:S01]  /*ad10*/  LDS R23, [R16] ;  /* 0x0000000010177984 */ /* 0x001e220000000800 */
        /* <DEDUP_REMOVED lines=27> */
.L_x_3322:
[----:B------:R-:W-:Y:S05]  /*aed0*/  BSYNC.RECONVERGENT B4 ;  /* 0x0000000000047941 */ /* 0x000fea0003800200 */
.L_x_3321:
        /* <DEDUP_REMOVED lines=10> */
[----:B0-----:R-:W0:Y:S01]  /*af80*/  LDS R23, [R16+0x20] ;  /* 0x0000200010177984 */ /* 0x001e220000000800 */
        /* <DEDUP_REMOVED lines=27> */
.L_x_3324:
[----:B------:R-:W-:Y:S05]  /*b140*/  BSYNC.RECONVERGENT B4 ;  /* 0x0000000000047941 */ /* 0x000fea0003800200 */
.L_x_3323:
[----:B------:R-:W-:Y:S01]  /*b150*/  VIADD R26, R26, 0x20 ;  /* 0x000000201a1a7836 */ /* 0x000fe20000000000 */
[----:B------:R-:W-:Y:S01]  /*b160*/  IADD3 R16, PT, PT, R16, 0x80, RZ ;  /* 0x0000008010107810 */ /* 0x000fe20007ffe0ff */
[----:B------:R-:W-:Y:S06]  /*b170*/  @P0 BRA `(.L_x_3325) ;  /* 0xfffffff4005c0947 */ /* 0x000fec000383ffff */
[----:B------:R-:W-:Y:S05]  /*b180*/  BSYNC.RECONVERGENT B1 ;  /* 0x0000000000017941 */ /* 0x000fea0003800200 */
.L_x_3316:
[----:B------:R-:W-:-:S07]  /*b190*/  VIADD R26, R26, 0xfffffff0 ;  /* 0xfffffff01a1a7836 */ /* 0x000fce0000000000 */
.L_x_3315:
[----:B------:R-:W-:Y:S05]  /*b1a0*/  BSYNC.RECONVERGENT B2 ;  /* 0x0000000000027941 */ /* 0x000fea0003800200 */
.L_x_3314:
[----:B------:R-:W-:-:S13]  /*b1b0*/  LOP3.LUT P0, R27, R27, 0x3, RZ, 0xc0, !PT ;  /* 0x000000031b1b7812 */ /* 0x000fda000780c0ff */
[----:B------:R-:W-:Y:S05]  /*b1c0*/  @!P0 BRA `(.L_x_3313) ;  /* 0x0000000800308947 */ /* 0x000fea0003800000 */
[----:B------:R-:W-:Y:S01]  /*b1d0*/  ISETP.NE.AND P0, PT, R27, 0x1, PT ;  /* 0x000000011b00780c */ /* 0x000fe20003f05270 */
[----:B------:R-:W-:-:S12]  /*b1e0*/  BSSY.RECONVERGENT B1, `(.L_x_3326) ;  /* 0x000005c000017945 */ /* 0x000fd80003800200 */
[----:B------:R-:W-:Y:S05]  /*b1f0*/  @!P0 BRA `(.L_x_3327) ;  /* 0x0000000400688947 */ /* 0x000fea0003800000 */
[----:B------:R-:W0:Y:S01]  /*b200*/  S2UR UR9, SR_CgaCtaId ;  /* 0x00000000000979c3 */ /* 0x000e220000008800 */
[----:B------:R-:W-:Y:S01]  /*b210*/  UMOV UR8, 0x400 ;  /* 0x0000040000087882 */ /* 0x000fe20000000000 */
[CC--:B------:R-:W-:Y:S01]  /*b220*/  ISETP.GE.AND P1, PT, R26.reuse, R17.reuse, PT ;  /* 0x000000111a00720c */ /* 0x0c0fe20003f26270 */
[----:B------:R-:W-:Y:S01]  /*b230*/  UIADD3 UR8, UPT, UPT, UR8, 0x240, URZ ;  /* 0x0000024008087890 */ /* 0x000fe2000fffe0ff */
[C---:B------:R-:W-:Y:S01]  /*b240*/  VIADD R16, R26.reuse, -UR5 ;  /* 0x800000051a107c36 */ /* 0x040fe20008000000 */
[----:B------:R-:W-:Y:S01]  /*b250*/  IADD3 R24, PT, PT, R26, 0x8, RZ ;  /* 0x000000081a187810 */ /* 0x000fe20007ffe0ff */
[----:B------:R-:W-:Y:S03]  /*b260*/  BSSY.RECONVERGENT B2, `(.L_x_3328) ;  /* 0x000002a000027945 */ /* 0x000fe60003800200 */
[----:B------:R-:W-:Y:S01]  /*b270*/  ISETP.GE.AND P0, PT, R24, R17, PT ;  /* 0x000000111800720c */ /* 0x000fe20003f06270 */
[----:B0-----:R-:W-:-:S06]  /*b280*/  ULEA UR8, UR9, UR8, 0x18 ;  /* 0x0000000809087291 */ /* 0x001fcc000f8ec0ff */
[----:B------:R-:W-:Y:S01]  /*b290*/  LEA R22, R16, UR8, 0x2 ;  /* 0x0000000810167c11 */ /* 0x000fe2000f8e10ff */
[----:B------:R-:W-:Y:S06]  /*b2a0*/  @!P1 BRA `(.L_x_3329) ;  /* 0x0000000000949947 */ /* 0x000fec0003800000 */
[----:B------:R-:W-:Y:S01]  /*b2b0*/  IABS R21, R17 ;  /* 0x0000001100157213 */ /* 0x000fe20000000000 */
[----:B------:R-:W0:Y:S01]  /*b2c0*/  LDCU.64 UR8, c[0x0][0x3c8] ;  /* 0x00007900ff0877ac */ /* 0x000e220008000a00 */
[----:B------:R-:W-:Y:S02]  /*b2d0*/  MOV R18, RZ ;  /* 0x000000ff00127202 */ /* 0x000fe40000000f00 */
        /* <DEDUP_REMOVED lines=22> */
[----:B0-----:R-:W-:-:S04]  /*b440*/  LEA R20, P1, R18, UR8, 0x2 ;  /* 0x0000000812147c11 */ /* 0x001fc8000f8210ff */
[----:B------:R-:W-:-:S06]  /*b450*/  LEA.HI.X R21, R18, UR9, R19, 0x2, P1 ;  /* 0x0000000912157c11 */ /* 0x000fcc00088f1413 */
[----:B------:R-:W2:Y:S02]  /*b460*/  LDG.E R21, desc[UR36][R20.64] ;  /* 0x0000002414157981 */ /* 0x000ea4000c1e1900 */
[----:B--2---:R-:W-:-:S04]  /*b470*/  IMAD R16, R33, R21, R16 ;  /* 0x0000001521107224 */ /* 0x004fc800078e0210 */
[----:B------:R-:W-:Y:S02]  /*b480*/  IMAD R19, R16, 0x50, RZ ;  /* 0x0000005010137824 */ /* 0x000fe400078e02ff */
[----:B------:R-:W0:Y:S02]  /*b490*/  LDS R16, [R22] ;  /* 0x0000000016107984 */ /* 0x000e240000000800 */
[----:B------:R-:W-:-:S05]  /*b4a0*/  IMAD.WIDE R18, R19, 0x4, R12 ;  /* 0x0000000413127825 */ /* 0x000fca00078e020c */
[----:B------:R-:W0:Y:S02]  /*b4b0*/  LDG.E.128 R28, desc[UR36][R18.64] ;  /* 0x00000024121c7981 */ /* 0x000e24000c1e1d00 */
[-C--:B0-----:R-:W-:Y:S01]  /*b4c0*/  FFMA.FTZ R8, R28, R16.reuse, R8 ;  /* 0x000000101c087223 */ /* 0x081fe20000010008 */
[-C--:B------:R-:W-:Y:S01]  /*b4d0*/  FFMA.FTZ R9, R29, R16.reuse, R9 ;  /* 0x000000101d097223 */ /* 0x080fe20000010009 */
[-C--:B------:R-:W-:Y:S01]  /*b4e0*/  FFMA.FTZ R10, R30, R16.reuse, R10 ;  /* 0x000000101e0a7223 */ /* 0x080fe2000001000a */
[----:B------:R-:W-:-:S07]  /*b4f0*/  FFMA.FTZ R11, R31, R16, R11 ;  /* 0x000000101f0b7223 */ /* 0x000fce000001000b */
.L_x_3329:
[----:B------:R-:W-:Y:S05]  /*b500*/  BSYNC.RECONVERGENT B2 ;  /* 0x0000000000027941 */ /* 0x000fea0003800200 */
.L_x_3328:
[----:B------:R-:W-:Y:S04]  /*b510*/  BSSY.RECONVERGENT B2, `(.L_x_3330) ;  /* 0x0000027000027945 */ /* 0x000fe80003800200 */
[----:B------:R-:W-:Y:S05]  /*b520*/  @!P0 BRA `(.L_x_3331) ;  /* 0x0000000000948947 */ /* 0x000fea0003800000 */
[----:B------:R-:W-:Y:S01]  /*b530*/  IABS R21, R17 ;  /* 0x0000001100157213 */ /* 0x000fe20000000000 */
[----:B------:R-:W-:Y:S01]  /*b540*/  IMAD.MOV.U32 R18, RZ, RZ, RZ ;  /* 0x000000ffff127224 */ /* 0x000fe200078e00ff */
[----:B------:R-:W-:Y:S01]  /*b550*/  ISETP.GE.AND P1, PT, R24, RZ, PT ;  /* 0x000000ff1800720c */ /* 0x000fe20003f26270 */
[----:B------:R-:W0:Y:S01]  /*b560*/  LDCU.64 UR8, c[0x0][0x3c8] ;  /* 0x00007900ff0877ac */ /* 0x000e220008000a00 */
[----:B------:R-:W1:Y:S01]  /*b570*/  I2F.RP R20, R21 ;  /* 0x0000001500147306 */ /* 0x000e620000209400 */
[----:B------:R-:W-:-:S07]  /*b580*/  ISETP.NE.AND P2, PT, R17, RZ, PT ;  /* 0x000000ff1100720c */ /* 0x000fce0003f45270 */
[----:B-1----:R-:W1:Y:S02]  /*b590*/  MUFU.RCP R20, R20 ;  /* 0x0000001400147308 */ /* 0x002e640000001000 */
[----:B-1----:R-:W-:-:S06]  /*b5a0*/  VIADD R23, R20, 0xffffffe ;  /* 0x0ffffffe14177836 */ /* 0x002fcc0000000000 */
[----:B------:R-:W1:Y:S02]  /*b5b0*/  F2I.FTZ.U32.TRUNC.NTZ R19, R23 ;  /* 0x0000001700137305 */ /* 0x000e64000021f000 */
[----:B-1----:R-:W-:-:S05]  /*b5c0*/  IADD3 R16, PT, PT, RZ, -R19, RZ ;  /* 0x80000013ff107210 */ /* 0x002fca0007ffe0ff */
[----:B------:R-:W-:Y:S01]  /*b5d0*/  IMAD R27, R16, R21, RZ ;  /* 0x00000015101b7224 */ /* 0x000fe200078e02ff */
[----:B------:R-:W-:-:S03]  /*b5e0*/  IABS R16, R24 ;  /* 0x0000001800107213 */ /* 0x000fc60000000000 */
        /* <DEDUP_REMOVED lines=15> */
[----:B------:R-:W2:Y:S02]  /*b6e0*/  LDG.E R21, desc[UR36][R20.64] ;  /* 0x0000002414157981 */ /* 0x000ea4000c1e1900 */
[----:B--2---:R-:W-:-:S04]  /*b6f0*/  IMAD R16, R33, R21, R16 ;  /* 0x0000001521107224 */ /* 0x004fc800078e0210 */
[----:B------:R-:W-:Y:S02]  /*b700*/  IMAD R19, R16, 0x50, RZ ;  /* 0x0000005010137824 */ /* 0x000fe400078e02ff */
[----:B------:R-:W0:Y:S02]  /*b710*/  LDS R16, [R22+0x20] ;  /* 0x0000200016107984 */ /* 0x000e240000000800 */
[----:B------:R-:W-:-:S05]  /*b720*/  IMAD.WIDE R18, R19, 0x4, R12 ;  /* 0x0000000413127825 */ /* 0x000fca00078e020c */
[----:B------:R-:W0:Y:S02]  /*b730*/  LDG.E.128 R28, desc[UR36][R18.64] ;  /* 0x00000024121c7981 */ /* 0x000e24000c1e1d00 */
[-C--:B0-----:R-:W-:Y:S01]  /*b740*/  FFMA.FTZ R8, R28, R16.reuse, R8 ;  /* 0x000000101c087223 */ /* 0x081fe20000010008 */
[-C--:B------:R-:W-:Y:S01]  /*b750*/  FFMA.FTZ R9, R29, R16.reuse, R9 ;  /* 0x000000101d097223 */ /* 0x080fe20000010009 */
[-C--:B------:R-:W-:Y:S01]  /*b760*/  FFMA.FTZ R10, R30, R16.reuse, R10 ;  /* 0x000000101e0a7223 */ /* 0x080fe2000001000a */
[----:B------:R-:W-:-:S07]  /*b770*/  FFMA.FTZ R11, R31, R16, R11 ;  /* 0x000000101f0b7223 */ /* 0x000fce000001000b */
.L_x_3331:
[----:B------:R-:W-:Y:S05]  /*b780*/  BSYNC.RECONVERGENT B2 ;  /* 0x0000000000027941 */ /* 0x000fea0003800200 */
.L_x_3330:
[----:B------:R-:W-:-:S07]  /*b790*/  IADD3 R26, PT, PT, R26, 0x10, RZ ;  /* 0x000000101a1a7810 */ /* 0x000fce0007ffe0ff */
.L_x_3327:
[----:B------:R-:W-:Y:S05]  /*b7a0*/  BSYNC.RECONVERGENT B1 ;  /* 0x0000000000017941 */ /* 0x000fea0003800200 */
.L_x_3326:
[----:B------:R-:W-:-:S04]  /*b7b0*/  LOP3.LUT P0, RZ, R25, 0x8, RZ, 0xc0, !PT ;  /* 0x0000000819ff7812 */ /* 0x000fc8000780c0ff */
[----:B------:R-:W-:-:S13]  /*b7c0*/  ISETP.LT.OR P0, PT, R26, R17, P0 ;  /* 0x000000111a00720c */ /* 0x000fda0000701670 */
[----:B------:R-:W-:Y:S05]  /*b7d0*/  @P0 BRA `(.L_x_3313) ;  /* 0x0000000000ac0947 */ /* 0x000fea0003800000 */
        /* <DEDUP_REMOVED lines=27> */
[----:B------:R-:W2:Y:S01]  /*b990*/  LDG.E R19, desc[UR36][R18.64] ;  /* 0x0000002412137981 */ /* 0x000ea2000c1e1900 */
[----:B------:R-:W0:Y:S01]  /*b9a0*/  S2UR UR9, SR_CgaCtaId ;  /* 0x00000000000979c3 */ /* 0x000e220000008800 */
[----:B------:R-:W-:Y:S02]  /*b9b0*/  UMOV UR8, 0x400 ;  /* 0x0000040000087882 */ /* 0x000fe40000000000 */
[----:B------:R-:W-:Y:S01]  /*b9c0*/  UIADD3 UR8, UPT, UPT, UR8, 0x240, URZ ;  /* 0x0000024008087890 */ /* 0x000fe2000fffe0ff */
[----:B------:R-:W-:-:S03]  /*b9d0*/  IADD3 R26, PT, PT, R26, -UR5, RZ ;  /* 0x800000051a1a7c10 */ /* 0x000fc6000fffe0ff */
[----:B0-----:R-:W-:-:S06]  /*b9e0*/  ULEA UR8, UR9, UR8, 0x18 ;  /* 0x0000000809087291 */ /* 0x001fcc000f8ec0ff */
[----:B------:R-:W-:-:S06]  /*b9f0*/  LEA R26, R26, UR8, 0x2 ;  /* 0x000000081a1a7c11 */ /* 0x000fcc000f8e10ff */
[----:B------:R-:W0:Y:S01]  /*ba00*/  LDS R26, [R26] ;  /* 0x000000001a1a7984 */ /* 0x000e220000000800 */
        /* <DEDUP_REMOVED lines=8> */
.L_x_3313:
[----:B------:R-:W-:Y:S05]  /*ba90*/  BSYNC.RECONVERGENT B3 ;  /* 0x0000000000037941 */ /* 0x000fea0003800200 */
.L_x_3312:
[----:B------:R-:W-:-:S13]  /*baa0*/  ISETP.NE.AND P0, PT, R2, UR7, PT ;  /* 0x0000000702007c0c */ /* 0x000fda000bf05270 */
[----:B------:R-:W-:Y:S05]  /*bab0*/  @P0 BRA `(.L_x_3304) ;  /* 0x0000000000e80947 */ /* 0x000fea0003800000 */
[----:B------:R-:W0:Y:S01]  /*bac0*/  LDC R12, c[0x0][0x478] ;  /* 0x00011e00ff0c7b82 */ /* 0x000e220000000800 */
[----:B--2---:R-:W-:Y:S01]  /*bad0*/  IADD3 R33, PT, PT, R14, UR43, RZ ;  /* 0x0000002b0e217c10 */ /* 0x004fe2000fffe0ff */
[----:B------:R-:W2:Y:S01]  /*bae0*/  LDCU.64 UR8, c[0x0][0x460] ;  /* 0x00008c00ff0877ac */ /* 0x000ea20008000a00 */
[----:B------:R-:W3:Y:S01]  /*baf0*/  LDCU.64 UR16, c[0x0][0x3c0] ;  /* 0x00007800ff1077ac */ /* 0x000ee20008000a00 */
[----:B0-----:R-:W-:-:S13]  /*bb00*/  ISETP.NE.AND P1, PT, R12, 0x2, PT ;  /* 0x000000020c00780c */ /* 0x001fda0003f25270 */
[----:B------:R-:W0:Y:S08]  /*bb10*/  @!P1 LDC.64 R12, c[0x0][0x3a8] ;  /* 0x0000ea00ff0c9b82 */ /* 0x000e300000000a00 */
[----:B------:R-:W4:Y:S08]  /*bb20*/  @!P1 LDC.64 R22, c[0x0][0x468] ;  /* 0x00011a00ff169b82 */ /* 0x000f300000000a00 */
[----:B------:R-:W1:Y:S01]  /*bb30*/  @P1 LDC.64 R18, c[0x0][0x3a8] ;  /* 0x0000ea00ff121b82 */ /* 0x000e620000000a00 */
[----:B0-----:R-:W-:-:S04]  /*bb40*/  @!P1 IADD3 R12, P0, PT, R33, R12, RZ ;  /* 0x0000000c210c9210 */ /* 0x001fc80007f1e0ff */
[----:B------:R-:W-:Y:S01]  /*bb50*/  @!P1 LEA.HI.X.SX32 R13, R33, R13, 0x1, P0 ;  /* 0x0000000d210d9211 */ /* 0x000fe200000f0eff */
[----:B----4-:R-:W4:Y:S04]  /*bb60*/  @!P1 LDG.E R22, desc[UR36][R22.64+0x8] ;  /* 0x0000082416169981 */ /* 0x010f28000c1e1900 */
[----:B------:R-:W3:Y:S01]  /*bb70*/  @!P1 LDG.E R16, desc[UR36][R12.64] ;  /* 0x000000240c109981 */ /* 0x000ee2000c1e1900 */
[----:B--2---:R-:W-:-:S04]  /*bb80*/  ISETP.NE.U32.AND P0, PT, RZ, UR8, PT ;  /* 0x00000008ff007c0c */ /* 0x004fc8000bf05070 */
[----:B------:R-:W-:-:S13]  /*bb90*/  ISETP.NE.AND.EX P0, PT, RZ, UR9, PT, P0 ;  /* 0x00000009ff007c0c */ /* 0x000fda000bf05300 */
[----:B------:R-:W0:Y:S08]  /*bba0*/  @P0 LDC R24, c[0x0][0x3f8] ;  /* 0x0000fe00ff180b82 */ /* 0x000e300000000800 */
[----:B------:R-:W2:Y:S01]  /*bbb0*/  @P0 LDC.64 R20, c[0x0][0x458] ;  /* 0x00011600ff140b82 */ /* 0x000ea20000000a00 */
[----:B-1----:R-:W-:-:S04]  /*bbc0*/  @P1 IMAD.WIDE R12, R33, 0x4, R18 ;  /* 0x00000004210c1825 */ /* 0x002fc800078e0212 */
[----:B0-----:R-:W-:-:S04]  /*bbd0*/  @P0 IMAD R3, R24, UR38, R3 ;  /* 0x0000002618030c24 */ /* 0x001fc8000f8e0203 */
[----:B------:R-:W-:-:S04]  /*bbe0*/  @P0 IMAD R3, R3, 0x50, R14 ;  /* 0x0000005003030824 */ /* 0x000fc800078e020e */
[----:B--2---:R-:W-:Y:S01]  /*bbf0*/  @P0 IMAD.WIDE R18, R3, 0x4, R20 ;  /* 0x0000000403120825 */ /* 0x004fe200078e0214 */
[----:B---3--:R-:W4:Y:S08]  /*bc00*/  @!P1 I2F.S8 R25, R16 ;  /* 0x0000001000199306 */ /* 0x008f300000001400 */
[----:B------:R-:W0:Y:S08]  /*bc10*/  @!P1 I2F.S8 R27, R16.B1 ;  /* 0x10000010001b9306 */ /* 0x000e300000001400 */
[----:B------:R-:W1:Y:S08]  /*bc20*/  @!P1 I2F.S8 R29, R16.B2 ;  /* 0x20000010001d9306 */ /* 0x000e700000001400 */
[----:B------:R-:W2:Y:S01]  /*bc30*/  @!P1 I2F.S8 R31, R16.B3 ;  /* 0x30000010001f9306 */ /* 0x000ea20000001400 */
[C---:B----4-:R-:W-:Y:S01]  /*bc40*/  @!P1 FMUL.FTZ R24, R22.reuse, R25 ;  /* 0x0000001916189220 */ /* 0x050fe20000410000 */
[C---:B0-----:R-:W-:Y:S01]  /*bc50*/  @!P1 FMUL.FTZ R25, R22.reuse, R27 ;  /* 0x0000001b16199220 */ /* 0x041fe20000410000 */
[C---:B-1----:R-:W-:Y:S01]  /*bc60*/  @!P1 FMUL.FTZ R26, R22.reuse, R29 ;  /* 0x0000001d161a9220 */ /* 0x042fe20000410000 */
[----:B--2---:R-:W-:-:S02]  /*bc70*/  @!P1 FMUL.FTZ R27, R22, R31 ;  /* 0x0000001f161b9220 */ /* 0x004fc40000410000 */
[----:B------:R-:W2:Y:S04]  /*bc80*/  @P0 LDG.E.128 R20, desc[UR36][R18.64] ;  /* 0x0000002412140981 */ /* 0x000ea8000c1e1d00 */
[----:B------:R0:W3:Y:S01]  /*bc90*/  @P1 LDG.E.128 R24, desc[UR36][R12.64] ;  /* 0x000000240c181981 */ /* 0x0000e2000c1e1d00 */
[----:B------:R-:W1:Y:S01]  /*bca0*/  S2UR UR14, SR_CgaCtaId ;  /* 0x00000000000e79c3 */ /* 0x000e620000008800 */
[----:B------:R-:W-:Y:S02]  /*bcb0*/  UMOV UR8, 0x400 ;  /* 0x0000040000087882 */ /* 0x000fe40000000000 */
[----:B------:R-:W-:Y:S02]  /*bcc0*/  UIADD3 UR9, UPT, UPT, UR8, 0x240, URZ ;  /* 0x0000024008097890 */ /* 0x000fe4000fffe0ff */
[----:B------:R-:W-:Y:S01]  /*bcd0*/  UIADD3 UR8, UPT, UPT, -UR5, UR45, URZ ;  /* 0x0000002d05087290 */ /* 0x000fe2000fffe1ff */
[----:B------:R-:W-:Y:S01]  /*bce0*/  IMAD R17, R15, R17, R14 ;  /* 0x000000110f117224 */ /* 0x000fe200078e020e */
[----:B-1----:R-:W-:-:S04]  /*bcf0*/  ULEA UR9, UR14, UR9, 0x18 ;  /* 0x000000090e097291 */ /* 0x002fc8000f8ec0ff */
[----:B------:R-:W-:Y:S01]  /*bd00*/  ULEA UR8, UR8, UR9, 0x2 ;  /* 0x0000000908087291 */ /* 0x000fe2000f8e10ff */
[----:B0-----:R-:W-:-:S08]  /*bd10*/  SHF.R.S32.HI R12, RZ, 0x1f, R17 ;  /* 0x0000001fff0c7819 */ /* 0x001fd00000011411 */
[----:B------:R-:W0:Y:S01]  /*bd20*/  LDS R3, [UR8] ;  /* 0x00000008ff037984 */ /* 0x000e220008000800 */
[----:B------:R-:W-:-:S06]  /*bd30*/  UIMAD UR8, UR40, 0x50, URZ ;  /* 0x00000050280878a4 */ /* 0x000fcc000f8e02ff */
[----:B------:R-:W-:Y:S01]  /*bd40*/  IMAD.U32 R13, RZ, RZ, UR8 ;  /* 0x00000008ff0d7e24 */ /* 0x000fe2000f8e00ff */
[----:B------:R-:W-:-:S04]  /*bd50*/  IADD3 R17, P1, PT, R17, UR8, RZ ;  /* 0x0000000811117c10 */ /* 0x000fc8000ff3e0ff */
[----:B------:R-:W-:Y:S02]  /*bd60*/  LEA.HI.X.SX32 R16, R13, R12, 0x1, P1 ;  /* 0x0000000c0d107211 */ /* 0x000fe400008f0eff */
[----:B------:R-:W-:-:S04]  /*bd70*/  LEA R12, P1, R17, UR16, 0x2 ;  /* 0x00000010110c7c11 */ /* 0x000fc8000f8210ff */
[----:B------:R-:W-:Y:S01]  /*bd80*/  LEA.HI.X R13, R17, UR17, R16, 0x2, P1 ;  /* 0x00000011110d7c11 */ /* 0x000fe200088f1410 */
        /* <DEDUP_REMOVED lines=8> */
[----:B------:R3:W-:Y:S01]  /*be10*/  STG.E.128 desc[UR36][R12.64], R4 ;  /* 0x000000040c007986 */ /* 0x0007e2000c101d24 */
[C---:B0-----:R-:W-:Y:S01]  /*be20*/  FFMA.FTZ R8, R3.reuse, R4, R8 ;  /* 0x0000000403087223 */ /* 0x041fe20000010008 */
[C---:B------:R-:W-:Y:S01]  /*be30*/  FFMA.FTZ R9, R3.reuse, R5, R9 ;  /* 0x0000000503097223 */ /* 0x040fe20000010009 */
[C---:B------:R-:W-:Y:S01]  /*be40*/  FFMA.FTZ R10, R3.reuse, R6, R10 ;  /* 0x00000006030a7223 */ /* 0x040fe2000001000a */
[----:B------:R-:W-:-:S07]  /*be50*/  FFMA.FTZ R11, R3, R7, R11 ;  /* 0x00000007030b7223 */ /* 0x000fce000001000b */
.L_x_3304:
[----:B------:R-:W-:Y:S05]  /*be60*/  BSYNC.RECONVERGENT B0 ;  /* 0x0000000000007941 */ /* 0x000fea0003800200 */
.L_x_3303:
[----:B------:R-:W-:Y:S01]  /*be70*/  BAR.SYNC.DEFER_BLOCKING 0x0 ;  /* 0x0000000000007b1d */ /* 0x000fe20000010000 */
[----:B------:R-:W-:-:S04]  /*be80*/  ISETP.GT.U32.AND P1, PT, R14, 0x4f, PT ;  /* 0x0000004f0e00780c */ /* 0x000fc80003f24070 */
[----:B------:R-:W-:-:S09]  /*be90*/  ISETP.GT.U32.OR P0, PT, R0, 0x1f, P1 ;  /* 0x0000001f0000780c */ /* 0x000fd20000f04470 */
[----:B------:R-:W-:Y:S05]  /*bea0*/  @P1 BRA `(.L_x_3332) ;  /* 0x0000000000a01947 */ /* 0x000fea0003800000 */
        /* <DEDUP_REMOVED lines=10> */
[----:B------:R-:W-:Y:S01]  /*bf50*/  LEA R2, R2, UR4, 0x2 ;  /* 0x0000000402027c11 */ /* 0x000fe2000f8e10ff */
[----:B------:R-:W-:Y:S05]  /*bf60*/  WARPSYNC.ALL ;  /* 0x0000000000007948 */ /* 0x000fea0003800000 */
[----:B------:R-:W-:Y:S01]  /*bf70*/  @!P1 STS.128 [R2+-0x500], R8 ;  /* 0xfffb000802009388 */ /* 0x000fe20000000c00 */
[----:B------:R-:W-:Y:S01]  /*bf80*/  BAR.SYNC.DEFER_BLOCKING 0x0 ;  /* 0x0000000000007b1d */ /* 0x000fe20000010000 */
[----:B------:R-:W-:Y:S02]  /*bf90*/  ISETP.NE.AND P1, PT, R3, 0x40, PT ;  /* 0x000000400300780c */ /* 0x000fe40003f25270 */
[----:B------:R-:W-:-:S03]  /*bfa0*/  LOP3.LUT R3, R0, 0x3e0, RZ, 0xc0, !PT ;  /* 0x000003e000037812 */ /* 0x000fc600078ec0ff */
[----:B---3-5:R-:W0:Y:S02]  /*bfb0*/  @!P2 LDS.128 R4, [R2] ;  /* 0x000000000204a984 */ /* 0x028e240000000c00 */
        /* <DEDUP_REMOVED lines=15> */
[----:B------:R-:W-:Y:S02]  /*c0b0*/  @!P1 STS.128 [R2+-0x140], R8 ;  /* 0xfffec00802009388 */ /* 0x000fe40000000c00 */
[----:B------:R-:W-:Y:S06]  /*c0c0*/  BAR.SYNC.DEFER_BLOCKING 0x0 ;  /* 0x0000000000007b1d */ /* 0x000fec0000010000 */
[----:B------:R-:W0:Y:S02]  /*c0d0*/  @!P2 LDS.128 R4, [R2] ;  /* 0x000000000204a984 */ /* 0x000e240000000c00 */
[----:B0-----:R-:W-:Y:S01]  /*c0e0*/  @!P2 FADD.FTZ R8, R8, R4 ;  /* 0x000000040808a221 */ /* 0x001fe20000010000 */
[----:B------:R-:W-:Y:S01]  /*c0f0*/  @!P2 FADD.FTZ R9, R9, R5 ;  /* 0x000000050909a221 */ /* 0x000fe20000010000 */
[----:B------:R-:W-:Y:S01]  /*c100*/  @!P2 FADD.FTZ R10, R10, R6 ;  /* 0x000000060a0aa221 */ /* 0x000fe20000010000 */
[----:B------:R-:W-:Y:S01]  /*c110*/  @!P2 FADD.FTZ R11, R11, R7 ;  /* 0x000000070b0ba221 */ /* 0x000fe20000010000 */
[----:B------:R-:W-:Y:S06]  /*c120*/  BAR.SYNC.DEFER_BLOCKING 0x0 ;  /* 0x0000000000007b1d */ /* 0x000fec0000010000 */
.L_x_3332:
[----:B------:R-:W-:Y:S05]  /*c130*/  @P0 EXIT ;  /* 0x000000000000094d */ /* 0x000fea0003800000 */
[----:B------:R-:W0:Y:S02]  /*c140*/  LDCU UR4, c[0x0][0x478] ;  /* 0x00008f00ff0477ac */ /* 0x000e240008000800 */
[----:B0-----:R-:W-:-:S09]  /*c150*/  UISETP.NE.AND UP0, UPT, UR4, 0x2, UPT ;  /* 0x000000020400788c */ /* 0x001fd2000bf05270 */
[----:B------:R-:W-:Y:S05]  /*c160*/  BRA.U UP0, `(.L_x_3333) ;  /* 0x00000001007c7547 */ /* 0x000fea000b800000 */
[----:B------:R-:W0:Y:S01]  /*c170*/  LDC.64 R2, c[0x0][0x470] ;  /* 0x00011c00ff027b82 */ /* 0x000e220000000a00 */
[----:B------:R-:W4:Y:S01]  /*c180*/  LDCU.64 UR4, c[0x0][0x380] ;  /* 0x00007000ff0477ac */ /* 0x000f220008000a00 */
[----:B0-----:R-:W2:Y:S01]  /*c190*/  LDG.E R2, desc[UR36][R2.64] ;  /* 0x0000002402027981 */ /* 0x001ea2000c1e1900 */
[----:B------:R-:W-:Y:S01]  /*c1a0*/  IADD3 R14, PT, PT, R15, R14, RZ ;  /* 0x0000000e0f0e7210 */ /* 0x000fe20007ffe0ff */
        /* <DEDUP_REMOVED lines=10> */
[----:B------:R-:W3:Y:S01]  /*c250*/  F2I.S8.NTZ R8, R8 ;  /* 0x0000000800087305 */ /* 0x000ee20000202100 */
[----:B------:R-:W-:Y:S02]  /*c260*/  SHF.L.U32 R2, R0, 0x10, RZ ;  /* 0x0000001000027819 */ /* 0x000fe400000006ff */
[----:B------:R-:W-:Y:S02]  /*c270*/  PRMT R0, R3, 0x7710, RZ ;  /* 0x0000771003007816 */ /* 0x000fe400000000ff */
[----:B------:R-:W-:Y:S02]  /*c280*/  LOP3.LUT R3, R2, 0xff0000, RZ, 0xc0, !PT ;  /* 0x00ff000002037812 */ /* 0x000fe400078ec0ff */
[----:B0-----:R-:W-:-:S03]  /*c290*/  PRMT R9, R9, 0x8880, RZ ;  /* 0x0000888009097816 */ /* 0x001fc600000000ff */
[----:B------:R-:W-:Y:S01]  /*c2a0*/  IMAD R3, R0, 0x1000000, R3 ;  /* 0x0100000000037824 */ /* 0x000fe200078e0203 */
[----:B------:R-:W-:Y:S02]  /*c2b0*/  PRMT R2, R9, 0x7710, RZ ;  /* 0x0000771009027816 */ /* 0x000fe400000000ff */
[----:B---3-5:R-:W-:-:S04]  /*c2c0*/  PRMT R4, R8, 0x8880, RZ ;  /* 0x0000888008047816 */ /* 0x028fc800000000ff */
[----:B------:R-:W-:Y:S02]  /*c2d0*/  PRMT R0, R4, 0x7710, RZ ;  /* 0x0000771004007816 */ /* 0x000fe400000000ff */
[----:B------:R-:W-:Y:S02]  /*c2e0*/  LOP3.LUT R4, R2, 0xff, RZ, 0xc0, !PT ;  /* 0x000000ff02047812 */ /* 0x000fe400078ec0ff */
[----:B----4-:R-:W-:Y:S02]  /*c2f0*/  IADD3 R2, P0, PT, R14, UR4, RZ ;  /* 0x000000040e027c10 */ /* 0x010fe4000ff1e0ff */
[----:B------:R-:W-:Y:S02]  /*c300*/  LOP3.LUT R5, R0, 0xff, RZ, 0xc0, !PT ;  /* 0x000000ff00057812 */ /* 0x000fe400078ec0ff */
[----:B------:R-:W-:Y:S02]  /*c310*/  LEA R4, R4, R3, 0x8 ;  /* 0x0000000304047211 */ /* 0x000fe400078e40ff */
[----:B------:R-:W-:-:S02]  /*c320*/  LEA.HI.X.SX32 R3, R14, UR5, 0x1, P0 ;  /* 0x000000050e037c11 */ /* 0x000fc400080f0eff */
[----:B------:R-:W-:-:S05]  /*c330*/  IADD3 R5, PT, PT, R4, R5, RZ ;  /* 0x0000000504057210 */ /* 0x000fca0007ffe0ff */
[----:B------:R-:W-:Y:S01]  /*c340*/  STG.E desc[UR36][R2.64], R5 ;  /* 0x0000000502007986 */ /* 0x000fe2000c101924 */
[----:B------:R-:W-:Y:S05]  /*c350*/  EXIT ;  /* 0x000000000000794d */ /* 0x000fea0003800000 */
.L_x_3333:
[----:B------:R-:W0:Y:S01]  /*c360*/  LDC.64 R2, c[0x0][0x380] ;  /* 0x0000e000ff027b82 */ /* 0x000e220000000a00 */
[----:B------:R-:W-:-:S04]  /*c370*/  IMAD.IADD R15, R15, 0x1, R14 ;  /* 0x000000010f0f7824 */ /* 0x000fc800078e020e */
[----:B0-----:R-:W-:-:S05]  /*c380*/  IMAD.WIDE R2, R15, 0x4, R2 ;  /* 0x000000040f027825 */ /* 0x001fca00078e0202 */
[----:B------:R-:W-:Y:S01]  /*c390*/  STG.E.128 desc[UR36][R2.64], R8 ;  /* 0x0000000802007986 */ /* 0x000fe2000c101d24 */
[----:B------:R-:W-:Y:S05]  /*c3a0*/  EXIT ;  /* 0x000000000000794d */ /* 0x000fea0003800000 */
.L_x_3197:
[----:B------:R-:W-:Y:S01]  /*c3b0*/  HFMA2 R12, -RZ, RZ, 0, 9.5367431640625e-07 ;  /* 0x00000010ff0c7431 */ /* 0x000fe200000001ff */
[----:B------:R-:W-:Y:S01]  /*c3c0*/  MOV R11, 0x1f ;  /* 0x0000001f000b7802 */ /* 0x000fe20000000f00 */
[----:B------:R-:W-:-:S07]  /*c3d0*/  IMAD.MOV.U32 R15, RZ, RZ, -0x1 ;  /* 0xffffffffff0f7424 */ /* 0x000fce00078e00ff */
[----:B0-----:R-:W-:Y:S05]  /*c3e0*/  WARPSYNC.COLLECTIVE R15, `(.L_x_3334) ;  /* 0x000000000f087348 */ /* 0x001fea0003c00000 */
[----:B------:R1:W2:Y:S02]  /*c3f0*/  SHFL.BFLY P6, R14, R13, R12, R11 ;  /* 0x0c00000c0d0e7389 */ /* 0x0002a400000c000b */
[----:B012---:R-:W-:Y:S05]  /*c400*/  ENDCOLLECTIVE ;  /* 0x000000000000791b */ /* 0x007fea0003800000 */
.L_x_3334:
[----:B------:R-:W-:Y:S02]  /*c410*/  HFMA2 R12, -RZ, RZ, 0, 4.76837158203125e-07 ;  /* 0x00000008ff0c7431 */ /* 0x000fe400000001ff */
[----:B------:R-:W-:-:S05]  /*c420*/  FADD.FTZ R0, R13, R14 ;  /* 0x0000000e0d007221 */ /* 0x000fca0000010000 */
[----:B------:R-:W-:-:S07]  /*c430*/  MOV R13, R0 ;  /* 0x00000000000d7202 */ /* 0x000fce0000000f00 */
[----:B------:R-:W-:Y:S05]  /*c440*/  WARPSYNC.COLLECTIVE R15, `(.L_x_3335) ;  /* 0x000000000f087348 */ /* 0x000fea0003c00000 */
[----:B------:R0:W1:Y:S02]  /*c450*/  SHFL.BFLY P6, R14, R13, R12, R11 ;  /* 0x0c00000c0d0e7389 */ /* 0x00006400000c000b */
[----:B01----:R-:W-:Y:S05]  /*c460*/  ENDCOLLECTIVE ;  /* 0x000000000000791b */ /* 0x003fea0003800000 */
.L_x_3335:
[----:B------:R-:W-:Y:S01]  /*c470*/  MOV R12, 0x4 ;  /* 0x00000004000c7802 */ /* 0x000fe20000000f00 */
[----:B------:R-:W-:-:S04]  /*c480*/  FADD.FTZ R2, R0, R14 ;  /* 0x0000000e00027221 */ /* 0x000fc80000010000 */
[----:B------:R-:W-:-:S07]  /*c490*/  IMAD.MOV.U32 R13, RZ, RZ, R2 ;  /* 0x000000ffff0d7224 */ /* 0x000fce00078e0002 */
[----:B------:R-:W-:Y:S05]  /*c4a0*/  WARPSYNC.COLLECTIVE R15, `(.L_x_3336) ;  /* 0x000000000f087348 */ /* 0x000fea0003c00000 */
[----:B------:R0:W1:Y:S02]  /*c4b0*/  SHFL.BFLY P6, R14, R13, R12, R11 ;  /* 0x0c00000c0d0e7389 */ /* 0x00006400000c000b */
[----:B01----:R-:W-:Y:S05]  /*c4c0*/  ENDCOLLECTIVE ;  /* 0x000000000000791b */ /* 0x003fea0003800000 */
.L_x_3336:
[----:B------:R-:W-:Y:S02]  /*c4d0*/  IMAD.MOV.U32 R12, RZ, RZ, 0x2 ;  /* 0x00000002ff0c7424 */ /* 0x000fe400078e00ff */
[----:B------:R-:W-:-:S05]  /*c4e0*/  FADD.FTZ R3, R2, R14 ;  /* 0x0000000e02037221 */ /* 0x000fca0000010000 */
[----:B------:R-:W-:-:S07]  /*c4f0*/  MOV R13, R3 ;  /* 0x00000003000d7202 */ /* 0x000fce0000000f00 */
[----:B------:R-:W-:Y:S05]  /*c500*/  WARPSYNC.COLLECTIVE R15, `(.L_x_3337) ;  /* 0x000000000f087348 */ /* 0x000fea0003c00000 */
[----:B------:R0:W1:Y:S02]  /*c510*/  SHFL.BFLY P6, R14, R13, R12, R11 ;  /* 0x0c00000c0d0e7389 */ /* 0x00006400000c000b */
[----:B01----:R-:W-:Y:S05]  /*c520*/  ENDCOLLECTIVE ;  /* 0x000000000000791b */ /* 0x003fea0003800000 */
.L_x_3337:
[----:B------:R-:W-:Y:S02]  /*c530*/  HFMA2 R12, -RZ, RZ, 0, 5.9604644775390625e-08 ;  /* 0x00000001ff0c7431 */ /* 0x000fe400000001ff */
[----:B------:R-:W-:-:S05]  /*c540*/  FADD.FTZ R4, R3, R14 ;  /* 0x0000000e03047221 */ /* 0x000fca0000010000 */
[----:B------:R-:W-:-:S07]  /*c550*/  MOV R13, R4 ;  /* 0x00000004000d7202 */ /* 0x000fce0000000f00 */
[----:B------:R-:W-:Y:S05]  /*c560*/  WARPSYNC.COLLECTIVE R15, `(.L_x_3338) ;  /* 0x000000000f087348 */ /* 0x000fea0003c00000 */
[----:B------:R0:W1:Y:S02]  /*c570*/  SHFL.BFLY P6, R14, R13, R12, R11 ;  /* 0x0c00000c0d0e7389 */ /* 0x00006400000c000b */
[----:B01----:R-:W-:Y:S05]  /*c580*/  ENDCOLLECTIVE ;  /* 0x000000000000791b */ /* 0x003fea0003800000 */
.L_x_3338:
[----:B------:R-:W-:Y:S05]  /*c590*/  BRA `(.L_x_3339) ;  /* 0xffffff5400ac7947 */ /* 0x000fea000383ffff */
.L_x_3340:
        /* <DEDUP_REMOVED lines=14> */
.L_x_4071:


//--------------------- .text._ZN4mmha33masked_multihead_attention_kernelIfLi80ELi128ELi2ELi32ELi128ELb0ELb1EEEv26Multihead_attention_paramsIT_XT5_EE --------------------------
	.section	.text._ZN4mmha33masked_multihead_attention_kernelIfLi80ELi128ELi2ELi32ELi128ELb0ELb1EEEv26Multihead_attention_paramsIT_XT5_EE,"ax",@progbits
	.align	128
        .global         _ZN4mmha33masked_multihead_attention_kernelIfLi80ELi128ELi2ELi32ELi128ELb0ELb1EEEv26Multihead_attention_paramsIT_XT5_EE
        .type           _ZN4mmha33masked_multihead_attention_kernelIfLi80ELi128ELi2ELi32ELi128ELb0ELb1EEEv26Multihead_attention_paramsIT_XT5_EE,@function
        .size           _ZN4mmha33masked_multihead_attention_kernelIfLi80ELi128ELi2ELi32ELi128ELb0ELb1EEEv26Multihead_attention_paramsIT_XT5_EE,(.L_x_4072 - _ZN4mmha33masked_multihead_attention_kernelIfLi80ELi128ELi2ELi32ELi128ELb0ELb1EEEv26Multihead_attention_paramsIT_XT5_EE)
        .other          _ZN4mmha33masked_multihead_attention_kernelIfLi80ELi128ELi2ELi32ELi128ELb0ELb1EEEv26Multihead_attention_paramsIT_XT5_EE,@"STO_CUDA_ENTRY STV_DEFAULT"
_ZN4mmha33masked_multihead_attention_kernelIfLi80ELi128ELi2ELi32ELi128ELb0ELb1EEEv26Multihead_attention_paramsIT_XT5_EE:
.text._ZN4mmha33masked_multihead_attention_kernelIfLi80ELi128ELi2ELi32ELi128ELb0ELb1EEEv26Multihead_attention_paramsIT_XT5_EE:
        /* <DEDUP_REMOVED lines=12> */
.L_x_3341:
[----:B------:R-:W1:Y:S01]  /*00c0*/  LDC R10, c[0x0][0x3f0] ;  /* 0x0000fc00ff0a7b82 */ /* 0x000e620000000800 */
[----:B------:R-:W3:Y:S01]  /*00d0*/  S2R R87, SR_CTAID.X ;  /* 0x0000000000577919 */ /* 0x000ee20000002500 */
[----:B------:R-:W4:Y:S06]  /*00e0*/  S2R R22, SR_TID.X ;  /* 0x0000000000167919 */ /* 0x000f2c0000002100 */
[----:B------:R-:W0:Y:S08]  /*00f0*/  LDC R7, c[0x0][0x478] ;  /* 0x00011e00ff077b82 */ /* 0x000e300000000800 */
[----:B------:R-:W3:Y:S01]  /*0100*/  LDC R4, c[0x0][0x3e8] ;  /* 0x0000fa00ff047b82 */ /* 0x000ee20000000800 */
[----:B-1----:R-:W-:-:S07]  /*0110*/  IABS R6, R10 ;  /* 0x0000000a00067213 */ /* 0x002fce0000000000 */
[----:B------:R-:W1:Y:S01]  /*0120*/  LDC R36, c[0x0][0x3f8] ;  /* 0x0000fe00ff247b82 */ /* 0x000e620000000800 */
[----:B--2---:R-:W-:Y:S01]  /*0130*/  LOP3.LUT R11, R33, R10, RZ, 0x3c, !PT ;  /* 0x0000000a210b7212 */ /* 0x004fe200078e3cff */
[----:B------:R-:W2:Y:S01]  /*0140*/  I2F.RP R0, R6 ;  /* 0x0000000600007306 */ /* 0x000ea20000209400 */
[----:B0-----:R-:W-:-:S05]  /*0150*/  ISETP.NE.AND P1, PT, R7, 0x2, PT ;  /* 0x000000020700780c */ /* 0x001fca0003f25270 */
[----:B------:R-:W0:Y:S01]  /*0160*/  LDC.64 R26, c[0x0][0x460] ;  /* 0x00011800ff1a7b82 */ /* 0x000e220000000a00 */
[----:B---3--:R-:W-:Y:S01]  /*0170*/  ISETP.NE.AND P0, PT, R4, RZ, PT ;  /* 0x000000ff0400720c */ /* 0x008fe20003f05270 */
[----:B--2---:R-:W2:Y:S06]  /*0180*/  MUFU.RCP R0, R0 ;  /* 0x0000000000007308 */ /* 0x004eac0000001000 */
[----:B------:R-:W3:Y:S01]  /*0190*/  @!P1 LDC.64 R12, c[0x0][0x398] ;  /* 0x0000e600ff0c9b82 */ /* 0x000ee20000000a00 */
[----:B-1----:R-:W-:-:S07]  /*01a0*/  IMAD R32, R33, R36, R87 ;  /* 0x0000002421207224 */ /* 0x002fce00078e0257 */
[----:B------:R-:W1:Y:S01]  /*01b0*/  @!P1 LDC.64 R8, c[0x0][0x468] ;  /* 0x00011a00ff089b82 */ /* 0x000e620000000a00 */
[----:B--2---:R-:W-:Y:S01]  /*01c0*/  VIADD R2, R0, 0xffffffe ;  /* 0x0ffffffe00027836 */ /* 0x004fe20000000000 */
[----:B------:R-:W-:-:S03]  /*01d0*/  IABS R0, R33 ;  /* 0x0000002100007213 */ /* 0x000fc60000000000 */
[----:B------:R2:W4:Y:S02]  /*01e0*/  F2I.FTZ.U32.TRUNC.NTZ R3, R2 ;  /* 0x0000000200037305 */ /* 0x000524000021f000 */
[----:B--2---:R-:W-:Y:S01]  /*01f0*/  IMAD.MOV.U32 R2, RZ, RZ, RZ ;  /* 0x000000ffff027224 */ /* 0x004fe200078e00ff */
[----:B-1----:R-:W2:Y:S01]  /*0200*/  @!P1 LDG.E R8, desc[UR36][R8.64+0x4] ;  /* 0x0000042408089981 */ /* 0x002ea2000c1e1900 */
[----:B----4-:R-:W-:-:S05]  /*0210*/  IADD3 R5, PT, PT, RZ, -R3, RZ ;  /* 0x80000003ff057210 */ /* 0x010fca0007ffe0ff */
[----:B------:R-:W-:-:S04]  /*0220*/  IMAD R5, R5, R6, RZ ;  /* 0x0000000605057224 */ /* 0x000fc800078e02ff */
[----:B------:R-:W-:-:S04]  /*0230*/  IMAD.HI.U32 R2, R3, R5, R2 ;  /* 0x0000000503027227 */ /* 0x000fc800078e0002 */
[----:B------:R-:W-:-:S04]  /*0240*/  IMAD.MOV.U32 R5, RZ, RZ, R0 ;  /* 0x000000ffff057224 */ /* 0x000fc800078e0000 */
[----:B------:R-:W-:-:S04]  /*0250*/  IMAD.HI.U32 R3, R2, R5, RZ ;  /* 0x0000000502037227 */ /* 0x000fc800078e00ff */
[----:B------:R-:W-:Y:S01]  /*0260*/  @!P0 IMAD R2, R32, 0x50, RZ ;  /* 0x0000005020028824 */ /* 0x000fe200078e02ff */
[----:B------:R-:W-:-:S05]  /*0270*/  IADD3 R0, PT, PT, -R3, RZ, RZ ;  /* 0x000000ff03007210 */ /* 0x000fca0007ffe1ff */
[----:B------:R-:W-:Y:S02]  /*0280*/  IMAD R5, R6, R0, R5 ;  /* 0x0000000006057224 */ /* 0x000fe400078e0205 */
[----:B------:R-:W-:-:S03]  /*0290*/  @P0 IMAD R0, R33, R4, RZ ;  /* 0x0000000421000224 */ /* 0x000fc600078e02ff */
[----:B------:R-:W-:Y:S01]  /*02a0*/  ISETP.GT.U32.AND P2, PT, R6, R5, PT ;  /* 0x000000050600720c */ /* 0x000fe20003f44070 */
[----:B------:R-:W-:Y:S01]  /*02b0*/  @P0 IMAD R2, R87, 0x50, R0 ;  /* 0x0000005057020824 */ /* 0x000fe200078e0200 */
[----:B0-----:R-:W-:Y:S01]  /*02c0*/  ISETP.NE.U32.AND P0, PT, R26, RZ, PT ;  /* 0x000000ff1a00720c */ /* 0x001fe20003f05070 */
[----:B------:R-:W-:-:S03]  /*02d0*/  IMAD.SHL.U32 R0, R22, 0x4, RZ ;  /* 0x0000000416007824 */ /* 0x000fc600078e00ff */
[----:B------:R-:W-:Y:S01]  /*02e0*/  ISETP.NE.AND.EX P0, PT, R27, RZ, PT, P0 ;  /* 0x000000ff1b00720c */ /* 0x000fe20003f05300 */
[----:B------:R-:W-:-:S05]  /*02f0*/  IMAD.IADD R25, R0, 0x1, R2 ;  /* 0x0000000100197824 */ /* 0x000fca00078e0202 */
[----:B---3--:R-:W-:Y:S02]  /*0300*/  @!P1 IADD3 R4, P4, PT, R25, R12, RZ ;  /* 0x0000000c19049210 */ /* 0x008fe40007f9e0ff */
[----:B------:R-:W-:-:S04]  /*0310*/  @!P2 IADD3 R5, PT, PT, R5, -R6, RZ ;  /* 0x800000060505a210 */ /* 0x000fc80007ffe0ff */
[----:B------:R-:W-:Y:S02]  /*0320*/  ISETP.GE.U32.AND P3, PT, R5, R6, PT ;  /* 0x000000060500720c */ /* 0x000fe40003f66070 */
[----:B------:R-:W-:Y:S01]  /*0330*/  @!P1 LEA.HI.X.SX32 R5, R25, R13, 0x1, P4 ;  /* 0x0000000d19059211 */ /* 0x000fe200020f0eff */
[----:B------:R-:W0:Y:S04]  /*0340*/  @P0 LDC.64 R6, c[0x0][0x460] ;  /* 0x00011800ff060b82 */ /* 0x000e280000000a00 */
[----:B------:R1:W3:Y:S01]  /*0350*/  @!P1 LDG.E R12, desc[UR36][R4.64] ;  /* 0x00000024040c9981 */ /* 0x0002e2000c1e1900 */
[----:B------:R-:W-:Y:S01]  /*0360*/  @!P2 VIADD R3, R3, 0x1 ;  /* 0x000000010303a836 */ /* 0x000fe20000000000 */
[----:B------:R-:W-:Y:S02]  /*0370*/  ISETP.GE.AND P4, PT, R11, RZ, PT ;  /* 0x000000ff0b00720c */ /* 0x000fe40003f86270 */
[----:B------:R-:W-:-:S02]  /*0380*/  ISETP.NE.AND P2, PT, R10, RZ, PT ;  /* 0x000000ff0a00720c */ /* 0x000fc40003f45270 */
[----:B------:R-:W-:Y:S01]  /*0390*/  @P3 VIADD R3, R3, 0x1 ;  /* 0x0000000103033836 */ /* 0x000fe20000000000 */
[----:B-1----:R-:W1:Y:S04]  /*03a0*/  LDC.64 R4, c[0x0][0x4a0] ;  /* 0x00012800ff047b82 */ /* 0x002e680000000a00 */
[----:B------:R-:W-:-:S05]  /*03b0*/  MOV R37, R3 ;  /* 0x0000000300257202 */ /* 0x000fca0000000f00 */
[----:B------:R-:W-:Y:S01]  /*03c0*/  @!P4 IMAD.MOV R37, RZ, RZ, -R37 ;  /* 0x000000ffff25c224 */ /* 0x000fe200078e0a25 */
[----:B------:R-:W-:Y:S01]  /*03d0*/  @!P2 LOP3.LUT R37, RZ, R10, RZ, 0x33, !PT ;  /* 0x0000000aff25a212 */ /* 0x000fe200078e33ff */
[----:B------:R-:W-:-:S04]  /*03e0*/  IMAD.MOV.U32 R16, RZ, RZ, RZ ;  /* 0x000000ffff107224 */ /* 0x000fc800078e00ff */
[----:B0-----:R-:W-:-:S05]  /*03f0*/  @P0 IMAD.WIDE R6, R37, 0x4, R6 ;  /* 0x0000000425060825 */ /* 0x001fca00078e0206 */
[----:B------:R0:W5:Y:S01]  /*0400*/  @P0 LDG.E R16, desc[UR36][R6.64] ;  /* 0x0000002406100981 */ /* 0x000162000c1e1900 */
[----:B-1----:R-:W-:-:S04]  /*0410*/  ISETP.NE.U32.AND P0, PT, R4, RZ, PT ;  /* 0x000000ff0400720c */ /* 0x002fc80003f05070 */
[----:B------:R-:W-:Y:S02]  /*0420*/  ISETP.NE.AND.EX P0, PT, R5, RZ, PT, P0 ;  /* 0x000000ff0500720c */ /* 0x000fe40003f05300 */
[----:B------:R-:W-:-:S11]  /*0430*/  ISETP.GT.U32.AND P2, PT, R22, 0x13, PT ;  /* 0x000000131600780c */ /* 0x000fd60003f44070 */
[----:B------:R-:W1:Y:S01]  /*0440*/  @P0 LDC.64 R18, c[0x0][0x4a0] ;  /* 0x00012800ff120b82 */ /* 0x000e620000000a00 */
[----:B------:R-:W-:Y:S01]  /*0450*/  BSSY.RECONVERGENT B0, `(.L_x_3342) ;  /* 0x000001f000007945 */ /* 0x000fe20003800200 */
[----:B---3--:R-:W2:Y:S08]  /*0460*/  @!P1 I2F.S8 R3, R12 ;  /* 0x0000000c00039306 */ /* 0x008eb00000001400 */
[----:B------:R-:W3:Y:S08]  /*0470*/  @!P1 I2F.S8 R5, R12.B1 ;  /* 0x1000000c00059306 */ /* 0x000ef00000001400 */
[----:B------:R-:W0:Y:S08]  /*0480*/  @!P1 I2F.S8 R11, R12.B2 ;  /* 0x2000000c000b9306 */ /* 0x000e300000001400 */
[----:B------:R-:W4:Y:S01]  /*0490*/  @!P1 I2F.S8 R9, R12.B3 ;  /* 0x3000000c00099306 */ /* 0x000f220000001400 */
[C---:B--2---:R-:W-:Y:S01]  /*04a0*/  @!P1 FMUL.FTZ R4, R8.reuse, R3 ;  /* 0x0000000308049220 */ /* 0x044fe20000410000 */
[C---:B---3--:R-:W-:Y:S01]  /*04b0*/  @!P1 FMUL.FTZ R5, R8.reuse, R5 ;  /* 0x0000000508059220 */ /* 0x048fe20000410000 */
[C---:B0-----:R-:W-:Y:S01]  /*04c0*/  @!P1 FMUL.FTZ R6, R8.reuse, R11 ;  /* 0x0000000b08069220 */ /* 0x041fe20000410000 */
[----:B------:R-:W-:Y:S01]  /*04d0*/  CS2R R10, SRZ ;  /* 0x00000000000a7805 */ /* 0x000fe2000001ff00 */
[----:B----4-:R-:W-:Y:S01]  /*04e0*/  @!P1 FMUL.FTZ R7, R8, R9 ;  /* 0x0000000908079220 */ /* 0x010fe20000410000 */
[----:B------:R-:W-:Y:S01]  /*04f0*/  CS2R R8, SRZ ;  /* 0x0000000000087805 */ /* 0x000fe2000001ff00 */
[----:B-1----:R-:W-:Y:S06]  /*0500*/  @P2 BRA `(.L_x_3343) ;  /* 0x00000000004c2947 */ /* 0x002fec0003800000 */
        /* <DEDUP_REMOVED lines=19> */
.L_x_3343:
[----:B------:R-:W-:Y:S05]  /*0640*/  BSYNC.RECONVERGENT B0 ;  /* 0x0000000000007941 */ /* 0x000fea0003800200 */
.L_x_3342:
[----:B------:R-:W-:Y:S05]  /*0650*/  @!P1 BRA `(.L_x_3344) ;  /* 0x0000000000209947 */ /* 0x000fea0003800000 */
[----:B------:R-:W-:Y:S01]  /*0660*/  BSSY.RECONVERGENT B0, `(.L_x_3344) ;  /* 0x0000007000007945 */ /* 0x000fe20003800200 */
[----:B------:R-:W-:Y:S02]  /*0670*/  CS2R R6, SRZ ;  /* 0x0000000000067805 */ /* 0x000fe4000001ff00 */
[----:B------:R-:W-:Y:S01]  /*0680*/  CS2R R4, SRZ ;  /* 0x0000000000047805 */ /* 0x000fe2000001ff00 */
[----:B------:R-:W-:Y:S06]  /*0690*/  @P2 BRA `(.L_x_3345) ;  /* 0x00000000000c2947 */ /* 0x000fec0003800000 */
[----:B------:R-:W1:Y:S02]  /*06a0*/  LDC.64 R4, c[0x0][0x398] ;  /* 0x0000e600ff047b82 */ /* 0x000e640000000a00 */
[----:B-1----:R-:W-:-:S06]  /*06b0*/  IMAD.WIDE R4, R25, 0x4, R4 ;  /* 0x0000000419047825 */ /* 0x002fcc00078e0204 */
[----:B------:R-:W5:Y:S02]  /*06c0*/  LDG.E.128 R4, desc[UR36][R4.64] ;  /* 0x0000002404047981 */ /* 0x000f64000c1e1d00 */
.L_x_3345:
[----:B------:R-:W-:Y:S05]  /*06d0*/  BSYNC.RECONVERGENT B0 ;  /* 0x0000000000007941 */ /* 0x000fea0003800200 */
.L_x_3344:
[----:B------:R-:W-:Y:S01]  /*06e0*/  @P0 IMAD.WIDE.U32 R12, R33, 0x4, R18 ;  /* 0x00000004210c0825 */ /* 0x000fe200078e0012 */
[----:B------:R-:W1:Y:S01]  /*06f0*/  LDCU.64 UR6, c[0x0][0x3a0] ;  /* 0x00007400ff0677ac */ /* 0x000e620008000a00 */
[----:B------:R-:W2:Y:S03]  /*0700*/  LDCU.64 UR4, c[0x0][0x390] ;  /* 0x00007200ff0477ac */ /* 0x000ea60008000a00 */
[----:B------:R3:W4:Y:S01]  /*0710*/  @P0 LDG.E R3, desc[UR36][R12.64] ;  /* 0x000000240c030981 */ /* 0x000722000c1e1900 */
[----:B------:R-:W-:Y:S01]  /*0720*/  ISETP.EQ.U32.AND P4, PT, R26, RZ, PT ;  /* 0x000000ff1a00720c */ /* 0x000fe20003f82070 */
[----:B0-----:R-:W0:Y:S01]  /*0730*/  LDC.64 R14, c[0x0][0x418] ;  /* 0x00010600ff0e7b82 */ /* 0x001e220000000a00 */
[----:B------:R-:W-:Y:S02]  /*0740*/  ISETP.GT.U32.AND P2, PT, R22, 0x1f, PT ;  /* 0x0000001f1600780c */ /* 0x000fe40003f44070 */
[----:B------:R-:W-:-:S02]  /*0750*/  CS2R R24, SRZ ;  /* 0x0000000000187805 */ /* 0x000fc4000001ff00 */
[----:B------:R-:W-:Y:S02]  /*0760*/  ISETP.EQ.OR.EX P2, PT, R27, RZ, P2, P4 ;  /* 0x000000ff1b00720c */ /* 0x000fe40001742740 */
[----:B------:R-:W-:Y:S02]  /*0770*/  CS2R R30, SRZ ;  /* 0x00000000001e7805 */ /* 0x000fe4000001ff00 */
[----:B------:R-:W-:Y:S02]  /*0780*/  CS2R R28, SRZ ;  /* 0x00000000001c7805 */ /* 0x000fe4000001ff00 */
[----:B------:R-:W-:Y:S01]  /*0790*/  CS2R R26, SRZ ;  /* 0x00000000001a7805 */ /* 0x000fe2000001ff00 */
[----:B------:R-:W0:Y:S01]  /*07a0*/  LDC R23, c[0x0][0x3f4] ;  /* 0x0000fd00ff177b82 */ /* 0x000e220000000800 */
[----:B-1----:R-:W-:Y:S02]  /*07b0*/  ISETP.NE.U32.AND P3, PT, RZ, UR6, PT ;  /* 0x00000006ff007c0c */ /* 0x002fe4000bf65070 */
[----:B--2---:R-:W-:Y:S01]  /*07c0*/  ISETP.NE.U32.AND P1, PT, RZ, UR4, PT ;  /* 0x00000004ff007c0c */ /* 0x004fe2000bf25070 */
[----:B------:R-:W1:Y:S01]  /*07d0*/  LDCU.U8 UR4, c[0x0][0x404] ;  /* 0x00008080ff0477ac */ /* 0x000e620008000000 */
[----:B------:R-:W-:-:S03]  /*07e0*/  ISETP.NE.AND.EX P3, PT, RZ, UR7, PT, P3 ;  /* 0x00000007ff007c0c */ /* 0x000fc6000bf65330 */
[----:B---3--:R-:W2:Y:S01]  /*07f0*/  @!P2 LDC.64 R12, c[0x0][0x450] ;  /* 0x00011400ff0cab82 */ /* 0x008ea20000000a00 */
[----:B------:R-:W-:Y:S02]  /*0800*/  ISETP.NE.AND.EX P1, PT, RZ, UR5, PT, P1 ;  /* 0x00000005ff007c0c */ /* 0x000fe4000bf25310 */
[C---:B------:R-:W-:Y:S02]  /*0810*/  ISETP.GT.U32.OR P3, PT, R22.reuse, 0x13, !P3 ;  /* 0x000000131600780c */ /* 0x040fe40005f64470 */
[----:B------:R-:W-:Y:S02]  /*0820*/  ISETP.GT.U32.OR P1, PT, R22, 0x13, !P1 ;  /* 0x000000131600780c */ /* 0x000fe40004f24470 */
[----:B0-----:R-:W-:Y:S01]  /*0830*/  ISETP.NE.U32.AND P4, PT, R14, RZ, PT ;  /* 0x000000ff0e00720c */ /* 0x001fe20003f85070 */
[----:B-----5:R-:W-:Y:S01]  /*0840*/  @!P2 IMAD R14, R16, R36, RZ ;  /* 0x00000024100ea224 */ /* 0x020fe200078e02ff */
[----:B------:R-:W4:Y:S02]  /*0850*/  @P0 LDC R38, c[0x0][0x430] ;  /* 0x00010c00ff260b82 */ /* 0x000f240000000800 */
[----:B------:R-:W-:Y:S01]  /*0860*/  ISETP.NE.AND.EX P4, PT, R15, RZ, PT, P4 ;  /* 0x000000ff0f00720c */ /* 0x000fe20003f85340 */
[----:B------:R-:W-:-:S04]  /*0870*/  IMAD R15, R87, 0x50, R0 ;  /* 0x00000050570f7824 */ /* 0x000fc800078e0200 */
[----:B------:R-:W-:Y:S01]  /*0880*/  @!P2 IMAD R17, R14, 0x50, R15 ;  /* 0x000000500e11a824 */ /* 0x000fe200078e020f */
[----:B------:R-:W0:Y:S08]  /*0890*/  @!P3 LDC.64 R20, c[0x0][0x3a0] ;  /* 0x0000e800ff14bb82 */ /* 0x000e300000000a00 */
[----:B------:R-:W3:Y:S01]  /*08a0*/  @!P1 LDC.64 R18, c[0x0][0x390] ;  /* 0x0000e400ff129b82 */ /* 0x000ee20000000a00 */
[----:B--2---:R-:W-:Y:S01]  /*08b0*/  @!P2 IMAD.WIDE R12, R17, 0x4, R12 ;  /* 0x00000004110ca825 */ /* 0x004fe200078e020c */
[----:B------:R-:W-:-:S06]  /*08c0*/  IABS R40, R23 ;  /* 0x0000001700287213 */ /* 0x000fcc0000000000 */
[----:B------:R-:W2:Y:S01]  /*08d0*/  @P4 LDC.64 R34, c[0x0][0x418] ;  /* 0x00010600ff224b82 */ /* 0x000ea20000000a00 */
[----:B0-----:R-:W-:-:S05]  /*08e0*/  @!P3 IMAD.WIDE.U32 R20, R15, 0x4, R20 ;  /* 0x000000040f14b825 */ /* 0x001fca00078e0014 */
[----:B------:R-:W4:Y:S01]  /*08f0*/  @!P3 LDG.E.128 R28, desc[UR36][R20.64] ;  /* 0x00000024141cb981 */ /* 0x000f22000c1e1d00 */
[----:B---3--:R-:W-:-:S03]  /*0900*/  @!P1 IMAD.WIDE.U32 R18, R15, 0x4, R18 ;  /* 0x000000040f129825 */ /* 0x008fc600078e0012 */
[----:B------:R-:W3:Y:S04]  /*0910*/  @!P2 LDG.E.128 R12, desc[UR36][R12.64] ;  /* 0x000000240c0ca981 */ /* 0x000ee8000c1e1d00 */
[----:B------:R0:W3:Y:S02]  /*0920*/  @!P1 LDG.E.128 R24, desc[UR36][R18.64] ;  /* 0x0000002412189981 */ /* 0x0000e4000c1e1d00 */
[----:B0-----:R-:W0:Y:S08]  /*0930*/  I2F.RP R19, R40 ;  /* 0x0000002800137306 */ /* 0x001e300000209400 */
[----:B0-----:R-:W0:Y:S01]  /*0940*/  MUFU.RCP R19, R19 ;  /* 0x0000001300137308 */ /* 0x001e220000001000 */
[----:B------:R-:W1:Y:S01]  /*0950*/  @!P0 LDC R18, c[0x0][0x40c] ;  /* 0x00010300ff128b82 */ /* 0x000e620000000800 */
[----:B------:R-:W-:-:S02]  /*0960*/  HFMA2 R17, -RZ, RZ, 0, 0 ;  /* 0x00000000ff117431 */ /* 0x000fc400000001ff */
[----:B--2---:R-:W-:-:S05]  /*0970*/  @P4 IMAD.WIDE.U32 R34, R33, 0x4, R34 ;  /* 0x0000000421224825 */ /* 0x004fca00078e0022 */
[----:B------:R2:W5:Y:S01]  /*0980*/  @P4 LDG.E R17, desc[UR36][R34.64] ;  /* 0x0000002422114981 */ /* 0x000562000c1e1900 */
[----:B0-----:R-:W-:-:S04]  /*0990*/  VIADD R20, R19, 0xffffffe ;  /* 0x0ffffffe13147836 */ /* 0x001fc80000000000 */
[----:B------:R0:W2:Y:S02]  /*09a0*/  F2I.FTZ.U32.TRUNC.NTZ R21, R20 ;  /* 0x0000001400157305 */ /* 0x0000a4000021f000 */
[----:B0-----:R-:W-:Y:S02]  /*09b0*/  IMAD.MOV.U32 R20, RZ, RZ, RZ ;  /* 0x000000ffff147224 */ /* 0x001fe400078e00ff */
[----:B--2---:R-:W-:Y:S01]  /*09c0*/  IMAD.MOV R35, RZ, RZ, -R21 ;  /* 0x000000ffff237224 */ /* 0x004fe200078e0a15 */
[----:B------:R-:W-:Y:S01]  /*09d0*/  ISETP.NE.AND P1, PT, R23, RZ, PT ;  /* 0x000000ff1700720c */ /* 0x000fe20003f25270 */
[----:B------:R-:W-:Y:S01]  /*09e0*/  IMAD R88, R33, R23, RZ ;  /* 0x0000001721587224 */ /* 0x000fe200078e02ff */
[----:B------:R-:W-:Y:S01]  /*09f0*/  BSSY.RECONVERGENT B6, `(.L_x_3346) ;  /* 0x00000e3000067945 */ /* 0x000fe20003800200 */
[----:B------:R-:W-:-:S03]  /*0a00*/  IMAD R34, R37, R36, RZ ;  /* 0x0000002425227224 */ /* 0x000fc600078e02ff */
[----:B------:R-:W-:Y:S02]  /*0a10*/  SHF.R.S32.HI R86, RZ, 0x1f, R88 ;  /* 0x0000001fff567819 */ /* 0x000fe40000011458 */
[----:B----4-:R-:W-:Y:S01]  /*0a20*/  @P0 IADD3 R18, PT, PT, R3, R38, RZ ;  /* 0x0000002603120210 */ /* 0x010fe20007ffe0ff */
[----:B------:R-:W-:-:S03]  /*0a30*/  IMAD R3, R35, R40, RZ ;  /* 0x0000002823037224 */ /* 0x000fc600078e02ff */
[----:B-1----:R-:W-:Y:S01]  /*0a40*/  IABS R19, R18 ;  /* 0x0000001200137213 */ /* 0x002fe20000000000 */
[----:B------:R-:W-:-:S06]  /*0a50*/  IMAD.HI.U32 R21, R21, R3, R20 ;  /* 0x0000000315157227 */ /* 0x000fcc00078e0014 */
[----:B------:R-:W-:-:S04]  /*0a60*/  IMAD.HI.U32 R21, R21, R19, RZ ;  /* 0x0000001315157227 */ /* 0x000fc800078e00ff */
[----:B------:R-:W-:-:S04]  /*0a70*/  IMAD.MOV R21, RZ, RZ, -R21 ;  /* 0x000000ffff157224 */ /* 0x000fc800078e0a15 */
[C---:B------:R-:W-:Y:S02]  /*0a80*/  IMAD R19, R40.reuse, R21, R19 ;  /* 0x0000001528137224 */ /* 0x040fe400078e0213 */
[----:B------:R-:W0:Y:S03]  /*0a90*/  LDC R21, c[0x0][0x400] ;  /* 0x00010000ff157b82 */ /* 0x000e260000000800 */
[----:B------:R-:W-:-:S13]  /*0aa0*/  ISETP.GT.U32.AND P0, PT, R40, R19, PT ;  /* 0x000000132800720c */ /* 0x000fda0003f04070 */
[----:B------:R-:W-:-:S04]  /*0ab0*/  @!P0 IADD3 R19, PT, PT, R19, -R40, RZ ;  /* 0x8000002813138210 */ /* 0x000fc80007ffe0ff */
[----:B------:R-:W-:Y:S02]  /*0ac0*/  ISETP.GT.U32.AND P0, PT, R40, R19, PT ;  /* 0x000000132800720c */ /* 0x000fe40003f04070 */
[----:B------:R-:W-:-:S11]  /*0ad0*/  ISETP.GE.AND P3, PT, R18, RZ, PT ;  /* 0x000000ff1200720c */ /* 0x000fd60003f66270 */
[----:B------:R-:W-:Y:S01]  /*0ae0*/  @!P0 IMAD.IADD R19, R19, 0x1, -R40 ;  /* 0x0000000113138824 */ /* 0x000fe200078e0a28 */
[----:B------:R-:W-:-:S04]  /*0af0*/  ISETP.NE.AND P0, PT, RZ, UR4, PT ;  /* 0x00000004ff007c0c */ /* 0x000fc8000bf05270 */
[----:B0-----:R-:W-:Y:S01]  /*0b00*/  ISETP.LT.OR P0, PT, R21, 0x1, P0 ;  /* 0x000000011500780c */ /* 0x001fe20000701670 */
[----:B------:R-:W-:Y:S01]  /*0b10*/  @!P3 IMAD.MOV R19, RZ, RZ, -R19 ;  /* 0x000000ffff13b224 */ /* 0x000fe200078e0a13 */
[----:B------:R-:W-:Y:S02]  /*0b20*/  @!P1 LOP3.LUT R19, RZ, R23, RZ, 0x33, !PT ;  /* 0x00000017ff139212 */ /* 0x000fe400078e33ff */
[----:B------:R-:W-:Y:S01]  /*0b30*/  IADD3 R23, PT, PT, R18, 0x1, -R23 ;  /* 0x0000000112177810 */ /* 0x000fe20007ffe817 */
[----:B------:R-:W-:Y:S01]  /*0b40*/  FADD.FTZ R28, R28, R4 ;  /* 0x000000041c1c7221 */ /* 0x000fe20000010000 */
[----:B------:R-:W-:Y:S01]  /*0b50*/  FADD.FTZ R29, R29, R5 ;  /* 0x000000051d1d7221 */ /* 0x000fe20000010000 */
[----:B------:R-:W-:Y:S01]  /*0b60*/  FADD.FTZ R30, R30, R6 ;  /* 0x000000061e1e7221 */ /* 0x000fe20000010000 */
[----:B------:R-:W-:Y:S01]  /*0b70*/  FADD.FTZ R31, R31, R7 ;  /* 0x000000071f1f7221 */ /* 0x000fe20000010000 */
[----:B------:R-:W-:Y:S01]  /*0b80*/  VIMNMX R23, PT, PT, RZ, R23, !PT ;  /* 0x00000017ff177248 */ /* 0x000fe20007fe0100 */
[----:B---3--:R-:W-:Y:S01]  /*0b90*/  @!P2 FMUL.FTZ R28, R28, R12 ;  /* 0x0000000c1c1ca220 */ /* 0x008fe20000410000 */
        /* <DEDUP_REMOVED lines=8> */
[----:B------:R-:W-:-:S13]  /*0c20*/  ISETP.GE.AND P0, PT, R0, R21, PT ;  /* 0x000000150000720c */ /* 0x000fda0003f06270 */
[----:B------:R-:W-:Y:S05]  /*0c30*/  @P0 BRA `(.L_x_3348) ;  /* 0x0000000800f80947 */ /* 0x000fea0003800000 */
[----:B------:R-:W-:Y:S01]  /*0c40*/  I2FP.F32.U32 R3, R21 ;  /* 0x0000001500037245 */ /* 0x000fe20000201000 */
[----:B------:R-:W0:Y:S01]  /*0c50*/  LDCU UR4, c[0x0][0x40c] ;  /* 0x00008180ff0477ac */ /* 0x000e220008000800 */
[----:B------:R-:W-:Y:S02]  /*0c60*/  IADD3 R4, PT, PT, R0, 0x2, RZ ;  /* 0x0000000200047810 */ /* 0x000fe40007ffe0ff */
[----:B------:R-:W-:Y:S02]  /*0c70*/  I2FP.F32.U32 R0, R0 ;  /* 0x0000000000007245 */ /* 0x000fe40000201000 */
[----:B------:R-:W1:Y:S01]  /*0c80*/  MUFU.RCP R3, R3 ;  /* 0x0000000300037308 */ /* 0x000e620000001000 */
[----:B------:R-:W-:-:S05]  /*0c90*/  I2FP.F32.U32 R4, R4 ;  /* 0x0000000400047245 */ /* 0x000fca0000201000 */
[-C--:B-1----:R-:W-:Y:S01]  /*0ca0*/  FMUL.FTZ R4, R4, R3.reuse ;  /* 0x0000000304047220 */ /* 0x082fe20000410000 */
[----:B------:R-:W-:-:S03]  /*0cb0*/  FMUL.FTZ R0, R0, R3 ;  /* 0x0000000300007220 */ /* 0x000fc60000410000 */
[----:B------:R-:W-:Y:S01]  /*0cc0*/  FMUL.FTZ R5, R4, 13.28771209716796875 ;  /* 0x41549a7804057820 */ /* 0x000fe20000410000 */
[----:B------:R-:W-:Y:S01]  /*0cd0*/  FMUL.FTZ R4, R0, 13.28771209716796875 ;  /* 0x41549a7800047820 */ /* 0x000fe20000410000 */
[----:B0----5:R-:W-:-:S03]  /*0ce0*/  IADD3 R0, PT, PT, -R17, UR4, RZ ;  /* 0x0000000411007c10 */ /* 0x021fc6000fffe1ff */
[----:B------:R-:W-:Y:S01]  /*0cf0*/  MUFU.EX2 R7, -R4 ;  /* 0x8000000400077308 */ /* 0x000fe20000000800 */
[----:B------:R-:W-:-:S07]  /*0d00*/  I2FP.F32.S32 R0, R0 ;  /* 0x0000000000007245 */ /* 0x000fce0000201400 */
        /* <DEDUP_REMOVED lines=28> */
.L_x_3347:
        /* <DEDUP_REMOVED lines=49> */
[----:B----4-:R-:W-:Y:S01]  /*11e0*/  IMAD.U32 R10, RZ, RZ, UR8 ;  /* 0x00000008ff0a7e24 */ /* 0x010fe2000f8e00ff */
[----:B-1----:R-:W-:-:S07]  /*11f0*/  MOV R11, UR9 ;  /* 0x00000009000b7c02 */ /* 0x002fce0008000f00 */
[----:B------:R-:W-:-:S07]  /*1200*/  LEPC R20, `(.L_x_3349) ;  /* 0x000000001014794e */ /* 0x000fce0000000000 */
[----:B--2--5:R-:W-:Y:S05]  /*1210*/  CALL.ABS.NOINC R14 ;  /* 0x000000000e007343 */ /* 0x024fea0003c00000 */
.L_x_3349:
        /* <DEDUP_REMOVED lines=8> */
[----:B------:R-:W-:Y:S01]  /*12a0*/  @!P6 LEA R5, R4, R0, 0x2 ;  /* 0x000000000405e211 */ /* 0x000fe200078e10ff */
[----:B-1----:R-:W-:-:S04]  /*12b0*/  IMAD R3, R9, 0x4, R0 ;  /* 0x0000000409037824 */ /* 0x002fc800078e0200 */
[----:B------:R-:W-:Y:S01]  /*12c0*/  @!P6 IMAD R4, R4, 0x4, R3 ;  /* 0x000000040404e824 */ /* 0x000fe200078e0203 */
        /* <DEDUP_REMOVED lines=29> */
[----:B------:R-:W-:Y:S01]  /*14a0*/  VIADD R4, R7, 0x2 ;  /* 0x0000000207047836 */ /* 0x000fe20000000000 */
[----:B------:R-:W1:Y:S04]  /*14b0*/  LDCU UR4, c[0x0][0x40c] ;  /* 0x00008180ff0477ac */ /* 0x000e680008000800 */
[----:B------:R-:W2:Y:S01]  /*14c0*/  MUFU.RCP R5, R5 ;  /* 0x0000000500057308 */ /* 0x000ea20000001000 */
[----:B------:R-:W-:-:S05]  /*14d0*/  I2FP.F32.S32 R4, R4 ;  /* 0x0000000400047245 */ /* 0x000fca0000201400 */
[----:B--2---:R-:W-:Y:S01]  /*14e0*/  FMUL.FTZ R6, R4, R5 ;  /* 0x0000000504067220 */ /* 0x004fe20000410000 */
[----:B------:R-:W-:Y:S02]  /*14f0*/  I2FP.F32.S32 R4, R7 ;  /* 0x0000000700047245 */ /* 0x000fe40000201400 */
[----:B-1---5:R-:W-:Y:S01]  /*1500*/  IADD3 R7, PT, PT, -R17, UR4, RZ ;  /* 0x0000000411077c10 */ /* 0x022fe2000fffe1ff */
[----:B------:R-:W-:Y:S02]  /*1510*/  FMUL.FTZ R6, R6, 13.28771209716796875 ;  /* 0x41549a7806067820 */ /* 0x000fe40000410000 */
[----:B------:R-:W-:Y:S01]  /*1520*/  FMUL.FTZ R4, R4, R5 ;  /* 0x0000000504047220 */ /* 0x000fe20000410000 */
[----:B------:R-:W-:-:S03]  /*1530*/  I2FP.F32.S32 R7, R7 ;  /* 0x0000000700077245 */ /* 0x000fc60000201400 */
[----:B------:R-:W-:Y:S01]  /*1540*/  FMUL.FTZ R4, R4, 13.28771209716796875 ;  /* 0x41549a7804047820 */ /* 0x000fe20000410000 */
[----:B------:R-:W1:Y:S08]  /*1550*/  MUFU.EX2 R6, -R6 ;  /* 0x8000000600067308 */ /* 0x000e700000000800 */
[----:B------:R-:W2:Y:S01]  /*1560*/  MUFU.EX2 R4, -R4 ;  /* 0x8000000400047308 */ /* 0x000ea20000000800 */
[----:B-1----:R-:W-:-:S04]  /*1570*/  FMUL.FTZ R5, R7, R6 ;  /* 0x0000000607057220 */ /* 0x002fc80000410000 */
[----:B------:R-:W-:Y:S01]  /*1580*/  FMUL.RZ R15, R5, 0.15915493667125701904 ;  /* 0x3e22f983050f7820 */ /* 0x000fe2000040c000 */
[----:B--2---:R-:W-:-:S03]  /*1590*/  FMUL.FTZ R5, R7, R4 ;  /* 0x0000000407057220 */ /* 0x004fc60000410000 */
[----:B------:R-:W0:Y:S01]  /*15a0*/  MUFU.SIN R9, R15 ;  /* 0x0000000f00097308 */ /* 0x000e220000000400 */
[----:B------:R-:W-:-:S07]  /*15b0*/  FMUL.RZ R13, R5, 0.15915493667125701904 ;  /* 0x3e22f983050d7820 */ /* 0x000fce000040c000 */
[----:B------:R-:W1:Y:S08]  /*15c0*/  MUFU.COS R8, R15 ;  /* 0x0000000f00087308 */ /* 0x000e700000000000 */
[----:B------:R-:W2:Y:S01]  /*15d0*/  MUFU.SIN R6, R13 ;  /* 0x0000000d00067308 */ /* 0x000ea20000000400 */
[-C--:B0-----:R-:W-:Y:S01]  /*15e0*/  FMUL.FTZ R7, R27, R9.reuse ;  /* 0x000000091b077220 */ /* 0x081fe20000410000 */
[-C--:B------:R-:W-:Y:S01]  /*15f0*/  FMUL.FTZ R11, R31, R9.reuse ;  /* 0x000000091f0b7220 */ /* 0x080fe20000410000 */
[-C--:B------:R-:W-:Y:S01]  /*1600*/  FMUL.FTZ R12, R26, R9.reuse ;  /* 0x000000091a0c7220 */ /* 0x080fe20000410000 */
[----:B----4-:R-:W-:-:S04]  /*1610*/  FMUL.FTZ R14, R30, R9 ;  /* 0x000000091e0e7220 */ /* 0x010fc80000410000 */
        /* <DEDUP_REMOVED lines=9> */
[----:B---3--:R-:W-:Y:S01]  /*16b0*/  FMUL.FTZ R6, R28, R6 ;  /* 0x000000061c067220 */ /* 0x008fe20000410000 */
[-C--:B0-----:R-:W-:Y:S01]  /*16c0*/  FFMA.FTZ R7, R24, R5.reuse, -R7 ;  /* 0x0000000518077223 */ /* 0x081fe20000010807 */
[-C--:B------:R-:W-:Y:S01]  /*16d0*/  FFMA.FTZ R28, R28, R5.reuse, -R9 ;  /* 0x000000051c1c7223 */ /* 0x080fe20000010809 */
[-C--:B------:R-:W-:Y:S01]  /*16e0*/  FFMA.FTZ R25, R25, R5.reuse, R4 ;  /* 0x0000000519197223 */ /* 0x080fe20000010004 */
[----:B------:R-:W-:-:S02]  /*16f0*/  FFMA.FTZ R29, R29, R5, R6 ;  /* 0x000000051d1d7223 */ /* 0x000fc40000010006 */
[----:B------:R-:W-:-:S07]  /*1700*/  MOV R24, R7 ;  /* 0x0000000700187202 */ /* 0x000fce0000000f00 */
.L_x_3353:
[----:B------:R-:W-:Y:S05]  /*1710*/  BSYNC.RECONVERGENT B1 ;  /* 0x0000000000017941 */ /* 0x000fea0003800200 */
.L_x_3352:
        /* <DEDUP_REMOVED lines=8> */
.L_x_3351:
[----:B------:R-:W-:Y:S05]  /*17a0*/  BSYNC.RECONVERGENT B0 ;  /* 0x0000000000007941 */ /* 0x000fea0003800200 */
.L_x_3350:
[----:B------:R-:W-:Y:S01]  /*17b0*/  BAR.SYNC.DEFER_BLOCKING 0x0 ;  /* 0x0000000000007b1d */ /* 0x000fe20000010000 */
[----:B------:R-:W-:-:S04]  /*17c0*/  @!P6 IMAD R33, R33, R36, R35 ;  /* 0x000000242121e224 */ /* 0x000fc800078e0223 */
[C---:B------:R-:W-:Y:S02]  /*17d0*/  @!P6 IMAD R0, R33.reuse, 0x4, R0 ;  /* 0x000000042100e824 */ /* 0x040fe400078e0200 */
[----:B------:R-:W-:-:S03]  /*17e0*/  @!P6 IMAD R3, R33, 0x4, R3 ;  /* 0x000000042103e824 */ /* 0x000fc600078e0203 */
[----:B---3--:R0:W1:Y:S04]  /*17f0*/  @!P6 LDS.128 R24, [R0] ;  /* 0x000000000018e984 */ /* 0x0080680000000c00 */
[----:B------:R0:W2:Y:S01]  /*1800*/  @!P6 LDS.128 R28, [R3] ;  /* 0x00000000031ce984 */ /* 0x0000a20000000c00 */
[----:B------:R-:W-:Y:S06]  /*1810*/  BAR.SYNC.DEFER_BLOCKING 0x0 ;  /* 0x0000000000007b1d */ /* 0x000fec0000010000 */
.L_x_3348:
[----:B------:R-:W-:Y:S05]  /*1820*/  BSYNC.RECONVERGENT B6 ;  /* 0x0000000000067941 */ /* 0x000fea0003800200 */
.L_x_3346:
[----:B------:R-:W3:Y:S01]  /*1830*/  S2UR UR6, SR_CgaCtaId ;  /* 0x00000000000679c3 */ /* 0x000ee20000008800 */
[----:B------:R-:W-:Y:S01]  /*1840*/  ISETP.GT.U32.AND P0, PT, R22, 0x1f, PT ;  /* 0x0000001f1600780c */ /* 0x000fe20003f04070 */
[----:B------:R-:W-:Y:S01]  /*1850*/  UMOV UR5, 0x400 ;  /* 0x0000040000057882 */ /* 0x000fe20000000000 */
[----:B------:R-:W-:Y:S01]  /*1860*/  IADD3 R8, PT, PT, -R23, R18, RZ ;  /* 0x0000001217087210 */ /* 0x000fe20007ffe1ff */
[----:B------:R-:W-:Y:S01]  /*1870*/  UIADD3 UR4, UPT, UPT, UR5, 0x220, URZ ;  /* 0x0000022005047890 */ /* 0x000fe2000fffe0ff */
[----:B0-----:R-:W-:-:S03]  /*1880*/  IMAD.MOV.U32 R0, RZ, RZ, -0x800001 ;  /* 0xff7fffffff007424 */ /* 0x001fc600078e00ff */
[----:B---3--:R-:W-:-:S06]  /*1890*/  ULEA UR7, UR6, UR4, 0x18 ;  /* 0x0000000406077291 */ /* 0x008fcc000f8ec0ff */
[----:B------:R-:W-:Y:S01]  /*18a0*/  LEA R151, R8, UR7, 0x2 ;  /* 0x0000000708977c11 */ /* 0x000fe2000f8e10ff */
[----:B------:R-:W-:Y:S06]  /*18b0*/  @P0 BRA `(.L_x_3354) ;  /* 0x0000000000b80947 */ /* 0x000fec0003800000 */
[----:B------:R-:W-:Y:S01]  /*18c0*/  ISETP.GT.U32.AND P0, PT, R22, 0x13, PT ;  /* 0x000000131600780c */ /* 0x000fe20003f04070 */
[----:B------:R-:W-:Y:S01]  /*18d0*/  UIADD3 UR4, UPT, UPT, UR5, 0x20, URZ ;  /* 0x0000002005047890 */ /* 0x000fe2000fffe0ff */
[----:B-12---:R-:W-:-:S03]  /*18e0*/  FMUL.FTZ R6, R28, R24 ;  /* 0x000000181c067220 */ /* 0x006fc60000410000 */
[----:B------:R-:W-:-:S08]  /*18f0*/  ULEA UR4, UR6, UR4, 0x18 ;  /* 0x0000000406047291 */ /* 0x000fd0000f8ec0ff */
[----:B------:R-:W0:Y:S08]  /*1900*/  @!P0 LDC R3, c[0x0][0x3f4] ;  /* 0x0000fd00ff038b82 */ /* 0x000e300000000800 */
[----:B------:R-:W1:Y:S01]  /*1910*/  @!P0 LDC.64 R4, c[0x0][0x3b8] ;  /* 0x0000ee00ff048b82 */ /* 0x000e620000000a00 */
[-C--:B0-----:R-:W-:Y:S02]  /*1920*/  @!P0 IMAD R32, R32, R3.reuse, RZ ;  /* 0x0000000320208224 */ /* 0x081fe400078e02ff */
[----:B------:R-:W-:-:S04]  /*1930*/  @!P0 IMAD R3, R22, R3, R19 ;  /* 0x0000000316038224 */ /* 0x000fc800078e0213 */
[----:B------:R-:W-:-:S04]  /*1940*/  @!P0 IMAD R3, R32, 0x14, R3 ;  /* 0x0000001420038824 */ /* 0x000fc800078e0203 */
[----:B------:R-:W-:Y:S01]  /*1950*/  @!P0 IMAD.SHL.U32 R7, R3, 0x4, RZ ;  /* 0x0000000403078824 */ /* 0x000fe200078e00ff */
[----:B------:R-:W-:Y:S01]  /*1960*/  LEA R3, R22, UR4, 0x4 ;  /* 0x0000000416037c11 */ /* 0x000fe2000f8e20ff */
[----:B------:R-:W-:Y:S02]  /*1970*/  UMOV UR4, 0xffffffff ;  /* 0xffffffff00047882 */ /* 0x000fe40000000000 */
[----:B-1----:R-:W-:-:S04]  /*1980*/  @!P0 IMAD.WIDE R4, R7, 0x4, R4 ;  /* 0x0000000407048825 */ /* 0x002fc800078e0204 */
[----:B------:R-:W-:Y:S01]  /*1990*/  FFMA.FTZ R7, R29, R25, R6 ;  /* 0x000000191d077223 */ /* 0x000fe20000010006 */
[----:B------:R0:W-:Y:S03]  /*19a0*/  STS.128 [R3], R24 ;  /* 0x0000001803007388 */ /* 0x0001e60000000c00 */
        /* <DEDUP_REMOVED lines=13> */
.L_x_3499:
        /* <DEDUP_REMOVED lines=11> */
[----:B0----5:R-:W-:-:S05]  /*1b30*/  IADD3 R6, PT, PT, -R17, R18, RZ ;  /* 0x0000001211067210 */ /* 0x021fca0007ffe1ff */
[----:B-1----:R-:W-:-:S04]  /*1b40*/  IMAD R3, R87, UR4, R6 ;  /* 0x0000000457037c24 */ /* 0x002fc8000f8e0206 */
[----:B------:R-:W-:-:S04]  /*1b50*/  IMAD R3, R3, UR4, R6 ;  /* 0x0000000403037c24 */ /* 0x000fc8000f8e0206 */
[----:B--2---:R-:W-:-:S06]  /*1b60*/  IMAD.WIDE R4, R3, 0x4, R4 ;  /* 0x0000000403047825 */ /* 0x004fcc00078e0204 */
[----:B------:R-:W2:Y:S02]  /*1b70*/  LDG.E R5, desc[UR36][R4.64] ;  /* 0x0000002404057981 */ /* 0x000ea4000c1e1900 */
[----:B--2---:R-:W-:-:S07]  /*1b80*/  FADD.FTZ R0, R0, R5 ;  /* 0x0000000500007221 */ /* 0x004fce0000010000 */
.L_x_3356:
[----:B------:R3:W-:Y:S02]  /*1b90*/  STS [R151], R0 ;  /* 0x0000000097007388 */ /* 0x0007e40000000800 */
.L_x_3354:
[----:B------:R-:W-:Y:S05]  /*1ba0*/  WARPSYNC.ALL ;  /* 0x0000000000007948 */ /* 0x000fea0003800000 */
[----:B------:R-:W-:Y:S01]  /*1bb0*/  VIADD R3, R8, 0xf ;  /* 0x0000000f08037836 */ /* 0x000fe20000000000 */
[----:B------:R-:W4:Y:S01]  /*1bc0*/  LDCU UR4, c[0x0][0x3f0] ;  /* 0x00007e00ff0477ac */ /* 0x000f220008000800 */
[----:B------:R-:W-:Y:S03]  /*1bd0*/  BSSY B0, `(.L_x_3357) ;  /* 0x000045d000007945 */ /* 0x000fe60003800000 */
[----:B------:R-:W-:Y:S01]  /*1be0*/  SHF.R.S32.HI R4, RZ, 0x1f, R3 ;  /* 0x0000001fff047819 */ /* 0x000fe20000011403 */
[----:B------:R-:W-:Y:S01]  /*1bf0*/  UIADD3 UR5, UPT, UPT, UR5, 0x20, URZ ;  /* 0x0000002005057890 */ /* 0x000fe2000fffe0ff */
[----:B------:R-:W0:Y:S02]  /*1c00*/  LDCU UR18, c[0x0][0x3f8] ;  /* 0x00007f00ff1277ac */ /* 0x000e240008000800 */
[----:B------:R-:W-:-:S02]  /*1c10*/  LEA.HI R3, R4, R3, RZ, 0x4 ;  /* 0x0000000304037211 */ /* 0x000fc400078f20ff */
[----:B------:R-:W-:Y:S01]  /*1c20*/  SHF.R.U32.HI R4, RZ, 0x1, R22 ;  /* 0x00000001ff047819 */ /* 0x000fe20000011616 */
[----:B------:R-:W-:Y:S01]  /*1c30*/  IMAD.SHL.U32 R22, R22, 0x8, RZ ;  /* 0x0000000816167824 */ /* 0x000fe200078e00ff */
[----:B------:R-:W-:Y:S01]  /*1c40*/  LOP3.LUT R5, R3, 0xfffffff0, RZ, 0xc0, !PT ;  /* 0xfffffff003057812 */ /* 0x000fe200078ec0ff */
[----:B------:R-:W0:Y:S03]  /*1c50*/  LDCU UR19, c[0x0][0x410] ;  /* 0x00008200ff1377ac */ /* 0x000e260008000800 */
[----:B------:R-:W-:Y:S01]  /*1c60*/  ISETP.GE.AND P0, PT, R4, R5, PT ;  /* 0x000000050400720c */ /* 0x000fe20003f06270 */
[----:B------:R-:W0:Y:S01]  /*1c70*/  LDCU.64 UR8, c[0x0][0x3c8] ;  /* 0x00007900ff0877ac */ /* 0x000e220008000a00 */
[----:B----4-:R-:W-:Y:S01]  /*1c80*/  IMAD R34, R34, UR4, R87 ;  /* 0x0000000422227c24 */ /* 0x010fe2000f8e0257 */
[----:B------:R-:W-:Y:S01]  /*1c90*/  LOP3.LUT R3, R22, 0x8, RZ, 0xc0, !PT ;  /* 0x0000000816037812 */ /* 0x000fe200078ec0ff */
[----:B------:R-:W4:Y:S02]  /*1ca0*/  LDCU.64 UR10, c[0x0][0x3b8] ;  /* 0x00007700ff0a77ac */ /* 0x000f240008000a00 */
[----:B------:R-:W-:Y:S01]  /*1cb0*/  IMAD R22, R34, 0x50, RZ ;  /* 0x0000005022167824 */ /* 0x000fe200078e02ff */
[----:B------:R-:W0:Y:S01]  /*1cc0*/  LDCU.64 UR12, c[0x0][0x438] ;  /* 0x00008700ff0c77ac */ /* 0x000e220008000a00 */
[----:B------:R-:W0:Y:S01]  /*1cd0*/  LDCU.64 UR14, c[0x0][0x448] ;  /* 0x00008900ff0e77ac */ /* 0x000e220008000a00 */
[----:B------:R-:W-:Y:S01]  /*1ce0*/  ULEA UR5, UR6, UR5, 0x18 ;  /* 0x0000000506057291 */ /* 0x000fe2000f8ec0ff */
[----:B------:R-:W-:Y:S06]  /*1cf0*/  BAR.SYNC.DEFER_BLOCKING 0x0 ;  /* 0x0000000000007b1d */ /* 0x000fec0000010000 */
[----:B------:R-:W-:Y:S05]  /*1d00*/  @P0 BRA `(.L_x_3358) ;  /* 0x0000004400240947 */ /* 0x000fea0003800000 */
[----:B0-----:R-:W0:Y:S01]  /*1d10*/  LDC R6, c[0x0][0x3f4] ;  /* 0x0000fd00ff067b82 */ /* 0x001e220000000800 */
[----:B------:R-:W3:Y:S01]  /*1d20*/  LDCU.64 UR16, c[0x0][0x420] ;  /* 0x00008400ff1077ac */ /* 0x000ee20008000a00 */
[C---:B------:R-:W-:Y:S01]  /*1d30*/  IMAD.IADD R9, R23.reuse, 0x1, R4 ;  /* 0x0000000117097824 */ /* 0x040fe200078e0204 */
[----:B------:R-:W0:Y:S01]  /*1d40*/  LDS.64 R20, [R3+UR5] ;  /* 0x0000000503147984 */ /* 0x000e220008000a00 */
[----:B------:R-:W-:Y:S01]  /*1d50*/  IMAD.IADD R5, R23, 0x1, R5 ;  /* 0x0000000117057824 */ /* 0x000fe200078e0205 */
[----:B------:R-:W4:Y:S01]  /*1d60*/  LDCU UR4, c[0x0][0x440] ;  /* 0x00008800ff0477ac */ /* 0x000f220008000800 */
[----:B------:R-:W-:Y:S01]  /*1d70*/  LEA R4, R4, UR7, 0x2 ;  /* 0x0000000704047c11 */ /* 0x000fe2000f8e10ff */
[----:B-1----:R-:W1:Y:S04]  /*1d80*/  LDS.64 R24, [R3+UR5+0x10] ;  /* 0x0000100503187984 */ /* 0x002e680008000a00 */
[----:B------:R-:W1:Y:S04]  /*1d90*/  LDS.64 R26, [R3+UR5+0x20] ;  /* 0x00002005031a7984 */ /* 0x000e680008000a00 */
[----:B--2---:R-:W2:Y:S01]  /*1da0*/  LDS.64 R28, [R3+UR5+0x30] ;  /* 0x00003005031c7984 */ /* 0x004ea20008000a00 */
[----:B---3--:R-:W-:-:S03]  /*1db0*/  ISETP.NE.U32.AND P0, PT, RZ, UR16, PT ;  /* 0x00000010ff007c0c */ /* 0x008fc6000bf05070 */
[----:B------:R-:W3:Y:S01]  /*1dc0*/  LDS.64 R30, [R3+UR5+0x40] ;  /* 0x00004005031e7984 */ /* 0x000ee20008000a00 */
[----:B------:R-:W-:Y:S01]  /*1dd0*/  IADD3 R8, P1, P2, R88, UR16, R9 ;  /* 0x0000001058087c10 */ /* 0x000fe2000fa3e009 */
[----:B----4-:R-:W-:Y:S01]  /*1de0*/  IMAD R12, R87, UR4, R18 ;  /* 0x00000004570c7c24 */ /* 0x010fe2000f8e0212 */
[----:B0-----:R-:W-:Y:S01]  /*1df0*/  IABS R10, R6 ;  /* 0x00000006000a7213 */ /* 0x001fe20000000000 */
[----:B------:R-:W0:Y:S01]  /*1e00*/  LDS.64 R32, [R3+UR5+0x50] ;  /* 0x0000500503207984 */ /* 0x000e220008000a00 */
[----:B------:R-:W-:Y:S02]  /*1e10*/  ISETP.NE.AND.EX P0, PT, RZ, UR17, PT, P0 ;  /* 0x00000011ff007c0c */ /* 0x000fe4000bf05300 */
[----:B------:R-:W4:Y:S01]  /*1e20*/  I2F.RP R6, R10 ;  /* 0x0000000a00067306 */ /* 0x000f220000209400 */
[----:B------:R-:W0:Y:S04]  /*1e30*/  LDS.64 R34, [R3+UR5+0x60] ;  /* 0x0000600503227984 */ /* 0x000e280008000a00 */
[----:B------:R-:W0:Y:S04]  /*1e40*/  LDS.64 R36, [R3+UR5+0x70] ;  /* 0x0000700503247984 */ /* 0x000e280008000a00 */
[----:B------:R-:W0:Y:S04]  /*1e50*/  LDS.64 R38, [R3+UR5+0x80] ;  /* 0x0000800503267984 */ /* 0x000e280008000a00 */
[----:B------:R-:W0:Y:S01]  /*1e60*/  LDS.64 R40, [R3+UR5+0x90] ;  /* 0x0000900503287984 */ /* 0x000e220008000a00 */
[----:B----4-:R-:W4:Y:S03]  /*1e70*/  MUFU.RCP R6, R6 ;  /* 0x0000000600067308 */ /* 0x010f260000001000 */
[----:B------:R-:W0:Y:S04]  /*1e80*/  LDS.64 R42, [R3+UR5+0xa0] ;  /* 0x0000a005032a7984 */ /* 0x000e280008000a00 */
[----:B------:R-:W0:Y:S04]  /*1e90*/  LDS.64 R44, [R3+UR5+0xb0] ;  /* 0x0000b005032c7984 */ /* 0x000e280008000a00 */
[----:B------:R-:W0:Y:S04]  /*1ea0*/  LDS.64 R46, [R3+UR5+0xc0] ;  /* 0x0000c005032e7984 */ /* 0x000e280008000a00 */
[----:B------:R-:W0:Y:S01]  /*1eb0*/  LDS.64 R48, [R3+UR5+0xd0] ;  /* 0x0000d00503307984 */ /* 0x000e220008000a00 */
[----:B----4-:R-:W-:-:S03]  /*1ec0*/  IADD3 R6, PT, PT, R6, 0xffffffe, RZ ;  /* 0x0ffffffe06067810 */ /* 0x010fc60007ffe0ff */
[----:B------:R-:W4:Y:S01]  /*1ed0*/  LDS.64 R50, [R3+UR5+0xe0] ;  /* 0x0000e00503327984 */ /* 0x000f220008000a00 */
[----:B------:R1:W2:Y:S03]  /*1ee0*/  F2I.FTZ.U32.TRUNC.NTZ R7, R6 ;  /* 0x0000000600077305 */ /* 0x0002a6000021f000 */
[----:B------:R-:W0:Y:S04]  /*1ef0*/  LDS.64 R52, [R3+UR5+0xf0] ;  /* 0x0000f00503347984 */ /* 0x000e280008000a00 */
[----:B------:R-:W0:Y:S01]  /*1f00*/  LDS.64 R54, [R3+UR5+0x100] ;  /* 0x0001000503367984 */ /* 0x000e220008000a00 */
[----:B-1----:R-:W-:-:S03]  /*1f10*/  HFMA2 R6, -RZ, RZ, 0, 0 ;  /* 0x00000000ff067431 */ /* 0x002fc600000001ff */
[----:B------:R-:W1:Y:S04]  /*1f20*/  LDS.64 R56, [R3+UR5+0x110] ;  /* 0x0001100503387984 */ /* 0x000e680008000a00 */
[----:B------:R-:W0:Y:S01]  /*1f30*/  LDS.64 R58, [R3+UR5+0x120] ;  /* 0x00012005033a7984 */ /* 0x000e220008000a00 */
[----:B--2---:R-:W-:-:S03]  /*1f40*/  IMAD.MOV R11, RZ, RZ, -R7 ;  /* 0x000000ffff0b7224 */ /* 0x004fc600078e0a07 */
[----:B------:R-:W2:Y:S01]  /*1f50*/  LDS.64 R60, [R3+UR5+0x130] ;  /* 0x00013005033c7984 */ /* 0x000ea20008000a00 */
[----:B------:R-:W-:-:S03]  /*1f60*/  IMAD R11, R11, R10, RZ ;  /* 0x0000000a0b0b7224 */ /* 0x000fc600078e02ff */
[----:B------:R-:W0:Y:S01]  /*1f70*/  LDS.64 R62, [R3+UR5+0x140] ;  /* 0x00014005033e7984 */ /* 0x000e220008000a00 */
[----:B------:R-:W-:Y:S01]  /*1f80*/  IMAD.HI.U32 R6, R7, R11, R6 ;  /* 0x0000000b07067227 */ /* 0x000fe200078e0006 */
[----:B------:R-:W-:Y:S02]  /*1f90*/  IADD3.X R7, PT, PT, R86, UR17, RZ, P1, P2 ;  /* 0x0000001156077c10 */ /* 0x000fe40008fe44ff */
[----:B------:R-:W0:Y:S04]  /*1fa0*/  LDS.64 R64, [R3+UR5+0x150] ;  /* 0x0001500503407984 */ /* 0x000e280008000a00 */
        /* <DEDUP_REMOVED lines=9> */
[----:B------:R3:W0:Y:S02]  /*2040*/  LDS.64 R84, [R3+UR5+0x1f0] ;  /* 0x0001f00503547984 */ /* 0x0006240008000a00 */
[----:B-1234-:R-:W-:-:S07]  /*2050*/  IMAD R3, R12, UR4, R9 ;  /* 0x000000040c037c24 */ /* 0x01efce000f8e0209 */
.L_x_3426:
        /* <DEDUP_REMOVED lines=9> */
[----:B-1----:R-:W-:Y:S01]  /*20f0*/  IABS R155, R15 ;  /* 0x0000000f009b7213 */ /* 0x002fe20000000000 */
[C---:B------:R-:W-:Y:S01]  /*2100*/  IMAD R150, R15.reuse, 0x50, RZ ;  /* 0x000000500f967824 */ /* 0x040fe200078e02ff */
[----:B------:R-:W-:-:S03]  /*2110*/  ISETP.NE.AND P3, PT, R15, RZ, PT ;  /* 0x000000ff0f00720c */ /* 0x000fc60003f65270 */
[----:B------:R-:W-:-:S05]  /*2120*/  IMAD R14, R155, R14, R153 ;  /* 0x0000000e9b0e7224 */ /* 0x000fca00078e0299 */
[----:B------:R-:W-:-:S13]  /*2130*/  ISETP.GT.U32.AND P1, PT, R10, R14, PT ;  /* 0x0000000e0a00720c */ /* 0x000fda0003f24070 */
[----:B------:R-:W-:-:S05]  /*2140*/  @!P1 IMAD.IADD R14, R14, 0x1, -R155 ;  /* 0x000000010e0e9824 */ /* 0x000fca00078e0a9b */
[----:B------:R-:W-:-:S13]  /*2150*/  ISETP.GT.U32.AND P1, PT, R10, R14, PT ;  /* 0x0000000e0a00720c */ /* 0x000fda0003f24070 */
[----:B------:R-:W-:Y:S02]  /*2160*/  @!P1 IADD3 R14, PT, PT, R14, -R155, RZ ;  /* 0x8000009b0e0e9210 */ /* 0x000fe40007ffe0ff */
[----:B------:R-:W-:-:S03]  /*2170*/  ISETP.GE.AND P1, PT, R9, R18, PT ;  /* 0x000000120900720c */ /* 0x000fc60003f26270 */
[----:B------:R-:W-:Y:S01]  /*2180*/  @!P2 IMAD.MOV R14, RZ, RZ, -R14 ;  /* 0x000000ffff0ea224 */ /* 0x000fe200078e0a0e */
[----:B------:R-:W-:Y:S02]  /*2190*/  @!P3 LOP3.LUT R14, RZ, R15, RZ, 0x33, !PT ;  /* 0x0000000fff0eb212 */ /* 0x000fe400078e33ff */
[----:B------:R-:W-:-:S03]  /*21a0*/  ISETP.GE.AND P2, PT, R9, R18, PT ;  /* 0x000000120900720c */ /* 0x000fc60003f46270 */
[C---:B------:R-:W-:Y:S01]  /*21b0*/  IMAD.SHL.U32 R152, R14.reuse, 0x4, RZ ;  /* 0x000000040e987824 */ /* 0x040fe200078e00ff */
[----:B------:R-:W-:Y:S01]  /*21c0*/  FSEL R91, R91, RZ, P2 ;  /* 0x000000ff5b5b7208 */ /* 0x000fe20001000000 */
[----:B------:R-:W-:Y:S01]  /*21d0*/  IMAD.IADD R154, R14, 0x1, R15 ;  /* 0x000000010e9a7824 */ /* 0x000fe200078e020f */
[----:B------:R-:W-:Y:S01]  /*21e0*/  FSEL R89, R89, RZ, P2 ;  /* 0x000000ff59597208 */ /* 0x000fe20001000000 */
[C---:B------:R-:W-:Y:S01]  /*21f0*/  IMAD R155, R15.reuse, 0x8, R152 ;  /* 0x000000080f9b7824 */ /* 0x040fe200078e0298 */
[----:B------:R-:W-:Y:S02]  /*2200*/  ISETP.GE.OR P5, PT, R152, R150, P1 ;  /* 0x000000969800720c */ /* 0x000fe40000fa6670 */
[----:B------:R-:W-:Y:S02]  /*2210*/  LEA R153, R15, R154, 0x1 ;  /* 0x0000009a0f997211 */ /* 0x000fe400078e08ff */
[----:B--2---:R-:W-:Y:S02]  /*2220*/  SHF.L.U32 R13, R154, 0x2, RZ ;  /* 0x000000029a0d7819 */ /* 0x004fe400000006ff */
[-C--:B------:R-:W-:Y:S01]  /*2230*/  ISETP.GE.OR P4, PT, R155, R150.reuse, P1 ;  /* 0x000000969b00720c */ /* 0x080fe20000f86670 */
[----:B------:R-:W-:Y:S01]  /*2240*/  IMAD.SHL.U32 R153, R153, 0x4, RZ ;  /* 0x0000000499997824 */ /* 0x000fe200078e00ff */
[----:B------:R-:W-:-:S02]  /*2250*/  ISETP.GE.OR P3, PT, R13, R150, P1 ;  /* 0x000000960d00720c */ /* 0x000fc40000f66670 */
[----:B------:R-:W-:Y:S02]  /*2260*/  FSEL R88, R88, RZ, P2 ;  /* 0x000000ff58587208 */ /* 0x000fe40001000000 */
[----:B------:R-:W-:Y:S02]  /*2270*/  FSEL R87, R87, RZ, P2 ;  /* 0x000000ff57577208 */ /* 0x000fe40001000000 */
[----:B------:R-:W-:Y:S02]  /*2280*/  FSEL R86, R86, RZ, P2 ;  /* 0x000000ff56567208 */ /* 0x000fe40001000000 */
[----:B------:R-:W-:Y:S01]  /*2290*/  FSEL R90, R90, RZ, P2 ;  /* 0x000000ff5a5a7208 */ /* 0x000fe20001000000 */
        /* <DEDUP_REMOVED lines=12> */
[----:B------:R-:W-:-:S05]  /*2360*/  IMAD R90, R22, R15, R90 ;  /* 0x0000000f165a7224 */ /* 0x000fca00078e025a */
[----:B------:R-:W-:Y:S01]  /*2370*/  SHF.R.S32.HI R156, RZ, 0x1f, R90 ;  /* 0x0000001fff9c7819 */ /* 0x000fe2000001145a */
[----:B--2---:R-:W-:-:S04]  /*2380*/  IMAD R91, R12, R91, RZ ;  /* 0x0000005b0c5b7224 */ /* 0x004fc800078e02ff */
[----:B------:R-:W-:-:S05]  /*2390*/  IMAD R91, R91, 0x50, R152 ;  /* 0x000000505b5b7824 */ /* 0x000fca00078e0298 */
[----:B------:R-:W-:-:S04]  /*23a0*/  IADD3 R157, P5, PT, R91, R90, RZ ;  /* 0x0000005a5b9d7210 */ /* 0x000fc80007fbe0ff */
[----:B------:R-:W-:Y:S02]  /*23b0*/  LEA.HI.X.SX32 R156, R91, R156, 0x1, P5 ;  /* 0x0000009c5b9c7211 */ /* 0x000fe400028f0eff */
[----:B------:R-:W-:-:S04]  /*23c0*/  LEA R90, P5, R157, UR10, 0x2 ;  /* 0x0000000a9d5a7c11 */ /* 0x000fc8000f8a10ff */
[----:B------:R-:W-:-:S06]  /*23d0*/  LEA.HI.X R91, R157, UR11, R156, 0x2, P5 ;  /* 0x0000000b9d5b7c11 */ /* 0x000fcc000a8f149c */
[----:B------:R-:W5:Y:S03]  /*23e0*/  LDG.E.64 R90, desc[UR36][R90.64] ;  /* 0x000000245a5a7981 */ /* 0x000f66000c1e1b00 */
.L_x_3360:
[----:B------:R-:W-:Y:S05]  /*23f0*/  BSYNC.RECONVERGENT B1 ;  /* 0x0000000000017941 */ /* 0x000fea0003800200 */
.L_x_3359:
        /* <DEDUP_REMOVED lines=23> */
.L_x_3362:
[----:B------:R-:W-:Y:S05]  /*2570*/  BSYNC.RECONVERGENT B1 ;  /* 0x0000000000017941 */ /* 0x000fea0003800200 */
.L_x_3361:
        /* <DEDUP_REMOVED lines=22> */
.L_x_3364:
[----:B------:R-:W-:Y:S05]  /*26e0*/  BSYNC.RECONVERGENT B1 ;  /* 0x0000000000017941 */ /* 0x000fea0003800200 */
.L_x_3363:
[----:B------:R-:W-:Y:S01]  /*26f0*/  ISETP.GE.OR P3, PT, R153, R150, P1 ;  /* 0x000000969900720c */ /* 0x000fe20000f66670 */
[----:B------:R-:W-:Y:S01]  /*2700*/  BSSY.RECONVERGENT B1, `(.L_x_3365) ;  /* 0x0000018000017945 */ /* 0x000fe20003800200 */
[----:B------:R-:W-:Y:S02]  /*2710*/  FSEL R93, R93, RZ, P2 ;  /* 0x000000ff5d5d7208 */ /* 0x000fe40001000000 */
[----:B------:R-:W-:-:S09]  /*2720*/  FSEL R92, R92, RZ, P2 ;  /* 0x000000ff5c5c7208 */ /* 0x000fd20001000000 */
        /* <DEDUP_REMOVED lines=21> */
.L_x_3366:
[----:B------:R-:W-:Y:S05]  /*2880*/  BSYNC.RECONVERGENT B1 ;  /* 0x0000000000017941 */ /* 0x000fea0003800200 */
.L_x_3365:
[C---:B------:R-:W-:Y:S01]  /*2890*/  IMAD R156, R15.reuse, 0x4, R154 ;  /* 0x000000040f9c7824 */ /* 0x040fe200078e029a */
[----:B------:R-:W-:Y:S01]  /*28a0*/  BSSY.RECONVERGENT B1, `(.L_x_3367) ;  /* 0x0000023000017945 */ /* 0x000fe20003800200 */
[----:B------:R-:W-:Y:S01]  /*28b0*/  IMAD R157, R15, 0x10, R152 ;  /* 0x000000100f9d7824 */ /* 0x000fe200078e0298 */
[----:B------:R-:W-:Y:S01]  /*28c0*/  FSEL R95, R95, RZ, P2 ;  /* 0x000000ff5f5f7208 */ /* 0x000fe20001000000 */
[----:B------:R-:W-:Y:S01]  /*28d0*/  IMAD R154, R15, 0x4, R154 ;  /* 0x000000040f9a7824 */ /* 0x000fe200078e029a */
[----:B------:R-:W-:Y:S02]  /*28e0*/  SHF.L.U32 R13, R156, 0x2, RZ ;  /* 0x000000029c0d7819 */ /* 0x000fe400000006ff */
[-C--:B------:R-:W-:Y:S01]  /*28f0*/  ISETP.GE.OR P6, PT, R157, R150.reuse, P1 ;  /* 0x000000969d00720c */ /* 0x080fe20000fc6670 */
[----:B------:R-:W-:Y:S01]  /*2900*/  IMAD.IADD R155, R154, 0x1, R15 ;  /* 0x000000019a9b7824 */ /* 0x000fe200078e020f */
[----:B------:R-:W-:Y:S02]  /*2910*/  ISETP.GE.OR P3, PT, R13, R150, P1 ;  /* 0x000000960d00720c */ /* 0x000fe40000f66670 */
[----:B------:R-:W-:Y:S01]  /*2920*/  LEA R153, R15, R154, 0x1 ;  /* 0x0000009a0f997211 */ /* 0x000fe200078e08ff */
[----:B------:R-:W-:Y:S01]  /*2930*/  IMAD.SHL.U32 R13, R155, 0x4, RZ ;  /* 0x000000049b0d7824 */ /* 0x000fe200078e00ff */
[----:B------:R-:W-:-:S04]  /*2940*/  FSEL R94, R94, RZ, P2 ;  /* 0x000000ff5e5e7208 */ /* 0x000fc80001000000 */
[----:B------:R-:W-:Y:S01]  /*2950*/  ISETP.GE.OR P4, PT, R13, R150, P1 ;  /* 0x000000960d00720c */ /* 0x000fe20000f86670 */
[----:B------:R-:W-:-:S05]  /*2960*/  IMAD.SHL.U32 R13, R153, 0x4, RZ ;  /* 0x00000004990d7824 */ /* 0x000fca00078e00ff */
        /* <DEDUP_REMOVED lines=22> */
.L_x_3368:
[----:B------:R-:W-:Y:S05]  /*2ad0*/  BSYNC.RECONVERGENT B1 ;  /* 0x0000000000017941 */ /* 0x000fea0003800200 */
.L_x_3367:
[----:B------:R-:W-:Y:S01]  /*2ae0*/  BSSY.RECONVERGENT B1, `(.L_x_3369) ;  /* 0x0000019000017945 */ /* 0x000fe20003800200 */
        /* <DEDUP_REMOVED lines=24> */
.L_x_3370:
[----:B------:R-:W-:Y:S05]  /*2c70*/  BSYNC.RECONVERGENT B1 ;  /* 0x0000000000017941 */ /* 0x000fea0003800200 */
.L_x_3369:
        /* <DEDUP_REMOVED lines=25> */
.L_x_3372:
[----:B------:R-:W-:Y:S05]  /*2e10*/  BSYNC.RECONVERGENT B1 ;  /* 0x0000000000017941 */ /* 0x000fea0003800200 */
.L_x_3371:
        /* <DEDUP_REMOVED lines=25> */
.L_x_3374:
[----:B------:R-:W-:Y:S05]  /*2fb0*/  BSYNC.RECONVERGENT B1 ;  /* 0x0000000000017941 */ /* 0x000fea0003800200 */
.L_x_3373:
[C---:B------:R-:W-:Y:S01]  /*2fc0*/  IMAD R153, R15.reuse, 0x20, R152 ;  /* 0x000000200f997824 */ /* 0x040fe200078e0298 */
[----:B------:R-:W-:Y:S01]  /*2fd0*/  BSSY.RECONVERGENT B1, `(.L_x_3375) ;  /* 0x000001b000017945 */ /* 0x000fe20003800200 */
[----:B------:R-:W-:Y:S01]  /*2fe0*/  IMAD R154, R15, 0x2, R154 ;  /* 0x000000020f9a7824 */ /* 0x000fe200078e029a */
[----:B------:R-:W-:Y:S02]  /*2ff0*/  FSEL R103, R103, RZ, P2 ;  /* 0x000000ff67677208 */ /* 0x000fe40001000000 */
[----:B------:R-:W-:Y:S02]  /*3000*/  ISETP.GE.OR P3, PT, R153, R150, P1 ;  /* 0x000000969900720c */ /* 0x000fe40000f66670 */
[----:B------:R-:W-:Y:S02]  /*3010*/  LEA R154, R15, R154, 0x1 ;  /* 0x0000009a0f9a7211 */ /* 0x000fe400078e08ff */
        /* <DEDUP_REMOVED lines=22> */
.L_x_3376:
[----:B------:R-:W-:Y:S05]  /*3180*/  BSYNC.RECONVERGENT B1 ;  /* 0x0000000000017941 */ /* 0x000fea0003800200 */
.L_x_3375:
[C---:B------:R-:W-:Y:S01]  /*3190*/  IMAD.SHL.U32 R13, R154.reuse, 0x4, RZ ;  /* 0x000000049a0d7824 */ /* 0x040fe200078e00ff */
[----:B------:R-:W-:Y:S01]  /*31a0*/  IADD3 R153, PT, PT, R154, R15, RZ ;  /* 0x0000000f9a997210 */ /* 0x000fe20007ffe0ff */
[----:B------:R-:W-:Y:S01]  /*31b0*/  BSSY.RECONVERGENT B1, `(.L_x_3377) ;  /* 0x000001d000017945 */ /* 0x000fe20003800200 */
[----:B------:R-:W-:Y:S02]  /*31c0*/  FSEL R105, R105, RZ, P2 ;  /* 0x000000ff69697208 */ /* 0x000fe40001000000 */
[-C--:B------:R-:W-:Y:S01]  /*31d0*/  ISETP.GE.OR P4, PT, R13, R150.reuse, P1 ;  /* 0x000000960d00720c */ /* 0x080fe20000f86670 */
[----:B------:R-:W-:Y:S01]  /*31e0*/  IMAD.SHL.U32 R13, R153, 0x4, RZ ;  /* 0x00000004990d7824 */ /* 0x000fe200078e00ff */
[----:B------:R-:W-:Y:S02]  /*31f0*/  FSEL R107, R107, RZ, P2 ;  /* 0x000000ff6b6b7208 */ /* 0x000fe40001000000 */
[----:B------:R-:W-:Y:S02]  /*3200*/  FSEL R104, R104, RZ, P2 ;  /* 0x000000ff68687208 */ /* 0x000fe40001000000 */
[----:B------:R-:W-:-:S07]  /*3210*/  ISETP.GE.OR P3, PT, R13, R150, P1 ;  /* 0x000000960d00720c */ /* 0x000fce0000f66670 */
        /* <DEDUP_REMOVED lines=22> */
.L_x_3378:
[----:B------:R-:W-:Y:S05]  /*3380*/  BSYNC.RECONVERGENT B1 ;  /* 0x0000000000017941 */ /* 0x000fea0003800200 */
.L_x_3377:
[----:B------:R-:W-:Y:S01]  /*3390*/  BSSY.RECONVERGENT B1, `(.L_x_3379) ;  /* 0x0000019000017945 */ /* 0x000fe20003800200 */
[----:B------:R-:W-:Y:S01]  /*33a0*/  IMAD R158, R15, 0x2, R154 ;  /* 0x000000020f9e7824 */ /* 0x000fe200078e029a */
[----:B------:R-:W-:Y:S02]  /*33b0*/  FSEL R106, R106, RZ, P2 ;  /* 0x000000ff6a6a7208 */ /* 0x000fe40001000000 */
        /* <DEDUP_REMOVED lines=22> */
.L_x_3380:
[----:B------:R-:W-:Y:S05]  /*3520*/  BSYNC.RECONVERGENT B1 ;  /* 0x0000000000017941 */ /* 0x000fea0003800200 */
.L_x_3379:
[C---:B------:R-:W-:Y:S01]  /*3530*/  IMAD.SHL.U32 R13, R158.reuse, 0x4, RZ ;  /* 0x000000049e0d7824 */ /* 0x040fe200078e00ff */
[----:B------:R-:W-:Y:S01]  /*3540*/  BSSY.RECONVERGENT B1, `(.L_x_3381) ;  /* 0x0000023000017945 */ /* 0x000fe20003800200 */
[--C-:B------:R-:W-:Y:S01]  /*3550*/  IMAD.IADD R160, R158, 0x1, R15.reuse ;  /* 0x000000019ea07824 */ /* 0x100fe200078e020f */
[----:B------:R-:W-:Y:S02]  /*3560*/  FSEL R109, R109, RZ, P2 ;  /* 0x000000ff6d6d7208 */ /* 0x000fe40001000000 */
[-C--:B------:R-:W-:Y:S01]  /*3570*/  ISETP.GE.OR P6, PT, R13, R150.reuse, P1 ;  /* 0x000000960d00720c */ /* 0x080fe20000fc6670 */
[C---:B------:R-:W-:Y:S01]  /*3580*/  IMAD.IADD R156, R160.reuse, 0x1, R15 ;  /* 0x00000001a09c7824 */ /* 0x040fe200078e020f */
[----:B------:R-:W-:Y:S02]  /*3590*/  SHF.L.U32 R13, R160, 0x2, RZ ;  /* 0x00000002a00d7819 */ /* 0x000fe400000006ff */
[----:B------:R-:W-:Y:S02]  /*35a0*/  FSEL R108, R108, RZ, P2 ;  /* 0x000000ff6c6c7208 */ /* 0x000fe40001000000 */
[----:B------:R-:W-:Y:S01]  /*35b0*/  ISETP.GE.OR P3, PT, R13, R150, P1 ;  /* 0x000000960d00720c */ /* 0x000fe20000f66670 */
[C---:B------:R-:W-:Y:S01]  /*35c0*/  IMAD.SHL.U32 R13, R156.reuse, 0x4, RZ ;  /* 0x000000049c0d7824 */ /* 0x040fe200078e00ff */
[----:B------:R-:W-:-:S04]  /*35d0*/  IADD3 R154, PT, PT, R156, R15, RZ ;  /* 0x0000000f9c9a7210 */ /* 0x000fc80007ffe0ff */
        /* <DEDUP_REMOVED lines=25> */
.L_x_3382:
[----:B------:R-:W-:Y:S05]  /*3770*/  BSYNC.RECONVERGENT B1 ;  /* 0x0000000000017941 */ /* 0x000fea0003800200 */
.L_x_3381:
        /* <DEDUP_REMOVED lines=25> */
.L_x_3384:
[----:B------:R-:W-:Y:S05]  /*3910*/  BSYNC.RECONVERGENT B1 ;  /* 0x0000000000017941 */ /* 0x000fea0003800200 */
.L_x_3383:
        /* <DEDUP_REMOVED lines=25> */
.L_x_3386:
[----:B------:R-:W-:Y:S05]  /*3ab0*/  BSYNC.RECONVERGENT B1 ;  /* 0x0000000000017941 */ /* 0x000fea0003800200 */
.L_x_3385:
        /* <DEDUP_REMOVED lines=25> */
.L_x_3388:
[----:B------:R-:W-:Y:S05]  /*3c50*/  BSYNC.RECONVERGENT B1 ;  /* 0x0000000000017941 */ /* 0x000fea0003800200 */
.L_x_3387:
[----:B------:R-:W-:Y:S01]  /*3c60*/  IMAD.IADD R154, R154, 0x1, R15 ;  /* 0x000000019a9a7824 */ /* 0x000fe200078e020f */
[----:B------:R-:W-:Y:S01]  /*3c70*/  BSSY.RECONVERGENT B1, `(.L_x_3389) ;  /* 0x000001e000017945 */ /* 0x000fe20003800200 */
[----:B------:R-:W-:Y:S01]  /*3c80*/  IMAD R153, R15, 0x40, R152 ;  /* 0x000000400f997824 */ /* 0x000fe200078e0298 */
[----:B------:R-:W-:Y:S02]  /*3c90*/  FSEL R117, R117, RZ, P2 ;  /* 0x000000ff75757208 */ /* 0x000fe40001000000 */
[----:B------:R-:W-:Y:S02]  /*3ca0*/  SHF.L.U32 R13, R154, 0x2, RZ ;  /* 0x000000029a0d7819 */ /* 0x000fe400000006ff */
[-C--:B------:R-:W-:Y:S02]  /*3cb0*/  ISETP.GE.OR P3, PT, R153, R150.reuse, P1 ;  /* 0x000000969900720c */ /* 0x080fe40000f66670 */
[----:B------:R-:W-:Y:S02]  /*3cc0*/  ISETP.GE.OR P4, PT, R13, R150, P1 ;  /* 0x000000960d00720c */ /* 0x000fe40000f86670 */
[----:B------:R-:W-:-:S02]  /*3cd0*/  FSEL R119, R119, RZ, P2 ;  /* 0x000000ff77777208 */ /* 0x000fc40001000000 */
        /* <DEDUP_REMOVED lines=23> */
.L_x_3390:
[----:B------:R-:W-:Y:S05]  /*3e50*/  BSYNC.RECONVERGENT B1 ;  /* 0x0000000000017941 */ /* 0x000fea0003800200 */
.L_x_3389:
[----:B------:R-:W-:Y:S01]  /*3e60*/  BSSY.RECONVERGENT B1, `(.L_x_3391) ;  /* 0x0000018000017945 */ /* 0x000fe20003800200 */
[----:B------:R-:W-:Y:S02]  /*3e70*/  LEA R152, R15, R154, 0x1 ;  /* 0x0000009a0f987211 */ /* 0x000fe400078e08ff */
        /* <DEDUP_REMOVED lines=22> */
.L_x_3392:
[----:B------:R-:W-:Y:S05]  /*3fe0*/  BSYNC.RECONVERGENT B1 ;  /* 0x0000000000017941 */ /* 0x000fea0003800200 */
.L_x_3391:
[----:B------:R-:W-:Y:S01]  /*3ff0*/  IMAD.SHL.U32 R13, R152, 0x4, RZ ;  /* 0x00000004980d7824 */ /* 0x000fe200078e00ff */
[----:B------:R-:W-:Y:S01]  /*4000*/  BSSY.RECONVERGENT B1, `(.L_x_3393) ;  /* 0x000001b000017945 */ /* 0x000fe20003800200 */
[----:B------:R-:W-:Y:S02]  /*4010*/  FSEL R121, R121, RZ, P2 ;  /* 0x000000ff79797208 */ /* 0x000fe40001000000 */
[----:B------:R-:W-:Y:S02]  /*4020*/  FSEL R120, R120, RZ, P2 ;  /* 0x000000ff78787208 */ /* 0x000fe40001000000 */
[----:B------:R-:W-:Y:S02]  /*4030*/  ISETP.GE.OR P3, PT, R13, R150, P1 ;  /* 0x000000960d00720c */ /* 0x000fe40000f66670 */
[----:B------:R-:W-:-:S11]  /*4040*/  IADD3 R154, PT, PT, R152, R15, RZ ;  /* 0x0000000f989a7210 */ /* 0x000fd60007ffe0ff */
        /* <DEDUP_REMOVED lines=22> */
.L_x_3394:
[----:B------:R-:W-:Y:S05]  /*41b0*/  BSYNC.RECONVERGENT B1 ;  /* 0x0000000000017941 */ /* 0x000fea0003800200 */
.L_x_3393:
[C---:B------:R-:W-:Y:S01]  /*41c0*/  SHF.L.U32 R13, R154.reuse, 0x2, RZ ;  /* 0x000000029a0d7819 */ /* 0x040fe200000006ff */
[----:B------:R-:W-:Y:S01]  /*41d0*/  BSSY.RECONVERGENT B1, `(.L_x_3395) ;  /* 0x000001b000017945 */ /* 0x000fe20003800200 */
[----:B------:R-:W-:Y:S01]  /*41e0*/  FSEL R123, R123, RZ, P2 ;  /* 0x000000ff7b7b7208 */ /* 0x000fe20001000000 */
[----:B------:R-:W-:Y:S01]  /*41f0*/  IMAD.IADD R152, R154, 0x1, R15 ;  /* 0x000000019a987824 */ /* 0x000fe200078e020f */
[----:B------:R-:W-:Y:S02]  /*4200*/  ISETP.GE.OR P3, PT, R13, R150, P1 ;  /* 0x000000960d00720c */ /* 0x000fe40000f66670 */
[----:B------:R-:W-:-:S11]  /*4210*/  FSEL R122, R122, RZ, P2 ;  /* 0x000000ff7a7a7208 */ /* 0x000fd60001000000 */
        /* <DEDUP_REMOVED lines=11> */
[----:B------:R-:W-:Y:S01]  /*42d0*/  LOP3.LUT R153, R153, 0x2, RZ, 0xc0, !PT ;  /* 0x0000000299997812 */ /* 0x000fe200078ec0ff */
[----:B--2---:R-:W-:-:S04]  /*42e0*/  IMAD R123, R12, R123, RZ ;  /* 0x0000007b0c7b7224 */ /* 0x004fc800078e02ff */
[----:B------:R-:W-:Y:S02]  /*42f0*/  IMAD R122, R123, 0x14, R154 ;  /* 0x000000147b7a7824 */ /* 0x000fe400078e029a */
[----:B------:R-:W-:-:S03]  /*4300*/  IMAD R154, R22, R15, R153 ;  /* 0x0000000f169a7224 */ /* 0x000fc600078e0299 */
[----:B------:R-:W-:-:S04]  /*4310*/  SHF.L.U32 R122, R122, 0x2, RZ ;  /* 0x000000027a7a7819 */ /* 0x000fc800000006ff */
[----:B------:R-:W-:Y:S02]  /*4320*/  SHF.R.S32.HI R123, RZ, 0x1f, R122 ;  /* 0x0000001fff7b7819 */ /* 0x000fe4000001147a */
[----:B------:R-:W-:-:S04]  /*4330*/  IADD3 R153, P3, PT, R154, R122, RZ ;  /* 0x0000007a9a997210 */ /* 0x000fc80007f7e0ff */
[----:B------:R-:W-:Y:S02]  /*4340*/  LEA.HI.X.SX32 R12, R154, R123, 0x1, P3 ;  /* 0x0000007b9a0c7211 */ /* 0x000fe400018f0eff */
[----:B------:R-:W-:-:S04]  /*4350*/  LEA R122, P3, R153, UR10, 0x2 ;  /* 0x0000000a997a7c11 */ /* 0x000fc8000f8610ff */
[----:B------:R-:W-:-:S06]  /*4360*/  LEA.HI.X R123, R153, UR11, R12, 0x2, P3 ;  /* 0x0000000b997b7c11 */ /* 0x000fcc00098f140c */
[----:B------:R-:W5:Y:S03]  /*4370*/  LDG.E.64 R122, desc[UR36][R122.64] ;  /* 0x000000247a7a7981 */ /* 0x000f66000c1e1b00 */
.L_x_3396:
[----:B------:R-:W-:Y:S05]  /*4380*/  BSYNC.RECONVERGENT B1 ;  /* 0x0000000000017941 */ /* 0x000fea0003800200 */
.L_x_3395:
[C---:B------:R-:W-:Y:S01]  /*4390*/  IMAD.SHL.U32 R13, R152.reuse, 0x4, RZ ;  /* 0x00000004980d7824 */ /* 0x040fe200078e00ff */
[----:B------:R-:W-:Y:S01]  /*43a0*/  BSSY.RECONVERGENT B1, `(.L_x_3397) ;  /* 0x000001b000017945 */ /* 0x000fe20003800200 */
[----:B------:R-:W-:Y:S01]  /*43b0*/  FSEL R125, R125, RZ, P2 ;  /* 0x000000ff7d7d7208 */ /* 0x000fe20001000000 */
[----:B------:R-:W-:Y:S01]  /*43c0*/  IMAD.IADD R154, R152, 0x1, R15 ;  /* 0x00000001989a7824 */ /* 0x000fe200078e020f */
[----:B------:R-:W-:Y:S02]  /*43d0*/  FSEL R124, R124, RZ, P2 ;  /* 0x000000ff7c7c7208 */ /* 0x000fe40001000000 */
[----:B------:R-:W-:-:S13]  /*43e0*/  ISETP.GE.OR P3, PT, R13, R150, P1 ;  /* 0x000000960d00720c */ /* 0x000fda0000f66670 */
        /* <DEDUP_REMOVED lines=22> */
.L_x_3398:
[----:B------:R-:W-:Y:S05]  /*4550*/  BSYNC.RECONVERGENT B1 ;  /* 0x0000000000017941 */ /* 0x000fea0003800200 */
.L_x_3397:
        /* <DEDUP_REMOVED lines=20> */
[----:B------:R-:W-:Y:S02]  /*46a0*/  IMAD R154, R22, R15, R153 ;  /* 0x0000000f169a7224 */ /* 0x000fe400078e0299 */
[----:B------:R-:W-:-:S05]  /*46b0*/  IMAD.SHL.U32 R126, R126, 0x4, RZ ;  /* 0x000000047e7e7824 */ /* 0x000fca00078e00ff */
[----:B------:R-:W-:Y:S02]  /*46c0*/  SHF.R.S32.HI R127, RZ, 0x1f, R126 ;  /* 0x0000001fff7f7819 */ /* 0x000fe4000001147e */
[----:B------:R-:W-:-:S04]  /*46d0*/  IADD3 R153, P3, PT, R154, R126, RZ ;  /* 0x0000007e9a997210 */ /* 0x000fc80007f7e0ff */
[----:B------:R-:W-:Y:S02]  /*46e0*/  LEA.HI.X.SX32 R12, R154, R127, 0x1, P3 ;  /* 0x0000007f9a0c7211 */ /* 0x000fe400018f0eff */
[----:B------:R-:W-:-:S04]  /*46f0*/  LEA R126, P3, R153, UR10, 0x2 ;  /* 0x0000000a997e7c11 */ /* 0x000fc8000f8610ff */
[----:B------:R-:W-:-:S06]  /*4700*/  LEA.HI.X R127, R153, UR11, R12, 0x2, P3 ;  /* 0x0000000b997f7c11 */ /* 0x000fcc00098f140c */
[----:B------:R-:W5:Y:S03]  /*4710*/  LDG.E.64 R126, desc[UR36][R126.64] ;  /* 0x000000247e7e7981 */ /* 0x000f66000c1e1b00 */
.L_x_3400:
[----:B------:R-:W-:Y:S05]  /*4720*/  BSYNC.RECONVERGENT B1 ;  /* 0x0000000000017941 */ /* 0x000fea0003800200 */
.L_x_3399:
        /* <DEDUP_REMOVED lines=28> */
.L_x_3402:
[----:B------:R-:W-:Y:S05]  /*48f0*/  BSYNC.RECONVERGENT B1 ;  /* 0x0000000000017941 */ /* 0x000fea0003800200 */
.L_x_3401:
        /* <DEDUP_REMOVED lines=28> */
.L_x_3404:
[----:B------:R-:W-:Y:S05]  /*4ac0*/  BSYNC.RECONVERGENT B1 ;  /* 0x0000000000017941 */ /* 0x000fea0003800200 */
.L_x_3403:
        /* <DEDUP_REMOVED lines=28> */
.L_x_3406:
[----:B------:R-:W-:Y:S05]  /*4c90*/  BSYNC.RECONVERGENT B1 ;  /* 0x0000000000017941 */ /* 0x000fea0003800200 */
.L_x_3405:
        /* <DEDUP_REMOVED lines=28> */
.L_x_3408:
[----:B------:R-:W-:Y:S05]  /*4e60*/  BSYNC.RECONVERGENT B1 ;  /* 0x0000000000017941 */ /* 0x000fea0003800200 */
.L_x_3407:
        /* <DEDUP_REMOVED lines=28> */
.L_x_3410:
[----:B------:R-:W-:Y:S05]  /*5030*/  BSYNC.RECONVERGENT B1 ;  /* 0x0000000000017941 */ /* 0x000fea0003800200 */
.L_x_3409:
        /* <DEDUP_REMOVED lines=28> */
.L_x_3412:
[----:B------:R-:W-:Y:S05]  /*5200*/  BSYNC.RECONVERGENT B1 ;  /* 0x0000000000017941 */ /* 0x000fea0003800200 */
.L_x_3411:
        /* <DEDUP_REMOVED lines=28> */
.L_x_3414:
[----:B------:R-:W-:Y:S05]  /*53d0*/  BSYNC.RECONVERGENT B1 ;  /* 0x0000000000017941 */ /* 0x000fea0003800200 */
.L_x_3413:
[C---:B------:R-:W-:Y:S01]  /*53e0*/  IMAD.SHL.U32 R13, R154.reuse, 0x4, RZ ;  /* 0x000000049a0d7824 */ /* 0x040fe200078e00ff */
[----:B------:R-:W-:Y:S01]  /*53f0*/  BSSY.RECONVERGENT B1, `(.L_x_3415) ;  /* 0x0000023000017945 */ /* 0x000fe20003800200 */
[--C-:B------:R-:W-:Y:S01]  /*5400*/  IMAD.IADD R156, R154, 0x1, R15.reuse ;  /* 0x000000019a9c7824 */ /* 0x100fe200078e020f */
[----:B------:R-:W-:Y:S02]  /*5410*/  FSEL R143, R143, RZ, P2 ;  /* 0x000000ff8f8f7208 */ /* 0x000fe40001000000 */
[-C--:B------:R-:W-:Y:S01]  /*5420*/  ISETP.GE.OR P6, PT, R13, R150.reuse, P1 ;  /* 0x000000960d00720c */ /* 0x080fe20000fc6670 */
[C-C-:B------:R-:W-:Y:S01]  /*5430*/  IMAD.IADD R152, R156.reuse, 0x1, R15.reuse ;  /* 0x000000019c987824 */ /* 0x140fe200078e020f */
[----:B------:R-:W-:Y:S02]  /*5440*/  SHF.L.U32 R13, R156, 0x2, RZ ;  /* 0x000000029c0d7819 */ /* 0x000fe400000006ff */
[----:B------:R-:W-:Y:S01]  /*5450*/  FSEL R142, R142, RZ, P2 ;  /* 0x000000ff8e8e7208 */ /* 0x000fe20001000000 */
[C---:B------:R-:W-:Y:S01]  /*5460*/  IMAD.IADD R153, R152.reuse, 0x1, R15 ;  /* 0x0000000198997824 */ /* 0x040fe200078e020f */
[----:B------:R-:W-:Y:S01]  /*5470*/  ISETP.GE.OR P3, PT, R13, R150, P1 ;  /* 0x000000960d00720c */ /* 0x000fe20000f66670 */
[----:B------:R-:W-:-:S03]  /*5480*/  IMAD.SHL.U32 R13, R152, 0x4, RZ ;  /* 0x00000004980d7824 */ /* 0x000fc600078e00ff */
[----:B------:R-:W-:Y:S02]  /*5490*/  SHF.L.U32 R153, R153, 0x2, RZ ;  /* 0x0000000299997819 */ /* 0x000fe400000006ff */
        /* <DEDUP_REMOVED lines=24> */
.L_x_3416:
[----:B------:R-:W-:Y:S05]  /*5620*/  BSYNC.RECONVERGENT B1 ;  /* 0x0000000000017941 */ /* 0x000fea0003800200 */
.L_x_3415:
        /* <DEDUP_REMOVED lines=25> */
.L_x_3418:
[----:B------:R-:W-:Y:S05]  /*57c0*/  BSYNC.RECONVERGENT B1 ;  /* 0x0000000000017941 */ /* 0x000fea0003800200 */
.L_x_3417:
        /* <DEDUP_REMOVED lines=25> */
.L_x_3420:
[----:B------:R-:W-:Y:S05]  /*5960*/  BSYNC.RECONVERGENT B1 ;  /* 0x0000000000017941 */ /* 0x000fea0003800200 */
.L_x_3419:
        /* <DEDUP_REMOVED lines=24> */
.L_x_3422:
[----:B------:R-:W-:Y:S05]  /*5af0*/  BSYNC.RECONVERGENT B1 ;  /* 0x0000000000017941 */ /* 0x000fea0003800200 */
.L_x_3421:
[----:B-----5:R-:W-:Y:S01]  /*5b00*/  FMUL.FTZ R13, R24, R88 ;  /* 0x00000058180d7220 */ /* 0x020fe20000410000 */
[----:B------:R-:W-:Y:S01]  /*5b10*/  FMUL.FTZ R12, R25, R89 ;  /* 0x00000059190c7220 */ /* 0x000fe20000410000 */
[----:B------:R-:W1:Y:S01]  /*5b20*/  S2R R150, SR_TID.X ;  /* 0x0000000000967919 */ /* 0x000e620000002100 */
[----:B------:R-:W-:Y:S01]  /*5b30*/  UMOV UR4, 0xffffffff ;  /* 0xffffffff00047882 */ /* 0x000fe20000000000 */
[----:B------:R-:W-:Y:S01]  /*5b40*/  FFMA.FTZ R13, R20, R90, R13 ;  /* 0x0000005a140d7223 */ /* 0x000fe2000001000d */
[----:B------:R-:W-:Y:S01]  /*5b50*/  FFMA.FTZ R12, R21, R91, R12 ;  /* 0x0000005b150c7223 */ /* 0x000fe2000001000c */
[----:B------:R-:W-:Y:S02]  /*5b60*/  ISETP.NE.AND P2, PT, R11, RZ, P0 ;  /* 0x000000ff0b00720c */ /* 0x000fe40000745270 */
[----:B------:R-:W-:Y:S01]  /*5b70*/  FFMA.FTZ R13, R26, R86, R13 ;  /* 0x000000561a0d7223 */ /* 0x000fe2000001000d */
[----:B------:R-:W-:-:S03]  /*5b80*/  FFMA.FTZ R12, R27, R87, R12 ;  /* 0x000000571b0c7223 */ /* 0x000fc6000001000c */
[----:B------:R-:W-:Y:S01]  /*5b90*/  FFMA.FTZ R13, R28, R92, R13 ;  /* 0x0000005c1c0d7223 */ /* 0x000fe2000001000d */
[----:B------:R-:W-:-:S03]  /*5ba0*/  FFMA.FTZ R12, R29, R93, R12 ;  /* 0x0000005d1d0c7223 */ /* 0x000fc6000001000c */
[----:B------:R-:W-:Y:S01]  /*5bb0*/  FFMA.FTZ R13, R30, R94, R13 ;  /* 0x0000005e1e0d7223 */ /* 0x000fe2000001000d */
[----:B------:R-:W-:-:S03]  /*5bc0*/  FFMA.FTZ R12, R31, R95, R12 ;  /* 0x0000005f1f0c7223 */ /* 0x000fc6000001000c */
[----:B0-----:R-:W-:Y:S01]  /*5bd0*/  FFMA.FTZ R13, R32, R96, R13 ;  /* 0x00000060200d7223 */ /* 0x001fe2000001000d */
[----:B------:R-:W-:-:S03]  /*5be0*/  FFMA.FTZ R12, R33, R97, R12 ;  /* 0x00000061210c7223 */ /* 0x000fc6000001000c */
[----:B------:R-:W-:Y:S01]  /*5bf0*/  FFMA.FTZ R13, R34, R98, R13 ;  /* 0x00000062220d7223 */ /* 0x000fe2000001000d */
[----:B------:R-:W-:-:S03]  /*5c00*/  FFMA.FTZ R12, R35, R99, R12 ;  /* 0x00000063230c7223 */ /* 0x000fc6000001000c */
[----:B------:R-:W-:Y:S01]  /*5c10*/  FFMA.FTZ R13, R36, R100, R13 ;  /* 0x00000064240d7223 */ /* 0x000fe2000001000d */
[----:B------:R-:W-:-:S03]  /*5c20*/  FFMA.FTZ R12, R37, R101, R12 ;  /* 0x00000065250c7223 */ /* 0x000fc6000001000c */
[----:B------:R-:W-:Y:S01]  /*5c30*/  FFMA.FTZ R13, R38, R102, R13 ;  /* 0x00000066260d7223 */ /* 0x000fe2000001000d */
[----:B------:R-:W-:Y:S01]  /*5c40*/  FFMA.FTZ R12, R39, R103, R12 ;  /* 0x00000067270c7223 */ /* 0x000fe2000001000c */
[----:B-1----:R-:W-:Y:S02]  /*5c50*/  LOP3.LUT R150, R150, 0x1, RZ, 0xc0, !PT ;  /* 0x0000000196967812 */ /* 0x002fe400078ec0ff */
        /* <DEDUP_REMOVED lines=49> */
.L_x_3502:
        /* <DEDUP_REMOVED lines=16> */
[----:B------:R-:W3:Y:S05]  /*6070*/  @P1 LDG.E R14, desc[UR36][R14.64] ;  /* 0x000000240e0e1981 */ /* 0x000eea000c1e1900 */
[----:B------:R-:W4:Y:S01]  /*6080*/  @P3 LDG.E R12, desc[UR36][R12.64] ;  /* 0x000000240c0c3981 */ /* 0x000f22000c1e1900 */
[----:B--2---:R-:W-:-:S04]  /*6090*/  @P1 IADD3 R150, PT, PT, R153, R150, RZ ;  /* 0x0000009699961210 */ /* 0x004fc80007ffe0ff */
[----:B------:R-:W-:-:S04]  /*60a0*/  @P1 ISETP.GE.AND P4, PT, R9, R150, PT ;  /* 0x000000960900120c */ /* 0x000fc80003f86270 */
[----:B------:R-:W-:-:S04]  /*60b0*/  @P1 SEL R150, R17, RZ, !P4 ;  /* 0x000000ff11961207 */ /* 0x000fc80006000000 */
[----:B------:R-:W-:-:S04]  /*60c0*/  @P1 IADD3 R150, PT, PT, R9, R150, -R18 ;  /* 0x0000009609961210 */ /* 0x000fc80007ffe812 */
[----:B------:R-:W-:Y:S01]  /*60d0*/  @P1 I2FP.F32.S32 R150, R150 ;  /* 0x0000009600961245 */ /* 0x000fe20000201400 */
[----:B----4-:R-:W-:-:S04]  /*60e0*/  @P3 FADD.FTZ R11, R11, R12 ;  /* 0x0000000c0b0b3221 */ /* 0x010fc80000010000 */
[----:B---3--:R-:W-:-:S05]  /*60f0*/  @P1 FFMA.FTZ R11, R150, R14, R11 ;  /* 0x0000000e960b1223 */ /* 0x008fca000001000b */
[----:B------:R1:W-:Y:S01]  /*6100*/  STS [R4], R11 ;  /* 0x0000000b04007388 */ /* 0x0003e20000000800 */
[----:B------:R-:W-:-:S07]  /*6110*/  @!P2 FMNMX.FTZ R0, R0, R11, !PT ;  /* 0x0000000b0000a209 */ /* 0x000fce0007810000 */
.L_x_3425:
[----:B------:R-:W-:Y:S05]  /*6120*/  BSYNC.RECONVERGENT B1 ;  /* 0x0000000000017941 */ /* 0x000fea0003800200 */
.L_x_3424:
[----:B------:R-:W-:Y:S01]  /*6130*/  VIADD R9, R9, 0x40 ;  /* 0x0000004009097836 */ /* 0x000fe20000000000 */
[----:B------:R-:W-:Y:S01]  /*6140*/  IADD3 R8, P2, PT, R8, 0x40, RZ ;  /* 0x0000004008087810 */ /* 0x000fe20007f5e0ff */
[----:B-1----:R-:W-:Y:S01]  /*6150*/  VIADD R4, R4, 0x100 ;  /* 0x0000010004047836 */ /* 0x002fe20000000000 */
[----:B------:R-:W-:Y:S02]  /*6160*/  IADD3 R3, PT, PT, R3, 0x40, RZ ;  /* 0x0000004003037810 */ /* 0x000fe40007ffe0ff */
[----:B------:R-:W-:Y:S01]  /*6170*/  ISETP.GE.AND P1, PT, R9, R5, PT ;  /* 0x000000050900720c */ /* 0x000fe20003f26270 */
[----:B------:R-:W-:-:S12]  /*6180*/  IMAD.X R7, RZ, RZ, R7, P2 ;  /* 0x000000ffff077224 */ /* 0x000fd800010e0607 */
[----:B------:R-:W-:Y:S05]  /*6190*/  @!P1 BRA `(.L_x_3426) ;  /* 0xffffffbc00b09947 */ /* 0x000fea000383ffff */
.L_x_3358:
[----:B0---4-:R-:W-:Y:S05]  /*61a0*/  BSYNC B0 ;  /* 0x0000000000007941 */ /* 0x011fea0003800000 */
.L_x_3357:
        /* <DEDUP_REMOVED lines=8> */
[----:B------:R0:W4:Y:S02]  /*6230*/  SHFL.BFLY PT, R14, R4, 0x2, 0x1f ;  /* 0x0c401f00040e7f89 */ /* 0x00012400000e0000 */
.L_x_3508:
[----:B---3--:R-:W3:Y:S01]  /*6240*/  S2R R0, SR_TID.X ;  /* 0x0000000000007919 */ /* 0x008ee20000002100 */
[----:B-----5:R-:W-:Y:S01]  /*6250*/  MOV R17, 0x400 ;  /* 0x0000040000117802 */ /* 0x020fe20000000f00 */
[----:B------:R-:W-:Y:S05]  /*6260*/  WARPSYNC.ALL ;  /* 0x0000000000007948 */ /* 0x000fea0003800000 */
[----:B------:R-:W1:Y:S01]  /*6270*/  S2R R20, SR_CgaCtaId ;  /* 0x0000000000147919 */ /* 0x000e620000008800 */
[----:B----4-:R-:W-:Y:S02]  /*6280*/  FMNMX.FTZ R5, R4, R14, !PT ;  /* 0x0000000e04057209 */ /* 0x010fe40007810000 */
[----:B---3--:R-:W-:-:S02]  /*6290*/  LOP3.LUT P0, R6, R0, 0x1f, RZ, 0xc0, !PT ;  /* 0x0000001f00067812 */ /* 0x008fc4000780c0ff */
[----:B-1----:R-:W-:-:S11]  /*62a0*/  LEA R3, R20, R17, 0x18 ;  /* 0x0000001114037211 */ /* 0x002fd600078ec0ff */
[----:B0-----:R-:W-:-:S05]  /*62b0*/  @!P0 LEA.HI R4, R0, R3, RZ, 0x1d ;  /* 0x0000000300048211 */ /* 0x001fca00078fe8ff */
[----:B------:R0:W-:Y:S01]  /*62c0*/  @!P0 STS [R4], R5 ;  /* 0x0000000504008388 */ /* 0x0001e20000000800 */
[----:B------:R-:W-:Y:S01]  /*62d0*/  BAR.SYNC.DEFER_BLOCKING 0x0 ;  /* 0x0000000000007b1d */ /* 0x000fe20000010000 */
[C---:B------:R-:W-:Y:S01]  /*62e0*/  ISETP.GT.U32.AND P0, PT, R6.reuse, 0x3, PT ;  /* 0x000000030600780c */ /* 0x040fe20003f04070 */
[----:B------:R-:W-:Y:S01]  /*62f0*/  IMAD R7, R6, 0x4, R3 ;  /* 0x0000000406077824 */ /* 0x000fe200078e0203 */
[----:B0-----:R-:W-:Y:S01]  /*6300*/  MOV R4, 0xff7fffff ;  /* 0xff7fffff00047802 */ /* 0x001fe20000000f00 */
[----:B------:R-:W-:-:S04]  /*6310*/  IMAD.SHL.U32 R13, R0, 0x4, RZ ;  /* 0x00000004000d7824 */ /* 0x000fc800078e00ff */
        /* <DEDUP_REMOVED lines=8> */
[----:B------:R-:W-:Y:S01]  /*63a0*/  IMAD.IADD R5, R23, 0x1, R0 ;  /* 0x0000000117057824 */ /* 0x000fe200078e0200 */
[----:B------:R-:W-:-:S03]  /*63b0*/  IADD3 R4, PT, PT, R18, 0x1, RZ ;  /* 0x0000000112047810 */ /* 0x000fc60007ffe0ff */
[----:B------:R-:W0:Y:S01]  /*63c0*/  SHFL.BFLY PT, R8, R9, 0x1, 0x1f ;  /* 0x0c201f0009087f89 */ /* 0x000e2200000e0000 */
[----:B------:R-:W-:Y:S02]  /*63d0*/  ISETP.GT.AND P0, PT, R5, R18, PT ;  /* 0x000000120500720c */ /* 0x000fe40003f04270 */
[----:B0-----:R-:W-:Y:S01]  /*63e0*/  FMNMX.FTZ R8, R9, R8, !PT ;  /* 0x0000000809087209 */ /* 0x001fe20007810000 */
[----:B------:R-:W-:-:S05]  /*63f0*/  IMAD.MOV.U32 R9, RZ, RZ, RZ ;  /* 0x000000ffff097224 */ /* 0x000fca00078e00ff */
        /* <DEDUP_REMOVED lines=18> */
[----:B------:R-:W-:Y:S02]  /*6520*/  MOV R10, R5 ;  /* 0x00000005000a7202 */ /* 0x000fe40000000f00 */
[----:B------:R-:W-:Y:S02]  /*6530*/  LEA R12, R20, R15, 0x18 ;  /* 0x0000000f140c7211 */ /* 0x000fe400078ec0ff */
[----:B------:R-:W-:Y:S01]  /*6540*/  LOP3.LUT R11, R9, 0x3, RZ, 0xc0, !PT ;  /* 0x00000003090b7812 */ /* 0x000fe200078ec0ff */
[----:B------:R-:W-:Y:S02]  /*6550*/  IMAD.MOV.U32 R9, RZ, RZ, RZ ;  /* 0x000000ffff097224 */ /* 0x000fe400078e00ff */
[----:B------:R-:W-:-:S02]  /*6560*/  IMAD.IADD R12, R13, 0x1, R12 ;  /* 0x000000010d0c7824 */ /* 0x000fc400078e020c */
[----:B------:R-:W-:-:S07]  /*6570*/  IMAD.MOV R11, RZ, RZ, -R11 ;  /* 0x000000ffff0b7224 */ /* 0x000fce00078e0a0b */
.L_x_3433:
        /* <DEDUP_REMOVED lines=11> */
.L_x_3432:
[----:B------:R-:W-:Y:S05]  /*6630*/  BSYNC.RECONVERGENT B1 ;  /* 0x0000000000017941 */ /* 0x000fea0003800200 */
.L_x_3431:
[----:B------:R-:W-:Y:S05]  /*6640*/  @!P1 BRA `(.L_x_3429) ;  /* 0x0000001000f89947 */ /* 0x000fea0003800000 */
[----:B------:R-:W-:Y:S01]  /*6650*/  IMAD.SHL.U32 R11, R23, 0x4, RZ ;  /* 0x00000004170b7824 */ /* 0x000fe200078e00ff */
[----:B------:R-:W-:-:S03]  /*6660*/  IADD3 R17, PT, PT, R17, 0x220, RZ ;  /* 0x0000022011117810 */ /* 0x000fc60007ffe0ff */
[----:B------:R-:W-:Y:S01]  /*6670*/  IMAD R11, R10, 0x4, -R11 ;  /* 0x000000040a0b7824 */ /* 0x000fe200078e0a0b */
[----:B------:R-:W-:-:S04]  /*6680*/  LEA R20, R20, R17, 0x18 ;  /* 0x0000001114147211 */ /* 0x000fc800078ec0ff */
[----:B------:R-:W-:-:S05]  /*6690*/  IADD3 R11, PT, PT, R20, R11, RZ ;  /* 0x0000000b140b7210 */ /* 0x000fca0007ffe0ff */
[----:B------:R-:W0:Y:S04]  /*66a0*/  LDS R15, [R11] ;  /* 0x000000000b0f7984 */ /* 0x000e280000000800 */
[----:B------:R-:W1:Y:S04]  /*66b0*/  LDS R17, [R11+0x200] ;  /* 0x000200000b117984 */ /* 0x000e680000000800 */
[----:B------:R-:W3:Y:S04]  /*66c0*/  LDS R21, [R11+0x400] ;  /* 0x000400000b157984 */ /* 0x000ee80000000800 */
[----:B------:R-:W4:Y:S01]  /*66d0*/  LDS R25, [R11+0x600] ;  /* 0x000600000b197984 */ /* 0x000f220000000800 */
[C---:B0-----:R-:W-:Y:S01]  /*66e0*/  FADD.FTZ R15, -R8.reuse, R15 ;  /* 0x0000000f080f7221 */ /* 0x041fe20000010100 */
[----:B-1----:R-:W-:-:S03]  /*66f0*/  FADD.FTZ R17, -R8, R17 ;  /* 0x0000001108117221 */ /* 0x002fc60000010100 */
[----:B------:R-:W-:Y:S01]  /*6700*/  FMUL.FTZ R15, R15, 1.4426950216293334961 ;  /* 0x3fb8aa3b0f0f7820 */ /* 0x000fe20000410000 */
[C---:B---3--:R-:W-:Y:S01]  /*6710*/  FADD.FTZ R21, -R8.reuse, R21 ;  /* 0x0000001508157221 */ /* 0x048fe20000010100 */
[----:B------:R-:W-:Y:S02]  /*6720*/  FMUL.FTZ R17, R17, 1.4426950216293334961 ;  /* 0x3fb8aa3b11117820 */ /* 0x000fe40000410000 */
[----:B------:R0:W1:Y:S01]  /*6730*/  MUFU.EX2 R12, R15 ;  /* 0x0000000f000c7308 */ /* 0x0000620000000800 */
[----:B----4-:R-:W-:Y:S01]  /*6740*/  FADD.FTZ R25, -R8, R25 ;  /* 0x0000001908197221 */ /* 0x010fe20000010100 */
[----:B------:R-:W-:-:S03]  /*6750*/  FMUL.FTZ R21, R21, 1.4426950216293334961 ;  /* 0x3fb8aa3b15157820 */ /* 0x000fc60000410000 */
[----:B------:R-:W-:-:S03]  /*6760*/  FMUL.FTZ R25, R25, 1.4426950216293334961 ;  /* 0x3fb8aa3b19197820 */ /* 0x000fc60000410000 */
[----:B------:R-:W3:Y:S01]  /*6770*/  MUFU.EX2 R14, R17 ;  /* 0x00000011000e7308 */ /* 0x000ee20000000800 */
[----:B0-----:R-:W-:-:S05]  /*6780*/  VIADD R15, R10, 0x200 ;  /* 0x000002000a0f7836 */ /* 0x001fca0000000000 */
[----:B------:R-:W-:Y:S02]  /*6790*/  ISETP.GT.AND P0, PT, R15, R18, PT ;  /* 0x000000120f00720c */ /* 0x000fe40003f04270 */
[----:B------:R-:W0:Y:S01]  /*67a0*/  MUFU.EX2 R20, R21 ;  /* 0x0000001500147308 */ /* 0x000e220000000800 */
[----:B-1----:R1:W-:Y:S01]  /*67b0*/  STS [R11], R12 ;  /* 0x0000000c0b007388 */ /* 0x0023e20000000800 */
[----:B------:R-:W-:-:S06]  /*67c0*/  FADD.FTZ R9, R9, R12 ;  /* 0x0000000c09097221 */ /* 0x000fcc0000010000 */
[----:B------:R-:W4:Y:S01]  /*67d0*/  MUFU.EX2 R24, R25 ;  /* 0x0000001900187308 */ /* 0x000f220000000800 */
[----:B---3--:R1:W-:Y:S01]  /*67e0*/  STS [R11+0x200], R14 ;  /* 0x0002000e0b007388 */ /* 0x0083e20000000800 */
[----:B------:R-:W-:-:S03]  /*67f0*/  FADD.FTZ R9, R9, R14 ;  /* 0x0000000e09097221 */ /* 0x000fc60000010000 */
[----:B0-----:R1:W-:Y:S01]  /*6800*/  STS [R11+0x400], R20 ;  /* 0x000400140b007388 */ /* 0x0013e20000000800 */
[----:B------:R-:W-:-:S03]  /*6810*/  FADD.FTZ R9, R9, R20 ;  /* 0x0000001409097221 */ /* 0x000fc60000010000 */
[----:B----4-:R1:W-:Y:S01]  /*6820*/  STS [R11+0x600], R24 ;  /* 0x000600180b007388 */ /* 0x0103e20000000800 */
[----:B------:R-:W-:Y:S01]  /*6830*/  FADD.FTZ R9, R9, R24 ;  /* 0x0000001809097221 */ /* 0x000fe20000010000 */
[----:B------:R-:W-:Y:S06]  /*6840*/  @P0 BRA `(.L_x_3429) ;  /* 0x0000001000780947 */ /* 0x000fec0003800000 */
[----:B------:R-:W-:Y:S01]  /*6850*/  IMAD.IADD R10, R18, 0x1, -R15 ;  /* 0x00000001120a7824 */ /* 0x000fe200078e0a0f */
[----:B------:R-:W-:Y:S01]  /*6860*/  BSSY.RECONVERGENT B1, `(.L_x_3434) ;  /* 0x000006b000017945 */ /* 0x000fe20003800200 */
[----:B-1----:R-:W-:Y:S02]  /*6870*/  IADD3 R11, PT, PT, R11, 0xc00, RZ ;  /* 0x00000c000b0b7810 */ /* 0x002fe40007ffe0ff */
[----:B------:R-:W-:Y:S02]  /*6880*/  PLOP3.LUT P0, PT, PT, PT, PT, 0x80, 0x8 ;  /* 0x000000000008781c */ /* 0x000fe40003f0f070 */
[----:B------:R-:W-:-:S13]  /*6890*/  ISETP.GT.AND P1, PT, R10, 0x5ff, PT ;  /* 0x000005ff0a00780c */ /* 0x000fda0003f24270 */
[----:B------:R-:W-:Y:S05]  /*68a0*/  @!P1 BRA `(.L_x_3435) ;  /* 0x0000000400989947 */ /* 0x000fea0003800000 */
[----:B------:R-:W-:Y:S01]  /*68b0*/  PLOP3.LUT P0, PT, PT, PT, PT, 0x8, 0x80 ;  /* 0x000000000080781c */ /* 0x000fe20003f0e170 */
[----:B------:R-:W-:-:S12]  /*68c0*/  VIADD R48, R18, 0xfffffa01 ;  /* 0xfffffa0112307836 */ /* 0x000fd80000000000 */
.L_x_3436:
[----:B------:R-:W0:Y:S01]  /*68d0*/  LDS R17, [R11+-0x400] ;  /* 0xfffc00000b117984 */ /* 0x000e220000000800 */
[----:B------:R-:W-:-:S03]  /*68e0*/  VIADD R15, R15, 0x800 ;  /* 0x000008000f0f7836 */ /* 0x000fc60000000000 */
[----:B------:R-:W1:Y:S02]  /*68f0*/  LDS R21, [R11+-0x200] ;  /* 0xfffe00000b157984 */ /* 0x000e640000000800 */
[----:B------:R-:W-:Y:S02]  /*6900*/  ISETP.GE.AND P1, PT, R15, R48, PT ;  /* 0x000000300f00720c */ /* 0x000fe40003f26270 */
[----:B------:R-:W3:Y:S04]  /*6910*/  LDS R25, [R11] ;  /* 0x000000000b197984 */ /* 0x000ee80000000800 */
[----:B------:R-:W4:Y:S04]  /*6920*/  LDS R27, [R11+0x200] ;  /* 0x000200000b1b7984 */ /* 0x000f280000000800 */
[----:B--2---:R-:W2:Y:S04]  /*6930*/  LDS R29, [R11+0x400] ;  /* 0x000400000b1d7984 */ /* 0x004ea80000000800 */
        /* <DEDUP_REMOVED lines=8> */
[C---:B-1----:R-:W-:Y:S01]  /*69c0*/  FADD.FTZ R21, -R8.reuse, R21 ;  /* 0x0000001508157221 */ /* 0x042fe20000010100 */
[----:B---3--:R-:W-:-:S03]  /*69d0*/  FADD.FTZ R25, -R8, R25 ;  /* 0x0000001908197221 */ /* 0x008fc60000010100 */
[----:B------:R-:W-:Y:S01]  /*69e0*/  FMUL.FTZ R21, R21, 1.4426950216293334961 ;  /* 0x3fb8aa3b15157820 */ /* 0x000fe20000410000 */
[----:B------:R1:W3:Y:S01]  /*69f0*/  MUFU.EX2 R10, R17 ;  /* 0x00000011000a7308 */ /* 0x0002e20000000800 */
[----:B------:R-:W-:Y:S01]  /*6a00*/  FMUL.FTZ R25, R25, 1.4426950216293334961 ;  /* 0x3fb8aa3b19197820 */ /* 0x000fe20000410000 */
[C---:B----4-:R-:W-:Y:S01]  /*6a10*/  FADD.FTZ R27, -R8.reuse, R27 ;  /* 0x0000001b081b7221 */ /* 0x050fe20000010100 */
[----:B--2---:R-:W-:-:S03]  /*6a20*/  FADD.FTZ R29, -R8, R29 ;  /* 0x0000001d081d7221 */ /* 0x004fc60000010100 */
[----:B------:R-:W-:Y:S02]  /*6a30*/  FMUL.FTZ R27, R27, 1.4426950216293334961 ;  /* 0x3fb8aa3b1b1b7820 */ /* 0x000fe40000410000 */
[----:B------:R2:W4:Y:S01]  /*6a40*/  MUFU.EX2 R12, R21 ;  /* 0x00000015000c7308 */ /* 0x0005220000000800 */
[----:B-1----:R-:W1:Y:S01]  /*6a50*/  LDS R17, [R11+0x1200] ;  /* 0x001200000b117984 */ /* 0x002e620000000800 */
[----:B------:R-:W-:Y:S01]  /*6a60*/  FMUL.FTZ R29, R29, 1.4426950216293334961 ;  /* 0x3fb8aa3b1d1d7820 */ /* 0x000fe20000410000 */
[C---:B-----5:R-:W-:Y:S01]  /*6a70*/  FADD.FTZ R31, -R8.reuse, R31 ;  /* 0x0000001f081f7221 */ /* 0x060fe20000010100 */
[----:B------:R-:W-:-:S03]  /*6a80*/  FADD.FTZ R33, -R8, R33 ;  /* 0x0000002108217221 */ /* 0x000fc60000010100 */
[----:B------:R-:W-:Y:S01]  /*6a90*/  FMUL.FTZ R31, R31, 1.4426950216293334961 ;  /* 0x3fb8aa3b1f1f7820 */ /* 0x000fe20000410000 */
[----:B------:R5:W0:Y:S01]  /*6aa0*/  MUFU.EX2 R14, R25 ;  /* 0x00000019000e7308 */ /* 0x000a220000000800 */
[----:B--2---:R-:W2:Y:S01]  /*6ab0*/  LDS R21, [R11+0x1400] ;  /* 0x001400000b157984 */ /* 0x004ea20000000800 */
[----:B---3--:R-:W-:Y:S01]  /*6ac0*/  FADD.FTZ R9, R10, R9 ;  /* 0x000000090a097221 */ /* 0x008fe20000010000 */
[----:B------:R-:W-:Y:S01]  /*6ad0*/  FMUL.FTZ R33, R33, 1.4426950216293334961 ;  /* 0x3fb8aa3b21217820 */ /* 0x000fe20000410000 */
[C---:B------:R-:W-:Y:S01]  /*6ae0*/  FADD.FTZ R35, -R8.reuse, R35 ;  /* 0x0000002308237221 */ /* 0x040fe20000010100 */
[----:B------:R-:W-:Y:S01]  /*6af0*/  STS [R11+-0x400], R10 ;  /* 0xfffc000a0b007388 */ /* 0x000fe20000000800 */
[C---:B------:R-:W-:Y:S02]  /*6b00*/  FADD.FTZ R37, -R8.reuse, R37 ;  /* 0x0000002508257221 */ /* 0x040fe40000010100 */
[----:B------:R3:W3:Y:S01]  /*6b10*/  MUFU.EX2 R20, R27 ;  /* 0x0000001b00147308 */ /* 0x0006e20000000800 */
[----:B-----5:R-:W5:Y:S01]  /*6b20*/  LDS R25, [R11+0x1600] ;  /* 0x001600000b197984 */ /* 0x020f620000000800 */
[----:B----4-:R-:W-:Y:S01]  /*6b30*/  FADD.FTZ R9, R9, R12 ;  /* 0x0000000c09097221 */ /* 0x010fe20000010000 */
[----:B------:R-:W-:Y:S01]  /*6b40*/  FMUL.FTZ R35, R35, 1.4426950216293334961 ;  /* 0x3fb8aa3b23237820 */ /* 0x000fe20000410000 */
[----:B------:R-:W-:Y:S01]  /*6b50*/  FMUL.FTZ R37, R37, 1.4426950216293334961 ;  /* 0x3fb8aa3b25257820 */ /* 0x000fe20000410000 */
[C---:B------:R-:W-:Y:S01]  /*6b60*/  FADD.FTZ R39, -R8.reuse, R39 ;  /* 0x0000002708277221 */ /* 0x040fe20000010100 */
[----:B------:R-:W-:Y:S01]  /*6b70*/  STS [R11+-0x200], R12 ;  /* 0xfffe000c0b007388 */ /* 0x000fe20000000800 */
[----:B0-----:R-:W-:Y:S01]  /*6b80*/  FADD.FTZ R41, -R8, R41 ;  /* 0x0000002908297221 */ /* 0x001fe20000010100 */
[----:B------:R0:W4:Y:S01]  /*6b90*/  MUFU.EX2 R24, R29 ;  /* 0x0000001d00187308 */ /* 0x0001220000000800 */
[----:B------:R-:W-:Y:S01]  /*6ba0*/  FADD.FTZ R9, R9, R14 ;  /* 0x0000000e09097221 */ /* 0x000fe20000010000 */
[----:B---3--:R-:W3:Y:S01]  /*6bb0*/  LDS R27, [R11+0x1800] ;  /* 0x001800000b1b7984 */ /* 0x008ee20000000800 */
[----:B------:R-:W-:Y:S01]  /*6bc0*/  FMUL.FTZ R39, R39, 1.4426950216293334961 ;  /* 0x3fb8aa3b27277820 */ /* 0x000fe20000410000 */
[----:B------:R-:W-:-:S02]  /*6bd0*/  FMUL.FTZ R41, R41, 1.4426950216293334961 ;  /* 0x3fb8aa3b29297820 */ /* 0x000fc40000410000 */
[----:B------:R-:W-:Y:S02]  /*6be0*/  STS [R11], R14 ;  /* 0x0000000e0b007388 */ /* 0x000fe40000000800 */
[----:B------:R-:W2:Y:S01]  /*6bf0*/  MUFU.EX2 R26, R31 ;  /* 0x0000001f001a7308 */ /* 0x000ea20000000800 */
[----:B------:R-:W-:Y:S01]  /*6c00*/  FADD.FTZ R9, R9, R20 ;  /* 0x0000001409097221 */ /* 0x000fe20000010000 */
[----:B0-----:R-:W0:Y:S04]  /*6c10*/  LDS R29, [R11+0x1a00] ;  /* 0x001a00000b1d7984 */ /* 0x001e280000000800 */
[----:B------:R-:W-:Y:S02]  /*6c20*/  STS [R11+0x200], R20 ;  /* 0x000200140b007388 */ /* 0x000fe40000000800 */
[----:B------:R-:W5:Y:S01]  /*6c30*/  MUFU.EX2 R28, R33 ;  /* 0x00000021001c7308 */ /* 0x000f620000000800 */
[----:B----4-:R-:W-:Y:S01]  /*6c40*/  FADD.FTZ R9, R9, R24 ;  /* 0x0000001809097221 */ /* 0x010fe20000010000 */
[----:B-1----:R-:W-:Y:S01]  /*6c50*/  FADD.FTZ R17, -R8, R17 ;  /* 0x0000001108117221 */ /* 0x002fe20000010100 */
[----:B------:R-:W-:Y:S03]  /*6c60*/  STS [R11+0x400], R24 ;  /* 0x000400180b007388 */ /* 0x000fe60000000800 */
[----:B------:R-:W-:-:S02]  /*6c70*/  FMUL.FTZ R17, R17, 1.4426950216293334961 ;  /* 0x3fb8aa3b11117820 */ /* 0x000fc40000410000 */
[----:B------:R-:W1:Y:S01]  /*6c80*/  MUFU.EX2 R30, R35 ;  /* 0x00000023001e7308 */ /* 0x000e620000000800 */
[----:B--2---:R-:W-:Y:S01]  /*6c90*/  FADD.FTZ R9, R9, R26 ;  /* 0x0000001a09097221 */ /* 0x004fe20000010000 */
[C---:B------:R-:W-:Y:S01]  /*6ca0*/  FADD.FTZ R21, -R8.reuse, R21 ;  /* 0x0000001508157221 */ /* 0x040fe20000010100 */
[----:B------:R-:W-:Y:S03]  /*6cb0*/  STS [R11+0x600], R26 ;  /* 0x0006001a0b007388 */ /* 0x000fe60000000800 */
[----:B------:R-:W-:Y:S02]  /*6cc0*/  FMUL.FTZ R21, R21, 1.4426950216293334961 ;  /* 0x3fb8aa3b15157820 */ /* 0x000fe40000410000 */
[----:B------:R-:W2:Y:S01]  /*6cd0*/  MUFU.EX2 R32, R37 ;  /* 0x0000002500207308 */ /* 0x000ea20000000800 */
[----:B-----5:R-:W-:Y:S01]  /*6ce0*/  FADD.FTZ R9, R9, R28 ;  /* 0x0000001c09097221 */ /* 0x020fe20000010000 */
[----:B------:R-:W-:Y:S01]  /*6cf0*/  FADD.FTZ R25, -R8, R25 ;  /* 0x0000001908197221 */ /* 0x000fe20000010100 */
[----:B------:R-:W-:Y:S03]  /*6d00*/  STS [R11+0x800], R28 ;  /* 0x0008001c0b007388 */ /* 0x000fe60000000800 */
[----:B------:R-:W-:-:S02]  /*6d10*/  FMUL.FTZ R25, R25, 1.4426950216293334961 ;  /* 0x3fb8aa3b19197820 */ /* 0x000fc40000410000 */
[----:B------:R-:W4:Y:S01]  /*6d20*/  MUFU.EX2 R34, R39 ;  /* 0x0000002700227308 */ /* 0x000f220000000800 */
[----:B-1----:R-:W-:Y:S01]  /*6d30*/  FADD.FTZ R9, R9, R30 ;  /* 0x0000001e09097221 */ /* 0x002fe20000010000 */
[C---:B---3--:R-:W-:Y:S01]  /*6d40*/  FADD.FTZ R27, -R8.reuse, R27 ;  /* 0x0000001b081b7221 */ /* 0x048fe20000010100 */
[----:B------:R-:W-:Y:S03]  /*6d50*/  STS [R11+0xa00], R30 ;  /* 0x000a001e0b007388 */ /* 0x000fe60000000800 */
[----:B------:R-:W-:Y:S02]  /*6d60*/  FMUL.FTZ R27, R27, 1.4426950216293334961 ;  /* 0x3fb8aa3b1b1b7820 */ /* 0x000fe40000410000 */
[----:B------:R-:W1:Y:S01]  /*6d70*/  MUFU.EX2 R36, R41 ;  /* 0x0000002900247308 */ /* 0x000e620000000800 */
[----:B--2---:R-:W-:Y:S01]  /*6d80*/  FADD.FTZ R9, R9, R32 ;  /* 0x0000002009097221 */ /* 0x004fe20000010000 */
        /* <DEDUP_REMOVED lines=24> */
.L_x_3435:
[----:B------:R-:W-:Y:S05]  /*6f10*/  BSYNC.RECONVERGENT B1 ;  /* 0x0000000000017941 */ /* 0x000fea0003800200 */
.L_x_3434:
[----:B------:R-:W-:Y:S01]  /*6f20*/  IMAD.IADD R10, R18, 0x1, -R15 ;  /* 0x00000001120a7824 */ /* 0x000fe200078e0a0f */
[----:B------:R-:W-:Y:S04]  /*6f30*/  BSSY.RECONVERGENT B1, `(.L_x_3437) ;  /* 0x0000036000017945 */ /* 0x000fe80003800200 */
        /* <DEDUP_REMOVED lines=8> */
[----:B--2---:R-:W2:Y:S04]  /*6fc0*/  LDS R29, [R11+0x400] ;  /* 0x000400000b1d7984 */ /* 0x004ea80000000800 */
[----:B------:R-:W5:Y:S04]  /*6fd0*/  LDS R31, [R11+0x600] ;  /* 0x000600000b1f7984 */ /* 0x000f680000000800 */
[----:B------:R-:W5:Y:S04]  /*6fe0*/  LDS R33, [R11+0x800] ;  /* 0x000800000b217984 */ /* 0x000f680000000800 */
[----:B------:R-:W5:Y:S01]  /*6ff0*/  LDS R35, [R11+0xa00] ;  /* 0x000a00000b237984 */ /* 0x000f620000000800 */
[----:B0-----:R-:W-:-:S04]  /*7000*/  FADD.FTZ R17, -R8, R17 ;  /* 0x0000001108117221 */ /* 0x001fc80000010100 */
[----:B------:R-:W-:Y:S01]  /*7010*/  FMUL.FTZ R17, R17, 1.4426950216293334961 ;  /* 0x3fb8aa3b11117820 */ /* 0x000fe20000410000 */
[----:B-1----:R-:W-:-:S03]  /*7020*/  FADD.FTZ R21, -R8, R21 ;  /* 0x0000001508157221 */ /* 0x002fc60000010100 */
[----:B------:R-:W0:Y:S01]  /*7030*/  MUFU.EX2 R10, R17 ;  /* 0x00000011000a7308 */ /* 0x000e220000000800 */
[----:B------:R-:W-:Y:S01]  /*7040*/  FMUL.FTZ R21, R21, 1.4426950216293334961 ;  /* 0x3fb8aa3b15157820 */ /* 0x000fe20000410000 */
[C---:B---3--:R-:W-:Y:S01]  /*7050*/  FADD.FTZ R25, -R8.reuse, R25 ;  /* 0x0000001908197221 */ /* 0x048fe20000010100 */
[----:B----4-:R-:W-:-:S03]  /*7060*/  FADD.FTZ R27, -R8, R27 ;  /* 0x0000001b081b7221 */ /* 0x010fc60000010100 */
[----:B------:R-:W-:Y:S02]  /*7070*/  FMUL.FTZ R25, R25, 1.4426950216293334961 ;  /* 0x3fb8aa3b19197820 */ /* 0x000fe40000410000 */
[----:B------:R-:W1:Y:S01]  /*7080*/  MUFU.EX2 R12, R21 ;  /* 0x00000015000c7308 */ /* 0x000e620000000800 */
[----:B------:R-:W-:Y:S01]  /*7090*/  FMUL.FTZ R27, R27, 1.4426950216293334961 ;  /* 0x3fb8aa3b1b1b7820 */ /* 0x000fe20000410000 */
[C---:B--2---:R-:W-:Y:S01]  /*70a0*/  FADD.FTZ R29, -R8.reuse, R29 ;  /* 0x0000001d081d7221 */ /* 0x044fe20000010100 */
[----:B-----5:R-:W-:-:S03]  /*70b0*/  FADD.FTZ R31, -R8, R31 ;  /* 0x0000001f081f7221 */ /* 0x020fc60000010100 */
        /* <DEDUP_REMOVED lines=29> */
.L_x_3438:
[----:B------:R-:W-:Y:S05]  /*7290*/  BSYNC.RECONVERGENT B1 ;  /* 0x0000000000017941 */ /* 0x000fea0003800200 */
.L_x_3437:
        /* <DEDUP_REMOVED lines=9> */
[C---:B---3--:R-:W-:Y:S01]  /*7330*/  FADD.FTZ R21, -R8.reuse, R21 ;  /* 0x0000001508157221 */ /* 0x048fe20000010100 */
[----:B------:R-:W-:Y:S02]  /*7340*/  FMUL.FTZ R17, R17, 1.4426950216293334961 ;  /* 0x3fb8aa3b11117820 */ /* 0x000fe40000410000 */
        /* <DEDUP_REMOVED lines=16> */
.L_x_3430:
        /* <DEDUP_REMOVED lines=8> */
[----:B------:R-:W-:-:S12]  /*74d0*/  IMAD.MOV.U32 R9, RZ, RZ, RZ ;  /* 0x000000ffff097224 */ /* 0x000fd800078e00ff */
[----:B------:R-:W-:Y:S05]  /*74e0*/  @!P0 BRA `(.L_x_3440) ;  /* 0x00000000006c8947 */ /* 0x000fea0003800000 */
[----:B------:R-:W-:Y:S01]  /*74f0*/  LEA.HI R9, R12, 0x1, RZ, 0x19 ;  /* 0x000000010c097811 */ /* 0x000fe200078fc8ff */
[--C-:B------:R-:W-:Y:S01]  /*7500*/  IMAD.MOV.U32 R15, RZ, RZ, R5.reuse ;  /* 0x000000ffff0f7224 */ /* 0x100fe200078e0005 */
[----:B------:R-:W-:Y:S02]  /*7510*/  IADD3 R17, PT, PT, R17, 0x220, RZ ;  /* 0x0000022011117810 */ /* 0x000fe40007ffe0ff */
[----:B------:R-:W-:Y:S02]  /*7520*/  IADD3 R21, P0, P2, R10, UR4, R5 ;  /* 0x000000040a157c10 */ /* 0x000fe4000fa1e005 */
[----:B------:R-:W-:Y:S01]  /*7530*/  LOP3.LUT R10, R9, 0x3, RZ, 0xc0, !PT ;  /* 0x00000003090a7812 */ /* 0x000fe200078ec0ff */
[----:B------:R-:W-:Y:S01]  /*7540*/  IMAD.MOV.U32 R9, RZ, RZ, RZ ;  /* 0x000000ffff097224 */ /* 0x000fe200078e00ff */
[----:B------:R-:W-:Y:S02]  /*7550*/  LEA R12, R20, R17, 0x18 ;  /* 0x00000011140c7211 */ /* 0x000fe400078ec0ff */
[----:B------:R-:W-:Y:S01]  /*7560*/  IADD3.X R11, PT, PT, R11, UR10, RZ, P0, P2 ;  /* 0x0000000a0b0b7c10 */ /* 0x000fe200087e44ff */
[----:B------:R-:W-:Y:S01]  /*7570*/  IMAD.MOV R14, RZ, RZ, -R10 ;  /* 0x000000ffff0e7224 */ /* 0x000fe200078e0a0a */
[----:B------:R-:W-:-:S07]  /*7580*/  IADD3 R12, PT, PT, R13, R12, RZ ;  /* 0x0000000c0d0c7210 */ /* 0x000fce0007ffe0ff */
.L_x_3441:
[----:B------:R-:W-:-:S06]  /*7590*/  IMAD.MOV.U32 R10, RZ, RZ, R21 ;  /* 0x000000ffff0a7224 */ /* 0x000fcc00078e0015 */
[----:B------:R1:W3:Y:S01]  /*75a0*/  LDG.E.U8 R10, desc[UR36][R10.64] ;  /* 0x000000240a0a7981 */ /* 0x0002e2000c1e1100 */
[----:B------:R-:W-:Y:S01]  /*75b0*/  VIADD R14, R14, 0x1 ;  /* 0x000000010e0e7836 */ /* 0x000fe20000000000 */
[----:B------:R-:W-:Y:S01]  /*75c0*/  IADD3 R21, P2, PT, R21, 0x80, RZ ;  /* 0x0000008015157810 */ /* 0x000fe20007f5e0ff */
[----:B------:R-:W-:-:S03]  /*75d0*/  VIADD R15, R15, 0x80 ;  /* 0x000000800f0f7836 */ /* 0x000fc60000000000 */
[----:B-1----:R-:W-:Y:S02]  /*75e0*/  IADD3.X R11, PT, PT, RZ, R11, RZ, P2, !PT ;  /* 0x0000000bff0b7210 */ /* 0x002fe400017fe4ff */
[----:B---3--:R-:W-:-:S13]  /*75f0*/  ISETP.NE.AND P0, PT, R10, RZ, PT ;  /* 0x000000ff0a00720c */ /* 0x008fda0003f05270 */
[----:B------:R-:W0:Y:S02]  /*7600*/  @!P0 LDS R17, [R12] ;  /* 0x000000000c118984 */ /* 0x000e240000000800 */
[----:B0-----:R-:W-:Y:S01]  /*7610*/  @!P0 FADD.FTZ R20, -R8, R17 ;  /* 0x0000001108148221 */ /* 0x001fe20000010100 */
        /* <DEDUP_REMOVED lines=8> */
.L_x_3440:
[----:B------:R-:W-:Y:S05]  /*76a0*/  BSYNC.RECONVERGENT B1 ;  /* 0x0000000000017941 */ /* 0x000fea0003800200 */
.L_x_3439:
[----:B------:R-:W-:Y:S05]  /*76b0*/  @!P1 BRA `(.L_x_3429) ;  /* 0x0000000000dc9947 */ /* 0x000fea0003800000 */
[----:B------:R-:W1:Y:S01]  /*76c0*/  S2R R12, SR_CgaCtaId ;  /* 0x00000000000c7919 */ /* 0x000e620000008800 */
[----:B------:R-:W3:Y:S01]  /*76d0*/  LDC.64 R24, c[0x0][0x420] ;  /* 0x00010800ff187b82 */ /* 0x000ee20000000a00 */
[----:B------:R-:W-:Y:S01]  /*76e0*/  MOV R11, 0x400 ;  /* 0x00000400000b7802 */ /* 0x000fe20000000f00 */
[----:B------:R-:W-:-:S03]  /*76f0*/  IMAD.SHL.U32 R10, R23, 0x4, RZ ;  /* 0x00000004170a7824 */ /* 0x000fc600078e00ff */
[----:B------:R-:W-:Y:S01]  /*7700*/  IADD3 R11, PT, PT, R11, 0x220, RZ ;  /* 0x000002200b0b7810 */ /* 0x000fe20007ffe0ff */
[----:B------:R-:W-:Y:S01]  /*7710*/  IMAD R10, R15, 0x4, -R10 ;  /* 0x000000040f0a7824 */ /* 0x000fe200078e0a0a */
[----:B---3--:R-:W-:-:S04]  /*7720*/  IADD3 R17, P0, P1, R24, UR4, R15 ;  /* 0x0000000418117c10 */ /* 0x008fc8000f91e00f */
[----:B------:R-:W-:Y:S02]  /*7730*/  IADD3 R17, P2, PT, R17, 0x100, RZ ;  /* 0x0000010011117810 */ /* 0x000fe40007f5e0ff */
[----:B-1----:R-:W-:Y:S02]  /*7740*/  LEA R21, R12, R11, 0x18 ;  /* 0x0000000b0c157211 */ /* 0x002fe400078ec0ff */
[----:B------:R-:W-:Y:S02]  /*7750*/  IADD3.X R11, PT, PT, R25, UR10, RZ, P0, P1 ;  /* 0x0000000a190b7c10 */ /* 0x000fe400087e24ff */
[----:B------:R-:W-:-:S03]  /*7760*/  IADD3 R12, PT, PT, R10, 0x400, R21 ;  /* 0x000004000a0c7810 */ /* 0x000fc60007ffe015 */
[----:B------:R-:W-:-:S07]  /*7770*/  IMAD.X R11, RZ, RZ, R11, P2 ;  /* 0x000000ffff0b7224 */ /* 0x000fce00010e060b */
.L_x_3442:
[----:B------:R-:W-:-:S05]  /*7780*/  MOV R10, R17 ;  /* 0x00000011000a7202 */ /* 0x000fca0000000f00 */
[----:B------:R-:W3:Y:S04]  /*7790*/  LDG.E.U8 R17, desc[UR36][R10.64+-0x100] ;  /* 0xffff00240a117981 */ /* 0x000ee8000c1e1100 */
[----:B------:R-:W4:Y:S04]  /*77a0*/  LDG.E.U8 R14, desc[UR36][R10.64+-0x80] ;  /* 0xffff80240a0e7981 */ /* 0x000f28000c1e1100 */
[----:B------:R-:W5:Y:S04]  /*77b0*/  LDG.E.U8 R20, desc[UR36][R10.64] ;  /* 0x000000240a147981 */ /* 0x000f68000c1e1100 */
[----:B------:R-:W2:Y:S01]  /*77c0*/  LDG.E.U8 R24, desc[UR36][R10.64+0x80] ;  /* 0x000080240a187981 */ /* 0x000ea2000c1e1100 */
[----:B------:R-:W-:Y:S01]  /*77d0*/  VIADD R15, R15, 0x200 ;  /* 0x000002000f0f7836 */ /* 0x000fe20000000000 */
[----:B---3--:R-:W-:-:S02]  /*77e0*/  ISETP.NE.AND P0, PT, R17, RZ, PT ;  /* 0x000000ff1100720c */ /* 0x008fc40003f05270 */
[----:B----4-:R-:W-:Y:S01]  /*77f0*/  ISETP.NE.AND P1, PT, R14, RZ, PT ;  /* 0x000000ff0e00720c */ /* 0x010fe20003f25270 */
[----:B------:R-:W-:Y:S01]  /*7800*/  IMAD.MOV.U32 R14, RZ, RZ, RZ ;  /* 0x000000ffff0e7224 */ /* 0x000fe200078e00ff */
[----:B-----5:R-:W-:Y:S02]  /*7810*/  ISETP.NE.AND P2, PT, R20, RZ, PT ;  /* 0x000000ff1400720c */ /* 0x020fe40003f45270 */
[----:B--2---:R-:W-:-:S07]  /*7820*/  ISETP.NE.AND P3, PT, R24, RZ, PT ;  /* 0x000000ff1800720c */ /* 0x004fce0003f65270 */
[----:B------:R-:W0:Y:S04]  /*7830*/  @!P0 LDS R17, [R12+-0x400] ;  /* 0xfffc00000c118984 */ /* 0x000e280000000800 */
[----:B------:R-:W1:Y:S04]  /*7840*/  @!P1 LDS R21, [R12+-0x200] ;  /* 0xfffe00000c159984 */ /* 0x000e680000000800 */
[----:B------:R-:W2:Y:S04]  /*7850*/  @!P2 LDS R25, [R12] ;  /* 0x000000000c19a984 */ /* 0x000ea80000000800 */
[----:B------:R-:W3:Y:S01]  /*7860*/  @!P3 LDS R27, [R12+0x200] ;  /* 0x000200000c1bb984 */ /* 0x000ee20000000800 */
[----:B0-----:R-:W-:-:S04]  /*7870*/  @!P0 FADD.FTZ R17, -R8, R17 ;  /* 0x0000001108118221 */ /* 0x001fc80000010100 */
[----:B------:R-:W-:Y:S01]  /*7880*/  @!P0 FMUL.FTZ R17, R17, 1.4426950216293334961 ;  /* 0x3fb8aa3b11118820 */ /* 0x000fe20000410000 */
[C---:B-1----:R-:W-:Y:S01]  /*7890*/  @!P1 FADD.FTZ R20, -R8.reuse, R21 ;  /* 0x0000001508149221 */ /* 0x042fe20000010100 */
[----:B------:R-:W-:Y:S02]  /*78a0*/  IMAD.MOV.U32 R21, RZ, RZ, RZ ;  /* 0x000000ffff157224 */ /* 0x000fe400078e00ff */
[----:B--2---:R-:W-:Y:S01]  /*78b0*/  @!P2 FADD.FTZ R24, -R8, R25 ;  /* 0x000000190818a221 */ /* 0x004fe20000010100 */
[----:B------:R-:W-:Y:S01]  /*78c0*/  HFMA2 R25, -RZ, RZ, 0, 0 ;  /* 0x00000000ff197431 */ /* 0x000fe200000001ff */
[----:B------:R0:W1:Y:S01]  /*78d0*/  @!P0 MUFU.EX2 R14, R17 ;  /* 0x00000011000e8308 */ /* 0x0000620000000800 */
[----:B------:R-:W-:Y:S01]  /*78e0*/  @!P1 FMUL.FTZ R20, R20, 1.4426950216293334961 ;  /* 0x3fb8aa3b14149820 */ /* 0x000fe20000410000 */
        /* <DEDUP_REMOVED lines=20> */
.L_x_3429:
[----:B------:R-:W-:Y:S05]  /*7a30*/  BSYNC.RECONVERGENT B0 ;  /* 0x0000000000007941 */ /* 0x000fea0003800200 */
.L_x_3428:
[----:B0---4-:R-:W0:Y:S01]  /*7a40*/  SHFL.BFLY PT, R8, R9, 0x10, 0x1f ;  /* 0x0e001f0009087f89 */ /* 0x011e2200000e0000 */
[C---:B------:R-:W-:Y:S01]  /*7a50*/  ISETP.NE.AND P0, PT, R6.reuse, RZ, PT ;  /* 0x000000ff0600720c */ /* 0x040fe20003f05270 */
[----:B------:R-:W3:Y:S01]  /*7a60*/  LDCU.U8 UR7, c[0x0][0x48c] ;  /* 0x00009180ff0777ac */ /* 0x000ee20008000000 */
[----:B-1----:R-:W-:Y:S01]  /*7a70*/  SHF.R.U32.HI R12, RZ, 0x5, R0 ;  /* 0x00000005ff0c7819 */ /* 0x002fe20000011600 */
[----:B------:R-:W1:Y:S01]  /*7a80*/  LDC R20, c[0x0][0x3f8] ;  /* 0x0000fe00ff147b82 */ /* 0x000e620000000800 */
[----:B------:R-:W-:Y:S01]  /*7a90*/  ISETP.GT.U32.AND P1, PT, R6, 0x3, PT ;  /* 0x000000030600780c */ /* 0x000fe20003f24070 */
[----:B---3--:R-:W-:Y:S01]  /*7aa0*/  UISETP.NE.AND UP0, UPT, UR7, URZ, UPT ;  /* 0x000000ff0700728c */ /* 0x008fe2000bf05270 */
[----:B0-----:R-:W-:-:S07]  /*7ab0*/  FADD.FTZ R8, R8, R9 ;  /* 0x0000000908087221 */ /* 0x001fce0000010000 */
[----:B------:R-:W-:Y:S01]  /*7ac0*/  @!P0 IMAD R9, R12, 0x4, R3 ;  /* 0x000000040c098824 */ /* 0x000fe200078e0203 */
        /* <DEDUP_REMOVED lines=8> */
[----:B------:R0:W-:Y:S01]  /*7b50*/  @!P0 STS [R9+0x10], R14 ;  /* 0x0000100e09008388 */ /* 0x0001e20000000800 */
[----:B------:R-:W-:Y:S01]  /*7b60*/  BAR.SYNC.DEFER_BLOCKING 0x0 ;  /* 0x0000000000007b1d */ /* 0x000fe20000010000 */
[----:B------:R-:W-:Y:S02]  /*7b70*/  ISETP.GT.AND P0, PT, R5, R18, PT ;  /* 0x000000120500720c */ /* 0x000fe40003f04270 */
[----:B0-----:R-:W-:-:S03]  /*7b80*/  CS2R R8, SRZ ;  /* 0x0000000000087805 */ /* 0x001fc6000001ff00 */
[----:B------:R-:W0:Y:S04]  /*7b90*/  @!P1 LDS R14, [R7+0x10] ;  /* 0x00001000070e9984 */ /* 0x000e280000000800 */
[----:B0-----:R-:W0:Y:S02]  /*7ba0*/  SHFL.BFLY PT, R3, R14, 0x2, 0x1f ;  /* 0x0c401f000e037f89 */ /* 0x001e2400000e0000 */
[----:B0-----:R-:W-:-:S05]  /*7bb0*/  FADD.FTZ R10, R3, R14 ;  /* 0x0000000e030a7221 */ /* 0x001fca0000010000 */
[----:B------:R-:W0:Y:S02]  /*7bc0*/  SHFL.BFLY PT, R3, R10, 0x1, 0x1f ;  /* 0x0c201f000a037f89 */ /* 0x000e2400000e0000 */
[----:B0-----:R-:W-:Y:S02]  /*7bd0*/  FADD.FTZ R11, R10, R3 ;  /* 0x000000030a0b7221 */ /* 0x001fe40000010000 */
[----:B------:R-:W1:Y:S04]  /*7be0*/  S2R R3, SR_CTAID.X ;  /* 0x0000000000037919 */ /* 0x000e680000002500 */
[----:B------:R-:W0:Y:S02]  /*7bf0*/  SHFL.IDX PT, R11, R11, RZ, 0x1f ;  /* 0x00001fff0b0b7589 */ /* 0x000e2400000e0000 */
[----:B0-----:R-:W-:Y:S01]  /*7c00*/  FADD.FTZ R6, R11, 9.9999999747524270788e-07 ;  /* 0x358637bd0b067421 */ /* 0x001fe20000010000 */
[----:B-1----:R-:W-:-:S05]  /*7c10*/  IMAD R36, R20, UR5, R3 ;  /* 0x0000000514247c24 */ /* 0x002fca000f8e0203 */
[----:B------:R-:W0:Y:S01]  /*7c20*/  MUFU.RCP R6, R6 ;  /* 0x0000000600067308 */ /* 0x000e220000001000 */
[----:B------:R-:W-:Y:S05]  /*7c30*/  BRA.U !UP0, `(.L_x_3443) ;  /* 0x0000000108187547 */ /* 0x000fea000b800000 */
[----:B------:R-:W1:Y:S08]  /*7c40*/  LDC R7, c[0x0][0x488] ;  /* 0x00012200ff077b82 */ /* 0x000e700000000800 */
[----:B------:R-:W1:Y:S08]  /*7c50*/  LDC R8, c[0x0][0x40c] ;  /* 0x00010300ff087b82 */ /* 0x000e700000000800 */
[----:B------:R-:W3:Y:S01]  /*7c60*/  LDC R10, c[0x0][0x3f4] ;  /* 0x0000fd00ff0a7b82 */ /* 0x000ee20000000800 */
[----:B-1----:R-:W-:-:S04]  /*7c70*/  IMAD R7, R36, R7, R8 ;  /* 0x0000000724077224 */ /* 0x002fc800078e0208 */
[----:B---3--:R-:W-:-:S05]  /*7c80*/  IMAD R8, R7, R10, RZ ;  /* 0x0000000a07087224 */ /* 0x008fca00078e02ff */
[----:B------:R-:W-:-:S07]  /*7c90*/  SHF.R.S32.HI R9, RZ, 0x1f, R8 ;  /* 0x0000001fff097819 */ /* 0x000fce0000011408 */
.L_x_3443:
        /* <DEDUP_REMOVED lines=13> */
[----:B------:R-:W-:Y:S01]  /*7d70*/  LEA.HI R4, R4, 0x1, RZ, 0x19 ;  /* 0x0000000104047811 */ /* 0x000fe200078fc8ff */
[----:B------:R-:W-:Y:S02]  /*7d80*/  UMOV UR5, 0x400 ;  /* 0x0000040000057882 */ /* 0x000fe40000000000 */
[----:B------:R-:W-:Y:S01]  /*7d90*/  UIADD3 UR5, UPT, UPT, UR5, 0x220, URZ ;  /* 0x0000022005057890 */ /* 0x000fe2000fffe0ff */
[C---:B------:R-:W-:Y:S02]  /*7da0*/  SHF.L.U32 R7, R4.reuse, 0x7, RZ ;  /* 0x0000000704077819 */ /* 0x040fe400000006ff */
[----:B------:R-:W-:Y:S02]  /*7db0*/  LOP3.LUT R4, R4, 0x3, RZ, 0xc0, !PT ;  /* 0x0000000304047812 */ /* 0x000fe400078ec0ff */
[----:B------:R-:W-:-:S03]  /*7dc0*/  LOP3.LUT R8, R7, 0x180, RZ, 0xc0, !PT ;  /* 0x0000018007087812 */ /* 0x000fc600078ec0ff */
[----:B------:R-:W-:Y:S02]  /*7dd0*/  IMAD.MOV R7, RZ, RZ, -R4 ;  /* 0x000000ffff077224 */ /* 0x000fe400078e0a04 */
[----:B------:R-:W-:Y:S01]  /*7de0*/  IMAD.IADD R5, R5, 0x1, R8 ;  /* 0x0000000105057824 */ /* 0x000fe200078e0208 */
[----:B-1----:R-:W-:-:S06]  /*7df0*/  ULEA UR5, UR6, UR5, 0x18 ;  /* 0x0000000506057291 */ /* 0x002fcc000f8ec0ff */
[----:B------:R-:W-:-:S07]  /*7e00*/  IADD3 R4, PT, PT, R13, UR5, RZ ;  /* 0x000000050d047c10 */ /* 0x000fce000fffe0ff */
.L_x_3449:
[----:B------:R-:W0:Y:S01]  /*7e10*/  LDS R9, [R4] ;  /* 0x0000000004097984 */ /* 0x000e220000000800 */
[----:B------:R-:W-:-:S05]  /*7e20*/  VIADD R7, R7, 0x1 ;  /* 0x0000000107077836 */ /* 0x000fca0000000000 */
[----:B------:R-:W-:Y:S01]  /*7e30*/  ISETP.NE.AND P0, PT, R7, RZ, PT ;  /* 0x000000ff0700720c */ /* 0x000fe20003f05270 */
[----:B0-----:R-:W-:-:S05]  /*7e40*/  FMUL.FTZ R9, R9, R6 ;  /* 0x0000000609097220 */ /* 0x001fca0000410000 */
[----:B------:R0:W-:Y:S02]  /*7e50*/  STS [R4], R9 ;  /* 0x0000000904007388 */ /* 0x0001e40000000800 */
[----:B0-----:R-:W-:-:S05]  /*7e60*/  VIADD R4, R4, 0x200 ;  /* 0x0000020004047836 */ /* 0x001fca0000000000 */
[----:B------:R-:W-:Y:S05]  /*7e70*/  @P0 BRA `(.L_x_3449) ;  /* 0xfffffffc00e40947 */ /* 0x000fea000383ffff */
.L_x_3448:
[----:B------:R-:W-:Y:S05]  /*7e80*/  BSYNC.RECONVERGENT B1 ;  /* 0x0000000000017941 */ /* 0x000fea0003800200 */
.L_x_3447:
[----:B------:R-:W-:Y:S05]  /*7e90*/  @!P1 BRA `(.L_x_3445) ;  /* 0x0000001400109947 */ /* 0x000fea0003800000 */
[----:B------:R-:W1:Y:S01]  /*7ea0*/  S2UR UR6, SR_CgaCtaId ;  /* 0x00000000000679c3 */ /* 0x000e620000008800 */
[----:B------:R-:W-:Y:S01]  /*7eb0*/  UMOV UR5, 0x400 ;  /* 0x0000040000057882 */ /* 0x000fe20000000000 */
[----:B------:R-:W-:Y:S01]  /*7ec0*/  SHF.L.U32 R4, R23, 0x2, RZ ;  /* 0x0000000217047819 */ /* 0x000fe200000006ff */
[----:B------:R-:W-:Y:S01]  /*7ed0*/  UIADD3 UR5, UPT, UPT, UR5, 0x220, URZ ;  /* 0x0000022005057890 */ /* 0x000fe2000fffe0ff */
[----:B------:R-:W-:-:S03]  /*7ee0*/  VIADD R17, R5, 0x200 ;  /* 0x0000020005117836 */ /* 0x000fc60000000000 */
[----:B------:R-:W-:Y:S02]  /*7ef0*/  IMAD R4, R5, 0x4, -R4 ;  /* 0x0000000405047824 */ /* 0x000fe400078e0a04 */
[----:B------:R-:W-:Y:S01]  /*7f00*/  ISETP.GT.AND P0, PT, R17, R18, PT ;  /* 0x000000121100720c */ /* 0x000fe20003f04270 */
[----:B-1----:R-:W-:-:S06]  /*7f10*/  ULEA UR5, UR6, UR5, 0x18 ;  /* 0x0000000506057291 */ /* 0x002fcc000f8ec0ff */
[----:B------:R-:W-:-:S03]  /*7f20*/  IADD3 R5, PT, PT, R4, UR5, RZ ;  /* 0x0000000504057c10 */ /* 0x000fc6000fffe0ff */
[----:B------:R-:W0:Y:S04]  /*7f30*/  LDS R7, [R4+UR5] ;  /* 0x0000000504077984 */ /* 0x000e280008000800 */
[----:B------:R-:W1:Y:S04]  /*7f40*/  LDS R9, [R4+UR5+0x200] ;  /* 0x0002000504097984 */ /* 0x000e680008000800 */
[----:B------:R-:W3:Y:S04]  /*7f50*/  LDS R11, [R4+UR5+0x400] ;  /* 0x00040005040b7984 */ /* 0x000ee80008000800 */
[----:B------:R-:W4:Y:S01]  /*7f60*/  LDS R15, [R4+UR5+0x600] ;  /* 0x00060005040f7984 */ /* 0x000f220008000800 */
[-C--:B0-----:R-:W-:Y:S01]  /*7f70*/  FMUL.FTZ R7, R7, R6.reuse ;  /* 0x0000000607077220 */ /* 0x081fe20000410000 */
[----:B-1----:R-:W-:-:S04]  /*7f80*/  FMUL.FTZ R9, R9, R6 ;  /* 0x0000000609097220 */ /* 0x002fc80000410000 */
[----:B------:R1:W-:Y:S01]  /*7f90*/  STS [R4+UR5], R7 ;  /* 0x0000000704007988 */ /* 0x0003e20008000805 */
[----:B---3--:R-:W-:-:S03]  /*7fa0*/  FMUL.FTZ R11, R11, R6 ;  /* 0x000000060b0b7220 */ /* 0x008fc60000410000 */
[----:B------:R1:W-:Y:S01]  /*7fb0*/  STS [R4+UR5+0x200], R9 ;  /* 0x0002000904007988 */ /* 0x0003e20008000805 */
[----:B----4-:R-:W-:-:S03]  /*7fc0*/  FMUL.FTZ R15, R15, R6 ;  /* 0x000000060f0f7220 */ /* 0x010fc60000410000 */
[----:B------:R1:W-:Y:S04]  /*7fd0*/  STS [R4+UR5+0x400], R11 ;  /* 0x0004000b04007988 */ /* 0x0003e80008000805 */
[----:B------:R1:W-:Y:S01]  /*7fe0*/  STS [R4+UR5+0x600], R15 ;  /* 0x0006000f04007988 */ /* 0x0003e20008000805 */
[----:B------:R-:W-:Y:S05]  /*7ff0*/  @P0 BRA `(.L_x_3445) ;  /* 0x0000001000b80947 */ /* 0x000fea0003800000 */
[----:B-1----:R-:W-:Y:S01]  /*8000*/  IMAD.IADD R4, R18, 0x1, -R17 ;  /* 0x0000000112047824 */ /* 0x002fe200078e0a11 */
[----:B------:R-:W-:Y:S01]  /*8010*/  BSSY.RECONVERGENT B1, `(.L_x_3450) ;  /* 0x000003b000017945 */ /* 0x000fe20003800200 */
[----:B------:R-:W-:Y:S01]  /*8020*/  VIADD R5, R5, 0xc00 ;  /* 0x00000c0005057836 */ /* 0x000fe20000000000 */
[----:B------:R-:W-:Y:S02]  /*8030*/  PLOP3.LUT P0, PT, PT, PT, PT, 0x80, 0x8 ;  /* 0x000000000008781c */ /* 0x000fe40003f0f070 */
[----:B------:R-:W-:-:S13]  /*8040*/  ISETP.GT.AND P1, PT, R4, 0x5ff, PT ;  /* 0x000005ff0400780c */ /* 0x000fda0003f24270 */
[----:B------:R-:W-:Y:S05]  /*8050*/  @!P1 BRA `(.L_x_3451) ;  /* 0x0000000000d89947 */ /* 0x000fea0003800000 */
[----:B------:R-:W-:Y:S02]  /*8060*/  PLOP3.LUT P0, PT, PT, PT, PT, 0x8, 0x80 ;  /* 0x000000000080781c */ /* 0x000fe40003f0e170 */
[----:B------:R-:W-:-:S11]  /*8070*/  IADD3 R38, PT, PT, R18, -0x5ff, RZ ;  /* 0xfffffa0112267810 */ /* 0x000fd60007ffe0ff */
.L_x_3452:
[----:B------:R-:W0:Y:S01]  /*8080*/  LDS R7, [R5+-0x400] ;  /* 0xfffc000005077984 */ /* 0x000e220000000800 */
[----:B------:R-:W-:-:S03]  /*8090*/  VIADD R17, R17, 0x800 ;  /* 0x0000080011117836 */ /* 0x000fc60000000000 */
[----:B------:R-:W1:Y:S02]  /*80a0*/  LDS R9, [R5+-0x200] ;  /* 0xfffe000005097984 */ /* 0x000e640000000800 */
[----:B------:R-:W-:Y:S02]  /*80b0*/  ISETP.GE.AND P1, PT, R17, R38, PT ;  /* 0x000000261100720c */ /* 0x000fe40003f26270 */
[----:B------:R-:W3:Y:S04]  /*80c0*/  LDS R11, [R5] ;  /* 0x00000000050b7984 */ /* 0x000ee80000000800 */
[----:B------:R-:W4:Y:S04]  /*80d0*/  LDS R15, [R5+0x200] ;  /* 0x00020000050f7984 */ /* 0x000f280000000800 */
[----:B------:R-:W5:Y:S04]  /*80e0*/  LDS R21, [R5+0x400] ;  /* 0x0004000005157984 */ /* 0x000f680000000800 */
[----:B------:R-:W5:Y:S04]  /*80f0*/  LDS R25, [R5+0x600] ;  /* 0x0006000005197984 */ /* 0x000f680000000800 */
[----:B------:R-:W-:Y:S04]  /*8100*/  LDS R27, [R5+0x800] ;  /* 0x00080000051b7984 */ /* 0x000fe80000000800 */
[----:B--2---:R-:W2:Y:S04]  /*8110*/  LDS R29, [R5+0xa00] ;  /* 0x000a0000051d7984 */ /* 0x004ea80000000800 */
[----:B------:R-:W2:Y:S04]  /*8120*/  LDS R31, [R5+0xc00] ;  /* 0x000c0000051f7984 */ /* 0x000ea80000000800 */
[----:B------:R-:W2:Y:S04]  /*8130*/  LDS R33, [R5+0xe00] ;  /* 0x000e000005217984 */ /* 0x000ea80000000800 */
[----:B------:R-:W2:Y:S01]  /*8140*/  LDS R35, [R5+0x1000] ;  /* 0x0010000005237984 */ /* 0x000ea20000000800 */
[----:B0-----:R-:W-:-:S03]  /*8150*/  FMUL.FTZ R4, R6, R7 ;  /* 0x0000000706047220 */ /* 0x001fc60000410000 */
[----:B------:R-:W0:Y:S01]  /*8160*/  LDS R37, [R5+0x1200] ;  /* 0x0012000005257984 */ /* 0x000e220000000800 */
[----:B-1----:R-:W-:-:S03]  /*8170*/  FMUL.FTZ R8, R6, R9 ;  /* 0x0000000906087220 */ /* 0x002fc60000410000 */
[----:B------:R-:W1:Y:S01]  /*8180*/  LDS R39, [R5+0x1400] ;  /* 0x0014000005277984 */ /* 0x000e620000000800 */
        /* <DEDUP_REMOVED lines=9> */
[----:B--2---:R-:W-:-:S03]  /*8220*/  FMUL.FTZ R28, R6, R29 ;  /* 0x0000001d061c7220 */ /* 0x004fc60000410000 */
[----:B------:R1:W-:Y:S01]  /*8230*/  STS [R5], R10 ;  /* 0x0000000a05007388 */ /* 0x0003e20000000800 */
[C---:B------:R-:W-:Y:S01]  /*8240*/  FMUL.FTZ R30, R6.reuse, R31 ;  /* 0x0000001f061e7220 */ /* 0x040fe20000410000 */
[C---:B------:R-:W-:Y:S02]  /*8250*/  FMUL.FTZ R4, R6.reuse, R27 ;  /* 0x0000001b06047220 */ /* 0x040fe40000410000 */
[----:B------:R3:W-:Y:S01]  /*8260*/  STS [R5+0x200], R14 ;  /* 0x0002000e05007388 */ /* 0x0007e20000000800 */
[----:B------:R-:W-:-:S03]  /*8270*/  FMUL.FTZ R32, R6, R33 ;  /* 0x0000002106207220 */ /* 0x000fc60000410000 */
[----:B------:R4:W-:Y:S01]  /*8280*/  STS [R5+0x400], R24 ;  /* 0x0004001805007388 */ /* 0x0009e20000000800 */
[----:B------:R-:W-:-:S03]  /*8290*/  FMUL.FTZ R34, R6, R35 ;  /* 0x0000002306227220 */ /* 0x000fc60000410000 */
[----:B------:R5:W-:Y:S01]  /*82a0*/  STS [R5+0x600], R26 ;  /* 0x0006001a05007388 */ /* 0x000be20000000800 */
[C---:B0-----:R-:W-:Y:S01]  /*82b0*/  FMUL.FTZ R8, R6.reuse, R37 ;  /* 0x0000002506087220 */ /* 0x041fe20000410000 */
[C---:B-1----:R-:W-:Y:S02]  /*82c0*/  FMUL.FTZ R10, R6.reuse, R39 ;  /* 0x00000027060a7220 */ /* 0x042fe40000410000 */
        /* <DEDUP_REMOVED lines=15> */
.L_x_3451:
[----:B------:R-:W-:Y:S05]  /*83c0*/  BSYNC.RECONVERGENT B1 ;  /* 0x0000000000017941 */ /* 0x000fea0003800200 */
.L_x_3450:
        /* <DEDUP_REMOVED lines=11> */
[----:B------:R-:W5:Y:S04]  /*8480*/  LDS R25, [R5+0x600] ;  /* 0x0006000005197984 */ /* 0x000f680000000800 */
[----:B------:R-:W5:Y:S04]  /*8490*/  LDS R27, [R5+0x800] ;  /* 0x00080000051b7984 */ /* 0x000f680000000800 */
[----:B--2---:R-:W2:Y:S01]  /*84a0*/  LDS R29, [R5+0xa00] ;  /* 0x000a0000051d7984 */ /* 0x004ea20000000800 */
[C---:B0-----:R-:W-:Y:S01]  /*84b0*/  FMUL.FTZ R4, R6.reuse, R7 ;  /* 0x0000000706047220 */ /* 0x041fe20000410000 */
[----:B-1----:R-:W-:-:S04]  /*84c0*/  FMUL.FTZ R8, R6, R9 ;  /* 0x0000000906087220 */ /* 0x002fc80000410000 */
[----:B------:R-:W-:Y:S01]  /*84d0*/  STS [R5+-0x400], R4 ;  /* 0xfffc000405007388 */ /* 0x000fe20000000800 */
[----:B---3--:R-:W-:-:S03]  /*84e0*/  FMUL.FTZ R10, R6, R11 ;  /* 0x0000000b060a7220 */ /* 0x008fc60000410000 */
[----:B------:R-:W-:Y:S01]  /*84f0*/  STS [R5+-0x200], R8 ;  /* 0xfffe000805007388 */ /* 0x000fe20000000800 */
[----:B----4-:R-:W-:-:S03]  /*8500*/  FMUL.FTZ R14, R6, R15 ;  /* 0x0000000f060e7220 */ /* 0x010fc60000410000 */
[----:B------:R-:W-:Y:S01]  /*8510*/  STS [R5], R10 ;  /* 0x0000000a05007388 */ /* 0x000fe20000000800 */
[----:B-----5:R-:W-:-:S03]  /*8520*/  FMUL.FTZ R24, R6, R21 ;  /* 0x0000001506187220 */ /* 0x020fc60000410000 */
[----:B------:R-:W-:Y:S01]  /*8530*/  STS [R5+0x200], R14 ;  /* 0x0002000e05007388 */ /* 0x000fe20000000800 */
[----:B------:R-:W-:-:S03]  /*8540*/  FMUL.FTZ R26, R6, R25 ;  /* 0x00000019061a7220 */ /* 0x000fc60000410000 */
[----:B------:R-:W-:Y:S01]  /*8550*/  STS [R5+0x400], R24 ;  /* 0x0004001805007388 */ /* 0x000fe20000000800 */
[----:B------:R-:W-:-:S03]  /*8560*/  FMUL.FTZ R28, R6, R27 ;  /* 0x0000001b061c7220 */ /* 0x000fc60000410000 */
[----:B------:R-:W-:Y:S01]  /*8570*/  STS [R5+0x600], R26 ;  /* 0x0006001a05007388 */ /* 0x000fe20000000800 */
[----:B--2---:R-:W-:-:S03]  /*8580*/  FMUL.FTZ R30, R6, R29 ;  /* 0x0000001d061e7220 */ /* 0x004fc60000410000 */
[----:B------:R-:W-:Y:S04]  /*8590*/  STS [R5+0x800], R28 ;  /* 0x0008001c05007388 */ /* 0x000fe80000000800 */
[----:B------:R0:W-:Y:S02]  /*85a0*/  STS [R5+0xa00], R30 ;  /* 0x000a001e05007388 */ /* 0x0001e40000000800 */
[----:B0-----:R-:W-:-:S07]  /*85b0*/  VIADD R5, R5, 0x1000 ;  /* 0x0000100005057836 */ /* 0x001fce0000000000 */
.L_x_3454:
[----:B------:R-:W-:Y:S05]  /*85c0*/  BSYNC.RECONVERGENT B1 ;  /* 0x0000000000017941 */ /* 0x000fea0003800200 */
.L_x_3453:
[----:B------:R-:W-:-:S13]  /*85d0*/  ISETP.GT.AND P1, PT, R17, R18, PT ;  /* 0x000000121100720c */ /* 0x000fda0003f24270 */
[----:B------:R-:W-:Y:S05]  /*85e0*/  @!P0 BRA P1, `(.L_x_3445) ;  /* 0x0000000c003c8947 */ /* 0x000fea0000800000 */
[----:B------:R-:W0:Y:S04]  /*85f0*/  LDS R7, [R5+-0x400] ;  /* 0xfffc000005077984 */ /* 0x000e280000000800 */
[----:B------:R-:W1:Y:S04]  /*8600*/  LDS R9, [R5+-0x200] ;  /* 0xfffe000005097984 */ /* 0x000e680000000800 */
[----:B------:R-:W3:Y:S04]  /*8610*/  LDS R11, [R5] ;  /* 0x00000000050b7984 */ /* 0x000ee80000000800 */
[----:B------:R-:W4:Y:S01]  /*8620*/  LDS R15, [R5+0x200] ;  /* 0x00020000050f7984 */ /* 0x000f220000000800 */
[C---:B0-----:R-:W-:Y:S01]  /*8630*/  FMUL.FTZ R4, R6.reuse, R7 ;  /* 0x0000000706047220 */ /* 0x041fe20000410000 */
[----:B-1----:R-:W-:-:S04]  /*8640*/  FMUL.FTZ R8, R6, R9 ;  /* 0x0000000906087220 */ /* 0x002fc80000410000 */
[----:B------:R0:W-:Y:S01]  /*8650*/  STS [R5+-0x400], R4 ;  /* 0xfffc000405007388 */ /* 0x0001e20000000800 */
[----:B---3--:R-:W-:-:S03]  /*8660*/  FMUL.FTZ R10, R6, R11 ;  /* 0x0000000b060a7220 */ /* 0x008fc60000410000 */
[----:B------:R0:W-:Y:S01]  /*8670*/  STS [R5+-0x200], R8 ;  /* 0xfffe000805007388 */ /* 0x0001e20000000800 */
[----:B----4-:R-:W-:-:S03]  /*8680*/  FMUL.FTZ R6, R6, R15 ;  /* 0x0000000f06067220 */ /* 0x010fc60000410000 */
[----:B------:R0:W-:Y:S04]  /*8690*/  STS [R5], R10 ;  /* 0x0000000a05007388 */ /* 0x0001e80000000800 */
[----:B------:R0:W-:Y:S01]  /*86a0*/  STS [R5+0x200], R6 ;  /* 0x0002000605007388 */ /* 0x0001e20000000800 */
[----:B------:R-:W-:Y:S05]  /*86b0*/  BRA `(.L_x_3445) ;  /* 0x0000000c00087947 */ /* 0x000fea0003800000 */
.L_x_3446:
        /* <DEDUP_REMOVED lines=18> */
[----:B------:R-:W-:-:S03]  /*87e0*/  IADD3 R7, PT, PT, -R4, RZ, RZ ;  /* 0x000000ff04077210 */ /* 0x000fc60007ffe1ff */
[----:B------:R-:W-:Y:S01]  /*87f0*/  IMAD.IADD R5, R5, 0x1, R10 ;  /* 0x0000000105057824 */ /* 0x000fe200078e020a */
[----:B---3--:R-:W-:-:S04]  /*8800*/  LEA R14, P0, R17, UR8, 0x2 ;  /* 0x00000008110e7c11 */ /* 0x008fc8000f8010ff */
[----:B------:R-:W-:Y:S01]  /*8810*/  LEA.HI.X R17, R17, UR9, R24, 0x2, P0 ;  /* 0x0000000911117c11 */ /* 0x000fe200080f1418 */
[----:B-1----:R-:W-:-:S06]  /*8820*/  ULEA UR5, UR6, UR5, 0x18 ;  /* 0x0000000506057291 */ /* 0x002fcc000f8ec0ff */
[----:B------:R-:W-:-:S07]  /*8830*/  VIADD R4, R13, UR5 ;  /* 0x000000050d047c36 */ /* 0x000fce0008000000 */
.L_x_3457:
[----:B-1----:R-:W0:Y:S01]  /*8840*/  LDS R11, [R4] ;  /* 0x00000000040b7984 */ /* 0x002e220000000800 */
[----:B------:R-:W-:Y:S01]  /*8850*/  IMAD.MOV.U32 R10, RZ, RZ, R14 ;  /* 0x000000ffff0a7224 */ /* 0x000fe200078e000e */
[----:B------:R-:W-:Y:S01]  /*8860*/  IADD3 R14, P2, PT, R14, 0x200, RZ ;  /* 0x000002000e0e7810 */ /* 0x000fe20007f5e0ff */
[----:B------:R-:W-:-:S05]  /*8870*/  VIADD R7, R7, 0x1 ;  /* 0x0000000107077836 */ /* 0x000fca0000000000 */
[----:B------:R-:W-:Y:S01]  /*8880*/  ISETP.NE.AND P0, PT, R7, RZ, PT ;  /* 0x000000ff0700720c */ /* 0x000fe20003f05270 */
[----:B0-----:R-:W-:Y:S01]  /*8890*/  FMUL.FTZ R15, R11, R6 ;  /* 0x000000060b0f7220 */ /* 0x001fe20000410000 */
[----:B------:R-:W-:Y:S01]  /*88a0*/  MOV R11, R17 ;  /* 0x00000011000b7202 */ /* 0x000fe20000000f00 */
[----:B------:R-:W-:-:S03]  /*88b0*/  IMAD.X R17, RZ, RZ, R17, P2 ;  /* 0x000000ffff117224 */ /* 0x000fc600010e0611 */
[----:B------:R0:W-:Y:S04]  /*88c0*/  STS [R4], R15 ;  /* 0x0000000f04007388 */ /* 0x0001e80000000800 */
[----:B------:R1:W-:Y:S01]  /*88d0*/  STG.E desc[UR36][R10.64], R15 ;  /* 0x0000000f0a007986 */ /* 0x0003e2000c101924 */
[----:B0-----:R-:W-:Y:S02]  /*88e0*/  IADD3 R4, PT, PT, R4, 0x200, RZ ;  /* 0x0000020004047810 */ /* 0x001fe40007ffe0ff */
[----:B------:R-:W-:Y:S05]  /*88f0*/  @P0 BRA `(.L_x_3457) ;  /* 0xfffffffc00d00947 */ /* 0x000fea000383ffff */
.L_x_3456:
[----:B------:R-:W-:Y:S05]  /*8900*/  BSYNC.RECONVERGENT B1 ;  /* 0x0000000000017941 */ /* 0x000fea0003800200 */
.L_x_3455:
[----:B------:R-:W-:Y:S05]  /*8910*/  @!P1 BRA `(.L_x_3445) ;  /* 0x0000000800709947 */ /* 0x000fea0003800000 */
[----:B-1----:R-:W1:Y:S01]  /*8920*/  S2R R10, SR_CgaCtaId ;  /* 0x00000000000a7919 */ /* 0x002e620000008800 */
[----:B------:R-:W3:Y:S01]  /*8930*/  LDCU.64 UR8, c[0x0][0x480] ;  /* 0x00009000ff0877ac */ /* 0x000ee20008000a00 */
[----:B------:R-:W-:Y:S01]  /*8940*/  IADD3 R7, P0, PT, R5, R8, RZ ;  /* 0x0000000805077210 */ /* 0x000fe20007f1e0ff */
[----:B------:R-:W-:Y:S01]  /*8950*/  IMAD.IADD R14, R18, 0x1, -R5 ;  /* 0x00000001120e7824 */ /* 0x000fe200078e0a05 */
[----:B------:R-:W-:Y:S01]  /*8960*/  MOV R4, 0x400 ;  /* 0x0000040000047802 */ /* 0x000fe20000000f00 */
[----:B------:R-:W-:Y:S02]  /*8970*/  BSSY.RECONVERGENT B1, `(.L_x_3458) ;  /* 0x0000058000017945 */ /* 0x000fe40003800200 */
[----:B------:R-:W-:Y:S01]  /*8980*/  IMAD.X R8, RZ, RZ, R9, P0 ;  /* 0x000000ffff087224 */ /* 0x000fe200000e0609 */
[----:B------:R-:W-:Y:S02]  /*8990*/  ISETP.GT.AND P1, PT, R14, 0x5ff, PT ;  /* 0x000005ff0e00780c */ /* 0x000fe40003f24270 */
[----:B---3--:R-:W-:-:S04]  /*89a0*/  LEA R9, P0, R7, UR8, 0x2 ;  /* 0x0000000807097c11 */ /* 0x008fc8000f8010ff */
[----:B------:R-:W-:Y:S02]  /*89b0*/  LEA.HI.X R11, R7, UR9, R8, 0x2, P0 ;  /* 0x00000009070b7c11 */ /* 0x000fe400080f1408 */
[----:B------:R-:W-:Y:S01]  /*89c0*/  IADD3 R7, PT, PT, R4, 0x220, RZ ;  /* 0x0000022004077810 */ /* 0x000fe20007ffe0ff */
[----:B------:R-:W-:Y:S01]  /*89d0*/  IMAD.SHL.U32 R4, R23, 0x4, RZ ;  /* 0x0000000417047824 */ /* 0x000fe200078e00ff */
[----:B------:R-:W-:-:S03]  /*89e0*/  IADD3 R8, P0, PT, R9, 0x400, RZ ;  /* 0x0000040009087810 */ /* 0x000fc60007f1e0ff */
[----:B------:R-:W-:Y:S01]  /*89f0*/  IMAD R4, R5, 0x4, -R4 ;  /* 0x0000000405047824 */ /* 0x000fe200078e0a04 */
[----:B------:R-:W-:Y:S02]  /*8a00*/  IADD3.X R9, PT, PT, RZ, R11, RZ, P0, !PT ;  /* 0x0000000bff097210 */ /* 0x000fe400007fe4ff */
[----:B-1----:R-:W-:Y:S02]  /*8a10*/  LEA R7, R10, R7, 0x18 ;  /* 0x000000070a077211 */ /* 0x002fe400078ec0ff */
[----:B------:R-:W-:Y:S02]  /*8a20*/  PLOP3.LUT P0, PT, PT, PT, PT, 0x80, 0x8 ;  /* 0x000000000008781c */ /* 0x000fe40003f0f070 */
[----:B------:R-:W-:Y:S01]  /*8a30*/  IADD3 R4, PT, PT, R4, 0x400, R7 ;  /* 0x0000040004047810 */ /* 0x000fe20007ffe007 */
[----:B------:R-:W-:Y:S10]  /*8a40*/  @!P1 BRA `(.L_x_3459) ;  /* 0x0000000400289947 */ /* 0x000ff40003800000 */
[----:B------:R-:W-:Y:S01]  /*8a50*/  PLOP3.LUT P0, PT, PT, PT, PT, 0x8, 0x80 ;  /* 0x000000000080781c */ /* 0x000fe20003f0e170 */
[----:B------:R-:W-:-:S12]  /*8a60*/  VIADD R14, R18, 0xfffffa01 ;  /* 0xfffffa01120e7836 */ /* 0x000fd80000000000 */
.L_x_3460:
        /* <DEDUP_REMOVED lines=24> */
[----:B------:R-:W-:Y:S01]  /*8bf0*/  STG.E desc[UR36][R8.64+-0x400], R7 ;  /* 0xfffc000708007986 */ /* 0x000fe2000c101924 */
[----:B------:R-:W-:-:S03]  /*8c00*/  FMUL.FTZ R27, R6, R27 ;  /* 0x0000001b061b7220 */ /* 0x000fc60000410000 */
[----:B------:R0:W-:Y:S01]  /*8c10*/  STS [R4+-0x400], R7 ;  /* 0xfffc000704007388 */ /* 0x0001e20000000800 */
[C---:B--2---:R-:W-:Y:S01]  /*8c20*/  FMUL.FTZ R29, R6.reuse, R29 ;  /* 0x0000001d061d7220 */ /* 0x044fe20000410000 */
[C---:B------:R-:W-:Y:S02]  /*8c30*/  FMUL.FTZ R31, R6.reuse, R31 ;  /* 0x0000001f061f7220 */ /* 0x040fe40000410000 */
[----:B------:R-:W-:Y:S01]  /*8c40*/  STG.E desc[UR36][R8.64+-0x200], R11 ;  /* 0xfffe000b08007986 */ /* 0x000fe2000c101924 */
[----:B------:R-:W-:-:S03]  /*8c50*/  FMUL.FTZ R33, R6, R33 ;  /* 0x0000002106217220 */ /* 0x000fc60000410000 */
[----:B------:R-:W-:Y:S01]  /*8c60*/  STS [R4+-0x200], R11 ;  /* 0xfffe000b04007388 */ /* 0x000fe20000000800 */
[----:B0-----:R-:W-:Y:S01]  /*8c70*/  IADD3 R7, P2, PT, R8, 0x2000, RZ ;  /* 0x0000200008077810 */ /* 0x001fe20007f5e0ff */
[C---:B------:R-:W-:Y:S02]  /*8c80*/  FMUL.FTZ R35, R6.reuse, R35 ;  /* 0x0000002306237220 */ /* 0x040fe40000410000 */
[----:B------:R-:W-:Y:S01]  /*8c90*/  STG.E desc[UR36][R8.64], R15 ;  /* 0x0000000f08007986 */ /* 0x000fe2000c101924 */
[----:B------:R-:W-:Y:S01]  /*8ca0*/  IADD3.X R10, PT, PT, RZ, R9, RZ, P2, !PT ;  /* 0x00000009ff0a7210 */ /* 0x000fe200017fe4ff */
[C---:B------:R-:W-:Y:S02]  /*8cb0*/  FMUL.FTZ R37, R6.reuse, R37 ;  /* 0x0000002506257220 */ /* 0x040fe40000410000 */
[----:B------:R-:W-:Y:S01]  /*8cc0*/  STS [R4], R15 ;  /* 0x0000000f04007388 */ /* 0x000fe20000000800 */
[----:B-1----:R-:W-:-:S03]  /*8cd0*/  FMUL.FTZ R39, R6, R39 ;  /* 0x0000002706277220 */ /* 0x002fc60000410000 */
[----:B------:R-:W-:Y:S01]  /*8ce0*/  STG.E desc[UR36][R8.64+0x200], R17 ;  /* 0x0002001108007986 */ /* 0x000fe2000c101924 */
[----:B---3--:R-:W-:-:S03]  /*8cf0*/  FMUL.FTZ R41, R6, R41 ;  /* 0x0000002906297220 */ /* 0x008fc60000410000 */
[----:B------:R-:W-:Y:S01]  /*8d00*/  STS [R4+0x200], R17 ;  /* 0x0002001104007388 */ /* 0x000fe20000000800 */
[----:B----4-:R-:W-:-:S03]  /*8d10*/  FMUL.FTZ R43, R6, R43 ;  /* 0x0000002b062b7220 */ /* 0x010fc60000410000 */
[----:B------:R-:W-:Y:S01]  /*8d20*/  STG.E desc[UR36][R8.64+0x400], R21 ;  /* 0x0004001508007986 */ /* 0x000fe2000c101924 */
[----:B-----5:R-:W-:-:S03]  /*8d30*/  FMUL.FTZ R45, R6, R45 ;  /* 0x0000002d062d7220 */ /* 0x020fc60000410000 */
        /* <DEDUP_REMOVED lines=24> */
[----:B------:R-:W-:Y:S01]  /*8ec0*/  MOV R9, R10 ;  /* 0x0000000a00097202 */ /* 0x000fe20000000f00 */
[----:B-1----:R-:W-:Y:S01]  /*8ed0*/  VIADD R4, R4, 0x2000 ;  /* 0x0000200004047836 */ /* 0x002fe20000000000 */
[----:B------:R-:W-:Y:S06]  /*8ee0*/  @!P1 BRA `(.L_x_3460) ;  /* 0xfffffff800e09947 */ /* 0x000fec000383ffff */
.L_x_3459:
[----:B------:R-:W-:Y:S05]  /*8ef0*/  BSYNC.RECONVERGENT B1 ;  /* 0x0000000000017941 */ /* 0x000fea0003800200 */
.L_x_3458:
        /* <DEDUP_REMOVED lines=16> */
[----:B------:R-:W-:Y:S01]  /*9000*/  STG.E desc[UR36][R8.64+-0x400], R7 ;  /* 0xfffc000708007986 */ /* 0x000fe2000c101924 */
[----:B---3--:R-:W-:-:S03]  /*9010*/  FMUL.FTZ R15, R6, R15 ;  /* 0x0000000f060f7220 */ /* 0x008fc60000410000 */
[----:B------:R0:W-:Y:S01]  /*9020*/  STS [R4+-0x400], R7 ;  /* 0xfffc000704007388 */ /* 0x0001e20000000800 */
[----:B----4-:R-:W-:-:S03]  /*9030*/  FMUL.FTZ R17, R6, R17 ;  /* 0x0000001106117220 */ /* 0x010fc60000410000 */
[----:B------:R-:W-:Y:S01]  /*9040*/  STG.E desc[UR36][R8.64+-0x200], R11 ;  /* 0xfffe000b08007986 */ /* 0x000fe2000c101924 */
[----:B-----5:R-:W-:-:S03]  /*9050*/  FMUL.FTZ R21, R6, R21 ;  /* 0x0000001506157220 */ /* 0x020fc60000410000 */
[----:B------:R-:W-:Y:S01]  /*9060*/  STS [R4+-0x200], R11 ;  /* 0xfffe000b04007388 */ /* 0x000fe20000000800 */
[----:B0-----:R-:W-:Y:S01]  /*9070*/  IADD3 R7, P1, PT, R8, 0x1000, RZ ;  /* 0x0000100008077810 */ /* 0x001fe20007f3e0ff */
[C---:B------:R-:W-:Y:S02]  /*9080*/  FMUL.FTZ R25, R6.reuse, R25 ;  /* 0x0000001906197220 */ /* 0x040fe40000410000 */
[----:B------:R-:W-:Y:S01]  /*9090*/  STG.E desc[UR36][R8.64], R15 ;  /* 0x0000000f08007986 */ /* 0x000fe2000c101924 */
[C---:B------:R-:W-:Y:S01]  /*90a0*/  FMUL.FTZ R27, R6.reuse, R27 ;  /* 0x0000001b061b7220 */ /* 0x040fe20000410000 */
[----:B------:R-:W-:Y:S02]  /*90b0*/  IMAD.X R10, RZ, RZ, R9, P1 ;  /* 0x000000ffff0a7224 */ /* 0x000fe400008e0609 */
[----:B------:R-:W-:Y:S01]  /*90c0*/  STS [R4], R15 ;  /* 0x0000000f04007388 */ /* 0x000fe20000000800 */
[----:B--2---:R-:W-:-:S03]  /*90d0*/  FMUL.FTZ R29, R6, R29 ;  /* 0x0000001d061d7220 */ /* 0x004fc60000410000 */
        /* <DEDUP_REMOVED lines=12> */
[----:B-1----:R-:W-:-:S07]  /*91a0*/  VIADD R4, R4, 0x1000 ;  /* 0x0000100004047836 */ /* 0x002fce0000000000 */
.L_x_3462:
[----:B------:R-:W-:Y:S05]  /*91b0*/  BSYNC.RECONVERGENT B1 ;  /* 0x0000000000017941 */ /* 0x000fea0003800200 */
.L_x_3461:
[----:B------:R-:W-:-:S13]  /*91c0*/  ISETP.LE.OR P0, PT, R5, R18, P0 ;  /* 0x000000120500720c */ /* 0x000fda0000703670 */
[----:B------:R-:W-:Y:S05]  /*91d0*/  @!P0 BRA `(.L_x_3445) ;  /* 0x0000000000408947 */ /* 0x000fea0003800000 */
[----:B------:R-:W0:Y:S04]  /*91e0*/  LDS R5, [R4+-0x400] ;  /* 0xfffc000004057984 */ /* 0x000e280000000800 */
[----:B------:R-:W1:Y:S04]  /*91f0*/  LDS R7, [R4+-0x200] ;  /* 0xfffe000004077984 */ /* 0x000e680000000800 */
[----:B------:R-:W3:Y:S04]  /*9200*/  LDS R11, [R4] ;  /* 0x00000000040b7984 */ /* 0x000ee80000000800 */
[----:B------:R-:W4:Y:S01]  /*9210*/  LDS R15, [R4+0x200] ;  /* 0x00020000040f7984 */ /* 0x000f220000000800 */
[-C--:B0-----:R-:W-:Y:S01]  /*9220*/  FMUL.FTZ R5, R5, R6.reuse ;  /* 0x0000000605057220 */ /* 0x081fe20000410000 */
[----:B-1----:R-:W-:-:S04]  /*9230*/  FMUL.FTZ R7, R7, R6 ;  /* 0x0000000607077220 */ /* 0x002fc80000410000 */
        /* <DEDUP_REMOVED lines=10> */
.L_x_3445:
[----:B------:R-:W-:Y:S05]  /*92e0*/  BSYNC.RECONVERGENT B0 ;  /* 0x0000000000007941 */ /* 0x000fea0003800200 */
.L_x_3444:
[----:B0-----:R-:W-:Y:S01]  /*92f0*/  SHF.R.S32.HI R5, RZ, 0x1f, R18 ;  /* 0x0000001fff057819 */ /* 0x001fe20000011412 */
[----:B------:R-:W0:Y:S01]  /*9300*/  LDCU.64 UR6, c[0x0][0x3b0] ;  /* 0x00007600ff0677ac */ /* 0x000e220008000a00 */
[----:B------:R-:W-:Y:S02]  /*9310*/  LOP3.LUT R13, R13, 0x7c, RZ, 0xc0, !PT ;  /* 0x0000007c0d0d7812 */ /* 0x000fe400078ec0ff */
[----:B-1----:R-:W-:Y:S02]  /*9320*/  CS2R R6, SRZ ;  /* 0x0000000000067805 */ /* 0x002fe4000001ff00 */
[----:B------:R-:W-:Y:S01]  /*9330*/  LEA.HI R5, R5, R18, RZ, 0x2 ;  /* 0x0000001205057211 */ /* 0x000fe200078f10ff */
[----:B------:R-:W1:Y:S03]  /*9340*/  LDCU.64 UR8, c[0x0][0x3c8] ;  /* 0x00007900ff0877ac */ /* 0x000e660008000a00 */
[----:B------:R-:W-:Y:S01]  /*9350*/  LOP3.LUT R5, R5, 0xfffffffc, RZ, 0xc0, !PT ;  /* 0xfffffffc05057812 */ /* 0x000fe200078ec0ff */
[----:B------:R-:W3:Y:S04]  /*9360*/  LDCU.64 UR12, c[0x0][0x3c8] ;  /* 0x00007900ff0c77ac */ /* 0x000ee80008000a00 */
[----:B------:R-:W-:-:S05]  /*9370*/  IMAD.IADD R21, R18, 0x1, -R5 ;  /* 0x0000000112157824 */ /* 0x000fca00078e0a05 */
[----:B------:R-:W-:Y:S02]  /*9380*/  ISETP.NE.AND P0, PT, R12, R21, PT ;  /* 0x000000150c00720c */ /* 0x000fe40003f05270 */
[----:B0-----:R-:W-:Y:S02]  /*9390*/  ISETP.EQ.U32.AND P1, PT, RZ, UR6, PT ;  /* 0x00000006ff007c0c */ /* 0x001fe4000bf22070 */
[----:B------:R-:W-:-:S04]  /*93a0*/  ISETP.GT.U32.OR P0, PT, R13, 0x4f, P0 ;  /* 0x0000004f0d00780c */ /* 0x000fc80000704470 */
[----:B------:R-:W-:-:S13]  /*93b0*/  ISETP.EQ.OR.EX P0, PT, RZ, UR7, P0, P1 ;  /* 0x00000007ff007c0c */ /* 0x000fda0008702710 */
[----:B------:R-:W0:Y:S01]  /*93c0*/  @!P0 LDC.64 R14, c[0x0][0x3b0] ;  /* 0x0000ec00ff0e8b82 */ /* 0x000e220000000a00 */
[----:B------:R-:W-:Y:S01]  /*93d0*/  @!P0 IMAD R5, R3, 0x50, R13 ;  /* 0x0000005003058824 */ /* 0x000fe200078e020d */
[----:B------:R-:W-:Y:S03]  /*93e0*/  BSSY.RECONVERGENT B0, `(.L_x_3463) ;  /* 0x0000226000007945 */ /* 0x000fe60003800200 */
[----:B0-----:R-:W-:Y:S01]  /*93f0*/  @!P0 IMAD.WIDE.U32 R14, R5, 0x4, R14 ;  /* 0x00000004050e8825 */ /* 0x001fe200078e000e */
[----:B------:R-:W-:-:S06]  /*9400*/  CS2R R4, SRZ ;  /* 0x0000000000047805 */ /* 0x000fcc000001ff00 */
[----:B------:R0:W5:Y:S01]  /*9410*/  @!P0 LDG.E.128 R4, desc[UR36][R14.64] ;  /* 0x000000240e048981 */ /* 0x000162000c1e1d00 */
[----:B------:R-:W-:Y:S01]  /*9420*/  BAR.SYNC.DEFER_BLOCKING 0x0 ;  /* 0x0000000000007b1d */ /* 0x000fe20000010000 */
[----:B------:R-:W-:Y:S01]  /*9430*/  ISETP.GT.U32.AND P0, PT, R13, 0x4f, PT ;  /* 0x0000004f0d00780c */ /* 0x000fe20003f04070 */
[----:B------:R-:W-:Y:S01]  /*9440*/  IMAD R36, R36, 0x50, RZ ;  /* 0x0000005024247824 */ /* 0x000fe200078e02ff */
[----:B------:R-:W-:Y:S02]  /*9450*/  CS2R R10, SRZ ;  /* 0x00000000000a7805 */ /* 0x000fe4000001ff00 */
[----:B------:R-:W-:-:S09]  /*9460*/  CS2R R8, SRZ ;  /* 0x0000000000087805 */ /* 0x000fd2000001ff00 */
[----:B01-3--:R-:W-:Y:S05]  /*9470*/  @P0 BRA `(.L_x_3464) ;  /* 0x0000002000700947 */ /* 0x00bfea0003800000 */
[----:B------:R-:W0:Y:S01]  /*9480*/  LDCU UR5, c[0x0][0x3f4] ;  /* 0x00007e80ff0577ac */ /* 0x000e220008000800 */
[----:B------:R-:W1:Y:S01]  /*9490*/  LDC.64 R14, c[0x0][0x3c0] ;  /* 0x0000f000ff0e7b82 */ /* 0x000e620000000a00 */
[----:B------:R-:W-:Y:S01]  /*94a0*/  IADD3 R38, PT, PT, R23, R12, RZ ;  /* 0x0000000c17267210 */ /* 0x000fe20007ffe0ff */
[----:B------:R-:W-:Y:S01]  /*94b0*/  BSSY.RECONVERGENT B1, `(.L_x_3465) ;  /* 0x0000093000017945 */ /* 0x000fe20003800200 */
[----:B------:R-:W-:Y:S02]  /*94c0*/  IMAD.MOV.U32 R11, RZ, RZ, RZ ;  /* 0x000000ffff0b7224 */ /* 0x000fe400078e00ff */
[----:B0-----:R-:W-:-:S04]  /*94d0*/  IMAD.U32 R17, RZ, RZ, UR5 ;  /* 0x00000005ff117e24 */ /* 0x001fc8000f8e00ff */
[-C--:B------:R-:W-:Y:S01]  /*94e0*/  IMAD R25, R22, R17.reuse, R13 ;  /* 0x0000001116197224 */ /* 0x080fe200078e020d */
[----:B------:R-:W-:-:S03]  /*94f0*/  VIMNMX R27, PT, PT, R18, R17, PT ;  /* 0x00000011121b7248 */ /* 0x000fc60003fe0100 */
[----:B-1----:R-:W-:Y:S01]  /*9500*/  IMAD.WIDE R14, R25, 0x4, R14 ;  /* 0x00000004190e7825 */ /* 0x002fe200078e020e */
[----:B------:R-:W-:-:S13]  /*9510*/  ISETP.GE.AND P0, PT, R38, R27, PT ;  /* 0x0000001b2600720c */ /* 0x000fda0003f06270 */
[----:B------:R-:W-:Y:S05]  /*9520*/  @P0 BRA `(.L_x_3466) ;  /* 0x00000008002c0947 */ /* 0x000fea0003800000 */
[----:B------:R-:W-:Y:S01]  /*9530*/  VIADD R22, R38, 0x4 ;  /* 0x0000000426167836 */ /* 0x000fe20000000000 */
[----:B------:R-:W-:Y:S01]  /*9540*/  LOP3.LUT R8, RZ, R23, RZ, 0x33, !PT ;  /* 0x00000017ff087212 */ /* 0x000fe200078e33ff */
[----:B------:R-:W-:Y:S01]  /*9550*/  BSSY.RECONVERGENT B2, `(.L_x_3467) ;  /* 0x000004b000027945 */ /* 0x000fe20003800200 */
[----:B------:R-:W-:Y:S01]  /*9560*/  IMAD R53, R20, R17, RZ ;  /* 0x0000001114357224 */ /* 0x000fe200078e02ff */
[----:B------:R-:W-:Y:S02]  /*9570*/  MOV R44, R38 ;  /* 0x00000026002c7202 */ /* 0x000fe40000000f00 */
[----:B------:R-:W-:Y:S02]  /*9580*/  CS2R R10, SRZ ;  /* 0x00000000000a7805 */ /* 0x000fe4000001ff00 */
[----:B------:R-:W-:-:S04]  /*9590*/  VIMNMX R9, PT, PT, R27, R22, !PT ;  /* 0x000000161b097248 */ /* 0x000fc80007fe0100 */
[----:B------:R-:W-:Y:S02]  /*95a0*/  IADD3 R52, PT, PT, -R12, R9, R8 ;  /* 0x000000090c347210 */ /* 0x000fe40007ffe108 */
[----:B------:R-:W-:Y:S02]  /*95b0*/  CS2R R8, SRZ ;  /* 0x0000000000087805 */ /* 0x000fe4000001ff00 */
[C---:B------:R-:W-:Y:S02]  /*95c0*/  ISETP.GE.U32.AND P0, PT, R52.reuse, 0xc, PT ;  /* 0x0000000c3400780c */ /* 0x040fe40003f06070 */
[----:B------:R-:W-:-:S04]  /*95d0*/  LEA.HI R24, R52, 0x1, RZ, 0x1e ;  /* 0x0000000134187811 */ /* 0x000fc800078ff0ff */
[----:B------:R-:W-:-:S07]  /*95e0*/  LOP3.LUT P1, R54, R24, 0x3, RZ, 0xc0, !PT ;  /* 0x0000000318367812 */ /* 0x000fce000782c0ff */
[----:B------:R-:W-:Y:S06]  /*95f0*/  @!P0 BRA `(.L_x_3468) ;  /* 0x0000000400008947 */ /* 0x000fec0003800000 */
[----:B------:R-:W0:Y:S01]  /*9600*/  S2UR UR6, SR_CgaCtaId ;  /* 0x00000000000679c3 */ /* 0x000e220000008800 */
[----:B------:R-:W-:Y:S01]  /*9610*/  UMOV UR5, 0x400 ;  /* 0x0000040000057882 */ /* 0x000fe20000000000 */
[----:B------:R-:W-:Y:S01]  /*9620*/  LOP3.LUT R24, R24, 0x7ffffffc, RZ, 0xc0, !PT ;  /* 0x7ffffffc18187812 */ /* 0x000fe200078ec0ff */
[----:B------:R-:W-:Y:S01]  /*9630*/  UIADD3 UR5, UPT, UPT, UR5, 0x220, URZ ;  /* 0x0000022005057890 */ /* 0x000fe2000fffe0ff */
[C---:B------:R-:W-:Y:S01]  /*9640*/  VIADD R37, R38.reuse, 0xc ;  /* 0x0000000c26257836 */ /* 0x040fe20000000000 */
[----:B------:R-:W-:Y:S01]  /*9650*/  MOV R44, R38 ;  /* 0x00000026002c7202 */ /* 0x000fe20000000f00 */
[----:B------:R-:W-:Y:S02]  /*9660*/  VIADD R39, R38, 0x8 ;  /* 0x0000000826277836 */ /* 0x000fe40000000000 */
[----:B------:R-:W-:Y:S02]  /*9670*/  IMAD.MOV.U32 R8, RZ, RZ, RZ ;  /* 0x000000ffff087224 */ /* 0x000fe400078e00ff */
[----:B------:R-:W-:Y:S01]  /*9680*/  IMAD.MOV R45, RZ, RZ, -R24 ;  /* 0x000000ffff2d7224 */ /* 0x000fe200078e0a18 */
[----:B0-----:R-:W-:-:S06]  /*9690*/  ULEA UR5, UR6, UR5, 0x18 ;  /* 0x0000000506057291 */ /* 0x001fcc000f8ec0ff */
[----:B------:R-:W-:-:S04]  /*96a0*/  LEA R25, R12, UR5, 0x2 ;  /* 0x000000050c197c11 */ /* 0x000fc8000f8e10ff */
[----:B------:R-:W-:-:S07]  /*96b0*/  IADD3 R46, PT, PT, R25, 0x20, RZ ;  /* 0x00000020192e7810 */ /* 0x000fce0007ffe0ff */
.L_x_3469:
[----:B------:R-:W-:Y:S01]  /*96c0*/  IADD3 R25, P0, PT, R44, UR4, RZ ;  /* 0x000000042c197c10 */ /* 0x000fe2000ff1e0ff */
[----:B------:R-:W0:Y:S04]  /*96d0*/  LDS R47, [R46+-0x20] ;  /* 0xffffe0002e2f7984 */ /* 0x000e280000000800 */
[----:B------:R-:W-:Y:S01]  /*96e0*/  IMAD.X R26, RZ, RZ, UR10, P0 ;  /* 0x0000000aff1a7e24 */ /* 0x000fe200080e06ff */
[C---:B------:R-:W-:Y:S01]  /*96f0*/  LEA R24, P0, R25.reuse, UR8, 0x2 ;  /* 0x0000000819187c11 */ /* 0x040fe2000f8010ff */
[----:B------:R-:W1:Y:S03]  /*9700*/  LDS R48, [R46+-0x10] ;  /* 0xfffff0002e307984 */ /* 0x000e660000000800 */
[----:B------:R-:W-:Y:S01]  /*9710*/  LEA.HI.X R25, R25, UR9, R26, 0x2, P0 ;  /* 0x0000000919197c11 */ /* 0x000fe200080f141a */
[----:B------:R-:W3:Y:S04]  /*9720*/  LDS R50, [R46] ;  /* 0x000000002e327984 */ /* 0x000ee80000000800 */
[----:B------:R-:W4:Y:S04]  /*9730*/  LDG.E R27, desc[UR36][R24.64] ;  /* 0x00000024181b7981 */ /* 0x000f28000c1e1900 */
[----:B--2---:R-:W2:Y:S04]  /*9740*/  LDG.E R29, desc[UR36][R24.64+0x10] ;  /* 0x00001024181d7981 */ /* 0x004ea8000c1e1900 */
[----:B------:R-:W3:Y:S04]  /*9750*/  LDG.E R26, desc[UR36][R24.64+0x20] ;  /* 0x00002024181a7981 */ /* 0x000ee8000c1e1900 */
[----:B------:R-:W3:Y:S04]  /*9760*/  LDG.E R28, desc[UR36][R24.64+0x30] ;  /* 0x00003024181c7981 */ /* 0x000ee8000c1e1900 */
[----:B------:R0:W1:Y:S01]  /*9770*/  LDS R51, [R46+0x10] ;  /* 0x000010002e337984 */ /* 0x0000620000000800 */
[----:B----4-:R-:W-:-:S04]  /*9780*/  IMAD R27, R53, R27, R44 ;  /* 0x0000001b351b7224 */ /* 0x010fc800078e022c */
[----:B------:R-:W-:Y:S02]  /*9790*/  IMAD R27, R27, 0x50, RZ ;  /* 0x000000501b1b7824 */ /* 0x000fe400078e02ff */
[----:B--2---:R-:W-:Y:S02]  /*97a0*/  IMAD R29, R53, R29, R22 ;  /* 0x0000001d351d7224 */ /* 0x004fe400078e0216 */
[----:B------:R-:W-:-:S04]  /*97b0*/  IMAD.WIDE R40, R27, 0x4, R14 ;  /* 0x000000041b287825 */ /* 0x000fc800078e020e */
[----:B---3--:R-:W-:Y:S02]  /*97c0*/  IMAD R26, R53, R26, R39 ;  /* 0x0000001a351a7224 */ /* 0x008fe400078e0227 */
[----:B------:R-:W-:Y:S01]  /*97d0*/  IMAD R29, R29, 0x50, RZ ;  /* 0x000000501d1d7824 */ /* 0x000fe200078e02ff */
[----:B------:R-:W2:Y:S01]  /*97e0*/  LDG.E.128 R40, desc[UR36][R40.64] ;  /* 0x0000002428287981 */ /* 0x000ea2000c1e1d00 */
[----:B------:R-:W-:Y:S02]  /*97f0*/  IMAD R27, R26, 0x50, RZ ;  /* 0x000000501a1b7824 */ /* 0x000fe400078e02ff */
[----:B------:R-:W-:-:S04]  /*9800*/  IMAD.WIDE R32, R29, 0x4, R14 ;  /* 0x000000041d207825 */ /* 0x000fc800078e020e */
[----:B------:R-:W-:Y:S02]  /*9810*/  IMAD R28, R53, R28, R37 ;  /* 0x0000001c351c7224 */ /* 0x000fe400078e0225 */
[--C-:B------:R-:W-:Y:S01]  /*9820*/  IMAD.WIDE R24, R27, 0x4, R14.reuse ;  /* 0x000000041b187825 */ /* 0x100fe200078e020e */
[----:B------:R-:W1:Y:S03]  /*9830*/  LDG.E.128 R32, desc[UR36][R32.64] ;  /* 0x0000002420207981 */ /* 0x000e66000c1e1d00 */
[----:B------:R-:W-:Y:S02]  /*9840*/  IMAD R29, R28, 0x50, RZ ;  /* 0x000000501c1d7824 */ /* 0x000fe400078e02ff */
[----:B------:R-:W3:Y:S02]  /*9850*/  LDG.E.128 R24, desc[UR36][R24.64] ;  /* 0x0000002418187981 */ /* 0x000ee4000c1e1d00 */
[----:B------:R-:W-:-:S06]  /*9860*/  IMAD.WIDE R28, R29, 0x4, R14 ;  /* 0x000000041d1c7825 */ /* 0x000fcc00078e020e */
[----:B------:R-:W4:Y:S01]  /*9870*/  LDG.E.128 R28, desc[UR36][R28.64] ;  /* 0x000000241c1c7981 */ /* 0x000f22000c1e1d00 */
[----:B------:R-:W-:-:S05]  /*9880*/  VIADD R45, R45, 0x4 ;  /* 0x000000042d2d7836 */ /* 0x000fca0000000000 */
[----:B------:R-:W-:Y:S01]  /*9890*/  ISETP.NE.AND P0, PT, R45, RZ, PT ;  /* 0x000000ff2d00720c */ /* 0x000fe20003f05270 */
[----:B------:R-:W-:Y:S01]  /*98a0*/  VIADD R44, R44, 0x10 ;  /* 0x000000102c2c7836 */ /* 0x000fe20000000000 */
[----:B0-----:R-:W-:Y:S01]  /*98b0*/  IADD3 R46, PT, PT, R46, 0x40, RZ ;  /* 0x000000402e2e7810 */ /* 0x001fe20007ffe0ff */
[----:B------:R-:W-:Y:S01]  /*98c0*/  VIADD R22, R22, 0x10 ;  /* 0x0000001016167836 */ /* 0x000fe20000000000 */
[----:B------:R-:W-:Y:S01]  /*98d0*/  IADD3 R39, PT, PT, R39, 0x10, RZ ;  /* 0x0000001027277810 */ /* 0x000fe20007ffe0ff */
[----:B------:R-:W-:Y:S02]  /*98e0*/  VIADD R37, R37, 0x10 ;  /* 0x0000001025257836 */ /* 0x000fe40000000000 */
[-C--:B--2---:R-:W-:Y:S01]  /*98f0*/  FFMA.FTZ R49, R40, R47.reuse, R8 ;  /* 0x0000002f28317223 */ /* 0x084fe20000010008 */
[-C--:B------:R-:W-:Y:S01]  /*9900*/  FFMA.FTZ R8, R41, R47.reuse, R9 ;  /* 0x0000002f29087223 */ /* 0x080fe20000010009 */
[-C--:B------:R-:W-:Y:S01]  /*9910*/  FFMA.FTZ R9, R42, R47.reuse, R10 ;  /* 0x0000002f2a097223 */ /* 0x080fe2000001000a */
[----:B------:R-:W-:Y:S01]  /*9920*/  FFMA.FTZ R10, R43, R47, R11 ;  /* 0x0000002f2b0a7223 */ /* 0x000fe2000001000b */
[-C--:B-1----:R-:W-:Y:S01]  /*9930*/  FFMA.FTZ R49, R32, R48.reuse, R49 ;  /* 0x0000003020317223 */ /* 0x082fe20000010031 */
[-C--:B------:R-:W-:Y:S01]  /*9940*/  FFMA.FTZ R8, R33, R48.reuse, R8 ;  /* 0x0000003021087223 */ /* 0x080fe20000010008 */
[-C--:B------:R-:W-:Y:S01]  /*9950*/  FFMA.FTZ R9, R34, R48.reuse, R9 ;  /* 0x0000003022097223 */ /* 0x080fe20000010009 */
[----:B------:R-:W-:Y:S01]  /*9960*/  FFMA.FTZ R10, R35, R48, R10 ;  /* 0x00000030230a7223 */ /* 0x000fe2000001000a */
[-C--:B---3--:R-:W-:Y:S01]  /*9970*/  FFMA.FTZ R49, R24, R50.reuse, R49 ;  /* 0x0000003218317223 */ /* 0x088fe20000010031 */
[-C--:B------:R-:W-:Y:S01]  /*9980*/  FFMA.FTZ R24, R25, R50.reuse, R8 ;  /* 0x0000003219187223 */ /* 0x080fe20000010008 */
[-C--:B------:R-:W-:Y:S01]  /*9990*/  FFMA.FTZ R11, R26, R50.reuse, R9 ;  /* 0x000000321a0b7223 */ /* 0x080fe20000010009 */
[----:B------:R-:W-:-:S03]  /*99a0*/  FFMA.FTZ R50, R27, R50, R10 ;  /* 0x000000321b327223 */ /* 0x000fc6000001000a */
[-C--:B----4-:R-:W-:Y:S01]  /*99b0*/  FFMA.FTZ R10, R30, R51.reuse, R11 ;  /* 0x000000331e0a7223 */ /* 0x090fe2000001000b */
[-C--:B------:R-:W-:Y:S01]  /*99c0*/  FFMA.FTZ R8, R28, R51.reuse, R49 ;  /* 0x000000331c087223 */ /* 0x080fe20000010031 */
[-C--:B------:R-:W-:Y:S01]  /*99d0*/  FFMA.FTZ R9, R29, R51.reuse, R24 ;  /* 0x000000331d097223 */ /* 0x080fe20000010018 */
[----:B------:R-:W-:Y:S01]  /*99e0*/  FFMA.FTZ R11, R31, R51, R50 ;  /* 0x000000331f0b7223 */ /* 0x000fe20000010032 */
[----:B------:R-:W-:Y:S06]  /*99f0*/  @P0 BRA `(.L_x_3469) ;  /* 0xfffffffc00300947 */ /* 0x000fec000383ffff */
.L_x_3468:
[----:B------:R-:W-:Y:S05]  /*9a00*/  BSYNC.RECONVERGENT B2 ;  /* 0x0000000000027941 */ /* 0x000fea0003800200 */
.L_x_3467:
        /* <DEDUP_REMOVED lines=11> */
[----:B--2---:R-:W2:Y:S01]  /*9ac0*/  LDG.E R29, desc[UR36][R24.64+0x10] ;  /* 0x00001024181d7981 */ /* 0x004ea2000c1e1900 */
[----:B------:R-:W-:Y:S01]  /*9ad0*/  IMAD.MOV.U32 R22, RZ, RZ, 0x50 ;  /* 0x00000050ff167424 */ /* 0x000fe200078e00ff */
[----:B------:R-:W0:Y:S01]  /*9ae0*/  S2UR UR6, SR_CgaCtaId ;  /* 0x00000000000679c3 */ /* 0x000e220000008800 */
[----:B------:R-:W-:Y:S02]  /*9af0*/  UMOV UR5, 0x400 ;  /* 0x0000040000057882 */ /* 0x000fe40000000000 */
[----:B------:R-:W-:-:S04]  /*9b00*/  UIADD3 UR5, UPT, UPT, UR5, 0x220, URZ ;  /* 0x0000022005057890 */ /* 0x000fc8000fffe0ff */
[----:B0-----:R-:W-:Y:S01]  /*9b10*/  ULEA UR5, UR6, UR5, 0x18 ;  /* 0x0000000506057291 */ /* 0x001fe2000f8ec0ff */
[C-C-:B---3--:R-:W-:Y:S02]  /*9b20*/  IMAD R27, R53.reuse, R27, R44.reuse ;  /* 0x0000001b351b7224 */ /* 0x148fe400078e022c */
[----:B--2---:R-:W-:Y:S02]  /*9b30*/  IMAD R29, R53, R29, R44 ;  /* 0x0000001d351d7224 */ /* 0x004fe400078e022c */
[----:B------:R-:W-:Y:S02]  /*9b40*/  IMAD R27, R27, 0x50, RZ ;  /* 0x000000501b1b7824 */ /* 0x000fe400078e02ff */
[----:B------:R-:W-:Y:S02]  /*9b50*/  IMAD R29, R29, R22, 0x140 ;  /* 0x000001401d1d7424 */ /* 0x000fe400078e0216 */
[----:B------:R-:W-:-:S04]  /*9b60*/  IMAD.WIDE R26, R27, 0x4, R14 ;  /* 0x000000041b1a7825 */ /* 0x000fc800078e020e */
[----:B------:R-:W-:Y:S01]  /*9b70*/  IMAD.WIDE R28, R29, 0x4, R14 ;  /* 0x000000041d1c7825 */ /* 0x000fe200078e020e */
[----:B------:R-:W2:Y:S05]  /*9b80*/  LDG.E.128 R32, desc[UR36][R26.64] ;  /* 0x000000241a207981 */ /* 0x000eaa000c1e1d00 */
[----:B------:R-:W3:Y:S01]  /*9b90*/  LDG.E.128 R28, desc[UR36][R28.64] ;  /* 0x000000241c1c7981 */ /* 0x000ee2000c1e1d00 */
[----:B------:R-:W-:Y:S01]  /*9ba0*/  IADD3 R22, PT, PT, -R23, R44, RZ ;  /* 0x0000002c17167210 */ /* 0x000fe20007ffe1ff */
[----:B------:R-:W-:-:S03]  /*9bb0*/  VIADD R44, R44, 0x8 ;  /* 0x000000082c2c7836 */ /* 0x000fc60000000000 */
[----:B------:R-:W-:-:S05]  /*9bc0*/  LEA R22, R22, UR5, 0x2 ;  /* 0x0000000516167c11 */ /* 0x000fca000f8e10ff */
        /* <DEDUP_REMOVED lines=10> */
.L_x_3471:
[----:B------:R-:W-:Y:S05]  /*9c70*/  BSYNC.RECONVERGENT B2 ;  /* 0x0000000000027941 */ /* 0x000fea0003800200 */
.L_x_3470:
        /* <DEDUP_REMOVED lines=9> */
[----:B------:R-:W-:-:S04]  /*9d10*/  UIADD3 UR5, UPT, UPT, UR5, 0x220, URZ ;  /* 0x0000022005057890 */ /* 0x000fc8000fffe0ff */
[----:B0-----:R-:W-:Y:S01]  /*9d20*/  ULEA UR5, UR6, UR5, 0x18 ;  /* 0x0000000506057291 */ /* 0x001fe2000f8ec0ff */
[----:B---3--:R-:W-:-:S04]  /*9d30*/  IMAD R22, R53, R27, R44 ;  /* 0x0000001b35167224 */ /* 0x008fc800078e022c */
[----:B------:R-:W-:-:S04]  /*9d40*/  IMAD R25, R22, 0x50, RZ ;  /* 0x0000005016197824 */ /* 0x000fc800078e02ff */
[----:B------:R-:W-:-:S05]  /*9d50*/  IMAD.WIDE R24, R25, 0x4, R14 ;  /* 0x0000000419187825 */ /* 0x000fca00078e020e */
[----:B--2---:R-:W2:Y:S01]  /*9d60*/  LDG.E.128 R28, desc[UR36][R24.64] ;  /* 0x00000024181c7981 */ /* 0x004ea2000c1e1d00 */
[----:B------:R-:W-:-:S05]  /*9d70*/  IMAD.IADD R22, R44, 0x1, -R23 ;  /* 0x000000012c167824 */ /* 0x000fca00078e0a17 */
[----:B------:R-:W-:-:S06]  /*9d80*/  LEA R22, R22, UR5, 0x2 ;  /* 0x0000000516167c11 */ /* 0x000fcc000f8e10ff */
[----:B------:R-:W2:Y:S02]  /*9d90*/  LDS R22, [R22] ;  /* 0x0000000016167984 */ /* 0x000ea40000000800 */
[-C--:B--2---:R-:W-:Y:S01]  /*9da0*/  FFMA.FTZ R8, R28, R22.reuse, R8 ;  /* 0x000000161c087223 */ /* 0x084fe20000010008 */
[-C--:B------:R-:W-:Y:S01]  /*9db0*/  FFMA.FTZ R9, R29, R22.reuse, R9 ;  /* 0x000000161d097223 */ /* 0x080fe20000010009 */
[-C--:B------:R-:W-:Y:S01]  /*9dc0*/  FFMA.FTZ R10, R30, R22.reuse, R10 ;  /* 0x000000161e0a7223 */ /* 0x080fe2000001000a */
[----:B------:R-:W-:-:S07]  /*9dd0*/  FFMA.FTZ R11, R31, R22, R11 ;  /* 0x000000161f0b7223 */ /* 0x000fce000001000b */
.L_x_3466:
[----:B------:R-:W-:Y:S05]  /*9de0*/  BSYNC.RECONVERGENT B1 ;  /* 0x0000000000017941 */ /* 0x000fea0003800200 */
.L_x_3465:
[----:B------:R-:W-:Y:S01]  /*9df0*/  ISETP.GE.AND P0, PT, R38, R18, PT ;  /* 0x000000122600720c */ /* 0x000fe20003f06270 */
[----:B------:R-:W-:-:S12]  /*9e00*/  BSSY.RECONVERGENT B3, `(.L_x_3472) ;  /* 0x000014e000037945 */ /* 0x000fd80003800200 */
[----:B------:R-:W-:Y:S05]  /*9e10*/  @P0 BRA `(.L_x_3473) ;  /* 0x0000001400300947 */ /* 0x000fea0003800000 */
[----:B------:R-:W-:Y:S01]  /*9e20*/  VIADDMNMX R25, R38, 0x4, R18, !PT ;  /* 0x0000000426197846 */ /* 0x000fe20007800112 */
[----:B------:R-:W-:Y:S01]  /*9e30*/  BSSY.RECONVERGENT B2, `(.L_x_3474) ;  /* 0x00000bd000027945 */ /* 0x000fe20003800200 */
[----:B------:R-:W-:Y:S01]  /*9e40*/  LOP3.LUT R18, RZ, R23, RZ, 0x33, !PT ;  /* 0x00000017ff127212 */ /* 0x000fe200078e33ff */
[----:B------:R-:W-:-:S03]  /*9e50*/  IMAD R20, R20, R17, RZ ;  /* 0x0000001114147224 */ /* 0x000fc600078e02ff */
[----:B------:R-:W-:-:S04]  /*9e60*/  IADD3 R18, PT, PT, -R12, R25, R18 ;  /* 0x000000190c127210 */ /* 0x000fc80007ffe112 */
[C---:B------:R-:W-:Y:S02]  /*9e70*/  ISETP.GE.U32.AND P0, PT, R18.reuse, 0xc, PT ;  /* 0x0000000c1200780c */ /* 0x040fe40003f06070 */
[----:B--2---:R-:W-:-:S11]  /*9e80*/  LEA.HI R31, R18, 0x1, RZ, 0x1e ;  /* 0x00000001121f7811 */ /* 0x004fd600078ff0ff */
[----:B------:R-:W-:Y:S05]  /*9e90*/  @!P0 BRA `(.L_x_3475) ;  /* 0x0000000800d88947 */ /* 0x000fea0003800000 */
[----:B------:R-:W0:Y:S01]  /*9ea0*/  S2UR UR6, SR_CgaCtaId ;  /* 0x00000000000679c3 */ /* 0x000e220000008800 */
[----:B------:R-:W-:Y:S01]  /*9eb0*/  UMOV UR5, 0x400 ;  /* 0x0000040000057882 */ /* 0x000fe20000000000 */
[----:B------:R-:W-:Y:S01]  /*9ec0*/  LOP3.LUT R17, R31, 0x7ffffffc, RZ, 0xc0, !PT ;  /* 0x7ffffffc1f117812 */ /* 0x000fe200078ec0ff */
[----:B------:R-:W-:Y:S01]  /*9ed0*/  UIADD3 UR5, UPT, UPT, UR5, 0x220, URZ ;  /* 0x0000022005057890 */ /* 0x000fe2000fffe0ff */
[----:B------:R-:W-:Y:S01]  /*9ee0*/  BSSY.RECONVERGENT B1, `(.L_x_3476) ;  /* 0x00000b0000017945 */ /* 0x000fe20003800200 */
[----:B------:R-:W-:Y:S02]  /*9ef0*/  IADD3 R38, PT, PT, R38, 0x8, RZ ;  /* 0x0000000826267810 */ /* 0x000fe40007ffe0ff */
[----:B------:R-:W-:Y:S01]  /*9f00*/  IMAD.MOV R28, RZ, RZ, -R17 ;  /* 0x000000ffff1c7224 */ /* 0x000fe200078e0a11 */
[----:B------:R-:W1:Y:S01]  /*9f10*/  LDC R37, c[0x0][0x3f4] ;  /* 0x0000fd00ff257b82 */ /* 0x000e620000000800 */
[----:B0-----:R-:W-:-:S06]  /*9f20*/  ULEA UR5, UR6, UR5, 0x18 ;  /* 0x0000000506057291 */ /* 0x001fcc000f8ec0ff */
[----:B------:R-:W-:-:S04]  /*9f30*/  LEA R22, R12, UR5, 0x2 ;  /* 0x000000050c167c11 */ /* 0x000fc8000f8e10ff */
[----:B------:R-:W-:-:S07]  /*9f40*/  IADD3 R22, PT, PT, R22, 0x20, RZ ;  /* 0x0000002016167810 */ /* 0x000fce0007ffe0ff */
.L_x_3485:
[----:B-1----:R-:W-:Y:S01]  /*9f50*/  IMAD.MOV.U32 R17, RZ, RZ, R37 ;  /* 0x000000ffff117224 */ /* 0x002fe200078e0025 */
[----:B------:R-:W-:Y:S01]  /*9f60*/  IADD3 R26, PT, PT, R38, -0x8, RZ ;  /* 0xfffffff8261a7810 */ /* 0x000fe20007ffe0ff */
[----:B------:R-:W-:Y:S01]  /*9f70*/  VIADD R28, R28, 0x4 ;  /* 0x000000041c1c7836 */ /* 0x000fe20000000000 */
[C---:B------:R-:W-:Y:S01]  /*9f80*/  IADD3 R40, PT, PT, R38.reuse, -0x4, RZ ;  /* 0xfffffffc26287810 */ /* 0x040fe20007ffe0ff */
[----:B------:R-:W-:Y:S01]  /*9f90*/  VIADD R42, R38, 0x4 ;  /* 0x00000004262a7836 */ /* 0x000fe20000000000 */
[-C--:B------:R-:W-:Y:S01]  /*9fa0*/  ISETP.GE.AND P4, PT, R26, R17.reuse, PT ;  /* 0x000000111a00720c */ /* 0x080fe20003f86270 */
[----:B------:R-:W-:Y:S01]  /*9fb0*/  BSSY.RECONVERGENT B4, `(.L_x_3477) ;  /* 0x000002a000047945 */ /* 0x000fe20003800200 */
[----:B------:R-:W-:Y:S02]  /*9fc0*/  ISETP.NE.AND P0, PT, R28, RZ, PT ;  /* 0x000000ff1c00720c */ /* 0x000fe40003f05270 */
[-C--:B------:R-:W-:Y:S02]  /*9fd0*/  ISETP.GE.AND P1, PT, R40, R17.reuse, PT ;  /* 0x000000112800720c */ /* 0x080fe40003f26270 */
[----:B------:R-:W-:-:S02]  /*9fe0*/  ISETP.GE.AND P2, PT, R38, R17, PT ;  /* 0x000000112600720c */ /* 0x000fc40003f46270 */
[----:B------:R-:W-:-:S05]  /*9ff0*/  ISETP.GE.AND P3, PT, R42, R17, PT ;  /* 0x000000112a00720c */ /* 0x000fca0003f66270 */
[----:B------:R-:W-:Y:S08]  /*a000*/  @!P4 BRA `(.L_x_3478) ;  /* 0x000000000090c947 */ /* 0x000ff00003800000 */
[----:B------:R-:W-:Y:S02]  /*a010*/  IABS R27, R17 ;  /* 0x00000011001b7213 */ /* 0x000fe40000000000 */
[----:B------:R-:W-:Y:S02]  /*a020*/  IABS R32, R26 ;  /* 0x0000001a00207213 */ /* 0x000fe40000000000 */
[----:B------:R-:W0:Y:S01]  /*a030*/  I2F.RP R29, R27 ;  /* 0x0000001b001d7306 */ /* 0x000e220000209400 */
[----:B------:R-:W-:Y:S02]  /*a040*/  ISETP.GE.AND P5, PT, R26, RZ, PT ;  /* 0x000000ff1a00720c */ /* 0x000fe40003fa6270 */
[----:B------:R-:W-:-:S05]  /*a050*/  ISETP.NE.AND P6, PT, R17, RZ, PT ;  /* 0x000000ff1100720c */ /* 0x000fca0003fc5270 */
[----:B0-----:R-:W0:Y:S02]  /*a060*/  MUFU.RCP R29, R29 ;  /* 0x0000001d001d7308 */ /* 0x001e240000001000 */
[----:B0-----:R-:W-:Y:S02]  /*a070*/  IADD3 R30, PT, PT, R29, 0xffffffe, RZ ;  /* 0x0ffffffe1d1e7810 */ /* 0x001fe40007ffe0ff */
[----:B------:R-:W0:Y:S04]  /*a080*/  LDS R29, [R22+-0x20] ;  /* 0xffffe000161d7984 */ /* 0x000e280000000800 */
[----:B------:R-:W1:Y:S02]  /*a090*/  F2I.FTZ.U32.TRUNC.NTZ R25, R30 ;  /* 0x0000001e00197305 */ /* 0x000e64000021f000 */
        /* <DEDUP_REMOVED lines=27> */
.L_x_3478:
[----:B------:R-:W-:Y:S05]  /*a250*/  BSYNC.RECONVERGENT B4 ;  /* 0x0000000000047941 */ /* 0x000fea0003800200 */
.L_x_3477:
        /* <DEDUP_REMOVED lines=10> */
[----:B0-----:R-:W0:Y:S01]  /*a300*/  LDS R29, [R22+-0x10] ;  /* 0xfffff000161d7984 */ /* 0x001e220000000800 */
        /* <DEDUP_REMOVED lines=27> */
.L_x_3480:
[----:B------:R-:W-:Y:S05]  /*a4c0*/  BSYNC.RECONVERGENT B4 ;  /* 0x0000000000047941 */ /* 0x000fea0003800200 */
.L_x_3479:
        /* <DEDUP_REMOVED lines=10> */
[----:B0-----:R-:W0:Y:S01]  /*a570*/  LDS R29, [R22] ;  /* 0x00000000161d7984 */ /* 0x001e220000000800 */
        /* <DEDUP_REMOVED lines=27> */
.L_x_3482:
[----:B------:R-:W-:Y:S05]  /*a730*/  BSYNC.RECONVERGENT B4 ;  /* 0x0000000000047941 */ /* 0x000fea0003800200 */
.L_x_3481:
        /* <DEDUP_REMOVED lines=10> */
[----:B0-----:R-:W0:Y:S01]  /*a7e0*/  LDS R29, [R22+0x10] ;  /* 0x00001000161d7984 */ /* 0x001e220000000800 */
        /* <DEDUP_REMOVED lines=27> */
.L_x_3484:
[----:B------:R-:W-:Y:S05]  /*a9a0*/  BSYNC.RECONVERGENT B4 ;  /* 0x0000000000047941 */ /* 0x000fea0003800200 */
.L_x_3483:
[----:B------:R-:W-:Y:S01]  /*a9b0*/  IADD3 R38, PT, PT, R38, 0x10, RZ ;  /* 0x0000001026267810 */ /* 0x000fe20007ffe0ff */
[----:B------:R-:W-:Y:S01]  /*a9c0*/  VIADD R22, R22, 0x40 ;  /* 0x0000004016167836 */ /* 0x000fe20000000000 */
[----:B------:R-:W-:Y:S06]  /*a9d0*/  @P0 BRA `(.L_x_3485) ;  /* 0xfffffff4005c0947 */ /* 0x000fec000383ffff */
[----:B------:R-:W-:Y:S05]  /*a9e0*/  BSYNC.RECONVERGENT B1 ;  /* 0x0000000000017941 */ /* 0x000fea0003800200 */
.L_x_3476:
[----:B------:R-:W-:-:S07]  /*a9f0*/  IADD3 R38, PT, PT, R38, -0x8, RZ ;  /* 0xfffffff826267810 */ /* 0x000fce0007ffe0ff */
.L_x_3475:
[----:B------:R-:W-:Y:S05]  /*aa00*/  BSYNC.RECONVERGENT B2 ;  /* 0x0000000000027941 */ /* 0x000fea0003800200 */
.L_x_3474:
        /* <DEDUP_REMOVED lines=9> */
[----:B------:R-:W-:Y:S01]  /*aaa0*/  IADD3 R22, PT, PT, -R23, R38, RZ ;  /* 0x0000002617167210 */ /* 0x000fe20007ffe1ff */
[----:B------:R-:W-:Y:S01]  /*aab0*/  VIADD R34, R38, 0x4 ;  /* 0x0000000426227836 */ /* 0x000fe20000000000 */
[----:B------:R-:W-:Y:S04]  /*aac0*/  BSSY.RECONVERGENT B2, `(.L_x_3488) ;  /* 0x000002a000027945 */ /* 0x000fe80003800200 */
[----:B------:R-:W-:Y:S01]  /*aad0*/  ISETP.GE.AND P0, PT, R34, R17, PT ;  /* 0x000000112200720c */ /* 0x000fe20003f06270 */
[----:B0-----:R-:W-:-:S06]  /*aae0*/  ULEA UR5, UR6, UR5, 0x18 ;  /* 0x0000000506057291 */ /* 0x001fcc000f8ec0ff */
[----:B------:R-:W-:Y:S01]  /*aaf0*/  LEA R32, R22, UR5, 0x2 ;  /* 0x0000000516207c11 */ /* 0x000fe2000f8e10ff */
[----:B------:R-:W-:Y:S06]  /*ab00*/  @!P1 BRA `(.L_x_3489) ;  /* 0x0000000000949947 */ /* 0x000fec0003800000 */
        /* <DEDUP_REMOVED lines=37> */
.L_x_3489:
[----:B------:R-:W-:Y:S05]  /*ad60*/  BSYNC.RECONVERGENT B2 ;  /* 0x0000000000027941 */ /* 0x000fea0003800200 */
.L_x_3488:
[----:B------:R-:W-:Y:S04]  /*ad70*/  BSSY.RECONVERGENT B2, `(.L_x_3490) ;  /* 0x0000027000027945 */ /* 0x000fe80003800200 */
[----:B------:R-:W-:Y:S05]  /*ad80*/  @!P0 BRA `(.L_x_3491) ;  /* 0x0000000000948947 */ /* 0x000fea0003800000 */
[----:B------:R-:W-:Y:S01]  /*ad90*/  IABS R27, R17 ;  /* 0x00000011001b7213 */ /* 0x000fe20000000000 */
[----:B------:R-:W-:Y:S01]  /*ada0*/  HFMA2 R24, -RZ, RZ, 0, 0 ;  /* 0x00000000ff187431 */ /* 0x000fe200000001ff */
[----:B------:R-:W-:Y:S01]  /*adb0*/  ISETP.GE.AND P1, PT, R34, RZ, PT ;  /* 0x000000ff2200720c */ /* 0x000fe20003f26270 */
[----:B------:R-:W0:Y:S01]  /*adc0*/  LDCU.64 UR6, c[0x0][0x3c8] ;  /* 0x00007900ff0677ac */ /* 0x000e220008000a00 */
[----:B------:R-:W1:Y:S01]  /*add0*/  I2F.RP R26, R27 ;  /* 0x0000001b001a7306 */ /* 0x000e620000209400 */
[----:B------:R-:W-:-:S07]  /*ade0*/  ISETP.NE.AND P2, PT, R17, RZ, PT ;  /* 0x000000ff1100720c */ /* 0x000fce0003f45270 */
        /* <DEDUP_REMOVED lines=31> */
.L_x_3491:
[----:B------:R-:W-:Y:S05]  /*afe0*/  BSYNC.RECONVERGENT B2 ;  /* 0x0000000000027941 */ /* 0x000fea0003800200 */
.L_x_3490:
[----:B------:R-:W-:-:S07]  /*aff0*/  VIADD R38, R38, 0x8 ;  /* 0x0000000826267836 */ /* 0x000fce0000000000 */
.L_x_3487:
[----:B------:R-:W-:Y:S05]  /*b000*/  BSYNC.RECONVERGENT B1 ;  /* 0x0000000000017941 */ /* 0x000fea0003800200 */
.L_x_3486:
[----:B------:R-:W-:-:S04]  /*b010*/  LOP3.LUT P0, RZ, R18, 0x4, RZ, 0xc0, !PT ;  /* 0x0000000412ff7812 */ /* 0x000fc8000780c0ff */
[----:B------:R-:W-:-:S13]  /*b020*/  ISETP.LT.OR P0, PT, R38, R17, P0 ;  /* 0x000000112600720c */ /* 0x000fda0000701670 */
[----:B------:R-:W-:Y:S05]  /*b030*/  @P0 BRA `(.L_x_3473) ;  /* 0x0000000000a80947 */ /* 0x000fea0003800000 */
        /* <DEDUP_REMOVED lines=9> */
[----:B-1----:R-:W-:Y:S01]  /*b0d0*/  MOV R24, RZ ;  /* 0x000000ff00187202 */ /* 0x002fe20000000f00 */
        /* <DEDUP_REMOVED lines=20> */
[----:B------:R-:W-:-:S03]  /*b220*/  IADD3 R23, PT, PT, -R23, R38, RZ ;  /* 0x0000002617177210 */ /* 0x000fc60007ffe1ff */
        /* <DEDUP_REMOVED lines=11> */
.L_x_3473:
[----:B------:R-:W-:Y:S05]  /*b2e0*/  BSYNC.RECONVERGENT B3 ;  /* 0x0000000000037941 */ /* 0x000fea0003800200 */
.L_x_3472:
[----:B------:R-:W-:-:S13]  /*b2f0*/  ISETP.NE.AND P0, PT, R12, R21, PT ;  /* 0x000000150c00720c */ /* 0x000fda0003f05270 */
[----:B------:R-:W-:Y:S05]  /*b300*/  @P0 BRA `(.L_x_3464) ;  /* 0x0000000000cc0947 */ /* 0x000fea0003800000 */
[----:B------:R-:W0:Y:S01]  /*b310*/  LDC R14, c[0x0][0x478] ;  /* 0x00011e00ff0e7b82 */ /* 0x000e220000000800 */
[----:B------:R-:W-:Y:S01]  /*b320*/  IMAD.IADD R35, R13, 0x1, R2 ;  /* 0x000000010d237824 */ /* 0x000fe200078e0202 */
[----:B------:R-:W1:Y:S01]  /*b330*/  LDCU.64 UR6, c[0x0][0x460] ;  /* 0x00008c00ff0677ac */ /* 0x000e620008000a00 */
[----:B------:R-:W3:Y:S01]  /*b340*/  LDS R151, [R151] ;  /* 0x0000000097977984 */ /* 0x000ee20000000800 */
[----:B0-----:R-:W-:-:S13]  /*b350*/  ISETP.NE.AND P1, PT, R14, 0x2, PT ;  /* 0x000000020e00780c */ /* 0x001fda0003f25270 */
[----:B------:R-:W0:Y:S08]  /*b360*/  @!P1 LDC.64 R14, c[0x0][0x3a8] ;  /* 0x0000ea00ff0e9b82 */ /* 0x000e300000000a00 */
[----:B------:R-:W4:Y:S08]  /*b370*/  @!P1 LDC.64 R24, c[0x0][0x468] ;  /* 0x00011a00ff189b82 */ /* 0x000f300000000a00 */
[----:B------:R-:W2:Y:S01]  /*b380*/  @P1 LDC.64 R20, c[0x0][0x3a8] ;  /* 0x0000ea00ff141b82 */ /* 0x000ea20000000a00 */
[----:B0-----:R-:W-:-:S04]  /*b390*/  @!P1 IADD3 R14, P0, PT, R35, R14, RZ ;  /* 0x0000000e230e9210 */ /* 0x001fc80007f1e0ff */
[----:B------:R-:W-:Y:S01]  /*b3a0*/  @!P1 LEA.HI.X.SX32 R15, R35, R15, 0x1, P0 ;  /* 0x0000000f230f9211 */ /* 0x000fe200000f0eff */
[----:B----4-:R-:W4:Y:S04]  /*b3b0*/  @!P1 LDG.E R24, desc[UR36][R24.64+0x8] ;  /* 0x0000082418189981 */ /* 0x010f28000c1e1900 */
[----:B------:R-:W3:Y:S01]  /*b3c0*/  @!P1 LDG.E R18, desc[UR36][R14.64] ;  /* 0x000000240e129981 */ /* 0x000ee2000c1e1900 */
[----:B-1----:R-:W-:-:S04]  /*b3d0*/  ISETP.NE.U32.AND P0, PT, RZ, UR6, PT ;  /* 0x00000006ff007c0c */ /* 0x002fc8000bf05070 */
[----:B------:R-:W-:Y:S01]  /*b3e0*/  ISETP.NE.AND.EX P0, PT, RZ, UR7, PT, P0 ;  /* 0x00000007ff007c0c */ /* 0x000fe2000bf05300 */
[----:B------:R-:W0:-:S12]  /*b3f0*/  LDCU.64 UR6, c[0x0][0x3c0] ;  /* 0x00007800ff0677ac */ /* 0x000e180008000a00 */
[----:B------:R-:W1:Y:S08]  /*b400*/  @P0 LDC R2, c[0x0][0x3f8] ;  /* 0x0000fe00ff020b82 */ /* 0x000e700000000800 */
[----:B------:R-:W0:Y:S01]  /*b410*/  @P0 LDC.64 R22, c[0x0][0x458] ;  /* 0x00011600ff160b82 */ /* 0x000e220000000a00 */
[----:B--2---:R-:W-:-:S04]  /*b420*/  @P1 IMAD.WIDE R14, R35, 0x4, R20 ;  /* 0x00000004230e1825 */ /* 0x004fc800078e0214 */
[----:B-1----:R-:W-:-:S04]  /*b430*/  @P0 IMAD R16, R16, R2, R3 ;  /* 0x0000000210100224 */ /* 0x002fc800078e0203 */
[----:B------:R-:W-:-:S04]  /*b440*/  @P0 IMAD R3, R16, 0x50, R13 ;  /* 0x0000005010030824 */ /* 0x000fc800078e020d */
[----:B0-----:R-:W-:-:S05]  /*b450*/  @P0 IMAD.WIDE R2, R3, 0x4, R22 ;  /* 0x0000000403020825 */ /* 0x001fca00078e0216 */
[----:B------:R-:W2:Y:S01]  /*b460*/  @P0 LDG.E.128 R20, desc[UR36][R2.64] ;  /* 0x0000002402140981 */ /* 0x000ea2000c1e1d00 */
[----:B---3--:R-:W4:Y:S08]  /*b470*/  @!P1 I2F.S8 R31, R18.B2 ;  /* 0x20000012001f9306 */ /* 0x008f300000001400 */
[----:B------:R-:W0:Y:S08]  /*b480*/  @!P1 I2F.S8 R27, R18 ;  /* 0x00000012001b9306 */ /* 0x000e300000001400 */
[----:B------:R-:W1:Y:S08]  /*b490*/  @!P1 I2F.S8 R29, R18.B1 ;  /* 0x10000012001d9306 */ /* 0x000e700000001400 */
[----:B------:R-:W3:Y:S01]  /*b4a0*/  @!P1 I2F.S8 R33, R18.B3 ;  /* 0x3000001200219306 */ /* 0x000ee20000001400 */
[C---:B----4-:R-:W-:Y:S01]  /*b4b0*/  @!P1 FMUL.FTZ R30, R24.reuse, R31 ;  /* 0x0000001f181e9220 */ /* 0x050fe20000410000 */
[C---:B0-----:R-:W-:Y:S01]  /*b4c0*/  @!P1 FMUL.FTZ R28, R24.reuse, R27 ;  /* 0x0000001b181c9220 */ /* 0x041fe20000410000 */
[C---:B-1----:R-:W-:Y:S01]  /*b4d0*/  @!P1 FMUL.FTZ R29, R24.reuse, R29 ;  /* 0x0000001d181d9220 */ /* 0x042fe20000410000 */
[----:B---3--:R-:W-:-:S06]  /*b4e0*/  @!P1 FMUL.FTZ R31, R24, R33 ;  /* 0x00000021181f9220 */ /* 0x008fcc0000410000 */
[----:B------:R-:W3:Y:S01]  /*b4f0*/  @P1 LDG.E.128 R28, desc[UR36][R14.64] ;  /* 0x000000240e1c1981 */ /* 0x000ee2000c1e1d00 */
[----:B------:R-:W-:Y:S02]  /*b500*/  IMAD R16, R36, R17, R13 ;  /* 0x0000001124107224 */ /* 0x000fe400078e020d */
[----:B------:R-:W-:-:S03]  /*b510*/  IMAD R19, R19, 0x50, RZ ;  /* 0x0000005013137824 */ /* 0x000fc600078e02ff */
[----:B------:R-:W-:Y:S02]  /*b520*/  SHF.R.S32.HI R18, RZ, 0x1f, R16 ;  /* 0x0000001fff127819 */ /* 0x000fe40000011410 */
[----:B------:R-:W-:-:S04]  /*b530*/  IADD3 R17, P1, PT, R19, R16, RZ ;  /* 0x0000001013117210 */ /* 0x000fc80007f3e0ff */
        /* <DEDUP_REMOVED lines=12> */
[C---:B------:R-:W-:Y:S01]  /*b600*/  FFMA.FTZ R8, R151.reuse, R4, R8 ;  /* 0x0000000497087223 */ /* 0x040fe20000010008 */
[C---:B------:R-:W-:Y:S01]  /*b610*/  FFMA.FTZ R9, R151.reuse, R5, R9 ;  /* 0x0000000597097223 */ /* 0x040fe20000010009 */
[C---:B------:R-:W-:Y:S01]  /*b620*/  FFMA.FTZ R10, R151.reuse, R6, R10 ;  /* 0x00000006970a7223 */ /* 0x040fe2000001000a */
[----:B------:R-:W-:-:S07]  /*b630*/  FFMA.FTZ R11, R151, R7, R11 ;  /* 0x00000007970b7223 */ /* 0x000fce000001000b */
.L_x_3464:
[----:B------:R-:W-:Y:S05]  /*b640*/  BSYNC.RECONVERGENT B0 ;  /* 0x0000000000007941 */ /* 0x000fea0003800200 */
.L_x_3463:
[----:B------:R-:W-:Y:S01]  /*b650*/  BAR.SYNC.DEFER_BLOCKING 0x0 ;  /* 0x0000000000007b1d */ /* 0x000fe20000010000 */
[----:B------:R-:W-:-:S04]  /*b660*/  ISETP.GT.U32.AND P1, PT, R13, 0x4f, PT ;  /* 0x0000004f0d00780c */ /* 0x000fc80003f24070 */
[----:B------:R-:W-:-:S09]  /*b670*/  ISETP.GT.U32.OR P0, PT, R0, 0x1f, P1 ;  /* 0x0000001f0000780c */ /* 0x000fd20000f04470 */
[----:B------:R-:W-:Y:S05]  /*b680*/  @P1 BRA `(.L_x_3492) ;  /* 0x0000000000741947 */ /* 0x000fea0003800000 */
        /* <DEDUP_REMOVED lines=10> */
[----:B------:R-:W-:Y:S01]  /*b730*/  LEA R12, R12, UR4, 0x2 ;  /* 0x000000040c0c7c11 */ /* 0x000fe2000f8e10ff */
[----:B------:R-:W-:Y:S05]  /*b740*/  WARPSYNC.ALL ;  /* 0x0000000000007948 */ /* 0x000fea0003800000 */
[----:B------:R-:W-:Y:S01]  /*b750*/  @!P1 STS.128 [R12+-0x280], R8 ;  /* 0xfffd80080c009388 */ /* 0x000fe20000000c00 */
[----:B------:R-:W-:Y:S01]  /*b760*/  BAR.SYNC.DEFER_BLOCKING 0x0 ;  /* 0x0000000000007b1d */ /* 0x000fe20000010000 */
[----:B------:R-:W-:-:S05]  /*b770*/  ISETP.NE.AND P1, PT, R2, 0x20, PT ;  /* 0x000000200200780c */ /* 0x000fca0003f25270 */
[----:B0----5:R-:W0:Y:S02]  /*b780*/  @!P2 LDS.128 R4, [R12] ;  /* 0x000000000c04a984 */ /* 0x021e240000000c00 */
        /* <DEDUP_REMOVED lines=13> */
.L_x_3492:
[----:B------:R-:W-:Y:S05]  /*b860*/  @P0 EXIT ;  /* 0x000000000000094d */ /* 0x000fea0003800000 */
[----:B------:R-:W1:Y:S02]  /*b870*/  LDCU UR4, c[0x0][0x478] ;  /* 0x00008f00ff0477ac */ /* 0x000e640008000800 */
[----:B-1----:R-:W-:-:S09]  /*b880*/  UISETP.NE.AND UP0, UPT, UR4, 0x2, UPT ;  /* 0x000000020400788c */ /* 0x002fd2000bf05270 */
[----:B------:R-:W-:Y:S05]  /*b890*/  BRA.U UP0, `(.L_x_3493) ;  /* 0x00000001007c7547 */ /* 0x000fea000b800000 */
[----:B------:R-:W1:Y:S01]  /*b8a0*/  LDC.64 R2, c[0x0][0x470] ;  /* 0x00011c00ff027b82 */ /* 0x000e620000000a00 */
[----:B------:R-:W3:Y:S01]  /*b8b0*/  LDCU.64 UR4, c[0x0][0x380] ;  /* 0x00007000ff0477ac */ /* 0x000ee20008000a00 */
[----:B-1----:R-:W4:Y:S01]  /*b8c0*/  LDG.E R2, desc[UR36][R2.64] ;  /* 0x0000002402027981 */ /* 0x002f22000c1e1900 */
[----:B------:R-:W-:Y:S02]  /*b8d0*/  IMAD.IADD R13, R36, 0x1, R13 ;  /* 0x00000001240d7824 */ /* 0x000fe400078e020d */
[C---:B----4-:R-:W-:Y:S01]  /*b8e0*/  FMUL.FTZ R10, R2.reuse, R10 ;  /* 0x0000000a020a7220 */ /* 0x050fe20000410000 */
[C---:B------:R-:W-:Y:S01]  /*b8f0*/  FMUL.FTZ R11, R2.reuse, R11 ;  /* 0x0000000b020b7220 */ /* 0x040fe20000410000 */
[C---:B------:R-:W-:Y:S01]  /*b900*/  FMUL.FTZ R9, R2.reuse, R9 ;  /* 0x0000000902097220 */ /* 0x040fe20000410000 */
[----:B------:R-:W-:-:S03]  /*b910*/  FMUL.FTZ R8, R2, R8 ;  /* 0x0000000802087220 */ /* 0x000fc60000410000 */
[----:B------:R-:W1:Y:S08]  /*b920*/  F2I.S8.NTZ R10, R10 ;  /* 0x0000000a000a7305 */ /* 0x000e700000202100 */
[----:B------:R-:W4:Y:S01]  /*b930*/  F2I.S8.NTZ R11, R11 ;  /* 0x0000000b000b7305 */ /* 0x000f220000202100 */
[----:B-1----:R-:W-:-:S07]  /*b940*/  PRMT R0, R10, 0x8880, RZ ;  /* 0x000088800a007816 */ /* 0x002fce00000000ff */
[----:B------:R-:W1:Y:S01]  /*b950*/  F2I.S8.NTZ R9, R9 ;  /* 0x0000000900097305 */ /* 0x000e620000202100 */
[----:B------:R-:W-:Y:S02]  /*b960*/  PRMT R0, R0, 0x7710, RZ ;  /* 0x0000771000007816 */ /* 0x000fe400000000ff */
[----:B----4-:R-:W-:-:S05]  /*b970*/  PRMT R3, R11, 0x8880, RZ ;  /* 0x000088800b037816 */ /* 0x010fca00000000ff */
[----:B------:R-:W0:Y:S01]  /*b980*/  F2I.S8.NTZ R8, R8 ;  /* 0x0000000800087305 */ /* 0x000e220000202100 */
[----:B------:R-:W-:Y:S02]  /*b990*/  SHF.L.U32 R2, R0, 0x10, RZ ;  /* 0x0000001000027819 */ /* 0x000fe400000006ff */
[----:B------:R-:W-:Y:S02]  /*b9a0*/  PRMT R0, R3, 0x7710, RZ ;  /* 0x0000771003007816 */ /* 0x000fe400000000ff */
[----:B------:R-:W-:Y:S02]  /*b9b0*/  LOP3.LUT R3, R2, 0xff0000, RZ, 0xc0, !PT ;  /* 0x00ff000002037812 */ /* 0x000fe400078ec0ff */
[----:B-1----:R-:W-:Y:S02]  /*b9c0*/  PRMT R9, R9, 0x8880, RZ ;  /* 0x0000888009097816 */ /* 0x002fe400000000ff */
[----:B------:R-:W-:Y:S02]  /*b9d0*/  LEA R3, R0, R3, 0x18 ;  /* 0x0000000300037211 */ /* 0x000fe400078ec0ff */
[----:B------:R-:W-:-:S02]  /*b9e0*/  PRMT R2, R9, 0x7710, RZ ;  /* 0x0000771009027816 */ /* 0x000fc400000000ff */
[----:B0----5:R-:W-:-:S04]  /*b9f0*/  PRMT R4, R8, 0x8880, RZ ;  /* 0x0000888008047816 */ /* 0x021fc800000000ff */
[----:B------:R-:W-:Y:S02]  /*ba00*/  PRMT R0, R4, 0x7710, RZ ;  /* 0x0000771004007816 */ /* 0x000fe400000000ff */
[----:B------:R-:W-:Y:S02]  /*ba10*/  LOP3.LUT R4, R2, 0xff, RZ, 0xc0, !PT ;  /* 0x000000ff02047812 */ /* 0x000fe400078ec0ff */
[C---:B---3--:R-:W-:Y:S02]  /*ba20*/  IADD3 R2, P0, PT, R13.reuse, UR4, RZ ;  /* 0x000000040d027c10 */ /* 0x048fe4000ff1e0ff */
[----:B------:R-:W-:Y:S01]  /*ba30*/  LOP3.LUT R5, R0, 0xff, RZ, 0xc0, !PT ;  /* 0x000000ff00057812 */ /* 0x000fe200078ec0ff */
[----:B------:R-:W-:Y:S01]  /*ba40*/  IMAD R4, R4, 0x100, R3 ;  /* 0x0000010004047824 */ /* 0x000fe200078e0203 */
[----:B------:R-:W-:-:S04]  /*ba50*/  LEA.HI.X.SX32 R3, R13, UR5, 0x1, P0 ;  /* 0x000000050d037c11 */ /* 0x000fc800080f0eff */
[----:B------:R-:W-:-:S05]  /*ba60*/  IADD3 R5, PT, PT, R4, R5, RZ ;  /* 0x0000000504057210 */ /* 0x000fca0007ffe0ff */
[----:B------:R-:W-:Y:S01]  /*ba70*/  STG.E desc[UR36][R2.64], R5 ;  /* 0x0000000502007986 */ /* 0x000fe2000c101924 */
[----:B------:R-:W-:Y:S05]  /*ba80*/  EXIT ;  /* 0x000000000000794d */ /* 0x000fea0003800000 */
.L_x_3493:
[----:B------:R-:W1:Y:S01]  /*ba90*/  LDC.64 R2, c[0x0][0x380] ;  /* 0x0000e000ff027b82 */ /* 0x000e620000000a00 */
[----:B------:R-:W-:-:S04]  /*baa0*/  IMAD.IADD R13, R36, 0x1, R13 ;  /* 0x00000001240d7824 */ /* 0x000fc800078e020d */
[----:B-1----:R-:W-:-:S05]  /*bab0*/  IMAD.WIDE R2, R13, 0x4, R2 ;  /* 0x000000040d027825 */ /* 0x002fca00078e0202 */
[----:B------:R-:W-:Y:S01]  /*bac0*/  STG.E.128 desc[UR36][R2.64], R8 ;  /* 0x0000000802007986 */ /* 0x000fe2000c101d24 */
[----:B------:R-:W-:Y:S05]  /*bad0*/  EXIT ;  /* 0x000000000000794d */ /* 0x000fea0003800000 */
.L_x_3355:
[----:B------:R-:W-:Y:S02]  /*bae0*/  HFMA2 R12, -RZ, RZ, 0, 9.5367431640625e-07 ;  /* 0x00000010ff0c7431 */ /* 0x000fe400000001ff */
[----:B------:R-:W-:Y:S01]  /*baf0*/  IMAD.MOV.U32 R11, RZ, RZ, 0x1f ;  /* 0x0000001fff0b7424 */ /* 0x000fe200078e00ff */
[----:B------:R-:W-:-:S07]  /*bb00*/  MOV R15, 0xffffffff ;  /* 0xffffffff000f7802 */ /* 0x000fce0000000f00 */
[----:B0----5:R-:W-:Y:S05]  /*bb10*/  WARPSYNC.COLLECTIVE R15, `(.L_x_3494) ;  /* 0x000000000f087348 */ /* 0x021fea0003c00000 */
[----:B------:R1:W2:Y:S02]  /*bb20*/  SHFL.BFLY P6, R14, R13, R12, R11 ;  /* 0x0c00000c0d0e7389 */ /* 0x0002a400000c000b */
[----:B012--5:R-:W-:Y:S05]  /*bb30*/  ENDCOLLECTIVE ;  /* 0x000000000000791b */ /* 0x027fea0003800000 */
.L_x_3494:
[----:B------:R-:W-:Y:S02]  /*bb40*/  HFMA2 R12, -RZ, RZ, 0, 4.76837158203125e-07 ;  /* 0x00000008ff0c7431 */ /* 0x000fe400000001ff */
[----:B------:R-:W-:-:S04]  /*bb50*/  FADD.FTZ R3, R13, R14 ;  /* 0x0000000e0d037221 */ /* 0x000fc80000010000 */
[----:B------:R-:W-:-:S07]  /*bb60*/  IMAD.MOV.U32 R13, RZ, RZ, R3 ;  /* 0x000000ffff0d7224 */ /* 0x000fce00078e0003 */
[----:B------:R-:W-:Y:S05]  /*bb70*/  WARPSYNC.COLLECTIVE R15, `(.L_x_3495) ;  /* 0x000000000f087348 */ /* 0x000fea0003c00000 */
[----:B------:R0:W1:Y:S02]  /*bb80*/  SHFL.BFLY P6, R14, R13, R12, R11 ;  /* 0x0c00000c0d0e7389 */ /* 0x00006400000c000b */
[----:B01----:R-:W-:Y:S05]  /*bb90*/  ENDCOLLECTIVE ;  /* 0x000000000000791b */ /* 0x003fea0003800000 */
.L_x_3495:
[----:B------:R-:W-:Y:S01]  /*bba0*/  MOV R12, 0x4 ;  /* 0x00000004000c7802 */ /* 0x000fe20000000f00 */
[----:B------:R-:W-:-:S04]  /*bbb0*/  FADD.FTZ R4, R3, R14 ;  /* 0x0000000e03047221 */ /* 0x000fc80000010000 */
[----:B------:R-:W-:-:S07]  /*bbc0*/  IMAD.MOV.U32 R13, RZ, RZ, R4 ;  /* 0x000000ffff0d7224 */ /* 0x000fce00078e0004 */
[----:B------:R-:W-:Y:S05]  /*bbd0*/  WARPSYNC.COLLECTIVE R15, `(.L_x_3496) ;  /* 0x000000000f087348 */ /* 0x000fea0003c00000 */
[----:B------:R0:W1:Y:S02]  /*bbe0*/  SHFL.BFLY P6, R14, R13, R12, R11 ;  /* 0x0c00000c0d0e7389 */ /* 0x00006400000c000b */
[----:B01----:R-:W-:Y:S05]  /*bbf0*/  ENDCOLLECTIVE ;  /* 0x000000000000791b */ /* 0x003fea0003800000 */
.L_x_3496:
[----:B------:R-:W-:Y:S02]  /*bc00*/  HFMA2 R12, -RZ, RZ, 0, 1.1920928955078125e-07 ;  /* 0x00000002ff0c7431 */ /* 0x000fe400000001ff */
[----:B------:R-:W-:-:S04]  /*bc10*/  FADD.FTZ R5, R4, R14 ;  /* 0x0000000e04057221 */ /* 0x000fc80000010000 */
[----:B------:R-:W-:-:S07]  /*bc20*/  IMAD.MOV.U32 R13, RZ, RZ, R5 ;  /* 0x000000ffff0d7224 */ /* 0x000fce00078e0005 */
[----:B------:R-:W-:Y:S05]  /*bc30*/  WARPSYNC.COLLECTIVE R15, `(.L_x_3497) ;  /* 0x000000000f087348 */ /* 0x000fea0003c00000 */
[----:B------:R0:W1:Y:S02]  /*bc40*/  SHFL.BFLY P6, R14, R13, R12, R11 ;  /* 0x0c00000c0d0e7389 */ /* 0x00006400000c000b */
[----:B01----:R-:W-:Y:S05]  /*bc50*/  ENDCOLLECTIVE ;  /* 0x000000000000791b */ /* 0x003fea0003800000 */
.L_x_3497:
[----:B------:R-:W-:Y:S01]  /*bc60*/  MOV R12, 0x1 ;  /* 0x00000001000c7802 */ /* 0x000fe20000000f00 */
[----:B------:R-:W-:-:S04]  /*bc70*/  FADD.FTZ R6, R5, R14 ;  /* 0x0000000e05067221 */ /* 0x000fc80000010000 */
[----:B------:R-:W-:-:S07]  /*bc80*/  IMAD.MOV.U32 R13, RZ, RZ, R6 ;  /* 0x000000ffff0d7224 */ /* 0x000fce00078e0006 */
[----:B------:R-:W-:Y:S05]  /*bc90*/  WARPSYNC.COLLECTIVE R15, `(.L_x_3498) ;  /* 0x000000000f087348 */ /* 0x000fea0003c00000 */
[----:B------:R0:W1:Y:S02]  /*bca0*/  SHFL.BFLY P6, R14, R13, R12, R11 ;  /* 0x0c00000c0d0e7389 */ /* 0x00006400000c000b */
[----:B01----:R-:W-:Y:S05]  /*bcb0*/  ENDCOLLECTIVE ;  /* 0x000000000000791b */ /* 0x003fea0003800000 */
.L_x_3498:
[----:B------:R-:W-:Y:S05]  /*bcc0*/  BRA `(.L_x_3499) ;  /* 0xffffff5c006c7947 */ /* 0x000fea000383ffff */
.L_x_3423:
[----:B------:R-:W-:Y:S01]  /*bcd0*/  HFMA2 R11, -RZ, RZ, 0, 1.847743988037109375e-06 ;  /* 0x0000001fff0b7431 */ /* 0x000fe200000001ff */
[----:B------:R-:W-:Y:S01]  /*bce0*/  BSSY B1, `(.L_x_3500) ;  /* 0x0000006000017945 */ /* 0x000fe20003800000 */
[----:B------:R-:W-:Y:S02]  /*bcf0*/  IMAD.MOV.U32 R12, RZ, RZ, 0x1 ;  /* 0x00000001ff0c7424 */ /* 0x000fe400078e00ff */
[----:B------:R-:W-:-:S07]  /*bd00*/  IMAD.MOV.U32 R15, RZ, RZ, -0x1 ;  /* 0xffffffffff0f7424 */ /* 0x000fce00078e00ff */
[----:B------:R-:W-:Y:S05]  /*bd10*/  WARPSYNC.COLLECTIVE R15, `(.L_x_3501) ;  /* 0x000000000f087348 */ /* 0x000fea0003c00000 */
[----:B------:R0:W1:Y:S02]  /*bd20*/  SHFL.BFLY P6, R14, R13, R12, R11 ;  /* 0x0c00000c0d0e7389 */ /* 0x00006400000c000b */
[----:B01----:R-:W-:Y:S05]  /*bd30*/  ENDCOLLECTIVE ;  /* 0x000000000000791b */ /* 0x003fea0003800000 */
.L_x_3501:
[----:B------:R-:W-:Y:S05]  /*bd40*/  BSYNC B1 ;  /* 0x0000000000017941 */ /* 0x000fea0003800000 */
.L_x_3500:
[----:B------:R-:W-:Y:S05]  /*bd50*/  BRA `(.L_x_3502) ;  /* 0xffffffa000847947 */ /* 0x000fea000383ffff */
.L_x_3427:
[----:B------:R-:W-:Y:S01]  /*bd60*/  HFMA2 R11, -RZ, RZ, 0, 1.847743988037109375e-06 ;  /* 0x0000001fff0b7431 */ /* 0x000fe200000001ff */
[----:B------:R-:W-:Y:S01]  /*bd70*/  BSSY B0, `(.L_x_3503) ;  /* 0x0000007000007945 */ /* 0x000fe20003800000 */
[----:B------:R-:W-:Y:S01]  /*bd80*/  MOV R13, R0 ;  /* 0x00000000000d7202 */ /* 0x000fe20000000f00 */
[----:B------:R-:W-:Y:S02]  /*bd90*/  IMAD.MOV.U32 R12, RZ, RZ, 0x10 ;  /* 0x00000010ff0c7424 */ /* 0x000fe400078e00ff */
[----:B------:R-:W-:-:S07]  /*bda0*/  IMAD.MOV.U32 R15, RZ, RZ, -0x1 ;  /* 0xffffffffff0f7424 */ /* 0x000fce00078e00ff */
[----:B-123-5:R-:W-:Y:S05]  /*bdb0*/  WARPSYNC.COLLECTIVE R15, `(.L_x_3504) ;  /* 0x000000000f087348 */ /* 0x02efea0003c00000 */
[----:B------:R0:W4:Y:S02]  /*bdc0*/  SHFL.BFLY P6, R14, R13, R12, R11 ;  /* 0x0c00000c0d0e7389 */ /* 0x00012400000c000b */
[----:B012345:R-:W-:Y:S05]  /*bdd0*/  ENDCOLLECTIVE ;  /* 0x000000000000791b */ /* 0x03ffea0003800000 */
.L_x_3504:
[----:B------:R-:W-:Y:S05]  /*bde0*/  BSYNC B0 ;  /* 0x0000000000007941 */ /* 0x000fea0003800000 */
.L_x_3503:
[----:B------:R-:W-:Y:S01]  /*bdf0*/  FMNMX.FTZ R13, R14, R0, !PT ;  /* 0x000000000e0d7209 */ /* 0x000fe20007810000 */
[----:B------:R-:W-:Y:S01]  /*be00*/  IMAD.MOV.U32 R11, RZ, RZ, 0x1f ;  /* 0x0000001fff0b7424 */ /* 0x000fe200078e00ff */
[----:B------:R-:W-:Y:S02]  /*be10*/  MOV R12, 0x8 ;  /* 0x00000008000c7802 */ /* 0x000fe40000000f00 */
[----:B------:R-:W-:-:S07]  /*be20*/  MOV R15, 0xffffffff ;  /* 0xffffffff000f7802 */ /* 0x000fce0000000f00 */
[----:B------:R-:W-:Y:S05]  /*be30*/  WARPSYNC.COLLECTIVE R15, `(.L_x_3505) ;  /* 0x000000000f087348 */ /* 0x000fea0003c00000 */
[----:B------:R0:W1:Y:S02]  /*be40*/  SHFL.BFLY P6, R14, R13, R12, R11 ;  /* 0x0c00000c0d0e7389 */ /* 0x00006400000c000b */
[----:B01----:R-:W-:Y:S05]  /*be50*/  ENDCOLLECTIVE ;  /* 0x000000000000791b */ /* 0x003fea0003800000 */
.L_x_3505:
[----:B------:R-:W-:Y:S01]  /*be60*/  HFMA2 R12, -RZ, RZ, 0, 2.384185791015625e-07 ;  /* 0x00000004ff0c7431 */ /* 0x000fe200000001ff */
[----:B------:R-:W-:-:S05]  /*be70*/  FMNMX.FTZ R3, R13, R14, !PT ;  /* 0x0000000e0d037209 */ /* 0x000fca0007810000 */
[----:B------:R-:W-:-:S07]  /*be80*/  IMAD.MOV.U32 R13, RZ, RZ, R3 ;  /* 0x000000ffff0d7224 */ /* 0x000fce00078e0003 */
[----:B------:R-:W-:Y:S05]  /*be90*/  WARPSYNC.COLLECTIVE R15, `(.L_x_3506) ;  /* 0x000000000f087348 */ /* 0x000fea0003c00000 */
[----:B------:R0:W1:Y:S02]  /*bea0*/  SHFL.BFLY P6, R14, R13, R12, R11 ;  /* 0x0c00000c0d0e7389 */ /* 0x00006400000c000b */
[----:B01----:R-:W-:Y:S05]  /*beb0*/  ENDCOLLECTIVE ;  /* 0x000000000000791b */ /* 0x003fea0003800000 */
.L_x_3506:
[----:B------:R-:W-:Y:S02]  /*bec0*/  MOV R12, 0x2 ;  /* 0x00000002000c7802 */ /* 0x000fe40000000f00 */
[----:B------:R-:W-:-:S05]  /*bed0*/  FMNMX.FTZ R4, R3, R14, !PT ;  /* 0x0000000e03047209 */ /* 0x000fca0007810000 */
[----:B------:R-:W-:-:S07]  /*bee0*/  IMAD.MOV.U32 R13, RZ, RZ, R4 ;  /* 0x000000ffff0d7224 */ /* 0x000fce00078e0004 */
[----:B------:R-:W-:Y:S05]  /*bef0*/  WARPSYNC.COLLECTIVE R15, `(.L_x_3507) ;  /* 0x000000000f087348 */ /* 0x000fea0003c00000 */
[----:B------:R0:W1:Y:S02]  /*bf00*/  SHFL.BFLY P6, R14, R13, R12, R11 ;  /* 0x0c00000c0d0e7389 */ /* 0x00006400000c000b */
[----:B01----:R-:W-:Y:S05]  /*bf10*/  ENDCOLLECTIVE ;  /* 0x000000000000791b */ /* 0x003fea0003800000 */
.L_x_3507:
[----:B------:R-:W-:Y:S05]  /*bf20*/  BRA `(.L_x_3508) ;  /* 0xffffffa000c47947 */ /* 0x000fea000383ffff */
.L_x_3509:
        /* <DEDUP_REMOVED lines=13> */
.L_x_4072:


//--------------------- .text._ZN4mmha33masked_multihead_attention_kernelIfLi80ELi128ELi4ELi32ELi64ELb0ELb1EEEv26Multihead_attention_paramsIT_XT5_EE --------------------------
	.section	.text._ZN4mmha33masked_multihead_attention_kernelIfLi80ELi128ELi4ELi32ELi64ELb0ELb1EEEv26Multihead_attention_paramsIT_XT5_EE,"ax",@progbits
	.align	128
        .global         _ZN4mmha33masked_multihead_attention_kernelIfLi80ELi128ELi4ELi32ELi64ELb0ELb1EEEv26Multihead_attention_paramsIT_XT5_EE
        .type           _ZN4mmha33masked_multihead_attention_kernelIfLi80ELi128ELi4ELi32ELi64ELb0ELb1EEEv26Multihead_attention_paramsIT_XT5_EE,@function
        .size           _ZN4mmha33masked_multihead_attention_kernelIfLi80ELi128ELi4ELi32ELi64ELb0ELb1EEEv26Multihead_attention_paramsIT_XT5_EE,(.L_x_4073 - _ZN4mmha33masked_multihead_attention_kernelIfLi80ELi128ELi4ELi32ELi64ELb0ELb1EEEv26Multihead_attention_paramsIT_XT5_EE)
        .other          _ZN4mmha33masked_multihead_attention_kernelIfLi80ELi128ELi4ELi32ELi64ELb0ELb1EEEv26Multihead_attention_paramsIT_XT5_EE,@"STO_CUDA_ENTRY STV_DEFAULT"
_ZN4mmha33masked_multihead_attention_kernelIfLi80ELi128ELi4ELi32ELi64ELb0ELb1EEEv26Multihead_attention_paramsIT_XT5_EE:
.text._ZN4mmha33masked_multihead_attention_kernelIfLi80ELi128ELi4ELi32ELi64ELb0ELb1EEEv26Multihead_attention_paramsIT_XT5_EE:
        /* <DEDUP_REMOVED lines=14> */
.L_x_3510:
[----:B------:R-:W1:Y:S01]  /*00e0*/  LDCU.64 UR4, c[0x0][0x4a0] ;  /* 0x00009400ff0477ac */ /* 0x000e620008000a00 */
[----:B------:R-:W2:Y:S01]  /*00f0*/  LDC R9, c[0x0][0x3f0] ;  /* 0x0000fc00ff097b82 */ /* 0x000ea20000000800 */
[----:B------:R-:W3:Y:S01]  /*0100*/  S2R R8, SR_CTAID.Y ;  /* 0x0000000000087919 */ /* 0x000ee20000002600 */
[----:B------:R-:W4:Y:S06]  /*0110*/  LDCU UR7, c[0x0][0x3f8] ;  /* 0x00007f00ff0777ac */ /* 0x000f2c0008000800 */
[----:B------:R-:W0:Y:S01]  /*0120*/  LDC R6, c[0x0][0x478] ;  /* 0x00011e00ff067b82 */ /* 0x000e220000000800 */
[----:B------:R-:W4:Y:S07]  /*0130*/  S2R R48, SR_TID.X ;  /* 0x0000000000307919 */ /* 0x000f2e0000002100 */
[----:B------:R-:W4:Y:S01]  /*0140*/  S2UR UR44, SR_CTAID.X ;  /* 0x00000000002c79c3 */ /* 0x000f220000002500 */
[----:B-1----:R-:W-:-:S04]  /*0150*/  UISETP.NE.U32.AND UP0, UPT, UR4, URZ, UPT ;  /* 0x000000ff0400728c */ /* 0x002fc8000bf05070 */
[----:B------:R-:W-:Y:S01]  /*0160*/  UISETP.NE.AND.EX UP0, UPT, UR5, URZ, UPT, UP0 ;  /* 0x000000ff0500728c */ /* 0x000fe2000bf05300 */
[----:B--2---:R-:W-:Y:S02]  /*0170*/  IABS R7, R9 ;  /* 0x0000000900077213 */ /* 0x004fe40000000000 */
[----:B------:R-:W1:Y:S03]  /*0180*/  LDC.64 R20, c[0x0][0x460] ;  /* 0x00011800ff147b82 */ /* 0x000e660000000a00 */
[----:B------:R-:W-:Y:S01]  /*0190*/  PLOP3.LUT P2, PT, PT, PT, UP0, 0x80, 0x8 ;  /* 0x000000000008781c */ /* 0x000fe20003f4f008 */
[----:B------:R-:W2:Y:S04]  /*01a0*/  I2F.RP R0, R7 ;  /* 0x0000000700007306 */ /* 0x000ea80000209400 */
[----:B------:R-:W3:Y:S01]  /*01b0*/  @UP0 LDCU.64 UR4, c[0x0][0x4a0] ;  /* 0x00009400ff0407ac */ /* 0x000ee20008000a00 */
[----:B0-----:R-:W-:Y:S01]  /*01c0*/  ISETP.NE.AND P1, PT, R6, 0x2, PT ;  /* 0x000000020600780c */ /* 0x001fe20003f25270 */
[----:B------:R-:W0:Y:S01]  /*01d0*/  LDC.64 R22, c[0x0][0x418] ;  /* 0x00010600ff167b82 */ /* 0x000e220000000a00 */
[----:B------:R-:W-:Y:S01]  /*01e0*/  ISETP.NE.AND P6, PT, R9, RZ, PT ;  /* 0x000000ff0900720c */ /* 0x000fe20003fc5270 */
[----:B------:R-:W0:Y:S01]  /*01f0*/  @UP0 LDCU UR8, c[0x0][0x430] ;  /* 0x00008600ff0807ac */ /* 0x000e220008000800 */
[----:B--2---:R-:W2:Y:S01]  /*0200*/  MUFU.RCP R0, R0 ;  /* 0x0000000000007308 */ /* 0x004ea20000001000 */
[----:B---3--:R-:W-:-:S06]  /*0210*/  @UP0 UIMAD.WIDE.U32 UR4, UR6, 0x4, UR4 ;  /* 0x00000004060408a5 */ /* 0x008fcc000f8e0004 */
[----:B------:R-:W-:Y:S01]  /*0220*/  MOV R2, UR4 ;  /* 0x0000000400027c02 */ /* 0x000fe20008000f00 */
[----:B------:R-:W-:Y:S02]  /*0230*/  IMAD.U32 R3, RZ, RZ, UR5 ;  /* 0x00000005ff037e24 */ /* 0x000fe4000f8e00ff */
[----:B--2---:R-:W-:Y:S02]  /*0240*/  VIADD R4, R0, 0xffffffe ;  /* 0x0ffffffe00047836 */ /* 0x004fe40000000000 */
[----:B------:R-:W2:Y:S01]  /*0250*/  LDCU UR4, c[0x0][0x3e8] ;  /* 0x00007d00ff0477ac */ /* 0x000ea20008000800 */
[----:B------:R3:W3:Y:S01]  /*0260*/  @P2 LDG.E R12, desc[UR36][R2.64] ;  /* 0x00000024020c2981 */ /* 0x0006e2000c1e1900 */
[----:B------:R-:W-:Y:S01]  /*0270*/  IABS R0, R8 ;  /* 0x0000000800007213 */ /* 0x000fe20000000000 */
[----:B------:R1:W2:Y:S01]  /*0280*/  F2I.FTZ.U32.TRUNC.NTZ R5, R4 ;  /* 0x0000000400057305 */ /* 0x0002a2000021f000 */
[----:B----4-:R-:W-:Y:S01]  /*0290*/  UIMAD UR46, UR6, UR7, UR44 ;  /* 0x00000007062e72a4 */ /* 0x010fe2000f8e022c */
[----:B------:R-:W-:Y:S01]  /*02a0*/  SHF.L.U32 R16, R48, 0x2, RZ ;  /* 0x0000000230107819 */ /* 0x000fe200000006ff */
[----:B------:R-:W4:Y:S01]  /*02b0*/  LDCU UR5, c[0x0][0x3f4] ;  /* 0x00007e80ff0577ac */ /* 0x000f220008000800 */
[----:B-1----:R-:W-:Y:S01]  /*02c0*/  IMAD.MOV.U32 R4, RZ, RZ, RZ ;  /* 0x000000ffff047224 */ /* 0x002fe200078e00ff */
[----:B--2---:R-:W-:Y:S01]  /*02d0*/  IADD3 R10, PT, PT, RZ, -R5, RZ ;  /* 0x80000005ff0a7210 */ /* 0x004fe20007ffe0ff */
[----:B------:R-:W-:-:S04]  /*02e0*/  UISETP.NE.AND UP1, UPT, UR4, URZ, UPT ;  /* 0x000000ff0400728c */ /* 0x000fc8000bf25270 */
[----:B---3--:R-:W-:Y:S02]  /*02f0*/  IMAD R3, R10, R7, RZ ;  /* 0x000000070a037224 */ /* 0x008fe400078e02ff */
[----:B------:R-:W1:Y:S02]  /*0300*/  @!P1 LDC.64 R10, c[0x0][0x398] ;  /* 0x0000e600ff0a9b82 */ /* 0x000e640000000a00 */
[----:B------:R-:W-:Y:S01]  /*0310*/  IMAD.HI.U32 R4, R5, R3, R4 ;  /* 0x0000000305047227 */ /* 0x000fe200078e0004 */
[----:B------:R-:W-:Y:S02]  /*0320*/  LOP3.LUT R5, R9, UR6, RZ, 0x3c, !PT ;  /* 0x0000000609057c12 */ /* 0x000fe4000f8e3cff */
[----:B------:R-:W-:Y:S02]  /*0330*/  @UP1 UIMAD UR4, UR6, UR4, URZ ;  /* 0x00000004060412a4 */ /* 0x000fe4000f8e02ff */
[----:B------:R-:W-:Y:S01]  /*0340*/  @!UP1 UIMAD UR42, UR46, 0x50, URZ ;  /* 0x000000502e2a98a4 */ /* 0x000fe2000f8e02ff */
[----:B------:R-:W-:Y:S01]  /*0350*/  IMAD.HI.U32 R4, R4, R0, RZ ;  /* 0x0000000004047227 */ /* 0x000fe200078e00ff */
[----:B------:R-:W-:Y:S01]  /*0360*/  @UP1 UIMAD UR42, UR44, 0x50, UR4 ;  /* 0x000000502c2a18a4 */ /* 0x000fe2000f8e0204 */
[----:B------:R-:W-:-:S02]  /*0370*/  ISETP.GE.AND P3, PT, R5, RZ, PT ;  /* 0x000000ff0500720c */ /* 0x000fc40003f66270 */
[----:B------:R-:W-:-:S03]  /*0380*/  IMAD.MOV R2, RZ, RZ, -R4 ;  /* 0x000000ffff027224 */ /* 0x000fc600078e0a04 */
[----:B------:R-:W-:Y:S02]  /*0390*/  VIADD R25, R16, UR42 ;  /* 0x0000002a10197c36 */ /* 0x000fe40008000000 */
[----:B------:R-:W-:-:S05]  /*03a0*/  IMAD R0, R7, R2, R0 ;  /* 0x0000000207007224 */ /* 0x000fca00078e0200 */
[----:B------:R-:W-:Y:S02]  /*03b0*/  ISETP.GT.U32.AND P5, PT, R7, R0, PT ;  /* 0x000000000700720c */ /* 0x000fe40003fa4070 */
[----:B-1----:R-:W-:-:S04]  /*03c0*/  @!P1 IADD3 R2, P0, PT, R25, R10, RZ ;  /* 0x0000000a19029210 */ /* 0x002fc80007f1e0ff */
[----:B------:R-:W-:Y:S02]  /*03d0*/  @!P1 LEA.HI.X.SX32 R3, R25, R11, 0x1, P0 ;  /* 0x0000000b19039211 */ /* 0x000fe400000f0eff */
[----:B------:R-:W-:-:S03]  /*03e0*/  ISETP.NE.U32.AND P0, PT, R20, RZ, PT ;  /* 0x000000ff1400720c */ /* 0x000fc60003f05070 */
[----:B------:R1:W2:Y:S02]  /*03f0*/  @!P1 LDG.E R8, desc[UR36][R2.64] ;  /* 0x0000002402089981 */ /* 0x0002a4000c1e1900 */
[----:B------:R-:W-:-:S05]  /*0400*/  @!P5 IMAD.IADD R0, R0, 0x1, -R7 ;  /* 0x000000010000d824 */ /* 0x000fca00078e0a07 */
[----:B------:R-:W-:Y:S02]  /*0410*/  ISETP.GE.U32.AND P4, PT, R0, R7, PT ;  /* 0x000000070000720c */ /* 0x000fe40003f86070 */
[----:B------:R-:W3:Y:S02]  /*0420*/  @!P1 LDC.64 R6, c[0x0][0x468] ;  /* 0x00011a00ff069b82 */ /* 0x000ee40000000a00 */
[----:B---3--:R3:W2:Y:S01]  /*0430*/  @!P1 LDG.E R3, desc[UR36][R6.64+0x4] ;  /* 0x0000042406039981 */ /* 0x0086a2000c1e1900 */
[----:B------:R-:W-:Y:S02]  /*0440*/  ISETP.NE.AND.EX P0, PT, R21, RZ, PT, P0 ;  /* 0x000000ff1500720c */ /* 0x000fe40003f05300 */
[----:B------:R-:W-:-:S06]  /*0450*/  @!P5 IADD3 R4, PT, PT, R4, 0x1, RZ ;  /* 0x000000010404d810 */ /* 0x000fcc0007ffe0ff */
[----:B------:R-:W-:-:S04]  /*0460*/  @P4 VIADD R4, R4, 0x1 ;  /* 0x0000000104044836 */ /* 0x000fc80000000000 */
[----:B------:R-:W-:Y:S02]  /*0470*/  IMAD.MOV.U32 R0, RZ, RZ, R4 ;  /* 0x000000ffff007224 */ /* 0x000fe400078e0004 */
[----:B------:R-:W0:Y:S01]  /*0480*/  @P0 LDC.64 R4, c[0x0][0x460] ;  /* 0x00011800ff040b82 */ /* 0x000e220000000a00 */
[----:B------:R-:W-:Y:S02]  /*0490*/  @!P6 LOP3.LUT R9, RZ, R9, RZ, 0x33, !PT ;  /* 0x00000009ff09e212 */ /* 0x000fe400078e33ff */
[----:B------:R-:W-:-:S04]  /*04a0*/  @!P3 IADD3 R0, PT, PT, -R0, RZ, RZ ;  /* 0x000000ff0000b210 */ /* 0x000fc80007ffe1ff */
[----:B------:R-:W-:Y:S02]  /*04b0*/  R2UR UR41, R0 ;  /* 0x00000000002972ca */ /* 0x000fe400000e0000 */
[----:B------:R-:W-:Y:S02]  /*04c0*/  @!P6 R2UR UR41, R9 ;  /* 0x000000000929e2ca */ /* 0x000fe400000e0000 */
[----:B----4-:R-:W-:-:S11]  /*04d0*/  MOV R0, UR5 ;  /* 0x0000000500007c02 */ /* 0x010fd60008000f00 */
[----:B------:R-:W-:-:S04]  /*04e0*/  IMAD.U32 R9, RZ, RZ, UR41 ;  /* 0x00000029ff097e24 */ /* 0x000fc8000f8e00ff */
[----:B0-----:R-:W-:Y:S01]  /*04f0*/  @P0 IMAD.WIDE R4, R9, 0x4, R4 ;  /* 0x0000000409040825 */ /* 0x001fe200078e0204 */
[----:B------:R-:W-:-:S04]  /*0500*/  IABS R9, R0 ;  /* 0x0000000000097213 */ /* 0x000fc80000000000 */
[----:B------:R-:W0:Y:S08]  /*0510*/  I2F.RP R0, R9 ;  /* 0x0000000900007306 */ /* 0x000e300000209400 */
[----:B0-----:R-:W3:Y:S01]  /*0520*/  MUFU.RCP R0, R0 ;  /* 0x0000000000007308 */ /* 0x001ee20000001000 */
[----:B------:R-:W0:Y:S01]  /*0530*/  @!UP0 LDCU UR43, c[0x0][0x40c] ;  /* 0x00008180ff2b87ac */ /* 0x000e220008000800 */
[----:B-1----:R-:W-:-:S06]  /*0540*/  IMAD.MOV.U32 R2, RZ, RZ, RZ ;  /* 0x000000ffff027224 */ /* 0x002fcc00078e00ff */
[----:B------:R1:W5:Y:S01]  /*0550*/  @P0 LDG.E R2, desc[UR36][R4.64] ;  /* 0x0000002404020981 */ /* 0x000362000c1e1900 */
[----:B---3--:R-:W-:-:S04]  /*0560*/  VIADD R6, R0, 0xffffffe ;  /* 0x0ffffffe00067836 */ /* 0x008fc80000000000 */
[----:B------:R3:W1:Y:S02]  /*0570*/  F2I.FTZ.U32.TRUNC.NTZ R7, R6 ;  /* 0x0000000600077305 */ /* 0x000664000021f000 */
[----:B---3--:R-:W-:Y:S02]  /*0580*/  HFMA2 R6, -RZ, RZ, 0, 0 ;  /* 0x00000000ff067431 */ /* 0x008fe400000001ff */
[----:B-1----:R-:W-:-:S04]  /*0590*/  IMAD.MOV R4, RZ, RZ, -R7 ;  /* 0x000000ffff047224 */ /* 0x002fc800078e0a07 */
[----:B------:R-:W-:-:S04]  /*05a0*/  IMAD R5, R4, R9, RZ ;  /* 0x0000000904057224 */ /* 0x000fc800078e02ff */
[----:B------:R-:W-:Y:S01]  /*05b0*/  IMAD.HI.U32 R7, R7, R5, R6 ;  /* 0x0000000507077227 */ /* 0x000fe200078e0006 */
[----:B------:R-:W-:-:S13]  /*05c0*/  @P2 R2UR UR4, R12 ;  /* 0x000000000c0422ca */ /* 0x000fda00000e0000 */
[----:B0-----:R-:W-:-:S06]  /*05d0*/  @UP0 UIADD3 UR43, UPT, UPT, UR4, UR8, URZ ;  /* 0x00000008042b0290 */ /* 0x001fcc000fffe0ff */
        /* <DEDUP_REMOVED lines=9> */
[----:B--2---:R-:W0:Y:S01]  /*0670*/  @!P1 I2F.S8 R10, R8.B3 ;  /* 0x30000008000a9306 */ /* 0x004e220000001400 */
[----:B------:R-:W-:Y:S02]  /*0680*/  UISETP.GE.AND UP1, UPT, UR43, URZ, UPT ;  /* 0x000000ff2b00728c */ /* 0x000fe4000bf26270 */
[----:B------:R-:W-:-:S09]  /*0690*/  UISETP.NE.AND UP0, UPT, UR5, URZ, UPT ;  /* 0x000000ff0500728c */ /* 0x000fd2000bf05270 */
[----:B------:R-:W-:Y:S01]  /*06a0*/  @!P0 IADD3 R9, PT, PT, -R9, UR40, RZ ;  /* 0x0000002809098c10 */ /* 0x000fe2000fffe1ff */
[----:B------:R-:W1:Y:S03]  /*06b0*/  @!P1 I2F.S8 R4, R8 ;  /* 0x0000000800049306 */ /* 0x000e660000001400 */
[----:B------:R-:W-:Y:S02]  /*06c0*/  @!P0 R2UR UR40, R9 ;  /* 0x00000000092882ca */ /* 0x000fe400000e0000 */
[----:B------:R-:W-:-:S03]  /*06d0*/  ISETP.GT.U32.AND P0, PT, R48, 0x13, PT ;  /* 0x000000133000780c */ /* 0x000fc60003f04070 */
[----:B------:R-:W2:Y:S01]  /*06e0*/  @!P1 I2F.S8 R0, R8.B1 ;  /* 0x1000000800009306 */ /* 0x000ea20000001400 */
[----:B------:R-:W-:-:S07]  /*06f0*/  UIADD3 UR39, UPT, UPT, UR43, 0x1, -UR5 ;  /* 0x000000012b277890 */ /* 0x000fce000fffe805 */
[----:B------:R-:W3:Y:S01]  /*0700*/  @!P1 I2F.S8 R6, R8.B2 ;  /* 0x2000000800069306 */ /* 0x000ee20000001400 */
[----:B------:R-:W-:Y:S01]  /*0710*/  UISETP.LT.AND UP2, UPT, URZ, UR39, UPT ;  /* 0x00000027ff00728c */ /* 0x000fe2000bf41270 */
[----:B------:R-:W-:Y:S01]  /*0720*/  BSSY.RECONVERGENT B0, `(.L_x_3511) ;  /* 0x0000020000007945 */ /* 0x000fe20003800200 */
[----:B------:R-:W-:Y:S02]  /*0730*/  @!UP1 UIADD3 UR40, UPT, UPT, -UR40, URZ, URZ ;  /* 0x000000ff28289290 */ /* 0x000fe4000fffe1ff */
[----:B------:R-:W-:Y:S02]  /*0740*/  UIMAD UR45, UR6, UR5, URZ ;  /* 0x00000005062d72a4 */ /* 0x000fe4000f8e02ff */
[----:B------:R-:W-:Y:S02]  /*0750*/  USEL UR39, URZ, UR39, !UP2 ;  /* 0x00000027ff277287 */ /* 0x000fe4000d000000 */
[----:B------:R-:W-:Y:S02]  /*0760*/  UIMAD UR41, UR41, UR7, URZ ;  /* 0x00000007292972a4 */ /* 0x000fe4000f8e02ff */
[----:B------:R-:W-:Y:S01]  /*0770*/  @!UP0 ULOP3.LUT UR40, URZ, UR5, URZ, 0x33, !UPT ;  /* 0x00000005ff288292 */ /* 0x000fe2000f8e33ff */
[C---:B0-----:R-:W-:Y:S01]  /*0780*/  @!P1 FMUL.FTZ R7, R3.reuse, R10 ;  /* 0x0000000a03079220 */ /* 0x041fe20000410000 */
[C---:B-1----:R-:W-:Y:S01]  /*0790*/  @!P1 FMUL.FTZ R4, R3.reuse, R4 ;  /* 0x0000000403049220 */ /* 0x042fe20000410000 */
[C---:B--2---:R-:W-:Y:S01]  /*07a0*/  @!P1 FMUL.FTZ R5, R3.reuse, R0 ;  /* 0x0000000003059220 */ /* 0x044fe20000410000 */
[----:B---3--:R-:W-:Y:S01]  /*07b0*/  @!P1 FMUL.FTZ R6, R3, R6 ;  /* 0x0000000603069220 */ /* 0x008fe20000410000 */
[----:B------:R-:W-:-:S02]  /*07c0*/  CS2R R10, SRZ ;  /* 0x00000000000a7805 */ /* 0x000fc4000001ff00 */
[----:B------:R-:W-:Y:S01]  /*07d0*/  CS2R R8, SRZ ;  /* 0x0000000000087805 */ /* 0x000fe2000001ff00 */
[----:B------:R-:W-:Y:S06]  /*07e0*/  @P0 BRA `(.L_x_3512) ;  /* 0x00000000004c0947 */ /* 0x000fec0003800000 */
        /* <DEDUP_REMOVED lines=19> */
.L_x_3512:
[----:B------:R-:W-:Y:S05]  /*0920*/  BSYNC.RECONVERGENT B0 ;  /* 0x0000000000007941 */ /* 0x000fea0003800200 */
.L_x_3511:
        /* <DEDUP_REMOVED lines=8> */
.L_x_3514:
[----:B------:R-:W-:Y:S05]  /*09b0*/  BSYNC.RECONVERGENT B0 ;  /* 0x0000000000007941 */ /* 0x000fea0003800200 */
.L_x_3513:
[----:B------:R-:W1:Y:S01]  /*09c0*/  LDCU.64 UR4, c[0x0][0x390] ;  /* 0x00007200ff0477ac */ /* 0x000e620008000a00 */
[----:B------:R-:W-:Y:S01]  /*09d0*/  ISETP.NE.U32.AND P2, PT, R22, RZ, PT ;  /* 0x000000ff1600720c */ /* 0x000fe20003f45070 */
[----:B------:R-:W2:Y:S01]  /*09e0*/  S2R R3, SR_CTAID.X ;  /* 0x0000000000037919 */ /* 0x000ea20000002500 */
[----:B------:R-:W-:Y:S01]  /*09f0*/  ISETP.EQ.U32.AND P3, PT, R20, RZ, PT ;  /* 0x000000ff1400720c */ /* 0x000fe20003f62070 */
[----:B------:R-:W3:Y:S01]  /*0a00*/  LDCU.64 UR8, c[0x0][0x3a0] ;  /* 0x00007400ff0877ac */ /* 0x000ee20008000a00 */
[----:B------:R-:W-:Y:S02]  /*0a10*/  CS2R R26, SRZ ;  /* 0x00000000001a7805 */ /* 0x000fe4000001ff00 */
[----:B------:R-:W-:-:S07]  /*0a20*/  CS2R R24, SRZ ;  /* 0x0000000000187805 */ /* 0x000fce000001ff00 */
[----:B------:R-:W-:Y:S01]  /*0a30*/  VOTEU.ANY UP0, P2 ;  /* 0x0000000000ff7886 */ /* 0x000fe20001000100 */
[----:B------:R-:W-:Y:S02]  /*0a40*/  ISETP.GT.U32.AND P2, PT, R48, 0x1f, PT ;  /* 0x0000001f3000780c */ /* 0x000fe40003f44070 */
[----:B-1----:R-:W-:Y:S02]  /*0a50*/  ISETP.NE.U32.AND P0, PT, RZ, UR4, PT ;  /* 0x00000004ff007c0c */ /* 0x002fe4000bf05070 */
[----:B------:R-:W-:Y:S02]  /*0a60*/  R2UR UR4, R23 ;  /* 0x00000000170472ca */ /* 0x000fe400000e0000 */
[----:B---3--:R-:W-:Y:S02]  /*0a70*/  ISETP.NE.U32.AND P1, PT, RZ, UR8, PT ;  /* 0x00000008ff007c0c */ /* 0x008fe4000bf25070 */
[----:B------:R-:W-:Y:S02]  /*0a80*/  ISETP.NE.AND.EX P0, PT, RZ, UR5, PT, P0 ;  /* 0x00000005ff007c0c */ /* 0x000fe4000bf05300 */
[----:B------:R-:W-:-:S02]  /*0a90*/  ISETP.NE.AND.EX P1, PT, RZ, UR9, PT, P1 ;  /* 0x00000009ff007c0c */ /* 0x000fc4000bf25310 */
[C---:B------:R-:W-:Y:S02]  /*0aa0*/  ISETP.GT.U32.OR P0, PT, R48.reuse, 0x13, !P0 ;  /* 0x000000133000780c */ /* 0x040fe40004704470 */
[----:B------:R-:W-:Y:S02]  /*0ab0*/  ISETP.GT.U32.OR P1, PT, R48, 0x13, !P1 ;  /* 0x000000133000780c */ /* 0x000fe40004f24470 */
[----:B------:R-:W-:Y:S01]  /*0ac0*/  ISETP.EQ.OR.EX P2, PT, R21, RZ, P2, P3 ;  /* 0x000000ff1500720c */ /* 0x000fe20001742730 */
[----:B------:R-:W-:Y:S01]  /*0ad0*/  UISETP.NE.AND.EX UP0, UPT, UR4, URZ, UPT, UP0 ;  /* 0x000000ff0400728c */ /* 0x000fe2000bf05300 */
[----:B--2---:R-:W-:-:S05]  /*0ae0*/  IMAD R3, R3, 0x50, R16 ;  /* 0x0000005003037824 */ /* 0x004fca00078e0210 */
[----:B------:R-:W-:Y:S02]  /*0af0*/  PLOP3.LUT P3, PT, PT, PT, UP0, 0x80, 0x8 ;  /* 0x000000000008781c */ /* 0x000fe40003f6f008 */
[----:B------:R-:W1:Y:S03]  /*0b00*/  @!P0 LDC.64 R12, c[0x0][0x390] ;  /* 0x0000e400ff0c8b82 */ /* 0x000e660000000a00 */
[----:B------:R-:W2:Y:S05]  /*0b10*/  @UP0 LDCU.64 UR4, c[0x0][0x418] ;  /* 0x00008300ff0407ac */ /* 0x000eaa0008000a00 */
[----:B0-----:R-:W0:Y:S08]  /*0b20*/  @!P1 LDC.64 R14, c[0x0][0x3a0] ;  /* 0x0000e800ff0e9b82 */ /* 0x001e300000000a00 */
[----:B------:R-:W3:Y:S01]  /*0b30*/  @!P2 LDC.64 R18, c[0x0][0x450] ;  /* 0x00011400ff12ab82 */ /* 0x000ee20000000a00 */
[----:B-----5:R-:W-:Y:S01]  /*0b40*/  @!P2 IMAD R0, R2, UR7, RZ ;  /* 0x000000070200ac24 */ /* 0x020fe2000f8e02ff */
[----:B--2---:R-:W-:Y:S01]  /*0b50*/  @UP0 UIMAD.WIDE.U32 UR4, UR6, 0x4, UR4 ;  /* 0x00000004060408a5 */ /* 0x004fe2000f8e0004 */
[----:B------:R-:W-:-:S02]  /*0b60*/  CS2R R30, SRZ ;  /* 0x00000000001e7805 */ /* 0x000fc4000001ff00 */
[----:B------:R-:W-:Y:S01]  /*0b70*/  CS2R R28, SRZ ;  /* 0x00000000001c7805 */ /* 0x000fe2000001ff00 */
[C---:B-1----:R-:W-:Y:S02]  /*0b80*/  @!P0 IMAD.WIDE.U32 R12, R3.reuse, 0x4, R12 ;  /* 0x00000004030c8825 */ /* 0x042fe400078e000c */
[----:B------:R-:W-:Y:S02]  /*0b90*/  MOV R21, UR5 ;  /* 0x0000000500157c02 */ /* 0x000fe40008000f00 */
[----:B------:R-:W-:Y:S01]  /*0ba0*/  IMAD.U32 R20, RZ, RZ, UR4 ;  /* 0x00000004ff147e24 */ /* 0x000fe2000f8e00ff */
[----:B------:R3:W2:Y:S01]  /*0bb0*/  @!P0 LDG.E.128 R24, desc[UR36][R12.64] ;  /* 0x000000240c188981 */ /* 0x0006a2000c1e1d00 */
[----:B0-----:R-:W-:Y:S01]  /*0bc0*/  @!P1 IMAD.WIDE.U32 R14, R3, 0x4, R14 ;  /* 0x00000004030e9825 */ /* 0x001fe200078e000e */
[----:B------:R-:W0:Y:S03]  /*0bd0*/  LDCU.U8 UR4, c[0x0][0x404] ;  /* 0x00008080ff0477ac */ /* 0x000e260008000000 */
[----:B------:R-:W4:Y:S01]  /*0be0*/  @P3 LDG.E R20, desc[UR36][R20.64] ;  /* 0x0000002414143981 */ /* 0x000f22000c1e1900 */
[----:B------:R-:W-:-:S03]  /*0bf0*/  @!P2 IMAD R3, R0, 0x50, R3 ;  /* 0x000000500003a824 */ /* 0x000fc600078e0203 */
[----:B------:R-:W4:Y:S01]  /*0c00*/  @!P1 LDG.E.128 R28, desc[UR36][R14.64] ;  /* 0x000000240e1c9981 */ /* 0x000f22000c1e1d00 */
[----:B---3--:R-:W-:Y:S02]  /*0c10*/  @!P2 IMAD.WIDE R12, R3, 0x4, R18 ;  /* 0x00000004030ca825 */ /* 0x008fe400078e0212 */
[----:B------:R-:W1:Y:S03]  /*0c20*/  LDC R3, c[0x0][0x400] ;  /* 0x00010000ff037b82 */ /* 0x000e660000000800 */
[----:B------:R-:W3:Y:S01]  /*0c30*/  @!P2 LDG.E.128 R32, desc[UR36][R12.64] ;  /* 0x000000240c20a981 */ /* 0x000ee2000c1e1d00 */
[----:B0-----:R-:W-:Y:S01]  /*0c40*/  ISETP.NE.AND P0, PT, RZ, UR4, PT ;  /* 0x00000004ff007c0c */ /* 0x001fe2000bf05270 */
[----:B------:R-:W-:Y:S01]  /*0c50*/  UMOV UR38, URZ ;  /* 0x000000ff00267c82 */ /* 0x000fe20008000000 */
[----:B------:R-:W-:Y:S01]  /*0c60*/  USHF.R.S32.HI UR47, URZ, 0x1f, UR45 ;  /* 0x0000001fff2f7899 */ /* 0x000fe2000801142d */
[----:B------:R-:W-:Y:S01]  /*0c70*/  BSSY.RECONVERGENT B6, `(.L_x_3515) ;  /* 0x00000d3000067945 */ /* 0x000fe20003800200 */
[----:B-1----:R-:W-:Y:S01]  /*0c80*/  ISETP.LT.OR P0, PT, R3, 0x1, P0 ;  /* 0x000000010300780c */ /* 0x002fe20000701670 */
[----:B--2---:R-:W-:Y:S01]  /*0c90*/  FADD.FTZ R24, R24, R8 ;  /* 0x0000000818187221 */ /* 0x004fe20000010000 */
[----:B------:R-:W-:Y:S01]  /*0ca0*/  FADD.FTZ R25, R25, R9 ;  /* 0x0000000919197221 */ /* 0x000fe20000010000 */
[----:B------:R-:W-:Y:S01]  /*0cb0*/  FADD.FTZ R26, R26, R10 ;  /* 0x0000000a1a1a7221 */ /* 0x000fe20000010000 */
[----:B----4-:R-:W-:Y:S01]  /*0cc0*/  @P3 R2UR UR38, R20 ;  /* 0x00000000142632ca */ /* 0x010fe200000e0000 */
[----:B------:R-:W-:Y:S01]  /*0cd0*/  FADD.FTZ R28, R28, R4 ;  /* 0x000000041c1c7221 */ /* 0x000fe20000010000 */
[----:B------:R-:W-:Y:S01]  /*0ce0*/  FADD.FTZ R29, R29, R5 ;  /* 0x000000051d1d7221 */ /* 0x000fe20000010000 */
[----:B------:R-:W-:Y:S01]  /*0cf0*/  FADD.FTZ R30, R30, R6 ;  /* 0x000000061e1e7221 */ /* 0x000fe20000010000 */
[----:B------:R-:W-:Y:S01]  /*0d00*/  FADD.FTZ R31, R31, R7 ;  /* 0x000000071f1f7221 */ /* 0x000fe20000010000 */
[----:B------:R-:W-:Y:S01]  /*0d10*/  FADD.FTZ R27, R27, R11 ;  /* 0x0000000b1b1b7221 */ /* 0x000fe20000010000 */
[----:B---3--:R-:W-:Y:S01]  /*0d20*/  @!P2 FMUL.FTZ R28, R28, R32 ;  /* 0x000000201c1ca220 */ /* 0x008fe20000410000 */
[----:B------:R-:W-:Y:S01]  /*0d30*/  @!P2 FMUL.FTZ R29, R29, R33 ;  /* 0x000000211d1da220 */ /* 0x000fe20000410000 */
[----:B------:R-:W-:Y:S01]  /*0d40*/  @!P2 FMUL.FTZ R30, R30, R34 ;  /* 0x000000221e1ea220 */ /* 0x000fe20000410000 */
[----:B------:R-:W-:Y:S01]  /*0d50*/  @!P2 FMUL.FTZ R31, R31, R35 ;  /* 0x000000231f1fa220 */ /* 0x000fe20000410000 */
[----:B------:R-:W-:Y:S06]  /*0d60*/  @P0 BRA `(.L_x_3516) ;  /* 0x0000000000b00947 */ /* 0x000fec0003800000 */
[----:B------:R-:W-:-:S13]  /*0d70*/  ISETP.GE.AND P0, PT, R16, R3, PT ;  /* 0x000000031000720c */ /* 0x000fda0003f06270 */
[----:B------:R-:W-:Y:S05]  /*0d80*/  @P0 BRA `(.L_x_3517) ;  /* 0x0000000c00040947 */ /* 0x000fea0003800000 */
[----:B------:R-:W-:Y:S01]  /*0d90*/  I2FP.F32.U32 R3, R3 ;  /* 0x0000000300037245 */ /* 0x000fe20000201000 */
[----:B------:R-:W-:Y:S01]  /*0da0*/  VIADD R0, R16, 0x2 ;  /* 0x0000000210007836 */ /* 0x000fe20000000000 */
[----:B------:R-:W0:Y:S04]  /*0db0*/  LDCU UR4, c[0x0][0x40c] ;  /* 0x00008180ff0477ac */ /* 0x000e280008000800 */
[----:B------:R-:W1:Y:S01]  /*0dc0*/  MUFU.RCP R3, R3 ;  /* 0x0000000300037308 */ /* 0x000e620000001000 */
[----:B------:R-:W-:Y:S01]  /*0dd0*/  I2FP.F32.U32 R0, R0 ;  /* 0x0000000000007245 */ /* 0x000fe20000201000 */
[----:B0-----:R-:W-:-:S04]  /*0de0*/  IMAD.U32 R6, RZ, RZ, UR4 ;  /* 0x00000004ff067e24 */ /* 0x001fc8000f8e00ff */
[----:B-1----:R-:W-:Y:S01]  /*0df0*/  FMUL.FTZ R4, R0, R3 ;  /* 0x0000000300047220 */ /* 0x002fe20000410000 */
[----:B------:R-:W-:-:S03]  /*0e00*/  I2FP.F32.U32 R0, R16 ;  /* 0x0000001000007245 */ /* 0x000fc60000201000 */
[----:B------:R-:W-:Y:S02]  /*0e10*/  FMUL.FTZ R5, R4, 13.28771209716796875 ;  /* 0x41549a7804057820 */ /* 0x000fe40000410000 */
[----:B------:R-:W-:-:S04]  /*0e20*/  FMUL.FTZ R0, R0, R3 ;  /* 0x0000000300007220 */ /* 0x000fc80000410000 */
[----:B------:R-:W0:Y:S01]  /*0e30*/  MUFU.EX2 R5, -R5 ;  /* 0x8000000500057308 */ /* 0x000e220000000800 */
[----:B------:R-:W-:Y:S01]  /*0e40*/  FMUL.FTZ R4, R0, 13.28771209716796875 ;  /* 0x41549a7800047820 */ /* 0x000fe20000410000 */
[----:B------:R-:W-:-:S04]  /*0e50*/  IADD3 R0, PT, PT, R6, -UR38, RZ ;  /* 0x8000002606007c10 */ /* 0x000fc8000fffe0ff */
        /* <DEDUP_REMOVED lines=29> */
.L_x_3516:
        /* <DEDUP_REMOVED lines=13> */
[----:B0-----:R-:W-:Y:S02]  /*1100*/  HFMA2 R4, -RZ, RZ, 0, 0 ;  /* 0x00000000ff047431 */ /* 0x001fe400000001ff */
[----:B-1----:R-:W-:-:S04]  /*1110*/  IMAD.MOV R6, RZ, RZ, -R5 ;  /* 0x000000ffff067224 */ /* 0x002fc800078e0a05 */
[----:B------:R-:W-:Y:S02]  /*1120*/  IMAD R9, R6, R7, RZ ;  /* 0x0000000706097224 */ /* 0x000fe400078e02ff */
[----:B------:R-:W-:Y:S02]  /*1130*/  IMAD.MOV.U32 R6, RZ, RZ, R8 ;  /* 0x000000ffff067224 */ /* 0x000fe400078e0008 */
        /* <DEDUP_REMOVED lines=23> */
[----:B------:R-:W-:Y:S01]  /*12b0*/  IMAD.MOV.U32 R8, RZ, RZ, 0x53f ;  /* 0x0000053fff087424 */ /* 0x000fe200078e00ff */
[----:B------:R-:W-:Y:S01]  /*12c0*/  MOV R12, 0x1 ;  /* 0x00000001000c7802 */ /* 0x000fe20000000f00 */
[----:B------:R1:W2:Y:S01]  /*12d0*/  LDC.64 R14, c[0x4][R0] ;  /* 0x01000000000e7b82 */ /* 0x0002a20000000a00 */
[----:B------:R-:W3:Y:S01]  /*12e0*/  LDCU.64 UR6, c[0x4][0xd0] ;  /* 0x01001a00ff0677ac */ /* 0x000ee20008000a00 */
[----:B------:R-:W-:Y:S01]  /*12f0*/  IMAD.MOV.U32 R13, RZ, RZ, RZ ;  /* 0x000000ffff0d7224 */ /* 0x000fe200078e00ff */
[----:B------:R-:W4:Y:S01]  /*1300*/  LDCU.64 UR8, c[0x4][0x20] ;  /* 0x01000400ff0877ac */ /* 0x000f220008000a00 */
[----:B0-----:R-:W-:Y:S01]  /*1310*/  IMAD.U32 R4, RZ, RZ, UR4 ;  /* 0x00000004ff047e24 */ /* 0x001fe2000f8e00ff */
[----:B------:R-:W-:Y:S01]  /*1320*/  MOV R5, UR5 ;  /* 0x0000000500057c02 */ /* 0x000fe20008000f00 */
[----:B---3--:R-:W-:-:S02]  /*1330*/  IMAD.U32 R6, RZ, RZ, UR6 ;  /* 0x00000006ff067e24 */ /* 0x008fc4000f8e00ff */
[----:B------:R-:W-:Y:S01]  /*1340*/  IMAD.U32 R7, RZ, RZ, UR7 ;  /* 0x00000007ff077e24 */ /* 0x000fe2000f8e00ff */
[----:B----4-:R-:W-:Y:S01]  /*1350*/  MOV R10, UR8 ;  /* 0x00000008000a7c02 */ /* 0x010fe20008000f00 */
[----:B-1----:R-:W-:-:S07]  /*1360*/  IMAD.U32 R11, RZ, RZ, UR9 ;  /* 0x00000009ff0b7e24 */ /* 0x002fce000f8e00ff */
[----:B------:R-:W-:-:S07]  /*1370*/  LEPC R20, `(.L_x_3518) ;  /* 0x000000001014794e */ /* 0x000fce0000000000 */
[----:B--2---:R-:W-:Y:S05]  /*1380*/  CALL.ABS.NOINC R14 ;  /* 0x000000000e007343 */ /* 0x004fea0003c00000 */
.L_x_3518:
[----:B------:R-:W0:Y:S01]  /*1390*/  S2R R3, SR_CgaCtaId ;  /* 0x0000000000037919 */ /* 0x000e220000008800 */
[----:B------:R-:W1:Y:S01]  /*13a0*/  LDC R9, c[0x0][0x400] ;  /* 0x00010000ff097b82 */ /* 0x000e620000000800 */
[----:B------:R-:W-:Y:S01]  /*13b0*/  MOV R0, 0x400 ;  /* 0x0000040000007802 */ /* 0x000fe20000000f00 */
[----:B------:R-:W-:Y:S05]  /*13c0*/  WARPSYNC.ALL ;  /* 0x0000000000007948 */ /* 0x000fea0003800000 */
[----:B------:R-:W-:Y:S01]  /*13d0*/  ISETP.NE.AND P6, PT, R22, RZ, PT ;  /* 0x000000ff1600720c */ /* 0x000fe20003fc5270 */
[----:B------:R-:W-:-:S12]  /*13e0*/  VIADD R0, R0, 0x210 ;  /* 0x0000021000007836 */ /* 0x000fd80000000000 */
[----:B------:R-:W-:Y:S01]  /*13f0*/  @!P6 IMAD R4, R17, R18, R19 ;  /* 0x000000121104e224 */ /* 0x000fe200078e0213 */
[----:B0-----:R-:W-:-:S04]  /*1400*/  LEA R0, R3, R0, 0x18 ;  /* 0x0000000003007211 */ /* 0x001fc800078ec0ff */
[----:B-1----:R-:W-:Y:S01]  /*1410*/  LEA R3, R9, R0, 0x2 ;  /* 0x0000000009037211 */ /* 0x002fe200078e10ff */
[----:B------:R-:W-:-:S04]  /*1420*/  @!P6 IMAD R5, R4, 0x4, R0 ;  /* 0x000000040405e824 */ /* 0x000fc800078e0200 */
        /* <DEDUP_REMOVED lines=17> */
[----:B------:R0:W1:Y:S01]  /*1540*/  LDS R24, [R21] ;  /* 0x0000000015187984 */ /* 0x0000620000000800 */
[----:B------:R-:W-:-:S03]  /*1550*/  IMAD.SHL.U32 R5, R5, 0x2, RZ ;  /* 0x0000000205057824 */ /* 0x000fc600078e00ff */
[----:B------:R0:W2:Y:S02]  /*1560*/  LDS R26, [R21+0x4] ;  /* 0x00000400151a7984 */ /* 0x0000a40000000800 */
[----:B------:R-:W-:Y:S02]  /*1570*/  LOP3.LUT R7, R5, 0xfffffffc, RZ, 0xc0, !PT ;  /* 0xfffffffc05077812 */ /* 0x000fe400078ec0ff */
[----:B------:R0:W3:Y:S02]  /*1580*/  LDS R28, [R23] ;  /* 0x00000000171c7984 */ /* 0x0000e40000000800 */
[----:B------:R-:W-:Y:S02]  /*1590*/  ISETP.GE.AND P0, PT, R7, R9, PT ;  /* 0x000000090700720c */ /* 0x000fe40003f06270 */
        /* <DEDUP_REMOVED lines=8> */
[----:B------:R-:W5:Y:S04]  /*1620*/  LDCU UR4, c[0x0][0x40c] ;  /* 0x00008180ff0477ac */ /* 0x000f680008000800 */
[----:B------:R-:W1:Y:S01]  /*1630*/  MUFU.RCP R5, R5 ;  /* 0x0000000500057308 */ /* 0x000e620000001000 */
[----:B------:R-:W-:-:S05]  /*1640*/  I2FP.F32.S32 R4, R4 ;  /* 0x0000000400047245 */ /* 0x000fca0000201400 */
[----:B-1----:R-:W-:Y:S01]  /*1650*/  FMUL.FTZ R6, R4, R5 ;  /* 0x0000000504067220 */ /* 0x002fe20000410000 */
[----:B------:R-:W-:Y:S02]  /*1660*/  I2FP.F32.S32 R4, R7 ;  /* 0x0000000700047245 */ /* 0x000fe40000201400 */
[----:B-----5:R-:W-:Y:S01]  /*1670*/  MOV R7, UR4 ;  /* 0x0000000400077c02 */ /* 0x020fe20008000f00 */
[----:B------:R-:W-:Y:S02]  /*1680*/  FMUL.FTZ R6, R6, 13.28771209716796875 ;  /* 0x41549a7806067820 */ /* 0x000fe40000410000 */
[----:B------:R-:W-:Y:S02]  /*1690*/  FMUL.FTZ R4, R4, R5 ;  /* 0x0000000504047220 */ /* 0x000fe40000410000 */
[----:B------:R-:W-:Y:S02]  /*16a0*/  VIADD R5, R7, -UR38 ;  /* 0x8000002607057c36 */ /* 0x000fe40008000000 */
[----:B------:R-:W-:Y:S01]  /*16b0*/  FMUL.FTZ R4, R4, 13.28771209716796875 ;  /* 0x41549a7804047820 */ /* 0x000fe20000410000 */
[----:B------:R-:W1:Y:S02]  /*16c0*/  MUFU.EX2 R6, -R6 ;  /* 0x8000000600067308 */ /* 0x000e640000000800 */
[----:B------:R-:W-:-:S06]  /*16d0*/  I2FP.F32.S32 R7, R5 ;  /* 0x0000000500077245 */ /* 0x000fcc0000201400 */
[----:B------:R-:W5:Y:S01]  /*16e0*/  MUFU.EX2 R4, -R4 ;  /* 0x8000000400047308 */ /* 0x000f620000000800 */
[----:B-1----:R-:W-:-:S04]  /*16f0*/  FMUL.FTZ R5, R7, R6 ;  /* 0x0000000607057220 */ /* 0x002fc80000410000 */
[----:B------:R-:W-:Y:S01]  /*1700*/  FMUL.RZ R15, R5, 0.15915493667125701904 ;  /* 0x3e22f983050f7820 */ /* 0x000fe2000040c000 */
[----:B-----5:R-:W-:-:S03]  /*1710*/  FMUL.FTZ R5, R7, R4 ;  /* 0x0000000407057220 */ /* 0x020fc60000410000 */
[----:B------:R-:W0:Y:S01]  /*1720*/  MUFU.SIN R9, R15 ;  /* 0x0000000f00097308 */ /* 0x000e220000000400 */
[----:B------:R-:W-:-:S07]  /*1730*/  FMUL.RZ R13, R5, 0.15915493667125701904 ;  /* 0x3e22f983050d7820 */ /* 0x000fce000040c000 */
[----:B------:R-:W1:Y:S08]  /*1740*/  MUFU.COS R8, R15 ;  /* 0x0000000f00087308 */ /* 0x000e700000000000 */
[----:B------:R-:W5:Y:S01]  /*1750*/  MUFU.SIN R6, R13 ;  /* 0x0000000d00067308 */ /* 0x000f620000000400 */
[-C--:B0-----:R-:W-:Y:S01]  /*1760*/  FMUL.FTZ R7, R27, R9.reuse ;  /* 0x000000091b077220 */ /* 0x081fe20000410000 */
[-C--:B------:R-:W-:Y:S01]  /*1770*/  FMUL.FTZ R11, R31, R9.reuse ;  /* 0x000000091f0b7220 */ /* 0x080fe20000410000 */
[-C--:B--2---:R-:W-:Y:S01]  /*1780*/  FMUL.FTZ R12, R26, R9.reuse ;  /* 0x000000091a0c7220 */ /* 0x084fe20000410000 */
[----:B----4-:R-:W-:-:S04]  /*1790*/  FMUL.FTZ R14, R30, R9 ;  /* 0x000000091e0e7220 */ /* 0x010fc80000410000 */
[----:B------:R-:W0:Y:S01]  /*17a0*/  MUFU.COS R5, R13 ;  /* 0x0000000d00057308 */ /* 0x000e220000000000 */
[-C--:B-1----:R-:W-:Y:S01]  /*17b0*/  FFMA.FTZ R10, R26, R8.reuse, -R7 ;  /* 0x000000081a0a7223 */ /* 0x082fe20000010807 */
[-C--:B------:R-:W-:Y:S01]  /*17c0*/  FFMA.FTZ R30, R30, R8.reuse, -R11 ;  /* 0x000000081e1e7223 */ /* 0x080fe2000001080b */
[-C--:B------:R-:W-:Y:S01]  /*17d0*/  FFMA.FTZ R27, R27, R8.reuse, R12 ;  /* 0x000000081b1b7223 */ /* 0x080fe2000001000c */
[----:B------:R-:W-:Y:S01]  /*17e0*/  FFMA.FTZ R31, R31, R8, R14 ;  /* 0x000000081f1f7223 */ /* 0x000fe2000001000e */
[----:B------:R-:W-:Y:S02]  /*17f0*/  IMAD.MOV.U32 R26, RZ, RZ, R10 ;  /* 0x000000ffff1a7224 */ /* 0x000fe400078e000a */
[-C--:B-----5:R-:W-:Y:S01]  /*1800*/  FMUL.FTZ R7, R25, R6.reuse ;  /* 0x0000000619077220 */ /* 0x0a0fe20000410000 */
        /* <DEDUP_REMOVED lines=8> */
.L_x_3522:
[----:B------:R-:W-:Y:S05]  /*1890*/  BSYNC.RECONVERGENT B1 ;  /* 0x0000000000017941 */ /* 0x000fea0003800200 */
.L_x_3521:
        /* <DEDUP_REMOVED lines=8> */
.L_x_3520:
[----:B------:R-:W-:Y:S05]  /*1920*/  BSYNC.RECONVERGENT B0 ;  /* 0x0000000000007941 */ /* 0x000fea0003800200 */
.L_x_3519:
[----:B------:R-:W-:Y:S01]  /*1930*/  BAR.SYNC.DEFER_BLOCKING 0x0 ;  /* 0x0000000000007b1d */ /* 0x000fe20000010000 */
[----:B------:R-:W-:-:S04]  /*1940*/  @!P6 IMAD R17, R17, R18, R19 ;  /* 0x000000121111e224 */ /* 0x000fc800078e0213 */
[C---:B------:R-:W-:Y:S02]  /*1950*/  @!P6 IMAD R0, R17.reuse, 0x4, R0 ;  /* 0x000000041100e824 */ /* 0x040fe400078e0200 */
[----:B------:R-:W-:-:S03]  /*1960*/  @!P6 IMAD R3, R17, 0x4, R3 ;  /* 0x000000041103e824 */ /* 0x000fc600078e0203 */
[----:B---3--:R0:W1:Y:S04]  /*1970*/  @!P6 LDS.128 R24, [R0] ;  /* 0x000000000018e984 */ /* 0x0080680000000c00 */
[----:B------:R0:W2:Y:S01]  /*1980*/  @!P6 LDS.128 R28, [R3] ;  /* 0x00000000031ce984 */ /* 0x0000a20000000c00 */
[----:B------:R-:W-:Y:S06]  /*1990*/  BAR.SYNC.DEFER_BLOCKING 0x0 ;  /* 0x0000000000007b1d */ /* 0x000fec0000010000 */
.L_x_3517:
[----:B------:R-:W-:Y:S05]  /*19a0*/  BSYNC.RECONVERGENT B6 ;  /* 0x0000000000067941 */ /* 0x000fea0003800200 */
.L_x_3515:
[----:B------:R-:W3:Y:S01]  /*19b0*/  S2UR UR18, SR_CgaCtaId ;  /* 0x00000000001279c3 */ /* 0x000ee20000008800 */
[----:B------:R-:W-:Y:S01]  /*19c0*/  ISETP.GT.U32.AND P0, PT, R48, 0x1f, PT ;  /* 0x0000001f3000780c */ /* 0x000fe20003f04070 */
[----:B------:R-:W-:Y:S01]  /*19d0*/  UMOV UR19, 0x400 ;  /* 0x0000040000137882 */ /* 0x000fe20000000000 */
[----:B------:R-:W-:Y:S01]  /*19e0*/  UIADD3 UR8, UPT, UPT, -UR39, UR43, URZ ;  /* 0x0000002b27087290 */ /* 0x000fe2000fffe1ff */
[----:B0-----:R-:W-:Y:S01]  /*19f0*/  MOV R0, 0xff7fffff ;  /* 0xff7fffff00007802 */ /* 0x001fe20000000f00 */
[----:B------:R-:W-:-:S04]  /*1a00*/  UIADD3 UR5, UPT, UPT, UR19, 0x210, URZ ;  /* 0x0000021013057890 */ /* 0x000fc8000fffe0ff */
[----:B---3--:R-:W-:-:S04]  /*1a10*/  ULEA UR5, UR18, UR5, 0x18 ;  /* 0x0000000512057291 */ /* 0x008fc8000f8ec0ff */
[----:B------:R-:W-:Y:S01]  /*1a20*/  ULEA UR9, UR8, UR5, 0x2 ;  /* 0x0000000508097291 */ /* 0x000fe2000f8e10ff */
[----:B------:R-:W-:Y:S11]  /*1a30*/  @P0 BRA `(.L_x_3523) ;  /* 0x0000000000bc0947 */ /* 0x000ff60003800000 */
[----:B------:R-:W-:Y:S01]  /*1a40*/  ISETP.GT.U32.AND P0, PT, R48, 0x13, PT ;  /* 0x000000133000780c */ /* 0x000fe20003f04070 */
[----:B------:R-:W-:-:S04]  /*1a50*/  UIADD3 UR4, UPT, UPT, UR19, 0x10, URZ ;  /* 0x0000001013047890 */ /* 0x000fc8000fffe0ff */
[----:B------:R-:W-:-:S08]  /*1a60*/  ULEA UR4, UR18, UR4, 0x18 ;  /* 0x0000000412047291 */ /* 0x000fd0000f8ec0ff */
[----:B------:R-:W0:Y:S08]  /*1a70*/  @!P0 LDC R7, c[0x0][0x3f4] ;  /* 0x0000fd00ff078b82 */ /* 0x000e300000000800 */
[----:B------:R-:W3:Y:S01]  /*1a80*/  @!P0 LDC.64 R4, c[0x0][0x3b8] ;  /* 0x0000ee00ff048b82 */ /* 0x000ee20000000a00 */
[----:B0-----:R-:W-:Y:S02]  /*1a90*/  @!P0 IMAD R3, R48, R7, UR40 ;  /* 0x0000002830038e24 */ /* 0x001fe4000f8e0207 */
[----:B------:R-:W-:-:S04]  /*1aa0*/  @!P0 IMAD R6, R7, UR46, RZ ;  /* 0x0000002e07068c24 */ /* 0x000fc8000f8e02ff */
[----:B------:R-:W-:Y:S02]  /*1ab0*/  @!P0 IMAD R3, R6, 0x14, R3 ;  /* 0x0000001406038824 */ /* 0x000fe400078e0203 */
[----:B-12---:R-:W-:Y:S02]  /*1ac0*/  FMUL.FTZ R6, R28, R24 ;  /* 0x000000181c067220 */ /* 0x006fe40000410000 */
[----:B------:R-:W-:Y:S01]  /*1ad0*/  @!P0 IMAD.SHL.U32 R7, R3, 0x4, RZ ;  /* 0x0000000403078824 */ /* 0x000fe200078e00ff */
[----:B------:R-:W-:Y:S01]  /*1ae0*/  LEA R3, R48, UR4, 0x4 ;  /* 0x0000000430037c11 */ /* 0x000fe2000f8e20ff */
[----:B------:R-:W-:Y:S02]  /*1af0*/  UMOV UR4, 0xffffffff ;  /* 0xffffffff00047882 */ /* 0x000fe40000000000 */
[----:B---3--:R-:W-:-:S04]  /*1b00*/  @!P0 IMAD.WIDE R4, R7, 0x4, R4 ;  /* 0x0000000407048825 */ /* 0x008fc800078e0204 */
        /* <DEDUP_REMOVED lines=15> */
.L_x_3668:
        /* <DEDUP_REMOVED lines=11> */
[----:B------:R-:W-:-:S04]  /*1cb0*/  UIADD3 UR4, UPT, UPT, -UR38, UR43, URZ ;  /* 0x0000002b26047290 */ /* 0x000fc8000fffe1ff */
[----:B-1----:R-:W-:-:S04]  /*1cc0*/  UIMAD UR6, UR44, UR7, UR4 ;  /* 0x000000072c0672a4 */ /* 0x002fc8000f8e0204 */
[----:B------:R-:W-:-:S06]  /*1cd0*/  UIMAD UR6, UR6, UR7, UR4 ;  /* 0x00000007060672a4 */ /* 0x000fcc000f8e0204 */
[----:B------:R-:W-:-:S04]  /*1ce0*/  IMAD.U32 R3, RZ, RZ, UR6 ;  /* 0x00000006ff037e24 */ /* 0x000fc8000f8e00ff */
[----:B--2---:R-:W-:-:S06]  /*1cf0*/  IMAD.WIDE R4, R3, 0x4, R4 ;  /* 0x0000000403047825 */ /* 0x004fcc00078e0204 */
[----:B------:R-:W2:Y:S02]  /*1d00*/  LDG.E R5, desc[UR36][R4.64] ;  /* 0x0000002404057981 */ /* 0x000ea4000c1e1900 */
[----:B--2---:R-:W-:-:S07]  /*1d10*/  FADD.FTZ R0, R0, R5 ;  /* 0x0000000500007221 */ /* 0x004fce0000010000 */
.L_x_3525:
[----:B------:R3:W-:Y:S02]  /*1d20*/  STS [UR9], R0 ;  /* 0x00000000ff007988 */ /* 0x0007e40008000809 */
.L_x_3523:
[----:B------:R-:W-:Y:S05]  /*1d30*/  WARPSYNC.ALL ;  /* 0x0000000000007948 */ /* 0x000fea0003800000 */
[----:B------:R-:W-:Y:S01]  /*1d40*/  UIADD3 UR4, UPT, UPT, UR8, 0x7, URZ ;  /* 0x0000000708047890 */ /* 0x000fe2000fffe0ff */
[----:B------:R-:W-:Y:S01]  /*1d50*/  SHF.R.U32.HI R10, RZ, 0x2, R48 ;  /* 0x00000002ff0a7819 */ /* 0x000fe20000011630 */
[----:B------:R-:W4:Y:S01]  /*1d60*/  LDCU UR7, c[0x0][0x3f0] ;  /* 0x00007e00ff0777ac */ /* 0x000f220008000800 */
[----:B------:R-:W-:Y:S01]  /*1d70*/  BSSY B0, `(.L_x_3526) ;  /* 0x0000404000007945 */ /* 0x000fe20003800000 */
[----:B------:R-:W-:Y:S01]  /*1d80*/  USHF.R.S32.HI UR6, URZ, 0x1f, UR4 ;  /* 0x0000001fff067899 */ /* 0x000fe20008011404 */
[----:B------:R-:W0:Y:S03]  /*1d90*/  LDCU UR22, c[0x0][0x3f8] ;  /* 0x00007f00ff1677ac */ /* 0x000e260008000800 */
[----:B------:R-:W-:Y:S01]  /*1da0*/  ULEA.HI UR6, UR6, UR4, URZ, 0x3 ;  /* 0x0000000406067291 */ /* 0x000fe2000f8f18ff */
[----:B------:R-:W0:Y:S03]  /*1db0*/  LDCU UR23, c[0x0][0x410] ;  /* 0x00008200ff1777ac */ /* 0x000e260008000800 */
[----:B------:R-:W-:-:S02]  /*1dc0*/  ULOP3.LUT UR6, UR6, 0xfffffff8, URZ, 0xc0, !UPT ;  /* 0xfffffff806067892 */ /* 0x000fc4000f8ec0ff */
[----:B----4-:R-:W-:Y:S01]  /*1dd0*/  UIMAD UR4, UR41, UR7, UR44 ;  /* 0x00000007290472a4 */ /* 0x010fe2000f8e022c */
[----:B------:R-:W4:Y:S01]  /*1de0*/  LDCU.64 UR10, c[0x0][0x3c8] ;  /* 0x00007900ff0a77ac */ /* 0x000f220008000a00 */
[----:B------:R-:W-:Y:S02]  /*1df0*/  BAR.SYNC.DEFER_BLOCKING 0x0 ;  /* 0x0000000000007b1d */ /* 0x000fe40000010000 */
[----:B------:R-:W-:Y:S01]  /*1e00*/  ISETP.GE.AND P0, PT, R10, UR6, PT ;  /* 0x000000060a007c0c */ /* 0x000fe2000bf06270 */
[----:B------:R-:W-:-:S03]  /*1e10*/  UIMAD UR4, UR4, 0x50, URZ ;  /* 0x00000050040478a4 */ /* 0x000fc6000f8e02ff */
[----:B------:R-:W0:Y:S01]  /*1e20*/  LDCU.64 UR12, c[0x0][0x3b8] ;  /* 0x00007700ff0c77ac */ /* 0x000e220008000a00 */
[----:B------:R-:W0:Y:S01]  /*1e30*/  LDCU.64 UR14, c[0x0][0x438] ;  /* 0x00008700ff0e77ac */ /* 0x000e220008000a00 */
[----:B------:R-:W0:Y:S07]  /*1e40*/  LDCU.64 UR16, c[0x0][0x448] ;  /* 0x00008900ff1077ac */ /* 0x000e2e0008000a00 */
[----:B------:R-:W-:Y:S05]  /*1e50*/  @P0 BRA `(.L_x_3527) ;  /* 0x0000003c00d40947 */ /* 0x000fea0003800000 */
[----:B------:R-:W5:Y:S01]  /*1e60*/  LDC R3, c[0x0][0x3f4] ;  /* 0x0000fd00ff037b82 */ /* 0x000f620000000800 */
[----:B------:R-:W1:Y:S01]  /*1e70*/  LDCU.64 UR20, c[0x0][0x420] ;  /* 0x00008400ff1477ac */ /* 0x000e620008000a00 */
[----:B------:R-:W-:Y:S01]  /*1e80*/  VIADD R10, R10, UR39 ;  /* 0x000000270a0a7c36 */ /* 0x000fe20008000000 */
[----:B0-----:R-:W-:Y:S01]  /*1e90*/  LOP3.LUT R6, R48, 0x3fc, RZ, 0xc0, !PT ;  /* 0x000003fc30067812 */ /* 0x001fe200078ec0ff */
[----:B------:R-:W0:Y:S01]  /*1ea0*/  LDCU UR8, c[0x0][0x440] ;  /* 0x00008800ff0877ac */ /* 0x000e220008000800 */
[----:B------:R-:W-:-:S03]  /*1eb0*/  MOV R12, UR6 ;  /* 0x00000006000c7c02 */ /* 0x000fc60008000f00 */
[----:B------:R-:W-:Y:S01]  /*1ec0*/  VIADD R6, R6, UR5 ;  /* 0x0000000506067c36 */ /* 0x000fe20008000000 */
[----:B------:R-:W-:-:S04]  /*1ed0*/  UIADD3 UR7, UPT, UPT, UR19, 0x10, URZ ;  /* 0x0000001013077890 */ /* 0x000fc8000fffe0ff */
[----:B------:R-:W-:Y:S01]  /*1ee0*/  ULEA UR7, UR18, UR7, 0x18 ;  /* 0x0000000712077291 */ /* 0x000fe2000f8ec0ff */
[----:B-1----:R-:W-:Y:S01]  /*1ef0*/  IMAD.U32 R11, RZ, RZ, UR20 ;  /* 0x00000014ff0b7e24 */ /* 0x002fe2000f8e00ff */
[----:B------:R-:W-:Y:S01]  /*1f00*/  ISETP.NE.U32.AND P0, PT, RZ, UR20, PT ;  /* 0x00000014ff007c0c */ /* 0x000fe2000bf05070 */
[----:B0-----:R-:W-:Y:S01]  /*1f10*/  IMAD.U32 R13, RZ, RZ, UR8 ;  /* 0x00000008ff0d7e24 */ /* 0x001fe2000f8e00ff */
[----:B-----5:R-:W-:Y:S02]  /*1f20*/  IABS R47, R3 ;  /* 0x00000003002f7213 */ /* 0x020fe40000000000 */
[----:B------:R-:W-:Y:S02]  /*1f30*/  LOP3.LUT R3, R16, 0xc, RZ, 0xc0, !PT ;  /* 0x0000000c10037812 */ /* 0x000fe400078ec0ff */
[----:B------:R-:W0:Y:S01]  /*1f40*/  I2F.RP R4, R47 ;  /* 0x0000002f00047306 */ /* 0x000e220000209400 */
[----:B------:R-:W-:Y:S02]  /*1f50*/  ISETP.NE.AND.EX P0, PT, RZ, UR21, PT, P0 ;  /* 0x00000015ff007c0c */ /* 0x000fe4000bf05300 */
[----:B------:R-:W1:Y:S04]  /*1f60*/  LDS R46, [R3+UR7] ;  /* 0x00000007032e7984 */ /* 0x000e680008000800 */
[----:B------:R-:W1:Y:S04]  /*1f70*/  LDS R45, [R3+UR7+0x10] ;  /* 0x00001007032d7984 */ /* 0x000e680008000800 */
[----:B------:R-:W1:Y:S01]  /*1f80*/  LDS R44, [R3+UR7+0x20] ;  /* 0x00002007032c7984 */ /* 0x000e620008000800 */
[----:B0-----:R-:W0:Y:S03]  /*1f90*/  MUFU.RCP R4, R4 ;  /* 0x0000000400047308 */ /* 0x001e260000001000 */
[----:B------:R-:W1:Y:S04]  /*1fa0*/  LDS R43, [R3+UR7+0x30] ;  /* 0x00003007032b7984 */ /* 0x000e680008000800 */
[----:B------:R-:W1:Y:S04]  /*1fb0*/  LDS R42, [R3+UR7+0x40] ;  /* 0x00004007032a7984 */ /* 0x000e680008000800 */
[----:B------:R-:W1:Y:S04]  /*1fc0*/  LDS R41, [R3+UR7+0x50] ;  /* 0x0000500703297984 */ /* 0x000e680008000800 */
[----:B------:R-:W1:Y:S01]  /*1fd0*/  LDS R40, [R3+UR7+0x60] ;  /* 0x0000600703287984 */ /* 0x000e620008000800 */
[----:B0-----:R-:W-:-:S03]  /*1fe0*/  IADD3 R4, PT, PT, R4, 0xffffffe, RZ ;  /* 0x0ffffffe04047810 */ /* 0x001fc60007ffe0ff */
[----:B------:R-:W0:Y:S01]  /*1ff0*/  LDS R39, [R3+UR7+0x70] ;  /* 0x0000700703277984 */ /* 0x000e220008000800 */
[----:B------:R5:W2:Y:S03]  /*2000*/  F2I.FTZ.U32.TRUNC.NTZ R5, R4 ;  /* 0x0000000400057305 */ /* 0x000aa6000021f000 */
[----:B------:R-:W0:Y:S04]  /*2010*/  LDS R38, [R3+UR7+0x80] ;  /* 0x0000800703267984 */ /* 0x000e280008000800 */
[----:B------:R-:W0:Y:S01]  /*2020*/  LDS R37, [R3+UR7+0x90] ;  /* 0x0000900703257984 */ /* 0x000e220008000800 */
[----:B-----5:R-:W-:-:S03]  /*2030*/  HFMA2 R4, -RZ, RZ, 0, 0 ;  /* 0x00000000ff047431 */ /* 0x020fc600000001ff */
[----:B------:R-:W0:Y:S04]  /*2040*/  LDS R36, [R3+UR7+0xa0] ;  /* 0x0000a00703247984 */ /* 0x000e280008000800 */
[----:B------:R-:W0:Y:S01]  /*2050*/  LDS R35, [R3+UR7+0xb0] ;  /* 0x0000b00703237984 */ /* 0x000e220008000800 */
[----:B--2---:R-:W-:-:S03]  /*2060*/  IMAD.MOV R8, RZ, RZ, -R5 ;  /* 0x000000ffff087224 */ /* 0x004fc600078e0a05 */
[----:B------:R-:W2:Y:S01]  /*2070*/  LDS R34, [R3+UR7+0xc0] ;  /* 0x0000c00703227984 */ /* 0x000ea20008000800 */
[----:B------:R-:W-:Y:S01]  /*2080*/  IMAD R7, R8, R47, RZ ;  /* 0x0000002f08077224 */ /* 0x000fe200078e02ff */
[----:B------:R-:W-:Y:S02]  /*2090*/  IADD3 R8, P1, P2, R11, UR45, R10 ;  /* 0x0000002d0b087c10 */ /* 0x000fe4000fa3e00a */
[----:B------:R-:W0:Y:S01]  /*20a0*/  LDS R33, [R3+UR7+0xd0] ;  /* 0x0000d00703217984 */ /* 0x000e220008000800 */
[----:B------:R-:W-:Y:S01]  /*20b0*/  IMAD.HI.U32 R7, R5, R7, R4 ;  /* 0x0000000705077227 */ /* 0x000fe200078e0004 */
[----:B------:R-:W-:Y:S02]  /*20c0*/  IADD3 R5, PT, PT, R12, UR39, RZ ;  /* 0x000000270c057c10 */ /* 0x000fe4000fffe0ff */
[----:B------:R-:W0:Y:S04]  /*20d0*/  LDS R32, [R3+UR7+0xe0] ;  /* 0x0000e00703207984 */ /* 0x000e280008000800 */
        /* <DEDUP_REMOVED lines=16> */
[----:B------:R5:W0:Y:S01]  /*21e0*/  LDS R9, [R3+UR7+0x1f0] ;  /* 0x0001f00703097984 */ /* 0x000a220008000800 */
[----:B------:R-:W-:-:S06]  /*21f0*/  UIMAD UR7, UR44, UR8, UR43 ;  /* 0x000000082c0772a4 */ /* 0x000fcc000f8e022b */
[----:B------:R-:W-:Y:S02]  /*2200*/  IMAD R4, R13, UR7, R10 ;  /* 0x000000070d047c24 */ /* 0x000fe4000f8e020a */
[----:B-----5:R-:W-:-:S05]  /*2210*/  IMAD.U32 R3, RZ, RZ, UR21 ;  /* 0x00000015ff037e24 */ /* 0x020fca000f8e00ff */
[----:B-12---:R-:W-:-:S07]  /*2220*/  IADD3.X R3, PT, PT, R3, UR47, RZ, P1, P2 ;  /* 0x0000002f03037c10 */ /* 0x006fce0008fe44ff */
.L_x_3595:
[----:B------:R-:W1:Y:S01]  /*2230*/  LDC R14, c[0x0][0x3f4] ;  /* 0x0000fd00ff0e7b82 */ /* 0x000e620000000800 */
[----:B------:R-:W-:Y:S01]  /*2240*/  IABS R78, R10 ;  /* 0x0000000a004e7213 */ /* 0x000fe20000000000 */
[----:B------:R-:W-:Y:S02]  /*2250*/  @P0 IMAD.MOV.U32 R12, RZ, RZ, R8 ;  /* 0x000000ffff0c0224 */ /* 0x000fe400078e0008 */
[----:B0-----:R-:W-:Y:S02]  /*2260*/  @P0 IMAD.MOV.U32 R13, RZ, RZ, R3 ;  /* 0x000000ffff0d0224 */ /* 0x001fe400078e0003 */
[----:B------:R-:W-:Y:S01]  /*2270*/  IMAD.HI.U32 R15, R7, R78, RZ ;  /* 0x0000004e070f7227 */ /* 0x000fe200078e00ff */
[C---:B------:R-:W-:Y:S02]  /*2280*/  ISETP.GE.AND P2, PT, R10.reuse, RZ, PT ;  /* 0x000000ff0a00720c */ /* 0x040fe40003f46270 */
[----:B------:R2:W5:Y:S01]  /*2290*/  @P0 LDG.E.U8 R11, desc[UR36][R12.64] ;  /* 0x000000240c0b0981 */ /* 0x000562000c1e1100 */
[----:B------:R-:W-:Y:S01]  /*22a0*/  ISETP.GE.AND P6, PT, R10, UR43, PT ;  /* 0x0000002b0a007c0c */ /* 0x000fe2000bfc6270 */
[----:B------:R-:W-:Y:S01]  /*22b0*/  BSSY.RECONVERGENT B1, `(.L_x_3528) ;  /* 0x000002e000017945 */ /* 0x000fe20003800200 */
[----:B------:R-:W-:-:S02]  /*22c0*/  IADD3 R15, PT, PT, -R15, RZ, RZ ;  /* 0x000000ff0f0f7210 */ /* 0x000fc40007ffe1ff */
[----:B------:R-:W-:Y:S02]  /*22d0*/  FSEL R49, R49, RZ, P6 ;  /* 0x000000ff31317208 */ /* 0x000fe40003000000 */
[----:B-1----:R-:W-:Y:S02]  /*22e0*/  IABS R82, R14 ;  /* 0x0000000e00527213 */ /* 0x002fe40000000000 */
[----:B------:R-:W-:-:S03]  /*22f0*/  ISETP.NE.AND P3, PT, R14, RZ, PT ;  /* 0x000000ff0e00720c */ /* 0x000fc60003f65270 */
[----:B------:R-:W-:Y:S02]  /*2300*/  IMAD R15, R82, R15, R78 ;  /* 0x0000000f520f7224 */ /* 0x000fe400078e024e */
[----:B------:R-:W-:-:S03]  /*2310*/  IMAD R78, R14, 0x50, RZ ;  /* 0x000000500e4e7824 */ /* 0x000fc600078e02ff */
[----:B------:R-:W-:-:S13]  /*2320*/  ISETP.GT.U32.AND P1, PT, R47, R15, PT ;  /* 0x0000000f2f00720c */ /* 0x000fda0003f24070 */
[----:B------:R-:W-:-:S05]  /*2330*/  @!P1 IMAD.IADD R15, R15, 0x1, -R82 ;  /* 0x000000010f0f9824 */ /* 0x000fca00078e0a52 */
[----:B------:R-:W-:-:S13]  /*2340*/  ISETP.GT.U32.AND P1, PT, R47, R15, PT ;  /* 0x0000000f2f00720c */ /* 0x000fda0003f24070 */
[----:B------:R-:W-:Y:S01]  /*2350*/  @!P1 IMAD.IADD R15, R15, 0x1, -R82 ;  /* 0x000000010f0f9824 */ /* 0x000fe200078e0a52 */
[----:B------:R-:W-:-:S04]  /*2360*/  ISETP.GE.AND P1, PT, R10, UR43, PT ;  /* 0x0000002b0a007c0c */ /* 0x000fc8000bf26270 */
[----:B------:R-:W-:Y:S02]  /*2370*/  @!P2 IADD3 R15, PT, PT, -R15, RZ, RZ ;  /* 0x000000ff0f0fa210 */ /* 0x000fe40007ffe1ff */
[----:B------:R-:W-:-:S04]  /*2380*/  @!P3 LOP3.LUT R15, RZ, R14, RZ, 0x33, !PT ;  /* 0x0000000eff0fb212 */ /* 0x000fc800078e33ff */
[C---:B------:R-:W-:Y:S01]  /*2390*/  SHF.L.U32 R87, R15.reuse, 0x2, RZ ;  /* 0x000000020f577819 */ /* 0x040fe200000006ff */
[----:B------:R-:W-:-:S03]  /*23a0*/  IMAD.IADD R81, R15, 0x1, R14 ;  /* 0x000000010f517824 */ /* 0x000fc600078e020e */
[-C--:B------:R-:W-:Y:S01]  /*23b0*/  ISETP.GE.OR P5, PT, R87, R78.reuse, P1 ;  /* 0x0000004e5700720c */ /* 0x080fe20000fa6670 */
[C-C-:B------:R-:W-:Y:S01]  /*23c0*/  IMAD R85, R14.reuse, 0x4, R81.reuse ;  /* 0x000000040e557824 */ /* 0x140fe200078e0251 */
[C---:B------:R-:W-:Y:S01]  /*23d0*/  LEA R91, R14.reuse, R87, 0x3 ;  /* 0x000000570e5b7211 */ /* 0x040fe200078e18ff */
[----:B--2---:R-:W-:Y:S02]  /*23e0*/  IMAD.SHL.U32 R13, R81, 0x4, RZ ;  /* 0x00000004510d7824 */ /* 0x004fe400078e00ff */
[----:B------:R-:W-:Y:S01]  /*23f0*/  IMAD.SHL.U32 R83, R85, 0x4, RZ ;  /* 0x0000000455537824 */ /* 0x000fe200078e00ff */
[-C--:B------:R-:W-:Y:S01]  /*2400*/  ISETP.GE.OR P3, PT, R91, R78.reuse, P1 ;  /* 0x0000004e5b00720c */ /* 0x080fe20000f66670 */
[----:B------:R-:W-:Y:S01]  /*2410*/  IMAD R89, R14, 0x2, R81 ;  /* 0x000000020e597824 */ /* 0x000fe200078e0251 */
[-C--:B------:R-:W-:Y:S02]  /*2420*/  ISETP.GE.OR P4, PT, R13, R78.reuse, P1 ;  /* 0x0000004e0d00720c */ /* 0x080fe40000f86670 */
[----:B------:R-:W-:Y:S01]  /*2430*/  ISETP.GE.OR P2, PT, R83, R78, P1 ;  /* 0x0000004e5300720c */ /* 0x000fe20000f46670 */
[----:B------:R-:W-:-:S02]  /*2440*/  IMAD.SHL.U32 R89, R89, 0x4, RZ ;  /* 0x0000000459597824 */ /* 0x000fc400078e00ff */
[----:B------:R-:W-:Y:S10]  /*2450*/  @P5 BRA `(.L_x_3529) ;  /* 0x00000000004c5947 */ /* 0x000ff40003800000 */
[----:B------:R-:W1:Y:S02]  /*2460*/  S2UR UR7, SR_CTAID.Y ;  /* 0x00000000000779c3 */ /* 0x000e640000002600 */
[----:B-1----:R-:W-:-:S05]  /*2470*/  IMAD R82, R14, UR7, RZ ;  /* 0x000000070e527c24 */ /* 0x002fca000f8e02ff */
[----:B------:R-:W-:-:S04]  /*2480*/  IADD3 R12, P5, PT, R82, R15, RZ ;  /* 0x0000000f520c7210 */ /* 0x000fc80007fbe0ff */
[----:B------:R-:W-:Y:S02]  /*2490*/  LEA.HI.X.SX32 R13, R82, RZ, 0x1, P5 ;  /* 0x000000ff520d7211 */ /* 0x000fe400028f0eff */
[----:B----4-:R-:W-:-:S04]  /*24a0*/  LEA R82, P5, R12, UR10, 0x2 ;  /* 0x0000000a0c527c11 */ /* 0x010fc8000f8a10ff */
[----:B------:R-:W-:-:S05]  /*24b0*/  LEA.HI.X R83, R12, UR11, R13, 0x2, P5 ;  /* 0x0000000b0c537c11 */ /* 0x000fca000a8f140d */
[----:B------:R-:W2:Y:S01]  /*24c0*/  LDG.E R82, desc[UR36][R82.64] ;  /* 0x0000002452527981 */ /* 0x000ea2000c1e1900 */
[----:B------:R-:W-:Y:S01]  /*24d0*/  IMAD R13, R14, UR22, RZ ;  /* 0x000000160e0d7c24 */ /* 0x000fe2000f8e02ff */
[----:B------:R-:W1:Y:S02]  /*24e0*/  S2R R49, SR_TID.X ;  /* 0x0000000000317919 */ /* 0x000e640000002100 */
[----:B-1----:R-:W-:-:S05]  /*24f0*/  LOP3.LUT R49, R49, 0x3, RZ, 0xc0, !PT ;  /* 0x0000000331317812 */ /* 0x002fca00078ec0ff */
[----:B------:R-:W-:Y:S02]  /*2500*/  IMAD R49, R14, UR4, R49 ;  /* 0x000000040e317c24 */ /* 0x000fe4000f8e0231 */
[----:B--2---:R-:W-:-:S03]  /*2510*/  IMAD R12, R82, R13, RZ ;  /* 0x0000000d520c7224 */ /* 0x004fc600078e02ff */
[----:B------:R-:W-:Y:S01]  /*2520*/  SHF.R.S32.HI R13, RZ, 0x1f, R49 ;  /* 0x0000001fff0d7819 */ /* 0x000fe20000011431 */
[----:B------:R-:W-:-:S05]  /*2530*/  IMAD R12, R12, 0x50, R87 ;  /* 0x000000500c0c7824 */ /* 0x000fca00078e0257 */
[----:B------:R-:W-:-:S04]  /*2540*/  IADD3 R49, P5, PT, R12, R49, RZ ;  /* 0x000000310c317210 */ /* 0x000fc80007fbe0ff */
[----:B------:R-:W-:Y:S02]  /*2550*/  LEA.HI.X.SX32 R84, R12, R13, 0x1, P5 ;  /* 0x0000000d0c547211 */ /* 0x000fe400028f0eff */
[----:B------:R-:W-:-:S04]  /*2560*/  LEA R12, P5, R49, UR12, 0x2 ;  /* 0x0000000c310c7c11 */ /* 0x000fc8000f8a10ff */
[----:B------:R-:W-:-:S05]  /*2570*/  LEA.HI.X R13, R49, UR13, R84, 0x2, P5 ;  /* 0x0000000d310d7c11 */ /* 0x000fca000a8f1454 */
[----:B------:R1:W5:Y:S04]  /*2580*/  LDG.E R49, desc[UR36][R12.64] ;  /* 0x000000240c317981 */ /* 0x000368000c1e1900 */
.L_x_3529:
[----:B----4-:R-:W-:Y:S05]  /*2590*/  BSYNC.RECONVERGENT B1 ;  /* 0x0000000000017941 */ /* 0x010fea0003800200 */
.L_x_3528:
[----:B------:R-:W-:Y:S01]  /*25a0*/  BSSY.RECONVERGENT B1, `(.L_x_3530) ;  /* 0x0000019000017945 */ /* 0x000fe20003800200 */
[----:B------:R-:W-:Y:S02]  /*25b0*/  ISETP.GE.OR P5, PT, R89, R78, P1 ;  /* 0x0000004e5900720c */ /* 0x000fe40000fa6670 */
[----:B------:R-:W-:Y:S02]  /*25c0*/  MOV R82, R50 ;  /* 0x0000003200527202 */ /* 0x000fe40000000f00 */
[----:B------:R-:W-:Y:S01]  /*25d0*/  FSEL R48, R48, RZ, P6 ;  /* 0x000000ff30307208 */ /* 0x000fe20003000000 */
[----:B------:R-:W-:Y:S08]  /*25e0*/  @P4 BRA `(.L_x_3531) ;  /* 0x0000000000504947 */ /* 0x000ff00003800000 */
        /* <DEDUP_REMOVED lines=8> */
[----:B------:R-:W1:Y:S03]  /*2670*/  S2R R50, SR_TID.X ;  /* 0x0000000000327919 */ /* 0x000e660000002100 */
[----:B--2---:R-:W-:Y:S01]  /*2680*/  IMAD R48, R12, R83, RZ ;  /* 0x000000530c307224 */ /* 0x004fe200078e02ff */
[----:B-1----:R-:W-:-:S03]  /*2690*/  LOP3.LUT R83, R50, 0x3, RZ, 0xc0, !PT ;  /* 0x0000000332537812 */ /* 0x002fc600078ec0ff */
[----:B------:R-:W-:Y:S02]  /*26a0*/  IMAD R48, R48, 0x14, R81 ;  /* 0x0000001430307824 */ /* 0x000fe400078e0251 */
[----:B------:R-:W-:Y:S02]  /*26b0*/  IMAD R83, R14, UR4, R83 ;  /* 0x000000040e537c24 */ /* 0x000fe4000f8e0253 */
[----:B------:R-:W-:-:S05]  /*26c0*/  IMAD.SHL.U32 R48, R48, 0x4, RZ ;  /* 0x0000000430307824 */ /* 0x000fca00078e00ff */
[----:B------:R-:W-:Y:S02]  /*26d0*/  SHF.R.S32.HI R50, RZ, 0x1f, R48 ;  /* 0x0000001fff327819 */ /* 0x000fe40000011430 */
[----:B------:R-:W-:-:S04]  /*26e0*/  IADD3 R48, P4, PT, R83, R48, RZ ;  /* 0x0000003053307210 */ /* 0x000fc80007f9e0ff */
[----:B------:R-:W-:Y:S02]  /*26f0*/  LEA.HI.X.SX32 R83, R83, R50, 0x1, P4 ;  /* 0x0000003253537211 */ /* 0x000fe400020f0eff */
[----:B------:R-:W-:-:S04]  /*2700*/  LEA R12, P4, R48, UR12, 0x2 ;  /* 0x0000000c300c7c11 */ /* 0x000fc8000f8810ff */
[----:B------:R-:W-:-:S05]  /*2710*/  LEA.HI.X R13, R48, UR13, R83, 0x2, P4 ;  /* 0x0000000d300d7c11 */ /* 0x000fca000a0f1453 */
[----:B------:R2:W5:Y:S04]  /*2720*/  LDG.E R48, desc[UR36][R12.64] ;  /* 0x000000240c307981 */ /* 0x000568000c1e1900 */
.L_x_3531:
[----:B------:R-:W-:Y:S05]  /*2730*/  BSYNC.RECONVERGENT B1 ;  /* 0x0000000000017941 */ /* 0x000fea0003800200 */
.L_x_3530:
[----:B------:R-:W-:Y:S01]  /*2740*/  BSSY.RECONVERGENT B1, `(.L_x_3532) ;  /* 0x0000017000017945 */ /* 0x000fe20003800200 */
[----:B------:R-:W-:Y:S01]  /*2750*/  IMAD R81, R14, 0x4, R81 ;  /* 0x000000040e517824 */ /* 0x000fe200078e0251 */
[----:B------:R-:W-:Y:S02]  /*2760*/  FSEL R51, R51, RZ, P6 ;  /* 0x000000ff33337208 */ /* 0x000fe40003000000 */
[----:B------:R-:W-:Y:S05]  /*2770*/  @P3 BRA `(.L_x_3533) ;  /* 0x00000000004c3947 */ /* 0x000fea0003800000 */
[----:B------:R-:W1:Y:S02]  /*2780*/  S2UR UR7, SR_CTAID.Y ;  /* 0x00000000000779c3 */ /* 0x000e640000002600 */
[----:B-12---:R-:W-:-:S05]  /*2790*/  IMAD R12, R14, UR7, RZ ;  /* 0x000000070e0c7c24 */ /* 0x006fca000f8e02ff */
[----:B------:R-:W-:-:S04]  /*27a0*/  IADD3 R13, P3, PT, R12, R15, RZ ;  /* 0x0000000f0c0d7210 */ /* 0x000fc80007f7e0ff */
[----:B------:R-:W-:Y:S02]  /*27b0*/  LEA.HI.X.SX32 R50, R12, RZ, 0x1, P3 ;  /* 0x000000ff0c327211 */ /* 0x000fe400018f0eff */
[----:B------:R-:W-:-:S04]  /*27c0*/  LEA R12, P3, R13, UR10, 0x2 ;  /* 0x0000000a0d0c7c11 */ /* 0x000fc8000f8610ff */
[----:B------:R-:W-:-:S05]  /*27d0*/  LEA.HI.X R13, R13, UR11, R50, 0x2, P3 ;  /* 0x0000000b0d0d7c11 */ /* 0x000fca00098f1432 */
[----:B------:R-:W2:Y:S01]  /*27e0*/  LDG.E R12, desc[UR36][R12.64] ;  /* 0x000000240c0c7981 */ /* 0x000ea2000c1e1900 */
[----:B------:R-:W-:Y:S01]  /*27f0*/  IMAD R51, R14, UR22, RZ ;  /* 0x000000160e337c24 */ /* 0x000fe2000f8e02ff */
[----:B------:R-:W1:Y:S02]  /*2800*/  S2R R83, SR_TID.X ;  /* 0x0000000000537919 */ /* 0x000e640000002100 */
[----:B-1----:R-:W-:-:S05]  /*2810*/  LOP3.LUT R83, R83, 0x3, RZ, 0xc0, !PT ;  /* 0x0000000353537812 */ /* 0x002fca00078ec0ff */
[----:B------:R-:W-:Y:S02]  /*2820*/  IMAD R83, R14, UR4, R83 ;  /* 0x000000040e537c24 */ /* 0x000fe4000f8e0253 */
[----:B--2---:R-:W-:-:S04]  /*2830*/  IMAD R50, R12, R51, RZ ;  /* 0x000000330c327224 */ /* 0x004fc800078e02ff */
[----:B------:R-:W-:-:S05]  /*2840*/  IMAD R91, R50, 0x50, R91 ;  /* 0x00000050325b7824 */ /* 0x000fca00078e025b */
[----:B------:R-:W-:Y:S02]  /*2850*/  SHF.R.S32.HI R50, RZ, 0x1f, R91 ;  /* 0x0000001fff327819 */ /* 0x000fe4000001145b */
[----:B------:R-:W-:-:S04]  /*2860*/  IADD3 R91, P3, PT, R83, R91, RZ ;  /* 0x0000005b535b7210 */ /* 0x000fc80007f7e0ff */
[----:B------:R-:W-:Y:S02]  /*2870*/  LEA.HI.X.SX32 R84, R83, R50, 0x1, P3 ;  /* 0x0000003253547211 */ /* 0x000fe400018f0eff */
[----:B------:R-:W-:-:S04]  /*2880*/  LEA R50, P3, R91, UR12, 0x2 ;  /* 0x0000000c5b327c11 */ /* 0x000fc8000f8610ff */
[----:B------:R-:W-:-:S06]  /*2890*/  LEA.HI.X R51, R91, UR13, R84, 0x2, P3 ;  /* 0x0000000d5b337c11 */ /* 0x000fcc00098f1454 */
[----:B------:R4:W5:Y:S03]  /*28a0*/  LDG.E R51, desc[UR36][R50.64] ;  /* 0x0000002432337981 */ /* 0x000966000c1e1900 */
.L_x_3533:
[----:B------:R-:W-:Y:S05]  /*28b0*/  BSYNC.RECONVERGENT B1 ;  /* 0x0000000000017941 */ /* 0x000fea0003800200 */
.L_x_3532:
[----:B------:R-:W-:Y:S01]  /*28c0*/  BSSY.RECONVERGENT B1, `(.L_x_3534) ;  /* 0x0000017000017945 */ /* 0x000fe20003800200 */
[----:B------:R-:W-:Y:S02]  /*28d0*/  IADD3 R84, PT, PT, R81, R14, RZ ;  /* 0x0000000e51547210 */ /* 0x000fe40007ffe0ff */
[----:B----4-:R-:W-:Y:S01]  /*28e0*/  FSEL R50, R82, RZ, P6 ;  /* 0x000000ff52327208 */ /* 0x010fe20003000000 */
[----:B------:R-:W-:Y:S06]  /*28f0*/  @P5 BRA `(.L_x_3535) ;  /* 0x00000000004c5947 */ /* 0x000fec0003800000 */
        /* <DEDUP_REMOVED lines=12> */
[----:B------:R-:W-:-:S03]  /*29c0*/  IMAD R83, R14, UR4, R83 ;  /* 0x000000040e537c24 */ /* 0x000fc6000f8e0253 */
[----:B------:R-:W-:Y:S02]  /*29d0*/  SHF.R.S32.HI R50, RZ, 0x1f, R89 ;  /* 0x0000001fff327819 */ /* 0x000fe40000011459 */
[----:B------:R-:W-:-:S04]  /*29e0*/  IADD3 R89, P3, PT, R83, R89, RZ ;  /* 0x0000005953597210 */ /* 0x000fc80007f7e0ff */
[----:B------:R-:W-:Y:S02]  /*29f0*/  LEA.HI.X.SX32 R50, R83, R50, 0x1, P3 ;  /* 0x0000003253327211 */ /* 0x000fe400018f0eff */
[----:B------:R-:W-:-:S04]  /*2a00*/  LEA R82, P3, R89, UR12, 0x2 ;  /* 0x0000000c59527c11 */ /* 0x000fc8000f8610ff */
[----:B------:R-:W-:-:S05]  /*2a10*/  LEA.HI.X R83, R89, UR13, R50, 0x2, P3 ;  /* 0x0000000d59537c11 */ /* 0x000fca00098f1432 */
[----:B------:R4:W5:Y:S04]  /*2a20*/  LDG.E R50, desc[UR36][R82.64] ;  /* 0x0000002452327981 */ /* 0x000968000c1e1900 */
.L_x_3535:
[----:B------:R-:W-:Y:S05]  /*2a30*/  BSYNC.RECONVERGENT B1 ;  /* 0x0000000000017941 */ /* 0x000fea0003800200 */
.L_x_3534:
[----:B------:R-:W-:Y:S01]  /*2a40*/  IMAD R89, R14, 0x10, R87 ;  /* 0x000000100e597824 */ /* 0x000fe200078e0257 */
[----:B------:R-:W-:Y:S01]  /*2a50*/  BSSY.RECONVERGENT B1, `(.L_x_3536) ;  /* 0x000001a000017945 */ /* 0x000fe20003800200 */
[----:B-12---:R-:W-:Y:S01]  /*2a60*/  IMAD.SHL.U32 R13, R84, 0x4, RZ ;  /* 0x00000004540d7824 */ /* 0x006fe200078e00ff */
[----:B----4-:R-:W-:Y:S02]  /*2a70*/  MOV R83, R52 ;  /* 0x0000003400537202 */ /* 0x010fe40000000f00 */
[-C--:B------:R-:W-:Y:S02]  /*2a80*/  ISETP.GE.OR P4, PT, R89, R78.reuse, P1 ;  /* 0x0000004e5900720c */ /* 0x080fe40000f86670 */
[----:B------:R-:W-:Y:S02]  /*2a90*/  ISETP.GE.OR P3, PT, R13, R78, P1 ;  /* 0x0000004e0d00720c */ /* 0x000fe40000f66670 */
        /* <DEDUP_REMOVED lines=19> */
[----:B------:R-:W-:-:S06]  /*2bd0*/  LEA.HI.X R53, R89, UR13, R82, 0x2, P4 ;  /* 0x0000000d59357c11 */ /* 0x000fcc000a0f1452 */
[----:B------:R1:W5:Y:S03]  /*2be0*/  LDG.E R53, desc[UR36][R52.64] ;  /* 0x0000002434357981 */ /* 0x000366000c1e1900 */
.L_x_3537:
[----:B------:R-:W-:Y:S05]  /*2bf0*/  BSYNC.RECONVERGENT B1 ;  /* 0x0000000000017941 */ /* 0x000fea0003800200 */
.L_x_3536:
[----:B------:R-:W-:Y:S01]  /*2c00*/  BSSY.RECONVERGENT B1, `(.L_x_3538) ;  /* 0x0000018000017945 */ /* 0x000fe20003800200 */
[----:B------:R-:W-:Y:S01]  /*2c10*/  IMAD R82, R14, 0x2, R81 ;  /* 0x000000020e527824 */ /* 0x000fe200078e0251 */
[----:B-1----:R-:W-:Y:S02]  /*2c20*/  FSEL R52, R83, RZ, P6 ;  /* 0x000000ff53347208 */ /* 0x002fe40003000000 */
        /* <DEDUP_REMOVED lines=21> */
.L_x_3539:
[----:B------:R-:W-:Y:S05]  /*2d80*/  BSYNC.RECONVERGENT B1 ;  /* 0x0000000000017941 */ /* 0x000fea0003800200 */
.L_x_3538:
[----:B------:R-:W-:Y:S01]  /*2d90*/  IMAD R83, R14, 0x20, R87 ;  /* 0x000000200e537824 */ /* 0x000fe200078e0257 */
[----:B-1----:R-:W-:Y:S01]  /*2da0*/  SHF.L.U32 R13, R82, 0x2, RZ ;  /* 0x00000002520d7819 */ /* 0x002fe200000006ff */
[----:B------:R-:W-:Y:S01]  /*2db0*/  BSSY.RECONVERGENT B1, `(.L_x_3540) ;  /* 0x000001a000017945 */ /* 0x000fe20003800200 */
[----:B------:R-:W-:Y:S01]  /*2dc0*/  IMAD R81, R14, 0x2, R81 ;  /* 0x000000020e517824 */ /* 0x000fe200078e0251 */
[----:B------:R-:W-:Y:S02]  /*2dd0*/  FSEL R55, R55, RZ, P6 ;  /* 0x000000ff37377208 */ /* 0x000fe40003000000 */
        /* <DEDUP_REMOVED lines=16> */
[----:B------:R-:W-:-:S04]  /*2ee0*/  SHF.L.U32 R55, R55, 0x2, RZ ;  /* 0x0000000237377819 */ /* 0x000fc800000006ff */
[----:B------:R-:W-:Y:S02]  /*2ef0*/  SHF.R.S32.HI R84, RZ, 0x1f, R55 ;  /* 0x0000001fff547819 */ /* 0x000fe40000011437 */
[----:B------:R-:W-:-:S04]  /*2f00*/  IADD3 R55, P3, PT, R85, R55, RZ ;  /* 0x0000003755377210 */ /* 0x000fc80007f7e0ff */
[----:B------:R-:W-:Y:S02]  /*2f10*/  LEA.HI.X.SX32 R84, R85, R84, 0x1, P3 ;  /* 0x0000005455547211 */ /* 0x000fe400018f0eff */
[----:B------:R-:W-:-:S04]  /*2f20*/  LEA R12, P3, R55, UR12, 0x2 ;  /* 0x0000000c370c7c11 */ /* 0x000fc8000f8610ff */
[----:B------:R-:W-:-:S05]  /*2f30*/  LEA.HI.X R13, R55, UR13, R84, 0x2, P3 ;  /* 0x0000000d370d7c11 */ /* 0x000fca00098f1454 */
[----:B------:R1:W5:Y:S04]  /*2f40*/  LDG.E R55, desc[UR36][R12.64] ;  /* 0x000000240c377981 */ /* 0x000368000c1e1900 */
.L_x_3541:
[----:B------:R-:W-:Y:S05]  /*2f50*/  BSYNC.RECONVERGENT B1 ;  /* 0x0000000000017941 */ /* 0x000fea0003800200 */
.L_x_3540:
        /* <DEDUP_REMOVED lines=16> */
[----:B------:R-:W-:-:S04]  /*3060*/  IMAD R54, R85, 0x14, R82 ;  /* 0x0000001455367824 */ /* 0x000fc800078e0252 */
[----:B------:R-:W-:-:S05]  /*3070*/  IMAD.SHL.U32 R54, R54, 0x4, RZ ;  /* 0x0000000436367824 */ /* 0x000fca00078e00ff */
[----:B------:R-:W-:Y:S02]  /*3080*/  SHF.R.S32.HI R82, RZ, 0x1f, R54 ;  /* 0x0000001fff527819 */ /* 0x000fe40000011436 */
[----:B------:R-:W-:-:S04]  /*3090*/  IADD3 R54, P2, PT, R89, R54, RZ ;  /* 0x0000003659367210 */ /* 0x000fc80007f5e0ff */
[----:B------:R-:W-:Y:S02]  /*30a0*/  LEA.HI.X.SX32 R85, R89, R82, 0x1, P2 ;  /* 0x0000005259557211 */ /* 0x000fe400010f0eff */
[----:B------:R-:W-:-:S04]  /*30b0*/  LEA R12, P2, R54, UR12, 0x2 ;  /* 0x0000000c360c7c11 */ /* 0x000fc8000f8410ff */
[----:B------:R-:W-:-:S05]  /*30c0*/  LEA.HI.X R13, R54, UR13, R85, 0x2, P2 ;  /* 0x0000000d360d7c11 */ /* 0x000fca00090f1455 */
[----:B------:R2:W5:Y:S04]  /*30d0*/  LDG.E R54, desc[UR36][R12.64] ;  /* 0x000000240c367981 */ /* 0x000568000c1e1900 */
.L_x_3543:
[----:B------:R-:W-:Y:S05]  /*30e0*/  BSYNC.RECONVERGENT B1 ;  /* 0x0000000000017941 */ /* 0x000fea0003800200 */
.L_x_3542:
[----:B------:R-:W-:Y:S01]  /*30f0*/  BSSY.RECONVERGENT B1, `(.L_x_3544) ;  /* 0x0000017000017945 */ /* 0x000fe20003800200 */
[----:B------:R-:W-:Y:S02]  /*3100*/  IADD3 R84, PT, PT, R81, R14, RZ ;  /* 0x0000000e51547210 */ /* 0x000fe40007ffe0ff */
[----:B------:R-:W-:Y:S01]  /*3110*/  FSEL R57, R57, RZ, P6 ;  /* 0x000000ff39397208 */ /* 0x000fe20003000000 */
        /* <DEDUP_REMOVED lines=18> */
[----:B------:R-:W-:-:S05]  /*3240*/  LEA.HI.X R83, R83, UR13, R86, 0x2, P2 ;  /* 0x0000000d53537c11 */ /* 0x000fca00090f1456 */
[----:B------:R4:W5:Y:S04]  /*3250*/  LDG.E R57, desc[UR36][R82.64] ;  /* 0x0000002452397981 */ /* 0x000968000c1e1900 */
.L_x_3545:
[----:B------:R-:W-:Y:S05]  /*3260*/  BSYNC.RECONVERGENT B1 ;  /* 0x0000000000017941 */ /* 0x000fea0003800200 */
.L_x_3544:
[----:B-12---:R-:W-:Y:S01]  /*3270*/  IMAD.SHL.U32 R13, R81, 0x4, RZ ;  /* 0x00000004510d7824 */ /* 0x006fe200078e00ff */
[----:B------:R-:W-:Y:S01]  /*3280*/  SHF.L.U32 R89, R84, 0x2, RZ ;  /* 0x0000000254597819 */ /* 0x000fe200000006ff */
[----:B------:R-:W-:Y:S01]  /*3290*/  IMAD R85, R14, 0x2, R81 ;  /* 0x000000020e557824 */ /* 0x000fe200078e0251 */
[----:B------:R-:W-:Y:S01]  /*32a0*/  BSSY.RECONVERGENT B1, `(.L_x_3546) ;  /* 0x000001e000017945 */ /* 0x000fe20003800200 */
[----:B------:R-:W-:Y:S02]  /*32b0*/  FSEL R56, R56, RZ, P6 ;  /* 0x000000ff38387208 */ /* 0x000fe40003000000 */
[-C--:B------:R-:W-:Y:S01]  /*32c0*/  ISETP.GE.OR P5, PT, R13, R78.reuse, P1 ;  /* 0x0000004e0d00720c */ /* 0x080fe20000fa6670 */
[----:B----4-:R-:W-:Y:S01]  /*32d0*/  IMAD.IADD R83, R85, 0x1, R14 ;  /* 0x0000000155537824 */ /* 0x010fe200078e020e */
[----:B------:R-:W-:Y:S01]  /*32e0*/  ISETP.GE.OR P2, PT, R89, R78, P1 ;  /* 0x0000004e5900720c */ /* 0x000fe20000f46670 */
[----:B------:R-:W-:-:S03]  /*32f0*/  IMAD.SHL.U32 R13, R85, 0x4, RZ ;  /* 0x00000004550d7824 */ /* 0x000fc600078e00ff */
[----:B------:R-:W-:Y:S02]  /*3300*/  SHF.L.U32 R89, R83, 0x2, RZ ;  /* 0x0000000253597819 */ /* 0x000fe400000006ff */
[-C--:B------:R-:W-:Y:S02]  /*3310*/  ISETP.GE.OR P3, PT, R13, R78.reuse, P1 ;  /* 0x0000004e0d00720c */ /* 0x080fe40000f66670 */
[----:B------:R-:W-:-:S03]  /*3320*/  ISETP.GE.OR P4, PT, R89, R78, P1 ;  /* 0x0000004e5900720c */ /* 0x000fc60000f86670 */
        /* <DEDUP_REMOVED lines=10> */
[----:B--2---:R-:W-:-:S04]  /*33d0*/  IMAD R56, R12, R89, RZ ;  /* 0x000000590c387224 */ /* 0x004fc800078e02ff */
[----:B------:R-:W-:Y:S01]  /*33e0*/  IMAD R56, R56, 0x14, R81 ;  /* 0x0000001438387824 */ /* 0x000fe200078e0251 */
[----:B-1----:R-:W-:-:S03]  /*33f0*/  LOP3.LUT R81, R82, 0x3, RZ, 0xc0, !PT ;  /* 0x0000000352517812 */ /* 0x002fc600078ec0ff */
[----:B------:R-:W-:Y:S02]  /*3400*/  IMAD.SHL.U32 R56, R56, 0x4, RZ ;  /* 0x0000000438387824 */ /* 0x000fe400078e00ff */
[----:B------:R-:W-:-:S03]  /*3410*/  IMAD R82, R14, UR4, R81 ;  /* 0x000000040e527c24 */ /* 0x000fc6000f8e0251 */
[----:B------:R-:W-:Y:S02]  /*3420*/  SHF.R.S32.HI R81, RZ, 0x1f, R56 ;  /* 0x0000001fff517819 */ /* 0x000fe40000011438 */
[----:B------:R-:W-:-:S04]  /*3430*/  IADD3 R56, P5, PT, R82, R56, RZ ;  /* 0x0000003852387210 */ /* 0x000fc80007fbe0ff */
[----:B------:R-:W-:Y:S02]  /*3440*/  LEA.HI.X.SX32 R81, R82, R81, 0x1, P5 ;  /* 0x0000005152517211 */ /* 0x000fe400028f0eff */
[----:B------:R-:W-:-:S04]  /*3450*/  LEA R12, P5, R56, UR12, 0x2 ;  /* 0x0000000c380c7c11 */ /* 0x000fc8000f8a10ff */
[----:B------:R-:W-:-:S05]  /*3460*/  LEA.HI.X R13, R56, UR13, R81, 0x2, P5 ;  /* 0x0000000d380d7c11 */ /* 0x000fca000a8f1451 */
[----:B------:R1:W5:Y:S04]  /*3470*/  LDG.E R56, desc[UR36][R12.64] ;  /* 0x000000240c387981 */ /* 0x000368000c1e1900 */
.L_x_3547:
[----:B------:R-:W-:Y:S05]  /*3480*/  BSYNC.RECONVERGENT B1 ;  /* 0x0000000000017941 */ /* 0x000fea0003800200 */
.L_x_3546:
[----:B------:R-:W-:Y:S01]  /*3490*/  BSSY.RECONVERGENT B1, `(.L_x_3548) ;  /* 0x0000017000017945 */ /* 0x000fe20003800200 */
[----:B------:R-:W-:-:S03]  /*34a0*/  FSEL R59, R59, RZ, P6 ;  /* 0x000000ff3b3b7208 */ /* 0x000fc60003000000 */
        /* <DEDUP_REMOVED lines=21> */
.L_x_3549:
[----:B------:R-:W-:Y:S05]  /*3600*/  BSYNC.RECONVERGENT B1 ;  /* 0x0000000000017941 */ /* 0x000fea0003800200 */
.L_x_3548:
        /* <DEDUP_REMOVED lines=24> */
.L_x_3551:
[----:B------:R-:W-:Y:S05]  /*3790*/  BSYNC.RECONVERGENT B1 ;  /* 0x0000000000017941 */ /* 0x000fea0003800200 */
.L_x_3550:
[----:B------:R-:W-:Y:S01]  /*37a0*/  BSSY.RECONVERGENT B1, `(.L_x_3552) ;  /* 0x0000018000017945 */ /* 0x000fe20003800200 */
[----:B------:R-:W-:Y:S01]  /*37b0*/  IMAD.IADD R85, R81, 0x1, R14 ;  /* 0x0000000151557824 */ /* 0x000fe200078e020e */
[----:B------:R-:W-:Y:S02]  /*37c0*/  FSEL R61, R61, RZ, P6 ;  /* 0x000000ff3d3d7208 */ /* 0x000fe40003000000 */
[----:B------:R-:W-:Y:S05]  /*37d0*/  @P4 BRA `(.L_x_3553) ;  /* 0x0000000000504947 */ /* 0x000fea0003800000 */
[----:B------:R-:W1:Y:S02]  /*37e0*/  S2UR UR7, SR_CTAID.Y ;  /* 0x00000000000779c3 */ /* 0x000e640000002600 */
[----:B-12-4-:R-:W-:-:S05]  /*37f0*/  IMAD R12, R14, UR7, RZ ;  /* 0x000000070e0c7c24 */ /* 0x016fca000f8e02ff */
        /* <DEDUP_REMOVED lines=18> */
.L_x_3553:
[----:B------:R-:W-:Y:S05]  /*3920*/  BSYNC.RECONVERGENT B1 ;  /* 0x0000000000017941 */ /* 0x000fea0003800200 */
.L_x_3552:
[----:B-12-4-:R-:W-:Y:S01]  /*3930*/  IMAD.SHL.U32 R13, R81, 0x4, RZ ;  /* 0x00000004510d7824 */ /* 0x016fe200078e00ff */
[C---:B------:R-:W-:Y:S01]  /*3940*/  SHF.L.U32 R91, R85.reuse, 0x2, RZ ;  /* 0x00000002555b7819 */ /* 0x040fe200000006ff */
[----:B------:R-:W-:Y:S01]  /*3950*/  IMAD.IADD R89, R85, 0x1, R14 ;  /* 0x0000000155597824 */ /* 0x000fe200078e020e */
[----:B------:R-:W-:Y:S01]  /*3960*/  BSSY.RECONVERGENT B1, `(.L_x_3554) ;  /* 0x000001e000017945 */ /* 0x000fe20003800200 */
[----:B------:R-:W-:Y:S02]  /*3970*/  FSEL R60, R60, RZ, P6 ;  /* 0x000000ff3c3c7208 */ /* 0x000fe40003000000 */
[-C--:B------:R-:W-:Y:S01]  /*3980*/  ISETP.GE.OR P5, PT, R13, R78.reuse, P1 ;  /* 0x0000004e0d00720c */ /* 0x080fe20000fa6670 */
[----:B------:R-:W-:Y:S01]  /*3990*/  IMAD R83, R14, 0x2, R89 ;  /* 0x000000020e537824 */ /* 0x000fe200078e0259 */
        /* <DEDUP_REMOVED lines=26> */
.L_x_3555:
[----:B------:R-:W-:Y:S05]  /*3b40*/  BSYNC.RECONVERGENT B1 ;  /* 0x0000000000017941 */ /* 0x000fea0003800200 */
.L_x_3554:
[----:B------:R-:W-:Y:S01]  /*3b50*/  BSSY.RECONVERGENT B1, `(.L_x_3556) ;  /* 0x0000018000017945 */ /* 0x000fe20003800200 */
[----:B------:R-:W-:Y:S01]  /*3b60*/  IMAD.IADD R81, R83, 0x1, R14 ;  /* 0x0000000153517824 */ /* 0x000fe200078e020e */
        /* <DEDUP_REMOVED lines=13> */
[----:B-1----:R-:W-:-:S04]  /*3c40*/  LOP3.LUT R85, R84, 0x3, RZ, 0xc0, !PT ;  /* 0x0000000354557812 */ /* 0x002fc800078ec0ff */
[----:B------:R-:W-:Y:S01]  /*3c50*/  SHF.L.U32 R63, R63, 0x2, RZ ;  /* 0x000000023f3f7819 */ /* 0x000fe200000006ff */
[----:B------:R-:W-:-:S03]  /*3c60*/  IMAD R85, R14, UR4, R85 ;  /* 0x000000040e557c24 */ /* 0x000fc6000f8e0255 */
[----:B------:R-:W-:Y:S02]  /*3c70*/  SHF.R.S32.HI R82, RZ, 0x1f, R63 ;  /* 0x0000001fff527819 */ /* 0x000fe4000001143f */
[----:B------:R-:W-:-:S04]  /*3c80*/  IADD3 R63, P3, PT, R85, R63, RZ ;  /* 0x0000003f553f7210 */ /* 0x000fc80007f7e0ff */
[----:B------:R-:W-:Y:S02]  /*3c90*/  LEA.HI.X.SX32 R82, R85, R82, 0x1, P3 ;  /* 0x0000005255527211 */ /* 0x000fe400018f0eff */
[----:B------:R-:W-:-:S04]  /*3ca0*/  LEA R12, P3, R63, UR12, 0x2 ;  /* 0x0000000c3f0c7c11 */ /* 0x000fc8000f8610ff */
[----:B------:R-:W-:-:S05]  /*3cb0*/  LEA.HI.X R13, R63, UR13, R82, 0x2, P3 ;  /* 0x0000000d3f0d7c11 */ /* 0x000fca00098f1452 */
[----:B------:R2:W5:Y:S04]  /*3cc0*/  LDG.E R63, desc[UR36][R12.64] ;  /* 0x000000240c3f7981 */ /* 0x000568000c1e1900 */
.L_x_3557:
[----:B------:R-:W-:Y:S05]  /*3cd0*/  BSYNC.RECONVERGENT B1 ;  /* 0x0000000000017941 */ /* 0x000fea0003800200 */
.L_x_3556:
[----:B------:R-:W-:Y:S01]  /*3ce0*/  BSSY.RECONVERGENT B1, `(.L_x_3558) ;  /* 0x0000018000017945 */ /* 0x000fe20003800200 */
[----:B------:R-:W-:Y:S01]  /*3cf0*/  IMAD.IADD R85, R81, 0x1, R14 ;  /* 0x0000000151557824 */ /* 0x000fe200078e020e */
        /* <DEDUP_REMOVED lines=22> */
.L_x_3559:
[----:B------:R-:W-:Y:S05]  /*3e60*/  BSYNC.RECONVERGENT B1 ;  /* 0x0000000000017941 */ /* 0x000fea0003800200 */
.L_x_3558:
[----:B------:R-:W-:Y:S01]  /*3e70*/  IMAD R87, R14, 0x40, R87 ;  /* 0x000000400e577824 */ /* 0x000fe200078e0257 */
[----:B-12-4-:R-:W-:Y:S01]  /*3e80*/  SHF.L.U32 R13, R81, 0x2, RZ ;  /* 0x00000002510d7819 */ /* 0x016fe200000006ff */
[----:B------:R-:W-:Y:S01]  /*3e90*/  IMAD.SHL.U32 R89, R85, 0x4, RZ ;  /* 0x0000000455597824 */ /* 0x000fe200078e00ff */
[----:B------:R-:W-:Y:S01]  /*3ea0*/  BSSY.RECONVERGENT B1, `(.L_x_3560) ;  /* 0x000001b000017945 */ /* 0x000fe20003800200 */
[----:B------:R-:W-:Y:S02]  /*3eb0*/  MOV R82, R64 ;  /* 0x0000004000527202 */ /* 0x000fe40000000f00 */
[-C--:B------:R-:W-:Y:S02]  /*3ec0*/  ISETP.GE.OR P3, PT, R87, R78.reuse, P1 ;  /* 0x0000004e5700720c */ /* 0x080fe40000f66670 */
[-C--:B------:R-:W-:Y:S01]  /*3ed0*/  ISETP.GE.OR P5, PT, R89, R78.reuse, P1 ;  /* 0x0000004e5900720c */ /* 0x080fe20000fa6670 */
[----:B------:R-:W-:Y:S01]  /*3ee0*/  IMAD.IADD R89, R85, 0x1, R14 ;  /* 0x0000000155597824 */ /* 0x000fe200078e020e */
[----:B------:R-:W-:-:S02]  /*3ef0*/  ISETP.GE.OR P4, PT, R13, R78, P1 ;  /* 0x0000004e0d00720c */ /* 0x000fc40000f86670 */
[----:B------:R-:W-:-:S07]  /*3f00*/  FSEL R65, R65, RZ, P6 ;  /* 0x000000ff41417208 */ /* 0x000fce0003000000 */
        /* <DEDUP_REMOVED lines=20> */
.L_x_3561:
[----:B------:R-:W-:Y:S05]  /*4050*/  BSYNC.RECONVERGENT B1 ;  /* 0x0000000000017941 */ /* 0x000fea0003800200 */
.L_x_3560:
[----:B------:R-:W-:Y:S01]  /*4060*/  BSSY.RECONVERGENT B1, `(.L_x_3562) ;  /* 0x0000018000017945 */ /* 0x000fe20003800200 */
[----:B------:R-:W-:Y:S01]  /*4070*/  IMAD.IADD R87, R89, 0x1, R14 ;  /* 0x0000000159577824 */ /* 0x000fe200078e020e */
        /* <DEDUP_REMOVED lines=22> */
.L_x_3563:
[----:B------:R-:W-:Y:S05]  /*41e0*/  BSYNC.RECONVERGENT B1 ;  /* 0x0000000000017941 */ /* 0x000fea0003800200 */
.L_x_3562:
[----:B------:R-:W-:Y:S01]  /*41f0*/  IMAD.SHL.U32 R83, R87, 0x4, RZ ;  /* 0x0000000457537824 */ /* 0x000fe200078e00ff */
[----:B------:R-:W-:Y:S01]  /*4200*/  BSSY.RECONVERGENT B1, `(.L_x_3564) ;  /* 0x000001b000017945 */ /* 0x000fe20003800200 */
[----:B-1----:R-:W-:Y:S01]  /*4210*/  IMAD.SHL.U32 R13, R89, 0x4, RZ ;  /* 0x00000004590d7824 */ /* 0x002fe200078e00ff */
[----:B------:R-:W-:Y:S02]  /*4220*/  FSEL R67, R67, RZ, P6 ;  /* 0x000000ff43437208 */ /* 0x000fe40003000000 */
[-C--:B------:R-:W-:Y:S02]  /*4230*/  ISETP.GE.OR P3, PT, R83, R78.reuse, P1 ;  /* 0x0000004e5300720c */ /* 0x080fe40000f66670 */
[----:B------:R-:W-:Y:S02]  /*4240*/  ISETP.GE.OR P2, PT, R13, R78, P1 ;  /* 0x0000004e0d00720c */ /* 0x000fe40000f46670 */
[----:B------:R-:W-:Y:S01]  /*4250*/  IADD3 R83, PT, PT, R87, R14, RZ ;  /* 0x0000000e57537210 */ /* 0x000fe20007ffe0ff */
        /* <DEDUP_REMOVED lines=21> */
.L_x_3565:
[----:B------:R-:W-:Y:S05]  /*43b0*/  BSYNC.RECONVERGENT B1 ;  /* 0x0000000000017941 */ /* 0x000fea0003800200 */
.L_x_3564:
        /* <DEDUP_REMOVED lines=24> */
.L_x_3567:
[----:B------:R-:W-:Y:S05]  /*4540*/  BSYNC.RECONVERGENT B1 ;  /* 0x0000000000017941 */ /* 0x000fea0003800200 */
.L_x_3566:
[----:B------:R-:W-:Y:S01]  /*4550*/  IMAD.SHL.U32 R85, R81, 0x4, RZ ;  /* 0x0000000451557824 */ /* 0x000fe200078e00ff */
[----:B------:R-:W-:Y:S01]  /*4560*/  BSSY.RECONVERGENT B1, `(.L_x_3568) ;  /* 0x000001b000017945 */ /* 0x000fe20003800200 */
[----:B-12---:R-:W-:Y:S01]  /*4570*/  IMAD.SHL.U32 R13, R83, 0x4, RZ ;  /* 0x00000004530d7824 */ /* 0x006fe200078e00ff */
        /* <DEDUP_REMOVED lines=25> */
.L_x_3569:
[----:B------:R-:W-:Y:S05]  /*4710*/  BSYNC.RECONVERGENT B1 ;  /* 0x0000000000017941 */ /* 0x000fea0003800200 */
.L_x_3568:
        /* <DEDUP_REMOVED lines=24> */
.L_x_3571:
[----:B------:R-:W-:Y:S05]  /*48a0*/  BSYNC.RECONVERGENT B1 ;  /* 0x0000000000017941 */ /* 0x000fea0003800200 */
.L_x_3570:
        /* <DEDUP_REMOVED lines=28> */
.L_x_3573:
[----:B------:R-:W-:Y:S05]  /*4a70*/  BSYNC.RECONVERGENT B1 ;  /* 0x0000000000017941 */ /* 0x000fea0003800200 */
.L_x_3572:
        /* <DEDUP_REMOVED lines=24> */
.L_x_3575:
[----:B------:R-:W-:Y:S05]  /*4c00*/  BSYNC.RECONVERGENT B1 ;  /* 0x0000000000017941 */ /* 0x000fea0003800200 */
.L_x_3574:
        /* <DEDUP_REMOVED lines=28> */
.L_x_3577:
[----:B------:R-:W-:Y:S05]  /*4dd0*/  BSYNC.RECONVERGENT B1 ;  /* 0x0000000000017941 */ /* 0x000fea0003800200 */
.L_x_3576:
        /* <DEDUP_REMOVED lines=24> */
.L_x_3579:
[----:B------:R-:W-:Y:S05]  /*4f60*/  BSYNC.RECONVERGENT B1 ;  /* 0x0000000000017941 */ /* 0x000fea0003800200 */
.L_x_3578:
        /* <DEDUP_REMOVED lines=24> */
.L_x_3581:
[----:B------:R-:W-:Y:S05]  /*50f0*/  BSYNC.RECONVERGENT B1 ;  /* 0x0000000000017941 */ /* 0x000fea0003800200 */
.L_x_3580:
[----:B-12-4-:R-:W-:Y:S01]  /*5100*/  SHF.L.U32 R13, R81, 0x2, RZ ;  /* 0x00000002510d7819 */ /* 0x016fe200000006ff */
[C---:B------:R-:W-:Y:S01]  /*5110*/  IMAD.IADD R87, R89.reuse, 0x1, R14 ;  /* 0x0000000159577824 */ /* 0x040fe200078e020e */
[----:B------:R-:W-:Y:S01]  /*5120*/  BSSY.RECONVERGENT B1, `(.L_x_3582) ;  /* 0x000001e000017945 */ /* 0x000fe20003800200 */
[----:B------:R-:W-:Y:S01]  /*5130*/  IMAD.SHL.U32 R91, R89, 0x4, RZ ;  /* 0x00000004595b7824 */ /* 0x000fe200078e00ff */
[-C--:B------:R-:W-:Y:S01]  /*5140*/  ISETP.GE.OR P4, PT, R13, R78.reuse, P1 ;  /* 0x0000004e0d00720c */ /* 0x080fe20000f86670 */
[----:B------:R-:W-:Y:S01]  /*5150*/  IMAD.SHL.U32 R87, R87, 0x4, RZ ;  /* 0x0000000457577824 */ /* 0x000fe200078e00ff */
[----:B------:R-:W-:Y:S02]  /*5160*/  SHF.L.U32 R13, R85, 0x2, RZ ;  /* 0x00000002550d7819 */ /* 0x000fe400000006ff */
[-C--:B------:R-:W-:Y:S02]  /*5170*/  ISETP.GE.OR P2, PT, R91, R78.reuse, P1 ;  /* 0x0000004e5b00720c */ /* 0x080fe40000f46670 */
[----:B------:R-:W-:-:S02]  /*5180*/  ISETP.GE.OR P3, PT, R13, R78, P1 ;  /* 0x0000004e0d00720c */ /* 0x000fc40000f66670 */
[----:B------:R-:W-:Y:S02]  /*5190*/  ISETP.GE.OR P1, PT, R87, R78, P1 ;  /* 0x0000004e5700720c */ /* 0x000fe40000f26670 */
[----:B------:R-:W-:Y:S01]  /*51a0*/  FSEL R68, R68, RZ, P6 ;  /* 0x000000ff44447208 */ /* 0x000fe20003000000 */
        /* <DEDUP_REMOVED lines=21> */
.L_x_3583:
[----:B------:R-:W-:Y:S05]  /*5300*/  BSYNC.RECONVERGENT B1 ;  /* 0x0000000000017941 */ /* 0x000fea0003800200 */
.L_x_3582:
        /* <DEDUP_REMOVED lines=23> */
.L_x_3585:
[----:B------:R-:W-:Y:S05]  /*5480*/  BSYNC.RECONVERGENT B1 ;  /* 0x0000000000017941 */ /* 0x000fea0003800200 */
.L_x_3584:
[----:B------:R-:W-:Y:S01]  /*5490*/  BSSY.RECONVERGENT B1, `(.L_x_3586) ;  /* 0x0000017000017945 */ /* 0x000fe20003800200 */
[----:B------:R-:W-:-:S03]  /*54a0*/  FSEL R70, R70, RZ, P6 ;  /* 0x000000ff46467208 */ /* 0x000fc60003000000 */
        /* <DEDUP_REMOVED lines=21> */
.L_x_3587:
[----:B------:R-:W-:Y:S05]  /*5600*/  BSYNC.RECONVERGENT B1 ;  /* 0x0000000000017941 */ /* 0x000fea0003800200 */
.L_x_3586:
[----:B------:R-:W-:Y:S01]  /*5610*/  BSSY.RECONVERGENT B1, `(.L_x_3588) ;  /* 0x0000017000017945 */ /* 0x000fe20003800200 */
[----:B------:R-:W-:-:S03]  /*5620*/  FSEL R77, R77, RZ, P6 ;  /* 0x000000ff4d4d7208 */ /* 0x000fc60003000000 */
        /* <DEDUP_REMOVED lines=21> */
.L_x_3589:
[----:B------:R-:W-:Y:S05]  /*5780*/  BSYNC.RECONVERGENT B1 ;  /* 0x0000000000017941 */ /* 0x000fea0003800200 */
.L_x_3588:
        /* <DEDUP_REMOVED lines=22> */
.L_x_3591:
[----:B------:R-:W-:Y:S05]  /*58f0*/  BSYNC.RECONVERGENT B1 ;  /* 0x0000000000017941 */ /* 0x000fea0003800200 */
.L_x_3590:
[----:B-12-45:R-:W-:Y:S01]  /*5900*/  FMUL.FTZ R13, R45, R48 ;  /* 0x000000302d0d7220 */ /* 0x036fe20000410000 */
[----:B------:R-:W1:Y:S01]  /*5910*/  S2R R14, SR_TID.X ;  /* 0x00000000000e7919 */ /* 0x000e620000002100 */
[----:B------:R-:W-:Y:S01]  /*5920*/  ISETP.NE.AND P2, PT, R11, RZ, P0 ;  /* 0x000000ff0b00720c */ /* 0x000fe20000745270 */
[----:B------:R-:W-:Y:S01]  /*5930*/  UMOV UR7, 0xffffffff ;  /* 0xffffffff00077882 */ /* 0x000fe20000000000 */
[----:B------:R-:W-:-:S04]  /*5940*/  FFMA.FTZ R13, R46, R49, R13 ;  /* 0x000000312e0d7223 */ /* 0x000fc8000001000d */
[----:B------:R-:W-:-:S04]  /*5950*/  FFMA.FTZ R12, R44, R51, R13 ;  /* 0x000000332c0c7223 */ /* 0x000fc8000001000d */
[----:B------:R-:W-:-:S04]  /*5960*/  FFMA.FTZ R13, R43, R50, R12 ;  /* 0x000000322b0d7223 */ /* 0x000fc8000001000c */
[----:B------:R-:W-:-:S04]  /*5970*/  FFMA.FTZ R12, R42, R53, R13 ;  /* 0x000000352a0c7223 */ /* 0x000fc8000001000d */
[----:B------:R-:W-:-:S04]  /*5980*/  FFMA.FTZ R13, R41, R52, R12 ;  /* 0x00000034290d7223 */ /* 0x000fc8000001000c */
[----:B------:R-:W-:-:S04]  /*5990*/  FFMA.FTZ R12, R40, R55, R13 ;  /* 0x00000037280c7223 */ /* 0x000fc8000001000d */
[----:B0-----:R-:W-:-:S04]  /*59a0*/  FFMA.FTZ R13, R39, R54, R12 ;  /* 0x00000036270d7223 */ /* 0x001fc8000001000c */
        /* <DEDUP_REMOVED lines=26> */
[----:B------:R-:W0:Y:S02]  /*5b50*/  SHFL.BFLY PT, R14, R13, 0x2, 0x1f ;  /* 0x0c401f000d0e7f89 */ /* 0x000e2400000e0000 */
[----:B0-----:R-:W-:-:S05]  /*5b60*/  FADD.FTZ R13, R13, R14 ;  /* 0x0000000e0d0d7221 */ /* 0x001fca0000010000 */
[----:B------:R0:W1:Y:S02]  /*5b70*/  SHFL.BFLY PT, R14, R13, 0x1, 0x1f ;  /* 0x0c201f000d0e7f89 */ /* 0x00006400000e0000 */
.L_x_3672:
        /* <DEDUP_REMOVED lines=16> */
[----:B------:R-:W4:Y:S05]  /*5c80*/  @P1 LDG.E R14, desc[UR36][R14.64] ;  /* 0x000000240e0e1981 */ /* 0x000f2a000c1e1900 */
[----:B------:R-:W5:Y:S01]  /*5c90*/  @P3 LDG.E R12, desc[UR36][R12.64] ;  /* 0x000000240c0c3981 */ /* 0x000f62000c1e1900 */
[----:B--2---:R-:W-:-:S04]  /*5ca0*/  @P1 IADD3 R81, PT, PT, R78, R81, RZ ;  /* 0x000000514e511210 */ /* 0x004fc80007ffe0ff */
[----:B------:R-:W-:-:S04]  /*5cb0*/  @P1 ISETP.GE.AND P4, PT, R10, R81, PT ;  /* 0x000000510a00120c */ /* 0x000fc80003f86270 */
[----:B------:R-:W-:-:S04]  /*5cc0*/  @P1 SEL R81, RZ, UR38, P4 ;  /* 0x00000026ff511c07 */ /* 0x000fc8000a000000 */
[----:B------:R-:W-:-:S04]  /*5cd0*/  @P1 IADD3 R81, PT, PT, R10, -UR43, R81 ;  /* 0x8000002b0a511c10 */ /* 0x000fc8000fffe051 */
[----:B------:R-:W-:Y:S01]  /*5ce0*/  @P1 I2FP.F32.S32 R78, R81 ;  /* 0x00000051004e1245 */ /* 0x000fe20000201400 */
[----:B-----5:R-:W-:-:S04]  /*5cf0*/  @P3 FADD.FTZ R11, R11, R12 ;  /* 0x0000000c0b0b3221 */ /* 0x020fc80000010000 */
[----:B----4-:R-:W-:-:S05]  /*5d00*/  @P1 FFMA.FTZ R11, R78, R14, R11 ;  /* 0x0000000e4e0b1223 */ /* 0x010fca000001000b */
[----:B------:R1:W-:Y:S01]  /*5d10*/  STS [R6], R11 ;  /* 0x0000000b06007388 */ /* 0x0003e20000000800 */
[----:B---3--:R-:W-:-:S07]  /*5d20*/  @!P2 FMNMX.FTZ R0, R0, R11, !PT ;  /* 0x0000000b0000a209 */ /* 0x008fce0007810000 */
.L_x_3594:
[----:B------:R-:W-:Y:S05]  /*5d30*/  BSYNC.RECONVERGENT B1 ;  /* 0x0000000000017941 */ /* 0x000fea0003800200 */
.L_x_3593:
[----:B------:R-:W-:Y:S01]  /*5d40*/  VIADD R10, R10, 0x10 ;  /* 0x000000100a0a7836 */ /* 0x000fe20000000000 */
[----:B------:R-:W-:Y:S01]  /*5d50*/  IADD3 R8, P2, PT, R8, 0x10, RZ ;  /* 0x0000001008087810 */ /* 0x000fe20007f5e0ff */
[----:B-1----:R-:W-:Y:S01]  /*5d60*/  VIADD R6, R6, 0x40 ;  /* 0x0000004006067836 */ /* 0x002fe20000000000 */
[----:B------:R-:W-:Y:S02]  /*5d70*/  IADD3 R4, PT, PT, R4, 0x10, RZ ;  /* 0x0000001004047810 */ /* 0x000fe40007ffe0ff */
[----:B------:R-:W-:Y:S01]  /*5d80*/  ISETP.GE.AND P1, PT, R10, R5, PT ;  /* 0x000000050a00720c */ /* 0x000fe20003f26270 */
[----:B------:R-:W-:-:S12]  /*5d90*/  IMAD.X R3, RZ, RZ, R3, P2 ;  /* 0x000000ffff037224 */ /* 0x000fd800010e0603 */
[----:B------:R-:W-:Y:S05]  /*5da0*/  @!P1 BRA `(.L_x_3595) ;  /* 0xffffffc400209947 */ /* 0x000fea000383ffff */
.L_x_3527:
[----:B0---4-:R-:W-:Y:S05]  /*5db0*/  BSYNC B0 ;  /* 0x0000000000007941 */ /* 0x011fea0003800000 */
.L_x_3526:
[----:B------:R-:W-:-:S03]  /*5dc0*/  UMOV UR7, 0xffffffff ;  /* 0xffffffff00077882 */ /* 0x000fc60000000000 */
[----:B------:R-:W-:Y:S05]  /*5dd0*/  BRA.DIV UR7, `(.L_x_3596) ;  /* 0x0000005a07e47947 */ /* 0x000fea000b800000 */
[----:B------:R-:W0:Y:S02]  /*5de0*/  SHFL.BFLY PT, R14, R0, 0x10, 0x1f ;  /* 0x0e001f00000e7f89 */ /* 0x000e2400000e0000 */
[----:B0-----:R-:W-:-:S05]  /*5df0*/  FMNMX.FTZ R13, R14, R0, !PT ;  /* 0x000000000e0d7209 */ /* 0x001fca0007810000 */
[----:B------:R-:W0:Y:S02]  /*5e00*/  SHFL.BFLY PT, R14, R13, 0x8, 0x1f ;  /* 0x0d001f000d0e7f89 */ /* 0x000e2400000e0000 */
[----:B0-----:R-:W-:-:S05]  /*5e10*/  FMNMX.FTZ R3, R13, R14, !PT ;  /* 0x0000000e0d037209 */ /* 0x001fca0007810000 */
[----:B------:R0:W4:Y:S02]  /*5e20*/  SHFL.BFLY PT, R14, R3, 0x4, 0x1f ;  /* 0x0c801f00030e7f89 */ /* 0x00012400000e0000 */
.L_x_3677:
[----:B---3--:R-:W3:Y:S01]  /*5e30*/  S2R R0, SR_TID.X ;  /* 0x0000000000007919 */ /* 0x008ee20000002100 */
[----:B------:R-:W-:Y:S01]  /*5e40*/  MOV R13, 0x400 ;  /* 0x00000400000d7802 */ /* 0x000fe20000000f00 */
[----:B------:R-:W-:Y:S05]  /*5e50*/  WARPSYNC.ALL ;  /* 0x0000000000007948 */ /* 0x000fea0003800000 */
[----:B------:R-:W5:Y:S01]  /*5e60*/  S2R R16, SR_CgaCtaId ;  /* 0x0000000000107919 */ /* 0x000f620000008800 */
[----:B----4-:R-:W-:Y:S02]  /*5e70*/  FMNMX.FTZ R14, R3, R14, !PT ;  /* 0x0000000e030e7209 */ /* 0x010fe40007810000 */
[----:B---3--:R-:W-:-:S02]  /*5e80*/  LOP3.LUT P0, R7, R0, 0x1f, RZ, 0xc0, !PT ;  /* 0x0000001f00077812 */ /* 0x008fc4000780c0ff */
[----:B-----5:R-:W-:-:S11]  /*5e90*/  LEA R4, R16, R13, 0x18 ;  /* 0x0000000d10047211 */ /* 0x020fd600078ec0ff */
[----:B0-----:R-:W-:-:S05]  /*5ea0*/  @!P0 LEA.HI R3, R0, R4, RZ, 0x1d ;  /* 0x0000000400038211 */ /* 0x001fca00078fe8ff */
[----:B------:R0:W-:Y:S01]  /*5eb0*/  @!P0 STS [R3], R14 ;  /* 0x0000000e03008388 */ /* 0x0001e20000000800 */
[----:B------:R-:W-:Y:S01]  /*5ec0*/  BAR.SYNC.DEFER_BLOCKING 0x0 ;  /* 0x0000000000007b1d */ /* 0x000fe20000010000 */
[C---:B------:R-:W-:Y:S01]  /*5ed0*/  ISETP.GT.U32.AND P0, PT, R7.reuse, 0x1, PT ;  /* 0x000000010700780c */ /* 0x040fe20003f04070 */
[----:B------:R-:W-:Y:S01]  /*5ee0*/  IMAD R6, R7, 0x4, R4 ;  /* 0x0000000407067824 */ /* 0x000fe200078e0204 */
[----:B------:R-:W-:Y:S01]  /*5ef0*/  MOV R8, 0xff7fffff ;  /* 0xff7fffff00087802 */ /* 0x000fe20000000f00 */
[----:B------:R-:W-:Y:S01]  /*5f00*/  VIADD R5, R0, UR39 ;  /* 0x0000002700057c36 */ /* 0x000fe20008000000 */
[----:B------:R-:W-:-:S03]  /*5f10*/  UIADD3 UR12, UPT, UPT, UR43, 0x1, URZ ;  /* 0x000000012b0c7890 */ /* 0x000fc6000fffe0ff */
[----:B------:R-:W3:Y:S01]  /*5f20*/  S2UR UR7, SR_CTAID.Y ;  /* 0x00000000000779c3 */ /* 0x000ee20000002600 */
[----:B------:R-:W3:Y:S01]  /*5f30*/  LDCU UR5, c[0x0][0x3f4] ;  /* 0x00007e80ff0577ac */ /* 0x000ee20008000800 */
[----:B------:R-:W-:Y:S01]  /*5f40*/  BSSY.RECONVERGENT B0, `(.L_x_3597) ;  /* 0x0000170000007945 */ /* 0x000fe20003800200 */
[----:B0-----:R-:W-:-:S03]  /*5f50*/  IMAD.SHL.U32 R14, R0, 0x4, RZ ;  /* 0x00000004000e7824 */ /* 0x001fc600078e00ff */
[----:B------:R-:W0:Y:S01]  /*5f60*/  @!P0 LDS R8, [R6] ;  /* 0x0000000006088984 */ /* 0x000e220000000800 */
[----:B------:R-:W-:Y:S01]  /*5f70*/  ISETP.GT.AND P0, PT, R5, UR43, PT ;  /* 0x0000002b05007c0c */ /* 0x000fe2000bf04270 */
[----:B---3--:R-:W-:-:S04]  /*5f80*/  UIMAD UR5, UR7, UR5, URZ ;  /* 0x00000005070572a4 */ /* 0x008fc8000f8e02ff */
[----:B------:R-:W-:Y:S01]  /*5f90*/  USHF.R.S32.HI UR14, URZ, 0x1f, UR5 ;  /* 0x0000001fff0e7899 */ /* 0x000fe20008011405 */
[----:B0-----:R-:W0:Y:S02]  /*5fa0*/  SHFL.BFLY PT, R3, R8, 0x1, 0x1f ;  /* 0x0c201f0008037f89 */ /* 0x001e2400000e0000 */
[----:B0-----:R-:W-:Y:S01]  /*5fb0*/  FMNMX.FTZ R3, R3, R8, !PT ;  /* 0x0000000803037209 */ /* 0x001fe20007810000 */
[----:B------:R-:W-:-:S05]  /*5fc0*/  HFMA2 R8, -RZ, RZ, 0, 0 ;  /* 0x00000000ff087431 */ /* 0x000fca00000001ff */
[----:B------:R-:W0:Y:S01]  /*5fd0*/  SHFL.IDX PT, R3, R3, RZ, 0x1f ;  /* 0x00001fff03037589 */ /* 0x000e2200000e0000 */
[----:B------:R-:W-:Y:S05]  /*5fe0*/  @P0 BRA `(.L_x_3598) ;  /* 0x0000001400940947 */ /* 0x000fea0003800000 */
[----:B------:R-:W3:Y:S02]  /*5ff0*/  LDC.64 R10, c[0x0][0x420] ;  /* 0x00010800ff0a7b82 */ /* 0x000ee40000000a00 */
[----:B---3--:R-:W-:-:S04]  /*6000*/  ISETP.NE.U32.AND P0, PT, R10, RZ, PT ;  /* 0x000000ff0a00720c */ /* 0x008fc80003f05070 */
[----:B------:R-:W-:-:S13]  /*6010*/  ISETP.NE.AND.EX P0, PT, R11, RZ, PT, P0 ;  /* 0x000000ff0b00720c */ /* 0x000fda0003f05300 */
[----:B------:R-:W-:Y:S05]  /*6020*/  @P0 BRA `(.L_x_3599) ;  /* 0x0000001000080947 */ /* 0x000fea0003800000 */
[----:B------:R-:W-:Y:S01]  /*6030*/  IMAD.U32 R8, RZ, RZ, UR12 ;  /* 0x0000000cff087e24 */ /* 0x000fe2000f8e00ff */
[----:B------:R-:W-:Y:S01]  /*6040*/  LOP3.LUT R9, RZ, R0, RZ, 0x33, !PT ;  /* 0x00000000ff097212 */ /* 0x000fe200078e33ff */
[----:B------:R-:W-:Y:S03]  /*6050*/  BSSY.RECONVERGENT B1, `(.L_x_3600) ;  /* 0x000001c000017945 */ /* 0x000fe60003800200 */
[----:B------:R-:W-:-:S04]  /*6060*/  VIADDMNMX R8, R5, 0x40, R8, !PT ;  /* 0x0000004005087846 */ /* 0x000fc80007800108 */
        /* <DEDUP_REMOVED lines=15> */
.L_x_3602:
        /* <DEDUP_REMOVED lines=11> */
.L_x_3601:
[----:B------:R-:W-:Y:S05]  /*6210*/  BSYNC.RECONVERGENT B1 ;  /* 0x0000000000017941 */ /* 0x000fea0003800200 */
.L_x_3600:
[----:B------:R-:W-:Y:S05]  /*6220*/  @!P1 BRA `(.L_x_3598) ;  /* 0x0000001400049947 */ /* 0x000fea0003800000 */
[----:B------:R-:W-:Y:S01]  /*6230*/  USHF.L.U32 UR6, UR39, 0x2, URZ ;  /* 0x0000000227067899 */ /* 0x000fe200080006ff */
[----:B------:R-:W-:-:S04]  /*6240*/  IADD3 R13, PT, PT, R13, 0x210, RZ ;  /* 0x000002100d0d7810 */ /* 0x000fc80007ffe0ff */
[----:B------:R-:W-:Y:S02]  /*6250*/  LEA R11, R16, R13, 0x18 ;  /* 0x0000000d100b7211 */ /* 0x000fe400078ec0ff */
[C---:B------:R-:W-:Y:S01]  /*6260*/  LEA R10, R9.reuse, -UR6, 0x2 ;  /* 0x80000006090a7c11 */ /* 0x040fe2000f8e10ff */
[----:B------:R-:W-:-:S04]  /*6270*/  VIADD R9, R9, 0x100 ;  /* 0x0000010009097836 */ /* 0x000fc80000000000 */
[----:B------:R-:W-:Y:S01]  /*6280*/  IMAD.IADD R11, R11, 0x1, R10 ;  /* 0x000000010b0b7824 */ /* 0x000fe200078e020a */
[----:B------:R-:W-:-:S04]  /*6290*/  ISETP.GT.AND P0, PT, R9, UR43, PT ;  /* 0x0000002b09007c0c */ /* 0x000fc8000bf04270 */
[----:B------:R-:W0:Y:S04]  /*62a0*/  LDS R10, [R11] ;  /* 0x000000000b0a7984 */ /* 0x000e280000000800 */
[----:B------:R-:W3:Y:S04]  /*62b0*/  LDS R12, [R11+0x100] ;  /* 0x000100000b0c7984 */ /* 0x000ee80000000800 */
[----:B------:R-:W4:Y:S04]  /*62c0*/  LDS R16, [R11+0x200] ;  /* 0x000200000b107984 */ /* 0x000f280000000800 */
[----:B------:R-:W5:Y:S01]  /*62d0*/  LDS R18, [R11+0x300] ;  /* 0x000300000b127984 */ /* 0x000f620000000800 */
[C---:B0-----:R-:W-:Y:S01]  /*62e0*/  FADD.FTZ R10, -R3.reuse, R10 ;  /* 0x0000000a030a7221 */ /* 0x041fe20000010100 */
[----:B---3--:R-:W-:-:S03]  /*62f0*/  FADD.FTZ R12, -R3, R12 ;  /* 0x0000000c030c7221 */ /* 0x008fc60000010100 */
[----:B------:R-:W-:Y:S01]  /*6300*/  FMUL.FTZ R10, R10, 1.4426950216293334961 ;  /* 0x3fb8aa3b0a0a7820 */ /* 0x000fe20000410000 */
[----:B----4-:R-:W-:Y:S01]  /*6310*/  FADD.FTZ R16, -R3, R16 ;  /* 0x0000001003107221 */ /* 0x010fe20000010100 */
[----:B------:R-:W-:-:S04]  /*6320*/  FMUL.FTZ R12, R12, 1.4426950216293334961 ;  /* 0x3fb8aa3b0c0c7820 */ /* 0x000fc80000410000 */
[----:B------:R-:W0:Y:S01]  /*6330*/  MUFU.EX2 R10, R10 ;  /* 0x0000000a000a7308 */ /* 0x000e220000000800 */
[----:B-----5:R-:W-:Y:S01]  /*6340*/  FADD.FTZ R18, -R3, R18 ;  /* 0x0000001203127221 */ /* 0x020fe20000010100 */
[----:B------:R-:W-:-:S03]  /*6350*/  FMUL.FTZ R16, R16, 1.4426950216293334961 ;  /* 0x3fb8aa3b10107820 */ /* 0x000fc60000410000 */
[----:B------:R-:W-:-:S03]  /*6360*/  FMUL.FTZ R18, R18, 1.4426950216293334961 ;  /* 0x3fb8aa3b12127820 */ /* 0x000fc60000410000 */
[----:B------:R-:W3:Y:S08]  /*6370*/  MUFU.EX2 R12, R12 ;  /* 0x0000000c000c7308 */ /* 0x000ef00000000800 */
[----:B------:R-:W4:Y:S01]  /*6380*/  MUFU.EX2 R16, R16 ;  /* 0x0000001000107308 */ /* 0x000f220000000800 */
[----:B0-----:R0:W-:Y:S01]  /*6390*/  STS [R11], R10 ;  /* 0x0000000a0b007388 */ /* 0x0011e20000000800 */
[----:B------:R-:W-:-:S06]  /*63a0*/  FADD.FTZ R8, R8, R10 ;  /* 0x0000000a08087221 */ /* 0x000fcc0000010000 */
[----:B------:R-:W5:Y:S01]  /*63b0*/  MUFU.EX2 R18, R18 ;  /* 0x0000001200127308 */ /* 0x000f620000000800 */
[----:B---3--:R0:W-:Y:S01]  /*63c0*/  STS [R11+0x100], R12 ;  /* 0x0001000c0b007388 */ /* 0x0081e20000000800 */
        /* <DEDUP_REMOVED lines=13> */
[----:B------:R-:W-:Y:S01]  /*64a0*/  IMAD.U32 R11, RZ, RZ, UR43 ;  /* 0x0000002bff0b7e24 */ /* 0x000fe2000f8e00ff */
[----:B------:R-:W-:-:S04]  /*64b0*/  PLOP3.LUT P0, PT, PT, PT, PT, 0x8, 0x80 ;  /* 0x000000000080781c */ /* 0x000fc80003f0e170 */
[----:B------:R-:W-:-:S09]  /*64c0*/  IADD3 R11, PT, PT, R11, -0x2ff, RZ ;  /* 0xfffffd010b0b7810 */ /* 0x000fd20007ffe0ff */
.L_x_3605:
[----:B------:R-:W0:Y:S01]  /*64d0*/  LDS R12, [R9+-0x200] ;  /* 0xfffe0000090c7984 */ /* 0x000e220000000800 */
[----:B------:R-:W-:-:S03]  /*64e0*/  VIADD R10, R10, 0x400 ;  /* 0x000004000a0a7836 */ /* 0x000fc60000000000 */
[----:B------:R-:W3:Y:S02]  /*64f0*/  LDS R16, [R9+-0x100] ;  /* 0xffff000009107984 */ /* 0x000ee40000000800 */
[----:B------:R-:W-:Y:S02]  /*6500*/  ISETP.GE.AND P1, PT, R10, R11, PT ;  /* 0x0000000b0a00720c */ /* 0x000fe40003f26270 */
[----:B------:R-:W4:Y:S04]  /*6510*/  LDS R18, [R9] ;  /* 0x0000000009127984 */ /* 0x000f280000000800 */
[----:B------:R-:W5:Y:S04]  /*6520*/  LDS R20, [R9+0x100] ;  /* 0x0001000009147984 */ /* 0x000f680000000800 */
[----:B------:R-:W5:Y:S04]  /*6530*/  LDS R22, [R9+0x200] ;  /* 0x0002000009167984 */ /* 0x000f680000000800 */
[----:B-1----:R-:W1:Y:S04]  /*6540*/  LDS R24, [R9+0x300] ;  /* 0x0003000009187984 */ /* 0x002e680000000800 */
[----:B------:R-:W1:Y:S04]  /*6550*/  LDS R26, [R9+0x400] ;  /* 0x00040000091a7984 */ /* 0x000e680000000800 */
[----:B--2---:R-:W2:Y:S04]  /*6560*/  LDS R28, [R9+0x500] ;  /* 0x00050000091c7984 */ /* 0x004ea80000000800 */
[----:B------:R-:W2:Y:S04]  /*6570*/  LDS R30, [R9+0x600] ;  /* 0x00060000091e7984 */ /* 0x000ea80000000800 */
[----:B------:R-:W2:Y:S01]  /*6580*/  LDS R32, [R9+0x700] ;  /* 0x0007000009207984 */ /* 0x000ea20000000800 */
[----:B0-----:R-:W-:-:S03]  /*6590*/  FADD.FTZ R12, -R3, R12 ;  /* 0x0000000c030c7221 */ /* 0x001fc60000010100 */
[----:B------:R-:W0:Y:S01]  /*65a0*/  LDS R34, [R9+0x800] ;  /* 0x0008000009227984 */ /* 0x000e220000000800 */
[----:B------:R-:W-:Y:S01]  /*65b0*/  FMUL.FTZ R12, R12, 1.4426950216293334961 ;  /* 0x3fb8aa3b0c0c7820 */ /* 0x000fe20000410000 */
[C---:B---3--:R-:W-:Y:S02]  /*65c0*/  FADD.FTZ R16, -R3.reuse, R16 ;  /* 0x0000001003107221 */ /* 0x048fe40000010100 */
[----:B------:R-:W3:Y:S01]  /*65d0*/  LDS R36, [R9+0x900] ;  /* 0x0009000009247984 */ /* 0x000ee20000000800 */
        /* <DEDUP_REMOVED lines=12> */
[C---:B-1----:R-:W-:Y:S01]  /*66a0*/  FADD.FTZ R24, -R3.reuse, R24 ;  /* 0x0000001803187221 */ /* 0x042fe20000010100 */
[----:B------:R-:W1:Y:S01]  /*66b0*/  LDS R44, [R9+0xd00] ;  /* 0x000d0000092c7984 */ /* 0x000e620000000800 */
[C---:B------:R-:W-:Y:S02]  /*66c0*/  FADD.FTZ R26, -R3.reuse, R26 ;  /* 0x0000001a031a7221 */ /* 0x040fe40000010100 */
        /* <DEDUP_REMOVED lines=18> */
[C---:B------:R-:W-:Y:S01]  /*67f0*/  FADD.FTZ R36, -R3.reuse, R36 ;  /* 0x0000002403247221 */ /* 0x040fe20000010100 */
[----:B------:R-:W-:Y:S03]  /*6800*/  STS [R9], R18 ;  /* 0x0000001209007388 */ /* 0x000fe60000000800 */
[----:B------:R-:W-:Y:S01]  /*6810*/  FMUL.FTZ R36, R36, 1.4426950216293334961 ;  /* 0x3fb8aa3b24247820 */ /* 0x000fe20000410000 */
[----:B------:R-:W3:Y:S01]  /*6820*/  MUFU.EX2 R24, R24 ;  /* 0x0000001800187308 */ /* 0x000ee20000000800 */
        /* <DEDUP_REMOVED lines=9> */
[----:B-1----:R-:W-:Y:S01]  /*68c0*/  FADD.FTZ R44, -R3, R44 ;  /* 0x0000002c032c7221 */ /* 0x002fe20000010100 */
[----:B------:R-:W-:Y:S02]  /*68d0*/  STS [R9+0x200], R22 ;  /* 0x0002001609007388 */ /* 0x000fe40000000800 */
[----:B------:R-:W-:Y:S01]  /*68e0*/  FMUL.FTZ R42, R42, 1.4426950216293334961 ;  /* 0x3fb8aa3b2a2a7820 */ /* 0x000fe20000410000 */
        /* <DEDUP_REMOVED lines=34> */
.L_x_3604:
[----:B------:R-:W-:Y:S05]  /*6b10*/  BSYNC.RECONVERGENT B1 ;  /* 0x0000000000017941 */ /* 0x000fea0003800200 */
.L_x_3603:
[----:B------:R-:W-:Y:S01]  /*6b20*/  IADD3 R11, PT, PT, -R10, UR43, RZ ;  /* 0x0000002b0a0b7c10 */ /* 0x000fe2000fffe1ff */
[----:B------:R-:W-:Y:S03]  /*6b30*/  BSSY.RECONVERGENT B1, `(.L_x_3606) ;  /* 0x0000036000017945 */ /* 0x000fe60003800200 */
[----:B------:R-:W-:-:S13]  /*6b40*/  ISETP.GT.AND P1, PT, R11, 0xff, PT ;  /* 0x000000ff0b00780c */ /* 0x000fda0003f24270 */
[----:B------:R-:W-:Y:S05]  /*6b50*/  @!P1 BRA `(.L_x_3607) ;  /* 0x0000000000cc9947 */ /* 0x000fea0003800000 */
[----:B------:R-:W0:Y:S01]  /*6b60*/  LDS R12, [R9+-0x200] ;  /* 0xfffe0000090c7984 */ /* 0x000e220000000800 */
[----:B------:R-:W-:Y:S02]  /*6b70*/  PLOP3.LUT P0, PT, PT, PT, PT, 0x8, 0x80 ;  /* 0x000000000080781c */ /* 0x000fe40003f0e170 */
[----:B------:R-:W-:Y:S01]  /*6b80*/  IADD3 R10, PT, PT, R10, 0x200, RZ ;  /* 0x000002000a0a7810 */ /* 0x000fe20007ffe0ff */
[----:B------:R-:W3:Y:S04]  /*6b90*/  LDS R16, [R9+-0x100] ;  /* 0xffff000009107984 */ /* 0x000ee80000000800 */
[----:B------:R-:W4:Y:S04]  /*6ba0*/  LDS R18, [R9] ;  /* 0x0000000009127984 */ /* 0x000f280000000800 */
[----:B------:R-:W5:Y:S04]  /*6bb0*/  LDS R20, [R9+0x100] ;  /* 0x0001000009147984 */ /* 0x000f680000000800 */
[----:B------:R-:W5:Y:S04]  /*6bc0*/  LDS R22, [R9+0x200] ;  /* 0x0002000009167984 */ /* 0x000f680000000800 */
[----:B-1----:R-:W1:Y:S04]  /*6bd0*/  LDS R24, [R9+0x300] ;  /* 0x0003000009187984 */ /* 0x002e680000000800 */
[----:B------:R-:W1:Y:S04]  /*6be0*/  LDS R26, [R9+0x400] ;  /* 0x00040000091a7984 */ /* 0x000e680000000800 */
[----:B--2---:R-:W2:Y:S01]  /*6bf0*/  LDS R28, [R9+0x500] ;  /* 0x00050000091c7984 */ /* 0x004ea20000000800 */
[----:B0-----:R-:W-:-:S04]  /*6c00*/  FADD.FTZ R12, -R3, R12 ;  /* 0x0000000c030c7221 */ /* 0x001fc80000010100 */
[----:B------:R-:W-:Y:S01]  /*6c10*/  FMUL.FTZ R12, R12, 1.4426950216293334961 ;  /* 0x3fb8aa3b0c0c7820 */ /* 0x000fe20000410000 */
[C---:B---3--:R-:W-:Y:S01]  /*6c20*/  FADD.FTZ R16, -R3.reuse, R16 ;  /* 0x0000001003107221 */ /* 0x048fe20000010100 */
[----:B----4-:R-:W-:-:S03]  /*6c30*/  FADD.FTZ R18, -R3, R18 ;  /* 0x0000001203127221 */ /* 0x010fc60000010100 */
[----:B------:R-:W-:Y:S01]  /*6c40*/  FMUL.FTZ R16, R16, 1.4426950216293334961 ;  /* 0x3fb8aa3b10107820 */ /* 0x000fe20000410000 */
[----:B------:R-:W0:Y:S01]  /*6c50*/  MUFU.EX2 R12, R12 ;  /* 0x0000000c000c7308 */ /* 0x000e220000000800 */
[----:B------:R-:W-:Y:S01]  /*6c60*/  FMUL.FTZ R18, R18, 1.4426950216293334961 ;  /* 0x3fb8aa3b12127820 */ /* 0x000fe20000410000 */
[C---:B-----5:R-:W-:Y:S01]  /*6c70*/  FADD.FTZ R20, -R3.reuse, R20 ;  /* 0x0000001403147221 */ /* 0x060fe20000010100 */
[----:B------:R-:W-:-:S03]  /*6c80*/  FADD.FTZ R22, -R3, R22 ;  /* 0x0000001603167221 */ /* 0x000fc60000010100 */
[----:B------:R-:W-:Y:S02]  /*6c90*/  FMUL.FTZ R20, R20, 1.4426950216293334961 ;  /* 0x3fb8aa3b14147820 */ /* 0x000fe40000410000 */
[----:B------:R-:W3:Y:S01]  /*6ca0*/  MUFU.EX2 R16, R16 ;  /* 0x0000001000107308 */ /* 0x000ee20000000800 */
[----:B------:R-:W-:Y:S01]  /*6cb0*/  FMUL.FTZ R22, R22, 1.4426950216293334961 ;  /* 0x3fb8aa3b16167820 */ /* 0x000fe20000410000 */
[C---:B-1----:R-:W-:Y:S01]  /*6cc0*/  FADD.FTZ R24, -R3.reuse, R24 ;  /* 0x0000001803187221 */ /* 0x042fe20000010100 */
[----:B------:R-:W-:-:S03]  /*6cd0*/  FADD.FTZ R26, -R3, R26 ;  /* 0x0000001a031a7221 */ /* 0x000fc60000010100 */
[----:B------:R-:W-:Y:S02]  /*6ce0*/  FMUL.FTZ R24, R24, 1.4426950216293334961 ;  /* 0x3fb8aa3b18187820 */ /* 0x000fe40000410000 */
[----:B------:R-:W1:Y:S01]  /*6cf0*/  MUFU.EX2 R18, R18 ;  /* 0x0000001200127308 */ /* 0x000e620000000800 */
[----:B0-----:R-:W-:Y:S01]  /*6d00*/  FADD.FTZ R8, R8, R12 ;  /* 0x0000000c08087221 */ /* 0x001fe20000010000 */
[----:B--2---:R-:W-:Y:S01]  /*6d10*/  FADD.FTZ R28, -R3, R28 ;  /* 0x0000001c031c7221 */ /* 0x004fe20000010100 */
[----:B------:R-:W-:Y:S01]  /*6d20*/  FMUL.FTZ R26, R26, 1.4426950216293334961 ;  /* 0x3fb8aa3b1a1a7820 */ /* 0x000fe20000410000 */
[----:B------:R-:W-:Y:S02]  /*6d30*/  STS [R9+-0x200], R12 ;  /* 0xfffe000c09007388 */ /* 0x000fe40000000800 */
[----:B------:R-:W-:Y:S02]  /*6d40*/  FMUL.FTZ R28, R28, 1.4426950216293334961 ;  /* 0x3fb8aa3b1c1c7820 */ /* 0x000fe40000410000 */
[----:B------:R-:W0:Y:S01]  /*6d50*/  MUFU.EX2 R20, R20 ;  /* 0x0000001400147308 */ /* 0x000e220000000800 */
[----:B---3--:R-:W-:Y:S01]  /*6d60*/  FADD.FTZ R8, R8, R16 ;  /* 0x0000001008087221 */ /* 0x008fe20000010000 */
[----:B------:R-:W-:Y:S06]  /*6d70*/  STS [R9+-0x100], R16 ;  /* 0xffff001009007388 */ /* 0x000fec0000000800 */
[----:B------:R-:W2:Y:S01]  /*6d80*/  MUFU.EX2 R22, R22 ;  /* 0x0000001600167308 */ /* 0x000ea20000000800 */
[----:B-1----:R-:W-:Y:S01]  /*6d90*/  FADD.FTZ R8, R8, R18 ;  /* 0x0000001208087221 */ /* 0x002fe20000010000 */
[----:B------:R-:W-:Y:S06]  /*6da0*/  STS [R9], R18 ;  /* 0x0000001209007388 */ /* 0x000fec0000000800 */
        /* <DEDUP_REMOVED lines=13> */
[----:B0-----:R-:W-:-:S07]  /*6e80*/  VIADD R9, R9, 0x800 ;  /* 0x0000080009097836 */ /* 0x001fce0000000000 */
.L_x_3607:
[----:B------:R-:W-:Y:S05]  /*6e90*/  BSYNC.RECONVERGENT B1 ;  /* 0x0000000000017941 */ /* 0x000fea0003800200 */
.L_x_3606:
[----:B------:R-:W-:-:S13]  /*6ea0*/  ISETP.GT.AND P1, PT, R10, UR43, PT ;  /* 0x0000002b0a007c0c */ /* 0x000fda000bf24270 */
[----:B------:R-:W-:Y:S05]  /*6eb0*/  @!P0 BRA P1, `(.L_x_3598) ;  /* 0x0000000400e08947 */ /* 0x000fea0000800000 */
[----:B------:R-:W0:Y:S04]  /*6ec0*/  LDS R10, [R9+-0x200] ;  /* 0xfffe0000090a7984 */ /* 0x000e280000000800 */
[----:B------:R-:W3:Y:S04]  /*6ed0*/  LDS R12, [R9+-0x100] ;  /* 0xffff0000090c7984 */ /* 0x000ee80000000800 */
[----:B------:R-:W4:Y:S04]  /*6ee0*/  LDS R16, [R9] ;  /* 0x0000000009107984 */ /* 0x000f280000000800 */
        /* <DEDUP_REMOVED lines=12> */
[----:B0-----:R0:W-:Y:S01]  /*6fb0*/  STS [R9+-0x200], R10 ;  /* 0xfffe000a09007388 */ /* 0x0011e20000000800 */
[----:B------:R-:W-:-:S06]  /*6fc0*/  FADD.FTZ R8, R8, R10 ;  /* 0x0000000a08087221 */ /* 0x000fcc0000010000 */
[----:B------:R-:W5:Y:S01]  /*6fd0*/  MUFU.EX2 R18, R18 ;  /* 0x0000001200127308 */ /* 0x000f620000000800 */
[----:B---3--:R0:W-:Y:S01]  /*6fe0*/  STS [R9+-0x100], R12 ;  /* 0xffff000c09007388 */ /* 0x0081e20000000800 */
[----:B------:R-:W-:-:S03]  /*6ff0*/  FADD.FTZ R8, R8, R12 ;  /* 0x0000000c08087221 */ /* 0x000fc60000010000 */
[----:B----4-:R0:W-:Y:S01]  /*7000*/  STS [R9], R16 ;  /* 0x0000001009007388 */ /* 0x0101e20000000800 */
[----:B------:R-:W-:-:S03]  /*7010*/  FADD.FTZ R8, R8, R16 ;  /* 0x0000001008087221 */ /* 0x000fc60000010000 */
[----:B-----5:R0:W-:Y:S01]  /*7020*/  STS [R9+0x100], R18 ;  /* 0x0001001209007388 */ /* 0x0201e20000000800 */
[----:B------:R-:W-:Y:S01]  /*7030*/  FADD.FTZ R8, R8, R18 ;  /* 0x0000001208087221 */ /* 0x000fe20000010000 */
[----:B------:R-:W-:Y:S06]  /*7040*/  BRA `(.L_x_3598) ;  /* 0x00000004007c7947 */ /* 0x000fec0003800000 */
.L_x_3599:
[----:B------:R-:W-:Y:S01]  /*7050*/  IMAD.U32 R8, RZ, RZ, UR12 ;  /* 0x0000000cff087e24 */ /* 0x000fe2000f8e00ff */
[----:B------:R-:W-:Y:S01]  /*7060*/  LOP3.LUT R9, RZ, R0, RZ, 0x33, !PT ;  /* 0x00000000ff097212 */ /* 0x000fe200078e33ff */
[----:B------:R-:W-:Y:S03]  /*7070*/  BSSY.RECONVERGENT B1, `(.L_x_3608) ;  /* 0x0000024000017945 */ /* 0x000fe60003800200 */
[----:B------:R-:W-:-:S04]  /*7080*/  VIADDMNMX R8, R5, 0x40, R8, !PT ;  /* 0x0000004005087846 */ /* 0x000fc80007800108 */
[----:B------:R-:W-:Y:S01]  /*7090*/  IADD3 R12, PT, PT, R8, -UR39, R9 ;  /* 0x80000027080c7c10 */ /* 0x000fe2000fffe009 */
[----:B------:R-:W-:-:S03]  /*70a0*/  IMAD.MOV.U32 R9, RZ, RZ, R5 ;  /* 0x000000ffff097224 */ /* 0x000fc600078e0005 */
[C---:B------:R-:W-:Y:S02]  /*70b0*/  LOP3.LUT R8, R12.reuse, 0xc0, RZ, 0xc0, !PT ;  /* 0x000000c00c087812 */ /* 0x040fe400078ec0ff */
[----:B------:R-:W-:Y:S02]  /*70c0*/  ISETP.GE.U32.AND P1, PT, R12, 0xc0, PT ;  /* 0x000000c00c00780c */ /* 0x000fe40003f26070 */
[----:B------:R-:W-:Y:S01]  /*70d0*/  ISETP.NE.AND P0, PT, R8, 0xc0, PT ;  /* 0x000000c00800780c */ /* 0x000fe20003f05270 */
[----:B------:R-:W-:-:S12]  /*70e0*/  HFMA2 R8, -RZ, RZ, 0, 0 ;  /* 0x00000000ff087431 */ /* 0x000fd800000001ff */
[----:B------:R-:W-:Y:S05]  /*70f0*/  @!P0 BRA `(.L_x_3609) ;  /* 0x00000000006c8947 */ /* 0x000fea0003800000 */
[----:B------:R-:W-:Y:S01]  /*7100*/  VIADD R13, R13, 0x210 ;  /* 0x000002100d0d7836 */ /* 0x000fe20000000000 */
[----:B------:R-:W-:Y:S01]  /*7110*/  LEA.HI R8, R12, 0x1, RZ, 0x1a ;  /* 0x000000010c087811 */ /* 0x000fe200078fd0ff */
[--C-:B------:R-:W-:Y:S01]  /*7120*/  IMAD.MOV.U32 R9, RZ, RZ, R5.reuse ;  /* 0x000000ffff097224 */ /* 0x100fe200078e0005 */
[----:B------:R-:W-:Y:S02]  /*7130*/  IADD3 R17, P0, P2, R10, UR5, R5 ;  /* 0x000000050a117c10 */ /* 0x000fe4000fa1e005 */
[----:B------:R-:W-:Y:S02]  /*7140*/  LEA R13, R16, R13, 0x18 ;  /* 0x0000000d100d7211 */ /* 0x000fe400078ec0ff */
[----:B------:R-:W-:Y:S02]  /*7150*/  LOP3.LUT R10, R8, 0x3, RZ, 0xc0, !PT ;  /* 0x00000003080a7812 */ /* 0x000fe400078ec0ff */
[----:B------:R-:W-:Y:S01]  /*7160*/  IADD3.X R11, PT, PT, R11, UR14, RZ, P0, P2 ;  /* 0x0000000e0b0b7c10 */ /* 0x000fe200087e44ff */
[----:B------:R-:W-:Y:S01]  /*7170*/  IMAD.IADD R12, R14, 0x1, R13 ;  /* 0x000000010e0c7824 */ /* 0x000fe200078e020d */
[----:B------:R-:W-:-:S02]  /*7180*/  MOV R8, RZ ;  /* 0x000000ff00087202 */ /* 0x000fc40000000f00 */
[----:B------:R-:W-:-:S07]  /*7190*/  IADD3 R13, PT, PT, -R10, RZ, RZ ;  /* 0x000000ff0a0d7210 */ /* 0x000fce0007ffe1ff */
.L_x_3610:
[----:B------:R-:W-:-:S06]  /*71a0*/  IMAD.MOV.U32 R10, RZ, RZ, R17 ;  /* 0x000000ffff0a7224 */ /* 0x000fcc00078e0011 */
[----:B------:R3:W4:Y:S01]  /*71b0*/  LDG.E.U8 R10, desc[UR36][R10.64] ;  /* 0x000000240a0a7981 */ /* 0x000722000c1e1100 */
[----:B------:R-:W-:Y:S01]  /*71c0*/  IMAD.MOV.U32 R15, RZ, RZ, RZ ;  /* 0x000000ffff0f7224 */ /* 0x000fe200078e00ff */
[----:B------:R-:W-:Y:S01]  /*71d0*/  IADD3 R13, PT, PT, R13, 0x1, RZ ;  /* 0x000000010d0d7810 */ /* 0x000fe20007ffe0ff */
[----:B------:R-:W-:Y:S01]  /*71e0*/  VIADD R9, R9, 0x40 ;  /* 0x0000004009097836 */ /* 0x000fe20000000000 */
[----:B------:R-:W-:-:S05]  /*71f0*/  IADD3 R17, P2, PT, R17, 0x40, RZ ;  /* 0x0000004011117810 */ /* 0x000fca0007f5e0ff */
[----:B---3--:R-:W-:Y:S01]  /*7200*/  IMAD.X R11, RZ, RZ, R11, P2 ;  /* 0x000000ffff0b7224 */ /* 0x008fe200010e060b */
        /* <DEDUP_REMOVED lines=10> */
.L_x_3609:
[----:B------:R-:W-:Y:S05]  /*72b0*/  BSYNC.RECONVERGENT B1 ;  /* 0x0000000000017941 */ /* 0x000fea0003800200 */
.L_x_3608:
[----:B------:R-:W-:Y:S05]  /*72c0*/  @!P1 BRA `(.L_x_3598) ;  /* 0x0000000000dc9947 */ /* 0x000fea0003800000 */
[----:B------:R-:W3:Y:S01]  /*72d0*/  S2R R12, SR_CgaCtaId ;  /* 0x00000000000c7919 */ /* 0x000ee20000008800 */
[----:B------:R-:W4:Y:S01]  /*72e0*/  LDC.64 R16, c[0x0][0x420] ;  /* 0x00010800ff107b82 */ /* 0x000f220000000a00 */
[----:B------:R-:W-:Y:S01]  /*72f0*/  MOV R10, 0x400 ;  /* 0x00000400000a7802 */ /* 0x000fe20000000f00 */
[----:B------:R-:W-:-:S04]  /*7300*/  USHF.L.U32 UR6, UR39, 0x2, URZ ;  /* 0x0000000227067899 */ /* 0x000fc800080006ff */
[----:B------:R-:W-:Y:S02]  /*7310*/  VIADD R11, R10, 0x210 ;  /* 0x000002100a0b7836 */ /* 0x000fe40000000000 */
[----:B------:R-:W-:Y:S02]  /*7320*/  LEA R10, R9, -UR6, 0x2 ;  /* 0x80000006090a7c11 */ /* 0x000fe4000f8e10ff */
[----:B----4-:R-:W-:-:S04]  /*7330*/  IADD3 R16, P0, P1, R16, UR5, R9 ;  /* 0x0000000510107c10 */ /* 0x010fc8000f91e009 */
[----:B------:R-:W-:Y:S02]  /*7340*/  IADD3 R16, P2, PT, R16, 0x80, RZ ;  /* 0x0000008010107810 */ /* 0x000fe40007f5e0ff */
[----:B---3--:R-:W-:Y:S02]  /*7350*/  LEA R13, R12, R11, 0x18 ;  /* 0x0000000b0c0d7211 */ /* 0x008fe400078ec0ff */
[----:B------:R-:W-:Y:S02]  /*7360*/  IADD3.X R11, PT, PT, R17, UR14, RZ, P0, P1 ;  /* 0x0000000e110b7c10 */ /* 0x000fe400087e24ff */
[----:B------:R-:W-:-:S03]  /*7370*/  IADD3 R12, PT, PT, R10, 0x200, R13 ;  /* 0x000002000a0c7810 */ /* 0x000fc60007ffe00d */
[----:B------:R-:W-:-:S07]  /*7380*/  IMAD.X R11, RZ, RZ, R11, P2 ;  /* 0x000000ffff0b7224 */ /* 0x000fce00010e060b */
.L_x_3611:
[----:B------:R-:W-:-:S05]  /*7390*/  MOV R10, R16 ;  /* 0x00000010000a7202 */ /* 0x000fca0000000f00 */
[----:B------:R-:W3:Y:S04]  /*73a0*/  LDG.E.U8 R16, desc[UR36][R10.64+-0x80] ;  /* 0xffff80240a107981 */ /* 0x000ee8000c1e1100 */
[----:B------:R-:W4:Y:S04]  /*73b0*/  LDG.E.U8 R13, desc[UR36][R10.64+-0x40] ;  /* 0xffffc0240a0d7981 */ /* 0x000f28000c1e1100 */
[----:B------:R-:W5:Y:S04]  /*73c0*/  LDG.E.U8 R15, desc[UR36][R10.64] ;  /* 0x000000240a0f7981 */ /* 0x000f68000c1e1100 */
[----:B------:R-:W2:Y:S01]  /*73d0*/  LDG.E.U8 R17, desc[UR36][R10.64+0x40] ;  /* 0x000040240a117981 */ /* 0x000ea2000c1e1100 */
[----:B------:R-:W-:-:S02]  /*73e0*/  IMAD.MOV.U32 R19, RZ, RZ, RZ ;  /* 0x000000ffff137224 */ /* 0x000fc400078e00ff */
[----:B------:R-:W-:Y:S01]  /*73f0*/  VIADD R9, R9, 0x100 ;  /* 0x0000010009097836 */ /* 0x000fe20000000000 */
[----:B---3--:R-:W-:Y:S02]  /*7400*/  ISETP.NE.AND P0, PT, R16, RZ, PT ;  /* 0x000000ff1000720c */ /* 0x008fe40003f05270 */
[----:B----4-:R-:W-:Y:S01]  /*7410*/  ISETP.NE.AND P1, PT, R13, RZ, PT ;  /* 0x000000ff0d00720c */ /* 0x010fe20003f25270 */
[----:B------:R-:W-:Y:S01]  /*7420*/  IMAD.MOV.U32 R13, RZ, RZ, RZ ;  /* 0x000000ffff0d7224 */ /* 0x000fe200078e00ff */
[----:B-----5:R-:W-:Y:S01]  /*7430*/  ISETP.NE.AND P2, PT, R15, RZ, PT ;  /* 0x000000ff0f00720c */ /* 0x020fe20003f45270 */
[----:B------:R-:W-:Y:S01]  /*7440*/  IMAD.MOV.U32 R15, RZ, RZ, RZ ;  /* 0x000000ffff0f7224 */ /* 0x000fe200078e00ff */
[----:B--2---:R-:W-:-:S07]  /*7450*/  ISETP.NE.AND P3, PT, R17, RZ, PT ;  /* 0x000000ff1100720c */ /* 0x004fce0003f65270 */
[----:B------:R-:W0:Y:S01]  /*7460*/  @!P0 LDS R16, [R12+-0x200] ;  /* 0xfffe00000c108984 */ /* 0x000e220000000800 */
[----:B------:R-:W-:-:S03]  /*7470*/  HFMA2 R17, -RZ, RZ, 0, 0 ;  /* 0x00000000ff117431 */ /* 0x000fc600000001ff */
[----:B------:R-:W2:Y:S04]  /*7480*/  @!P1 LDS R18, [R12+-0x100] ;  /* 0xffff00000c129984 */ /* 0x000ea80000000800 */
[----:B------:R-:W3:Y:S04]  /*7490*/  @!P2 LDS R20, [R12] ;  /* 0x000000000c14a984 */ /* 0x000ee80000000800 */
[----:B------:R-:W4:Y:S01]  /*74a0*/  @!P3 LDS R22, [R12+0x100] ;  /* 0x000100000c16b984 */ /* 0x000f220000000800 */
[----:B0-----:R-:W-:-:S04]  /*74b0*/  @!P0 FADD.FTZ R16, -R3, R16 ;  /* 0x0000001003108221 */ /* 0x001fc80000010100 */
[----:B------:R-:W-:Y:S01]  /*74c0*/  @!P0 FMUL.FTZ R16, R16, 1.4426950216293334961 ;  /* 0x3fb8aa3b10108820 */ /* 0x000fe20000410000 */
[----:B--2---:R-:W-:-:S03]  /*74d0*/  @!P1 FADD.FTZ R18, -R3, R18 ;  /* 0x0000001203129221 */ /* 0x004fc60000010100 */
[----:B------:R0:W2:Y:S01]  /*74e0*/  @!P0 MUFU.EX2 R13, R16 ;  /* 0x00000010000d8308 */ /* 0x0000a20000000800 */
[----:B------:R-:W-:Y:S01]  /*74f0*/  @!P1 FMUL.FTZ R18, R18, 1.4426950216293334961 ;  /* 0x3fb8aa3b12129820 */ /* 0x000fe20000410000 */
[----:B---3--:R-:W-:Y:S01]  /*7500*/  @!P2 FADD.FTZ R20, -R3, R20 ;  /* 0x000000140314a221 */ /* 0x008fe20000010100 */
[----:B------:R-:W-:Y:S01]  /*7510*/  ISETP.GT.AND P0, PT, R9, UR43, PT ;  /* 0x0000002b09007c0c */ /* 0x000fe2000bf04270 */
[----:B----4-:R-:W-:Y:S02]  /*7520*/  @!P3 FADD.FTZ R22, -R3, R22 ;  /* 0x000000160316b221 */ /* 0x010fe40000010100 */
[----:B------:R-:W-:Y:S02]  /*7530*/  @!P2 FMUL.FTZ R20, R20, 1.4426950216293334961 ;  /* 0x3fb8aa3b1414a820 */ /* 0x000fe40000410000 */
[----:B------:R-:W3:Y:S01]  /*7540*/  @!P1 MUFU.EX2 R15, R18 ;  /* 0x00000012000f9308 */ /* 0x000ee20000000800 */
[----:B------:R-:W-:Y:S01]  /*7550*/  @!P3 FMUL.FTZ R22, R22, 1.4426950216293334961 ;  /* 0x3fb8aa3b1616b820 */ /* 0x000fe20000410000 */
[----:B0-----:R-:W-:-:S04]  /*7560*/  IADD3 R16, P1, PT, R10, 0x100, RZ ;  /* 0x000001000a107810 */ /* 0x001fc80007f3e0ff */
[----:B------:R-:W-:Y:S02]  /*7570*/  IADD3.X R11, PT, PT, RZ, R11, RZ, P1, !PT ;  /* 0x0000000bff0b7210 */ /* 0x000fe40000ffe4ff */
[----:B------:R-:W0:Y:S01]  /*7580*/  @!P2 MUFU.EX2 R17, R20 ;  /* 0x000000140011a308 */ /* 0x000e220000000800 */
[----:B--2---:R-:W-:Y:S01]  /*7590*/  FADD.FTZ R8, R13, R8 ;  /* 0x000000080d087221 */ /* 0x004fe20000010000 */
[----:B------:R-:W-:Y:S06]  /*75a0*/  STS [R12+-0x200], R13 ;  /* 0xfffe000d0c007388 */ /* 0x000fec0000000800 */
[----:B------:R-:W2:Y:S01]  /*75b0*/  @!P3 MUFU.EX2 R19, R22 ;  /* 0x000000160013b308 */ /* 0x000ea20000000800 */
[----:B---3--:R-:W-:Y:S01]  /*75c0*/  FADD.FTZ R8, R8, R15 ;  /* 0x0000000f08087221 */ /* 0x008fe20000010000 */
[----:B------:R-:W-:Y:S03]  /*75d0*/  STS [R12+-0x100], R15 ;  /* 0xffff000f0c007388 */ /* 0x000fe60000000800 */
[----:B0-----:R-:W-:Y:S01]  /*75e0*/  FADD.FTZ R8, R8, R17 ;  /* 0x0000001108087221 */ /* 0x001fe20000010000 */
[----:B------:R-:W-:Y:S04]  /*75f0*/  STS [R12], R17 ;  /* 0x000000110c007388 */ /* 0x000fe80000000800 */
[----:B--2---:R0:W-:Y:S01]  /*7600*/  STS [R12+0x100], R19 ;  /* 0x000100130c007388 */ /* 0x0041e20000000800 */
[----:B------:R-:W-:Y:S01]  /*7610*/  FADD.FTZ R8, R8, R19 ;  /* 0x0000001308087221 */ /* 0x000fe20000010000 */
[----:B0-----:R-:W-:Y:S01]  /*7620*/  VIADD R12, R12, 0x400 ;  /* 0x000004000c0c7836 */ /* 0x001fe20000000000 */
[----:B------:R-:W-:Y:S06]  /*7630*/  @!P0 BRA `(.L_x_3611) ;  /* 0xfffffffc00548947 */ /* 0x000fec000383ffff */
.L_x_3598:
[----:B------:R-:W-:Y:S05]  /*7640*/  BSYNC.RECONVERGENT B0 ;  /* 0x0000000000007941 */ /* 0x000fea0003800200 */
.L_x_3597:
[----:B0-----:R-:W0:Y:S01]  /*7650*/  SHFL.BFLY PT, R3, R8, 0x10, 0x1f ;  /* 0x0e001f0008037f89 */ /* 0x001e2200000e0000 */
[C---:B------:R-:W-:Y:S01]  /*7660*/  ISETP.NE.AND P0, PT, R7.reuse, RZ, PT ;  /* 0x000000ff0700720c */ /* 0x040fe20003f05270 */
[----:B------:R-:W3:Y:S01]  /*7670*/  LDCU.U8 UR8, c[0x0][0x48c] ;  /* 0x00009180ff0877ac */ /* 0x000ee20008000000 */
[----:B------:R-:W-:Y:S01]  /*7680*/  ISETP.GT.U32.AND P1, PT, R7, 0x1, PT ;  /* 0x000000010700780c */ /* 0x000fe20003f24070 */
[----:B------:R-:W4:Y:S01]  /*7690*/  S2R R15, SR_CTAID.X ;  /* 0x00000000000f7919 */ /* 0x000f220000002500 */
[----:B------:R-:W4:Y:S01]  /*76a0*/  LDC R16, c[0x0][0x3f8] ;  /* 0x0000fe00ff107b82 */ /* 0x000f220000000800 */
[----:B---3--:R-:W-:Y:S01]  /*76b0*/  UISETP.NE.AND UP0, UPT, UR8, URZ, UPT ;  /* 0x000000ff0800728c */ /* 0x008fe2000bf05270 */
[----:B0-----:R-:W-:-:S05]  /*76c0*/  FADD.FTZ R9, R3, R8 ;  /* 0x0000000803097221 */ /* 0x001fca0000010000 */
[----:B------:R-:W0:Y:S01]  /*76d0*/  SHFL.BFLY PT, R10, R9, 0x8, 0x1f ;  /* 0x0d001f00090a7f89 */ /* 0x000e2200000e0000 */
[----:B----4-:R-:W-:Y:S02]  /*76e0*/  IMAD R17, R16, UR7, R15 ;  /* 0x0000000710117c24 */ /* 0x010fe4000f8e020f */
[----:B0-----:R-:W-:-:S05]  /*76f0*/  FADD.FTZ R10, R9, R10 ;  /* 0x0000000a090a7221 */ /* 0x001fca0000010000 */
[----:B------:R-:W0:Y:S02]  /*7700*/  SHFL.BFLY PT, R3, R10, 0x4, 0x1f ;  /* 0x0c801f000a037f89 */ /* 0x000e2400000e0000 */
[----:B0-----:R-:W-:Y:S01]  /*7710*/  FADD.FTZ R11, R10, R3 ;  /* 0x000000030a0b7221 */ /* 0x001fe20000010000 */
[----:B------:R-:W-:-:S04]  /*7720*/  SHF.R.U32.HI R3, RZ, 0x5, R0 ;  /* 0x00000005ff037819 */ /* 0x000fc80000011600 */
[----:B------:R-:W0:Y:S01]  /*7730*/  SHFL.BFLY PT, R12, R11, 0x2, 0x1f ;  /* 0x0c401f000b0c7f89 */ /* 0x000e2200000e0000 */
[----:B------:R-:W-:Y:S02]  /*7740*/  @!P0 IMAD R8, R3, 0x4, R4 ;  /* 0x0000000403088824 */ /* 0x000fe400078e0204 */
[----:B0-----:R-:W-:-:S05]  /*7750*/  FADD.FTZ R12, R11, R12 ;  /* 0x0000000c0b0c7221 */ /* 0x001fca0000010000 */
[----:B------:R-:W0:Y:S02]  /*7760*/  SHFL.BFLY PT, R13, R12, 0x1, 0x1f ;  /* 0x0c201f000c0d7f89 */ /* 0x000e2400000e0000 */
[----:B0-----:R-:W-:-:S05]  /*7770*/  FADD.FTZ R13, R12, R13 ;  /* 0x0000000d0c0d7221 */ /* 0x001fca0000010000 */
[----:B------:R-:W-:Y:S01]  /*7780*/  @!P0 STS [R8+0x8], R13 ;  /* 0x0000080d08008388 */ /* 0x000fe20000000800 */
[----:B------:R-:W-:Y:S01]  /*7790*/  BAR.SYNC.DEFER_BLOCKING 0x0 ;  /* 0x0000000000007b1d */ /* 0x000fe20000010000 */
[----:B------:R-:W-:-:S05]  /*77a0*/  ISETP.GT.AND P0, PT, R5, UR43, PT ;  /* 0x0000002b05007c0c */ /* 0x000fca000bf04270 */
[----:B------:R0:W3:Y:S02]  /*77b0*/  @!P1 LDS R13, [R6+0x8] ;  /* 0x00000800060d9984 */ /* 0x0000e40000000800 */
[----:B0-----:R-:W-:Y:S02]  /*77c0*/  CS2R R6, SRZ ;  /* 0x0000000000067805 */ /* 0x001fe4000001ff00 */
[----:B---3--:R-:W0:Y:S02]  /*77d0*/  SHFL.BFLY PT, R4, R13, 0x1, 0x1f ;  /* 0x0c201f000d047f89 */ /* 0x008e2400000e0000 */
[----:B0-----:R-:W-:-:S06]  /*77e0*/  FADD.FTZ R9, R4, R13 ;  /* 0x0000000d04097221 */ /* 0x001fcc0000010000 */
[----:B------:R-:W0:Y:S02]  /*77f0*/  SHFL.IDX PT, R9, R9, RZ, 0x1f ;  /* 0x00001fff09097589 */ /* 0x000e2400000e0000 */
[----:B0-----:R-:W-:-:S06]  /*7800*/  FADD.FTZ R4, R9, 9.9999999747524270788e-07 ;  /* 0x358637bd09047421 */ /* 0x001fcc0000010000 */
[----:B------:R-:W0:Y:S01]  /*7810*/  MUFU.RCP R4, R4 ;  /* 0x0000000400047308 */ /* 0x000e220000001000 */
[----:B------:R-:W-:Y:S05]  /*7820*/  BRA.U !UP0, `(.L_x_3612) ;  /* 0x0000000108187547 */ /* 0x000fea000b800000 */
[----:B------:R-:W3:Y:S08]  /*7830*/  LDC R6, c[0x0][0x488] ;  /* 0x00012200ff067b82 */ /* 0x000ef00000000800 */
[----:B------:R-:W3:Y:S08]  /*7840*/  LDC R7, c[0x0][0x40c] ;  /* 0x00010300ff077b82 */ /* 0x000ef00000000800 */
[----:B------:R-:W4:Y:S01]  /*7850*/  LDC R9, c[0x0][0x3f4] ;  /* 0x0000fd00ff097b82 */ /* 0x000f220000000800 */
[----:B---3--:R-:W-:-:S04]  /*7860*/  IMAD R6, R17, R6, R7 ;  /* 0x0000000611067224 */ /* 0x008fc800078e0207 */
[----:B----4-:R-:W-:-:S05]  /*7870*/  IMAD R6, R6, R9, RZ ;  /* 0x0000000906067224 */ /* 0x010fca00078e02ff */
[----:B------:R-:W-:-:S07]  /*7880*/  SHF.R.S32.HI R7, RZ, 0x1f, R6 ;  /* 0x0000001fff077819 */ /* 0x000fce0000011406 */
.L_x_3612:
[----:B------:R-:W-:Y:S04]  /*7890*/  BSSY.RECONVERGENT B0, `(.L_x_3613) ;  /* 0x0000168000007945 */ /* 0x000fe80003800200 */
[----:B------:R-:W-:Y:S05]  /*78a0*/  @P0 BRA `(.L_x_3614) ;  /* 0x0000001400980947 */ /* 0x000fea0003800000 */
[----:B------:R-:W-:-:S09]  /*78b0*/  UISETP.NE.AND UP0, UPT, UR8, URZ, UPT ;  /* 0x000000ff0800728c */ /* 0x000fd2000bf05270 */
[----:B------:R-:W-:Y:S05]  /*78c0*/  BRA.U UP0, `(.L_x_3615) ;  /* 0x0000000900807547 */ /* 0x000fea000b800000 */
[----:B------:R-:W-:Y:S01]  /*78d0*/  MOV R6, UR12 ;  /* 0x0000000c00067c02 */ /* 0x000fe20008000f00 */
[----:B------:R-:W-:Y:S01]  /*78e0*/  BSSY.RECONVERGENT B1, `(.L_x_3616) ;  /* 0x000001a000017945 */ /* 0x000fe20003800200 */
[----:B------:R-:W-:Y:S02]  /*78f0*/  LOP3.LUT R7, RZ, R0, RZ, 0x33, !PT ;  /* 0x00000000ff077212 */ /* 0x000fe400078e33ff */
[----:B------:R-:W-:-:S04]  /*7900*/  VIADDMNMX R6, R5, 0x40, R6, !PT ;  /* 0x0000004005067846 */ /* 0x000fc80007800106 */
[----:B------:R-:W-:-:S04]  /*7910*/  IADD3 R6, PT, PT, R6, -UR39, R7 ;  /* 0x8000002706067c10 */ /* 0x000fc8000fffe007 */
        /* <DEDUP_REMOVED lines=15> */
.L_x_3618:
[----:B------:R-:W0:Y:S01]  /*7a10*/  LDS R9, [R6] ;  /* 0x0000000006097984 */ /* 0x000e220000000800 */
[----:B------:R-:W-:-:S05]  /*7a20*/  VIADD R7, R7, 0x1 ;  /* 0x0000000107077836 */ /* 0x000fca0000000000 */
[----:B------:R-:W-:Y:S01]  /*7a30*/  ISETP.NE.AND P0, PT, R7, RZ, PT ;  /* 0x000000ff0700720c */ /* 0x000fe20003f05270 */
[----:B0-----:R-:W-:-:S05]  /*7a40*/  FMUL.FTZ R9, R9, R4 ;  /* 0x0000000409097220 */ /* 0x001fca0000410000 */
[----:B------:R0:W-:Y:S02]  /*7a50*/  STS [R6], R9 ;  /* 0x0000000906007388 */ /* 0x0001e40000000800 */
[----:B0-----:R-:W-:-:S05]  /*7a60*/  IADD3 R6, PT, PT, R6, 0x100, RZ ;  /* 0x0000010006067810 */ /* 0x001fca0007ffe0ff */
[----:B------:R-:W-:Y:S05]  /*7a70*/  @P0 BRA `(.L_x_3618) ;  /* 0xfffffffc00e40947 */ /* 0x000fea000383ffff */
.L_x_3617:
[----:B------:R-:W-:Y:S05]  /*7a80*/  BSYNC.RECONVERGENT B1 ;  /* 0x0000000000017941 */ /* 0x000fea0003800200 */
.L_x_3616:
[----:B------:R-:W-:Y:S05]  /*7a90*/  @!P1 BRA `(.L_x_3614) ;  /* 0x00000014001c9947 */ /* 0x000fea0003800000 */
[----:B------:R-:W3:Y:S01]  /*7aa0*/  S2UR UR7, SR_CgaCtaId ;  /* 0x00000000000779c3 */ /* 0x000ee20000008800 */
[----:B------:R-:W-:Y:S01]  /*7ab0*/  UMOV UR6, 0x400 ;  /* 0x0000040000067882 */ /* 0x000fe20000000000 */
[----:B------:R-:W-:Y:S01]  /*7ac0*/  USHF.L.U32 UR10, UR39, 0x2, URZ ;  /* 0x00000002270a7899 */ /* 0x000fe200080006ff */
[----:B------:R-:W-:Y:S01]  /*7ad0*/  VIADD R8, R5, 0x100 ;  /* 0x0000010005087836 */ /* 0x000fe20000000000 */
[----:B------:R-:W-:-:S04]  /*7ae0*/  UIADD3 UR6, UPT, UPT, UR6, 0x210, URZ ;  /* 0x0000021006067890 */ /* 0x000fc8000fffe0ff */
[----:B------:R-:W-:Y:S02]  /*7af0*/  LEA R6, R5, -UR10, 0x2 ;  /* 0x8000000a05067c11 */ /* 0x000fe4000f8e10ff */
[----:B------:R-:W-:Y:S01]  /*7b00*/  ISETP.GT.AND P0, PT, R8, UR43, PT ;  /* 0x0000002b08007c0c */ /* 0x000fe2000bf04270 */
[----:B---3--:R-:W-:-:S06]  /*7b10*/  ULEA UR6, UR7, UR6, 0x18 ;  /* 0x0000000607067291 */ /* 0x008fcc000f8ec0ff */
[----:B------:R-:W-:-:S03]  /*7b20*/  VIADD R5, R6, UR6 ;  /* 0x0000000606057c36 */ /* 0x000fc60008000000 */
[----:B------:R-:W0:Y:S04]  /*7b30*/  LDS R7, [R6+UR6] ;  /* 0x0000000606077984 */ /* 0x000e280008000800 */
[----:B------:R-:W3:Y:S04]  /*7b40*/  LDS R9, [R6+UR6+0x100] ;  /* 0x0001000606097984 */ /* 0x000ee80008000800 */
[----:B------:R-:W4:Y:S04]  /*7b50*/  LDS R11, [R6+UR6+0x200] ;  /* 0x00020006060b7984 */ /* 0x000f280008000800 */
[----:B------:R-:W5:Y:S01]  /*7b60*/  LDS R13, [R6+UR6+0x300] ;  /* 0x00030006060d7984 */ /* 0x000f620008000800 */
[-C--:B0-----:R-:W-:Y:S01]  /*7b70*/  FMUL.FTZ R7, R7, R4.reuse ;  /* 0x0000000407077220 */ /* 0x081fe20000410000 */
[----:B---3--:R-:W-:-:S04]  /*7b80*/  FMUL.FTZ R9, R9, R4 ;  /* 0x0000000409097220 */ /* 0x008fc80000410000 */
[----:B------:R3:W-:Y:S01]  /*7b90*/  STS [R6+UR6], R7 ;  /* 0x0000000706007988 */ /* 0x0007e20008000806 */
[----:B----4-:R-:W-:-:S03]  /*7ba0*/  FMUL.FTZ R11, R11, R4 ;  /* 0x000000040b0b7220 */ /* 0x010fc60000410000 */
[----:B------:R3:W-:Y:S01]  /*7bb0*/  STS [R6+UR6+0x100], R9 ;  /* 0x0001000906007988 */ /* 0x0007e20008000806 */
[----:B-----5:R-:W-:-:S03]  /*7bc0*/  FMUL.FTZ R13, R13, R4 ;  /* 0x000000040d0d7220 */ /* 0x020fc60000410000 */
[----:B------:R3:W-:Y:S04]  /*7bd0*/  STS [R6+UR6+0x200], R11 ;  /* 0x0002000b06007988 */ /* 0x0007e80008000806 */
[----:B------:R3:W-:Y:S01]  /*7be0*/  STS [R6+UR6+0x300], R13 ;  /* 0x0003000d06007988 */ /* 0x0007e20008000806 */
[----:B------:R-:W-:Y:S05]  /*7bf0*/  @P0 BRA `(.L_x_3614) ;  /* 0x0000001000c40947 */ /* 0x000fea0003800000 */
[----:B---3--:R-:W-:Y:S01]  /*7c00*/  IADD3 R6, PT, PT, -R8, UR43, RZ ;  /* 0x0000002b08067c10 */ /* 0x008fe2000fffe1ff */
[----:B------:R-:W-:Y:S01]  /*7c10*/  BSSY.RECONVERGENT B1, `(.L_x_3619) ;  /* 0x000003c000017945 */ /* 0x000fe20003800200 */
[----:B------:R-:W-:Y:S02]  /*7c20*/  IADD3 R5, PT, PT, R5, 0x600, RZ ;  /* 0x0000060005057810 */ /* 0x000fe40007ffe0ff */
[----:B------:R-:W-:Y:S02]  /*7c30*/  ISETP.GT.AND P1, PT, R6, 0x2ff, PT ;  /* 0x000002ff0600780c */ /* 0x000fe40003f24270 */
[----:B------:R-:W-:-:S11]  /*7c40*/  PLOP3.LUT P0, PT, PT, PT, PT, 0x80, 0x8 ;  /* 0x000000000008781c */ /* 0x000fd60003f0f070 */
[----:B------:R-:W-:Y:S05]  /*7c50*/  @!P1 BRA `(.L_x_3620) ;  /* 0x0000000000dc9947 */ /* 0x000fea0003800000 */
[----:B------:R-:W-:Y:S01]  /*7c60*/  IMAD.U32 R43, RZ, RZ, UR43 ;  /* 0x0000002bff2b7e24 */ /* 0x000fe2000f8e00ff */
[----:B------:R-:W-:-:S03]  /*7c70*/  PLOP3.LUT P0, PT, PT, PT, PT, 0x8, 0x80 ;  /* 0x000000000080781c */ /* 0x000fc60003f0e170 */
[----:B------:R-:W-:-:S10]  /*7c80*/  VIADD R43, R43, 0xfffffd01 ;  /* 0xfffffd012b2b7836 */ /* 0x000fd40000000000 */
.L_x_3621:
[----:B------:R-:W0:Y:S01]  /*7c90*/  LDS R7, [R5+-0x200] ;  /* 0xfffe000005077984 */ /* 0x000e220000000800 */
[----:B------:R-:W-:-:S03]  /*7ca0*/  IADD3 R8, PT, PT, R8, 0x400, RZ ;  /* 0x0000040008087810 */ /* 0x000fc60007ffe0ff */
[----:B------:R-:W3:Y:S01]  /*7cb0*/  LDS R9, [R5+-0x100] ;  /* 0xffff000005097984 */ /* 0x000ee20000000800 */
[----:B------:R-:W-:-:S03]  /*7cc0*/  ISETP.GE.AND P1, PT, R8, R43, PT ;  /* 0x0000002b0800720c */ /* 0x000fc60003f26270 */
[----:B------:R-:W4:Y:S04]  /*7cd0*/  LDS R11, [R5] ;  /* 0x00000000050b7984 */ /* 0x000f280000000800 */
[----:B------:R-:W5:Y:S04]  /*7ce0*/  LDS R13, [R5+0x100] ;  /* 0x00010000050d7984 */ /* 0x000f680000000800 */
[----:B------:R-:W5:Y:S04]  /*7cf0*/  LDS R19, [R5+0x200] ;  /* 0x0002000005137984 */ /* 0x000f680000000800 */
[----:B------:R-:W5:Y:S04]  /*7d00*/  LDS R21, [R5+0x300] ;  /* 0x0003000005157984 */ /* 0x000f680000000800 */
[----:B------:R-:W-:Y:S04]  /*7d10*/  LDS R23, [R5+0x400] ;  /* 0x0004000005177984 */ /* 0x000fe80000000800 */
[----:B-1----:R-:W1:Y:S04]  /*7d20*/  LDS R25, [R5+0x500] ;  /* 0x0005000005197984 */ /* 0x002e680000000800 */
[----:B------:R-:W1:Y:S04]  /*7d30*/  LDS R27, [R5+0x600] ;  /* 0x00060000051b7984 */ /* 0x000e680000000800 */
[----:B--2---:R-:W2:Y:S04]  /*7d40*/  LDS R29, [R5+0x700] ;  /* 0x00070000051d7984 */ /* 0x004ea80000000800 */
        /* <DEDUP_REMOVED lines=9> */
[----:B------:R-:W-:-:S03]  /*7de0*/  FMUL.FTZ R20, R4, R19 ;  /* 0x0000001304147220 */ /* 0x000fc60000410000 */
[----:B------:R-:W5:Y:S01]  /*7df0*/  LDS R41, [R5+0xd00] ;  /* 0x000d000005297984 */ /* 0x000f620000000800 */
[----:B------:R-:W-:-:S03]  /*7e00*/  FMUL.FTZ R22, R4, R21 ;  /* 0x0000001504167220 */ /* 0x000fc60000410000 */
[----:B------:R2:W-:Y:S04]  /*7e10*/  STS [R5+-0x200], R6 ;  /* 0xfffe000605007388 */ /* 0x0005e80000000800 */
[----:B------:R0:W-:Y:S01]  /*7e20*/  STS [R5+-0x100], R10 ;  /* 0xffff000a05007388 */ /* 0x0001e20000000800 */
[----:B-1----:R-:W-:-:S03]  /*7e30*/  FMUL.FTZ R24, R4, R25 ;  /* 0x0000001904187220 */ /* 0x002fc60000410000 */
[----:B------:R3:W-:Y:S01]  /*7e40*/  STS [R5], R12 ;  /* 0x0000000c05007388 */ /* 0x0007e20000000800 */
[C---:B------:R-:W-:Y:S01]  /*7e50*/  FMUL.FTZ R26, R4.reuse, R27 ;  /* 0x0000001b041a7220 */ /* 0x040fe20000410000 */
[C---:B--2---:R-:W-:Y:S02]  /*7e60*/  FMUL.FTZ R6, R4.reuse, R23 ;  /* 0x0000001704067220 */ /* 0x044fe40000410000 */
[----:B------:R4:W-:Y:S01]  /*7e70*/  STS [R5+0x100], R18 ;  /* 0x0001001205007388 */ /* 0x0009e20000000800 */
[----:B------:R-:W-:-:S03]  /*7e80*/  FMUL.FTZ R28, R4, R29 ;  /* 0x0000001d041c7220 */ /* 0x000fc60000410000 */
[----:B------:R5:W-:Y:S01]  /*7e90*/  STS [R5+0x200], R20 ;  /* 0x0002001405007388 */ /* 0x000be20000000800 */
[----:B------:R-:W-:-:S03]  /*7ea0*/  FMUL.FTZ R30, R4, R31 ;  /* 0x0000001f041e7220 */ /* 0x000fc60000410000 */
[----:B------:R1:W-:Y:S01]  /*7eb0*/  STS [R5+0x300], R22 ;  /* 0x0003001605007388 */ /* 0x0003e20000000800 */
[C---:B0-----:R-:W-:Y:S01]  /*7ec0*/  FMUL.FTZ R10, R4.reuse, R33 ;  /* 0x00000021040a7220 */ /* 0x041fe20000410000 */
[C---:B---3--:R-:W-:Y:S02]  /*7ed0*/  FMUL.FTZ R12, R4.reuse, R35 ;  /* 0x00000023040c7220 */ /* 0x048fe40000410000 */
[----:B------:R-:W-:Y:S01]  /*7ee0*/  STS [R5+0x400], R6 ;  /* 0x0004000605007388 */ /* 0x000fe20000000800 */
[----:B----4-:R-:W-:-:S03]  /*7ef0*/  FMUL.FTZ R18, R4, R37 ;  /* 0x0000002504127220 */ /* 0x010fc60000410000 */
        /* <DEDUP_REMOVED lines=13> */
.L_x_3620:
[----:B------:R-:W-:Y:S05]  /*7fd0*/  BSYNC.RECONVERGENT B1 ;  /* 0x0000000000017941 */ /* 0x000fea0003800200 */
.L_x_3619:
[----:B------:R-:W-:Y:S01]  /*7fe0*/  IADD3 R6, PT, PT, -R8, UR43, RZ ;  /* 0x0000002b08067c10 */ /* 0x000fe2000fffe1ff */
[----:B------:R-:W-:Y:S03]  /*7ff0*/  BSSY.RECONVERGENT B1, `(.L_x_3622) ;  /* 0x000001e000017945 */ /* 0x000fe60003800200 */
[----:B------:R-:W-:-:S13]  /*8000*/  ISETP.GT.AND P1, PT, R6, 0xff, PT ;  /* 0x000000ff0600780c */ /* 0x000fda0003f24270 */
[----:B------:R-:W-:Y:S05]  /*8010*/  @!P1 BRA `(.L_x_3623) ;  /* 0x00000000006c9947 */ /* 0x000fea0003800000 */
[----:B------:R-:W0:Y:S01]  /*8020*/  LDS R7, [R5+-0x200] ;  /* 0xfffe000005077984 */ /* 0x000e220000000800 */
[----:B------:R-:W-:Y:S01]  /*8030*/  PLOP3.LUT P0, PT, PT, PT, PT, 0x8, 0x80 ;  /* 0x000000000080781c */ /* 0x000fe20003f0e170 */
[----:B------:R-:W-:Y:S02]  /*8040*/  VIADD R8, R8, 0x200 ;  /* 0x0000020008087836 */ /* 0x000fe40000000000 */
[----:B------:R-:W3:Y:S04]  /*8050*/  LDS R9, [R5+-0x100] ;  /* 0xffff000005097984 */ /* 0x000ee80000000800 */
[----:B------:R-:W4:Y:S04]  /*8060*/  LDS R11, [R5] ;  /* 0x00000000050b7984 */ /* 0x000f280000000800 */
[----:B------:R-:W5:Y:S04]  /*8070*/  LDS R13, [R5+0x100] ;  /* 0x00010000050d7984 */ /* 0x000f680000000800 */
[----:B------:R-:W2:Y:S04]  /*8080*/  LDS R19, [R5+0x200] ;  /* 0x0002000005137984 */ /* 0x000ea80000000800 */
[----:B------:R-:W2:Y:S04]  /*8090*/  LDS R21, [R5+0x300] ;  /* 0x0003000005157984 */ /* 0x000ea80000000800 */
[----:B------:R-:W2:Y:S04]  /*80a0*/  LDS R23, [R5+0x400] ;  /* 0x0004000005177984 */ /* 0x000ea80000000800 */
[----:B-1----:R-:W1:Y:S01]  /*80b0*/  LDS R25, [R5+0x500] ;  /* 0x0005000005197984 */ /* 0x002e620000000800 */
[C---:B0-----:R-:W-:Y:S01]  /*80c0*/  FMUL.FTZ R6, R4.reuse, R7 ;  /* 0x0000000704067220 */ /* 0x041fe20000410000 */
[----:B---3--:R-:W-:-:S04]  /*80d0*/  FMUL.FTZ R10, R4, R9 ;  /* 0x00000009040a7220 */ /* 0x008fc80000410000 */
[----:B------:R-:W-:Y:S01]  /*80e0*/  STS [R5+-0x200], R6 ;  /* 0xfffe000605007388 */ /* 0x000fe20000000800 */
[----:B----4-:R-:W-:-:S03]  /*80f0*/  FMUL.FTZ R12, R4, R11 ;  /* 0x0000000b040c7220 */ /* 0x010fc60000410000 */
[----:B------:R-:W-:Y:S01]  /*8100*/  STS [R5+-0x100], R10 ;  /* 0xffff000a05007388 */ /* 0x000fe20000000800 */
[----:B-----5:R-:W-:-:S03]  /*8110*/  FMUL.FTZ R18, R4, R13 ;  /* 0x0000000d04127220 */ /* 0x020fc60000410000 */
[----:B------:R-:W-:Y:S01]  /*8120*/  STS [R5], R12 ;  /* 0x0000000c05007388 */ /* 0x000fe20000000800 */
[----:B--2---:R-:W-:-:S03]  /*8130*/  FMUL.FTZ R20, R4, R19 ;  /* 0x0000001304147220 */ /* 0x004fc60000410000 */
[----:B------:R-:W-:Y:S01]  /*8140*/  STS [R5+0x100], R18 ;  /* 0x0001001205007388 */ /* 0x000fe20000000800 */
[----:B------:R-:W-:-:S03]  /*8150*/  FMUL.FTZ R22, R4, R21 ;  /* 0x0000001504167220 */ /* 0x000fc60000410000 */
[----:B------:R-:W-:Y:S01]  /*8160*/  STS [R5+0x200], R20 ;  /* 0x0002001405007388 */ /* 0x000fe20000000800 */
[----:B------:R-:W-:-:S03]  /*8170*/  FMUL.FTZ R24, R4, R23 ;  /* 0x0000001704187220 */ /* 0x000fc60000410000 */
[----:B------:R-:W-:Y:S01]  /*8180*/  STS [R5+0x300], R22 ;  /* 0x0003001605007388 */ /* 0x000fe20000000800 */
[----:B-1----:R-:W-:-:S03]  /*8190*/  FMUL.FTZ R26, R4, R25 ;  /* 0x00000019041a7220 */ /* 0x002fc60000410000 */
[----:B------:R-:W-:Y:S04]  /*81a0*/  STS [R5+0x400], R24 ;  /* 0x0004001805007388 */ /* 0x000fe80000000800 */
[----:B------:R0:W-:Y:S02]  /*81b0*/  STS [R5+0x500], R26 ;  /* 0x0005001a05007388 */ /* 0x0001e40000000800 */
[----:B0-----:R-:W-:-:S07]  /*81c0*/  IADD3 R5, PT, PT, R5, 0x800, RZ ;  /* 0x0000080005057810 */ /* 0x001fce0007ffe0ff */
.L_x_3623:
[----:B------:R-:W-:Y:S05]  /*81d0*/  BSYNC.RECONVERGENT B1 ;  /* 0x0000000000017941 */ /* 0x000fea0003800200 */
.L_x_3622:
[----:B------:R-:W-:-:S13]  /*81e0*/  ISETP.GT.AND P1, PT, R8, UR43, PT ;  /* 0x0000002b08007c0c */ /* 0x000fda000bf24270 */
[----:B------:R-:W-:Y:S05]  /*81f0*/  @!P0 BRA P1, `(.L_x_3614) ;  /* 0x0000000c00448947 */ /* 0x000fea0000800000 */
[----:B------:R-:W0:Y:S04]  /*8200*/  LDS R7, [R5+-0x200] ;  /* 0xfffe000005077984 */ /* 0x000e280000000800 */
[----:B------:R-:W3:Y:S04]  /*8210*/  LDS R9, [R5+-0x100] ;  /* 0xffff000005097984 */ /* 0x000ee80000000800 */
[----:B------:R-:W4:Y:S04]  /*8220*/  LDS R11, [R5] ;  /* 0x00000000050b7984 */ /* 0x000f280000000800 */
[----:B------:R-:W5:Y:S01]  /*8230*/  LDS R13, [R5+0x100] ;  /* 0x00010000050d7984 */ /* 0x000f620000000800 */
[C---:B0-----:R-:W-:Y:S01]  /*8240*/  FMUL.FTZ R6, R4.reuse, R7 ;  /* 0x0000000704067220 */ /* 0x041fe20000410000 */
[----:B---3--:R-:W-:-:S04]  /*8250*/  FMUL.FTZ R8, R4, R9 ;  /* 0x0000000904087220 */ /* 0x008fc80000410000 */
[----:B------:R0:W-:Y:S01]  /*8260*/  STS [R5+-0x200], R6 ;  /* 0xfffe000605007388 */ /* 0x0001e20000000800 */
[----:B----4-:R-:W-:-:S03]  /*8270*/  FMUL.FTZ R10, R4, R11 ;  /* 0x0000000b040a7220 */ /* 0x010fc60000410000 */
[----:B------:R0:W-:Y:S01]  /*8280*/  STS [R5+-0x100], R8 ;  /* 0xffff000805007388 */ /* 0x0001e20000000800 */
[----:B-----5:R-:W-:-:S03]  /*8290*/  FMUL.FTZ R4, R4, R13 ;  /* 0x0000000d04047220 */ /* 0x020fc60000410000 */
[----:B------:R0:W-:Y:S04]  /*82a0*/  STS [R5], R10 ;  /* 0x0000000a05007388 */ /* 0x0001e80000000800 */
[----:B------:R0:W-:Y:S01]  /*82b0*/  STS [R5+0x100], R4 ;  /* 0x0001000405007388 */ /* 0x0001e20000000800 */
[----:B------:R-:W-:Y:S05]  /*82c0*/  BRA `(.L_x_3614) ;  /* 0x0000000c00107947 */ /* 0x000fea0003800000 */
.L_x_3615:
[----:B------:R-:W-:Y:S01]  /*82d0*/  IMAD.U32 R8, RZ, RZ, UR12 ;  /* 0x0000000cff087e24 */ /* 0x000fe2000f8e00ff */
        /* <DEDUP_REMOVED lines=8> */
[----:B------:R-:W3:Y:S01]  /*8360*/  S2UR UR7, SR_CgaCtaId ;  /* 0x00000000000779c3 */ /* 0x000ee20000008800 */
[----:B------:R-:W4:Y:S01]  /*8370*/  LDCU.64 UR10, c[0x0][0x480] ;  /* 0x00009000ff0a77ac */ /* 0x000f220008000a00 */
[----:B------:R-:W-:Y:S02]  /*8380*/  LEA.HI R8, R8, 0x1, RZ, 0x1a ;  /* 0x0000000108087811 */ /* 0x000fe400078fd0ff */
[----:B------:R-:W-:Y:S01]  /*8390*/  IADD3 R19, P0, PT, R5, R6, RZ ;  /* 0x0000000605137210 */ /* 0x000fe20007f1e0ff */
[----:B------:R-:W-:Y:S02]  /*83a0*/  UMOV UR6, 0x400 ;  /* 0x0000040000067882 */ /* 0x000fe40000000000 */
[C---:B------:R-:W-:Y:S01]  /*83b0*/  IMAD.SHL.U32 R9, R8.reuse, 0x40, RZ ;  /* 0x0000004008097824 */ /* 0x040fe200078e00ff */
[----:B------:R-:W-:Y:S01]  /*83c0*/  UIADD3 UR6, UPT, UPT, UR6, 0x210, URZ ;  /* 0x0000021006067890 */ /* 0x000fe2000fffe0ff */
[----:B------:R-:W-:Y:S02]  /*83d0*/  IADD3.X R18, PT, PT, RZ, R7, RZ, P0, !PT ;  /* 0x00000007ff127210 */ /* 0x000fe400007fe4ff */
[----:B------:R-:W-:-:S02]  /*83e0*/  LOP3.LUT R8, R8, 0x3, RZ, 0xc0, !PT ;  /* 0x0000000308087812 */ /* 0x000fc400078ec0ff */
[----:B------:R-:W-:-:S03]  /*83f0*/  LOP3.LUT R10, R9, 0xc0, RZ, 0xc0, !PT ;  /* 0x000000c0090a7812 */ /* 0x000fc600078ec0ff */
[----:B------:R-:W-:Y:S02]  /*8400*/  IMAD.MOV R11, RZ, RZ, -R8 ;  /* 0x000000ffff0b7224 */ /* 0x000fe400078e0a08 */
[----:B------:R-:W-:Y:S01]  /*8410*/  IMAD.IADD R5, R5, 0x1, R10 ;  /* 0x0000000105057824 */ /* 0x000fe200078e020a */
[----:B----4-:R-:W-:-:S04]  /*8420*/  LEA R12, P0, R19, UR10, 0x2 ;  /* 0x0000000a130c7c11 */ /* 0x010fc8000f8010ff */
[----:B------:R-:W-:Y:S01]  /*8430*/  LEA.HI.X R19, R19, UR11, R18, 0x2, P0 ;  /* 0x0000000b13137c11 */ /* 0x000fe200080f1412 */
[----:B---3--:R-:W-:-:S06]  /*8440*/  ULEA UR6, UR7, UR6, 0x18 ;  /* 0x0000000607067291 */ /* 0x008fcc000f8ec0ff */
[----:B------:R-:W-:-:S07]  /*8450*/  IADD3 R10, PT, PT, R14, UR6, RZ ;  /* 0x000000060e0a7c10 */ /* 0x000fce000fffe0ff */
.L_x_3626:
[----:B---3--:R-:W0:Y:S01]  /*8460*/  LDS R9, [R10] ;  /* 0x000000000a097984 */ /* 0x008e220000000800 */
[----:B------:R-:W-:Y:S01]  /*8470*/  IMAD.MOV.U32 R8, RZ, RZ, R12 ;  /* 0x000000ffff087224 */ /* 0x000fe200078e000c */
[----:B------:R-:W-:Y:S02]  /*8480*/  IADD3 R11, PT, PT, R11, 0x1, RZ ;  /* 0x000000010b0b7810 */ /* 0x000fe40007ffe0ff */
[----:B------:R-:W-:Y:S02]  /*8490*/  IADD3 R12, P2, PT, R12, 0x100, RZ ;  /* 0x000001000c0c7810 */ /* 0x000fe40007f5e0ff */
[----:B------:R-:W-:Y:S01]  /*84a0*/  ISETP.NE.AND P0, PT, R11, RZ, PT ;  /* 0x000000ff0b00720c */ /* 0x000fe20003f05270 */
[----:B0-----:R-:W-:Y:S01]  /*84b0*/  FMUL.FTZ R13, R9, R4 ;  /* 0x00000004090d7220 */ /* 0x001fe20000410000 */
[--C-:B------:R-:W-:Y:S02]  /*84c0*/  IMAD.MOV.U32 R9, RZ, RZ, R19.reuse ;  /* 0x000000ffff097224 */ /* 0x100fe400078e0013 */
[----:B------:R-:W-:-:S02]  /*84d0*/  IMAD.X R19, RZ, RZ, R19, P2 ;  /* 0x000000ffff137224 */ /* 0x000fc400010e0613 */
[----:B------:R0:W-:Y:S04]  /*84e0*/  STS [R10], R13 ;  /* 0x0000000d0a007388 */ /* 0x0001e80000000800 */
[----:B------:R3:W-:Y:S01]  /*84f0*/  STG.E desc[UR36][R8.64], R13 ;  /* 0x0000000d08007986 */ /* 0x0007e2000c101924 */
[----:B0-----:R-:W-:Y:S02]  /*8500*/  VIADD R10, R10, 0x100 ;  /* 0x000001000a0a7836 */ /* 0x001fe40000000000 */
[----:B------:R-:W-:Y:S05]  /*8510*/  @P0 BRA `(.L_x_3626) ;  /* 0xfffffffc00d00947 */ /* 0x000fea000383ffff */
.L_x_3625:
[----:B------:R-:W-:Y:S05]  /*8520*/  BSYNC.RECONVERGENT B1 ;  /* 0x0000000000017941 */ /* 0x000fea0003800200 */
.L_x_3624:
[----:B------:R-:W-:Y:S05]  /*8530*/  @!P1 BRA `(.L_x_3614) ;  /* 0x0000000800749947 */ /* 0x000fea0003800000 */
[----:B---3--:R-:W3:Y:S01]  /*8540*/  S2R R8, SR_CgaCtaId ;  /* 0x0000000000087919 */ /* 0x008ee20000008800 */
[----:B------:R-:W4:Y:S01]  /*8550*/  LDCU.64 UR6, c[0x0][0x480] ;  /* 0x00009000ff0677ac */ /* 0x000f220008000a00 */
[C---:B------:R-:W-:Y:S01]  /*8560*/  IADD3 R12, PT, PT, -R5.reuse, UR43, RZ ;  /* 0x0000002b050c7c10 */ /* 0x040fe2000fffe1ff */
[----:B------:R-:W-:Y:S01]  /*8570*/  BSSY.RECONVERGENT B1, `(.L_x_3627) ;  /* 0x000005b000017945 */ /* 0x000fe20003800200 */
[----:B------:R-:W-:Y:S02]  /*8580*/  IADD3 R9, P0, PT, R5, R6, RZ ;  /* 0x0000000605097210 */ /* 0x000fe40007f1e0ff */
[----:B------:R-:W-:Y:S02]  /*8590*/  MOV R6, 0x400 ;  /* 0x0000040000067802 */ /* 0x000fe40000000f00 */
[----:B------:R-:W-:Y:S02]  /*85a0*/  ISETP.GT.AND P1, PT, R12, 0x2ff, PT ;  /* 0x000002ff0c00780c */ /* 0x000fe40003f24270 */
[----:B------:R-:W-:Y:S01]  /*85b0*/  IADD3.X R10, PT, PT, RZ, R7, RZ, P0, !PT ;  /* 0x00000007ff0a7210 */ /* 0x000fe200007fe4ff */
[----:B------:R-:W-:Y:S01]  /*85c0*/  VIADD R7, R6, 0x210 ;  /* 0x0000021006077836 */ /* 0x000fe20000000000 */
[----:B----4-:R-:W-:Y:S01]  /*85d0*/  LEA R11, P0, R9, UR6, 0x2 ;  /* 0x00000006090b7c11 */ /* 0x010fe2000f8010ff */
[----:B------:R-:W-:-:S03]  /*85e0*/  USHF.L.U32 UR6, UR39, 0x2, URZ ;  /* 0x0000000227067899 */ /* 0x000fc600080006ff */
[----:B------:R-:W-:Y:S02]  /*85f0*/  LEA.HI.X R10, R9, UR7, R10, 0x2, P0 ;  /* 0x00000007090a7c11 */ /* 0x000fe400080f140a */
[----:B------:R-:W-:Y:S02]  /*8600*/  IADD3 R6, P0, PT, R11, 0x200, RZ ;  /* 0x000002000b067810 */ /* 0x000fe40007f1e0ff */
[----:B---3--:R-:W-:-:S03]  /*8610*/  LEA R9, R8, R7, 0x18 ;  /* 0x0000000708097211 */ /* 0x008fc600078ec0ff */
[----:B------:R-:W-:Y:S01]  /*8620*/  IMAD.X R7, RZ, RZ, R10, P0 ;  /* 0x000000ffff077224 */ /* 0x000fe200000e060a */
[----:B------:R-:W-:Y:S02]  /*8630*/  LEA R8, R5, -UR6, 0x2 ;  /* 0x8000000605087c11 */ /* 0x000fe4000f8e10ff */
[----:B------:R-:W-:Y:S02]  /*8640*/  PLOP3.LUT P0, PT, PT, PT, PT, 0x80, 0x8 ;  /* 0x000000000008781c */ /* 0x000fe40003f0f070 */
[----:B------:R-:W-:Y:S01]  /*8650*/  IADD3 R8, PT, PT, R8, 0x200, R9 ;  /* 0x0000020008087810 */ /* 0x000fe20007ffe009 */
[----:B------:R-:W-:Y:S10]  /*8660*/  @!P1 BRA `(.L_x_3628) ;  /* 0x00000004002c9947 */ /* 0x000ff40003800000 */
[----:B------:R-:W-:Y:S02]  /*8670*/  MOV R12, UR43 ;  /* 0x0000002b000c7c02 */ /* 0x000fe40008000f00 */
[----:B------:R-:W-:-:S03]  /*8680*/  PLOP3.LUT P0, PT, PT, PT, PT, 0x8, 0x80 ;  /* 0x000000000080781c */ /* 0x000fc60003f0e170 */
[----:B------:R-:W-:-:S10]  /*8690*/  VIADD R12, R12, 0xfffffd01 ;  /* 0xfffffd010c0c7836 */ /* 0x000fd40000000000 */
.L_x_3629:
[----:B------:R-:W0:Y:S01]  /*86a0*/  LDS R9, [R8+-0x200] ;  /* 0xfffe000008097984 */ /* 0x000e220000000800 */
[----:B------:R-:W-:-:S03]  /*86b0*/  VIADD R5, R5, 0x400 ;  /* 0x0000040005057836 */ /* 0x000fc60000000000 */
[----:B------:R-:W3:Y:S02]  /*86c0*/  LDS R11, [R8+-0x100] ;  /* 0xffff0000080b7984 */ /* 0x000ee40000000800 */
[----:B------:R-:W-:Y:S02]  /*86d0*/  ISETP.GE.AND P1, PT, R5, R12, PT ;  /* 0x0000000c0500720c */ /* 0x000fe40003f26270 */
[----:B------:R-:W4:Y:S04]  /*86e0*/  LDS R13, [R8] ;  /* 0x00000000080d7984 */ /* 0x000f280000000800 */
[----:B------:R-:W5:Y:S04]  /*86f0*/  LDS R19, [R8+0x100] ;  /* 0x0001000008137984 */ /* 0x000f680000000800 */
[----:B------:R-:W5:Y:S04]  /*8700*/  LDS R21, [R8+0x200] ;  /* 0x0002000008157984 */ /* 0x000f680000000800 */
[----:B------:R-:W5:Y:S04]  /*8710*/  LDS R23, [R8+0x300] ;  /* 0x0003000008177984 */ /* 0x000f680000000800 */
[----:B-1----:R-:W1:Y:S04]  /*8720*/  LDS R25, [R8+0x400] ;  /* 0x0004000008197984 */ /* 0x002e680000000800 */
[----:B------:R-:W1:Y:S04]  /*8730*/  LDS R27, [R8+0x500] ;  /* 0x00050000081b7984 */ /* 0x000e680000000800 */
[----:B--2---:R-:W2:Y:S04]  /*8740*/  LDS R29, [R8+0x600] ;  /* 0x00060000081d7984 */ /* 0x004ea80000000800 */
[----:B------:R-:W2:Y:S04]  /*8750*/  LDS R31, [R8+0x700] ;  /* 0x00070000081f7984 */ /* 0x000ea80000000800 */
        /* <DEDUP_REMOVED lines=12> */
[----:B------:R-:W-:Y:S01]  /*8820*/  STG.E desc[UR36][R6.64+-0x200], R9 ;  /* 0xfffe000906007986 */ /* 0x000fe2000c101924 */
[----:B-1----:R-:W-:-:S03]  /*8830*/  FMUL.FTZ R25, R4, R25 ;  /* 0x0000001904197220 */ /* 0x002fc60000410000 */
[----:B------:R1:W-:Y:S01]  /*8840*/  STS [R8+-0x200], R9 ;  /* 0xfffe000908007388 */ /* 0x0003e20000000800 */
[C---:B------:R-:W-:Y:S01]  /*8850*/  FMUL.FTZ R27, R4.reuse, R27 ;  /* 0x0000001b041b7220 */ /* 0x040fe20000410000 */
[C---:B--2---:R-:W-:Y:S02]  /*8860*/  FMUL.FTZ R29, R4.reuse, R29 ;  /* 0x0000001d041d7220 */ /* 0x044fe40000410000 */
[----:B------:R-:W-:Y:S01]  /*8870*/  STG.E desc[UR36][R6.64+-0x100], R11 ;  /* 0xffff000b06007986 */ /* 0x000fe2000c101924 */
[----:B------:R-:W-:-:S03]  /*8880*/  FMUL.FTZ R31, R4, R31 ;  /* 0x0000001f041f7220 */ /* 0x000fc60000410000 */
[----:B------:R-:W-:Y:S01]  /*8890*/  STS [R8+-0x100], R11 ;  /* 0xffff000b08007388 */ /* 0x000fe20000000800 */
[----:B-1----:R-:W-:Y:S01]  /*88a0*/  IADD3 R9, P2, PT, R6, 0x1000, RZ ;  /* 0x0000100006097810 */ /* 0x002fe20007f5e0ff */
[C---:B------:R-:W-:Y:S02]  /*88b0*/  FMUL.FTZ R33, R4.reuse, R33 ;  /* 0x0000002104217220 */ /* 0x040fe40000410000 */
[----:B------:R-:W-:Y:S01]  /*88c0*/  STG.E desc[UR36][R6.64], R13 ;  /* 0x0000000d06007986 */ /* 0x000fe2000c101924 */
[----:B------:R-:W-:Y:S01]  /*88d0*/  IADD3.X R10, PT, PT, RZ, R7, RZ, P2, !PT ;  /* 0x00000007ff0a7210 */ /* 0x000fe200017fe4ff */
[C---:B0-----:R-:W-:Y:S02]  /*88e0*/  FMUL.FTZ R35, R4.reuse, R35 ;  /* 0x0000002304237220 */ /* 0x041fe40000410000 */
[----:B------:R-:W-:Y:S01]  /*88f0*/  STS [R8], R13 ;  /* 0x0000000d08007388 */ /* 0x000fe20000000800 */
[----:B---3--:R-:W-:-:S03]  /*8900*/  FMUL.FTZ R37, R4, R37 ;  /* 0x0000002504257220 */ /* 0x008fc60000410000 */
[----:B------:R-:W-:Y:S01]  /*8910*/  STG.E desc[UR36][R6.64+0x100], R19 ;  /* 0x0001001306007986 */ /* 0x000fe2000c101924 */
[----:B----4-:R-:W-:-:S03]  /*8920*/  FMUL.FTZ R39, R4, R39 ;  /* 0x0000002704277220 */ /* 0x010fc60000410000 */
[----:B------:R-:W-:Y:S01]  /*8930*/  STS [R8+0x100], R19 ;  /* 0x0001001308007388 */ /* 0x000fe20000000800 */
[----:B-----5:R-:W-:-:S03]  /*8940*/  FMUL.FTZ R41, R4, R41 ;  /* 0x0000002904297220 */ /* 0x020fc60000410000 */
[----:B------:R-:W-:Y:S01]  /*8950*/  STG.E desc[UR36][R6.64+0x200], R21 ;  /* 0x0002001506007986 */ /* 0x000fe2000c101924 */
[----:B------:R-:W-:-:S03]  /*8960*/  FMUL.FTZ R43, R4, R43 ;  /* 0x0000002b042b7220 */ /* 0x000fc60000410000 */
        /* <DEDUP_REMOVED lines=27> */
.L_x_3628:
[----:B------:R-:W-:Y:S05]  /*8b20*/  BSYNC.RECONVERGENT B1 ;  /* 0x0000000000017941 */ /* 0x000fea0003800200 */
.L_x_3627:
        /* <DEDUP_REMOVED lines=12> */
[----:B-1----:R-:W1:Y:S04]  /*8bf0*/  LDS R25, [R8+0x400] ;  /* 0x0004000008197984 */ /* 0x002e680000000800 */
[----:B------:R-:W1:Y:S01]  /*8c00*/  LDS R27, [R8+0x500] ;  /* 0x00050000081b7984 */ /* 0x000e620000000800 */
[C---:B0-----:R-:W-:Y:S01]  /*8c10*/  FMUL.FTZ R9, R4.reuse, R9 ;  /* 0x0000000904097220 */ /* 0x041fe20000410000 */
[----:B---3--:R-:W-:-:S04]  /*8c20*/  FMUL.FTZ R11, R4, R11 ;  /* 0x0000000b040b7220 */ /* 0x008fc80000410000 */
[----:B------:R-:W-:Y:S01]  /*8c30*/  STG.E desc[UR36][R6.64+-0x200], R9 ;  /* 0xfffe000906007986 */ /* 0x000fe2000c101924 */
[----:B----4-:R-:W-:-:S03]  /*8c40*/  FMUL.FTZ R13, R4, R13 ;  /* 0x0000000d040d7220 */ /* 0x010fc60000410000 */
[----:B------:R0:W-:Y:S01]  /*8c50*/  STS [R8+-0x200], R9 ;  /* 0xfffe000908007388 */ /* 0x0001e20000000800 */
[----:B-----5:R-:W-:-:S03]  /*8c60*/  FMUL.FTZ R19, R4, R19 ;  /* 0x0000001304137220 */ /* 0x020fc60000410000 */
[----:B------:R-:W-:Y:S01]  /*8c70*/  STG.E desc[UR36][R6.64+-0x100], R11 ;  /* 0xffff000b06007986 */ /* 0x000fe2000c101924 */
[----:B--2---:R-:W-:-:S03]  /*8c80*/  FMUL.FTZ R21, R4, R21 ;  /* 0x0000001504157220 */ /* 0x004fc60000410000 */
[----:B------:R-:W-:Y:S01]  /*8c90*/  STS [R8+-0x100], R11 ;  /* 0xffff000b08007388 */ /* 0x000fe20000000800 */
[----:B0-----:R-:W-:Y:S01]  /*8ca0*/  IADD3 R9, P1, PT, R6, 0x800, RZ ;  /* 0x0000080006097810 */ /* 0x001fe20007f3e0ff */
[C---:B------:R-:W-:Y:S02]  /*8cb0*/  FMUL.FTZ R23, R4.reuse, R23 ;  /* 0x0000001704177220 */ /* 0x040fe40000410000 */
[----:B------:R-:W-:Y:S01]  /*8cc0*/  STG.E desc[UR36][R6.64], R13 ;  /* 0x0000000d06007986 */ /* 0x000fe2000c101924 */
[C---:B-1----:R-:W-:Y:S01]  /*8cd0*/  FMUL.FTZ R25, R4.reuse, R25 ;  /* 0x0000001904197220 */ /* 0x042fe20000410000 */
        /* <DEDUP_REMOVED lines=16> */
.L_x_3631:
[----:B------:R-:W-:Y:S05]  /*8de0*/  BSYNC.RECONVERGENT B1 ;  /* 0x0000000000017941 */ /* 0x000fea0003800200 */
.L_x_3630:
[----:B------:R-:W-:-:S13]  /*8df0*/  ISETP.LE.OR P0, PT, R5, UR43, P0 ;  /* 0x0000002b05007c0c */ /* 0x000fda0008703670 */
[----:B------:R-:W-:Y:S05]  /*8e00*/  @!P0 BRA `(.L_x_3614) ;  /* 0x0000000000408947 */ /* 0x000fea0003800000 */
[----:B------:R-:W0:Y:S04]  /*8e10*/  LDS R5, [R8+-0x200] ;  /* 0xfffe000008057984 */ /* 0x000e280000000800 */
[----:B------:R-:W3:Y:S04]  /*8e20*/  LDS R9, [R8+-0x100] ;  /* 0xffff000008097984 */ /* 0x000ee80000000800 */
[----:B------:R-:W4:Y:S04]  /*8e30*/  LDS R11, [R8] ;  /* 0x00000000080b7984 */ /* 0x000f280000000800 */
[----:B------:R-:W5:Y:S01]  /*8e40*/  LDS R13, [R8+0x100] ;  /* 0x00010000080d7984 */ /* 0x000f620000000800 */
[-C--:B0-----:R-:W-:Y:S01]  /*8e50*/  FMUL.FTZ R5, R5, R4.reuse ;  /* 0x0000000405057220 */ /* 0x081fe20000410000 */
[----:B---3--:R-:W-:-:S04]  /*8e60*/  FMUL.FTZ R9, R9, R4 ;  /* 0x0000000409097220 */ /* 0x008fc80000410000 */
        /* <DEDUP_REMOVED lines=10> */
.L_x_3614:
[----:B------:R-:W-:Y:S05]  /*8f10*/  BSYNC.RECONVERGENT B0 ;  /* 0x0000000000007941 */ /* 0x000fea0003800200 */
.L_x_3613:
[----:B------:R-:W4:Y:S01]  /*8f20*/  LDCU.64 UR10, c[0x0][0x3b0] ;  /* 0x00007600ff0a77ac */ /* 0x000f220008000a00 */
[----:B------:R-:W-:Y:S02]  /*8f30*/  LOP3.LUT R14, R14, 0x7c, RZ, 0xc0, !PT ;  /* 0x0000007c0e0e7812 */ /* 0x000fe400078ec0ff */
[----:B0--3--:R-:W-:Y:S02]  /*8f40*/  CS2R R10, SRZ ;  /* 0x00000000000a7805 */ /* 0x009fe4000001ff00 */
[----:B------:R-:W-:Y:S01]  /*8f50*/  CS2R R8, SRZ ;  /* 0x0000000000087805 */ /* 0x000fe2000001ff00 */
[----:B------:R-:W-:Y:S01]  /*8f60*/  ULEA.HI UR6, UR43, UR43, URZ, 0x1 ;  /* 0x0000002b2b067291 */ /* 0x000fe2000f8f08ff */
[----:B------:R-:W0:Y:S03]  /*8f70*/  LDCU.64 UR12, c[0x0][0x3c8] ;  /* 0x00007900ff0c77ac */ /* 0x000e260008000a00 */
[----:B------:R-:W-:-:S04]  /*8f80*/  ULOP3.LUT UR6, UR6, 0xfffffffe, URZ, 0xc0, !UPT ;  /* 0xfffffffe06067892 */ /* 0x000fc8000f8ec0ff */
[----:B------:R-:W-:Y:S01]  /*8f90*/  UIADD3 UR6, UPT, UPT, -UR6, UR43, URZ ;  /* 0x0000002b06067290 */ /* 0x000fe2000fffe1ff */
[----:B----4-:R-:W-:-:S05]  /*8fa0*/  ISETP.EQ.U32.AND P1, PT, RZ, UR10, PT ;  /* 0x0000000aff007c0c */ /* 0x010fca000bf22070 */
[----:B------:R-:W-:-:S04]  /*8fb0*/  ISETP.NE.AND P0, PT, R3, UR6, PT ;  /* 0x0000000603007c0c */ /* 0x000fc8000bf05270 */
[----:B------:R-:W-:-:S04]  /*8fc0*/  ISETP.GT.U32.OR P0, PT, R14, 0x4f, P0 ;  /* 0x0000004f0e00780c */ /* 0x000fc80000704470 */
[----:B------:R-:W-:Y:S01]  /*8fd0*/  ISETP.EQ.OR.EX P0, PT, RZ, UR11, P0, P1 ;  /* 0x0000000bff007c0c */ /* 0x000fe20008702710 */
[----:B------:R-:W3:-:S12]  /*8fe0*/  LDCU.64 UR10, c[0x0][0x3c8] ;  /* 0x00007900ff0a77ac */ /* 0x000ed80008000a00 */
[----:B------:R-:W4:Y:S01]  /*8ff0*/  @!P0 LDC.64 R12, c[0x0][0x3b0] ;  /* 0x0000ec00ff0c8b82 */ /* 0x000f220000000a00 */
[----:B------:R-:W-:Y:S01]  /*9000*/  @!P0 IMAD R5, R15, 0x50, R14 ;  /* 0x000000500f058824 */ /* 0x000fe200078e020e */
[----:B------:R-:W-:Y:S01]  /*9010*/  BSSY.RECONVERGENT B0, `(.L_x_3632) ;  /* 0x0000229000007945 */ /* 0x000fe20003800200 */
[----:B------:R-:W-:Y:S02]  /*9020*/  IMAD R17, R17, 0x50, RZ ;  /* 0x0000005011117824 */ /* 0x000fe400078e02ff */
[----:B----4-:R-:W-:-:S05]  /*9030*/  @!P0 IMAD.WIDE.U32 R12, R5, 0x4, R12 ;  /* 0x00000004050c8825 */ /* 0x010fca00078e000c */
[----:B------:R4:W5:Y:S01]  /*9040*/  @!P0 LDG.E.128 R8, desc[UR36][R12.64] ;  /* 0x000000240c088981 */ /* 0x000962000c1e1d00 */
[----:B------:R-:W-:Y:S01]  /*9050*/  BAR.SYNC.DEFER_BLOCKING 0x0 ;  /* 0x0000000000007b1d */ /* 0x000fe20000010000 */
[----:B------:R-:W-:Y:S02]  /*9060*/  ISETP.GT.U32.AND P0, PT, R14, 0x4f, PT ;  /* 0x0000004f0e00780c */ /* 0x000fe40003f04070 */
[----:B------:R-:W-:Y:S02]  /*9070*/  CS2R R6, SRZ ;  /* 0x0000000000067805 */ /* 0x000fe4000001ff00 */
[----:B------:R-:W-:-:S09]  /*9080*/  CS2R R4, SRZ ;  /* 0x0000000000047805 */ /* 0x000fd2000001ff00 */
[----:B0--34-:R-:W-:Y:S05]  /*9090*/  @P0 BRA `(.L_x_3633) ;  /* 0x0000002000800947 */ /* 0x019fea0003800000 */
[----:B------:R-:W0:Y:S01]  /*90a0*/  LDCU UR7, c[0x0][0x3f4] ;  /* 0x00007e80ff0777ac */ /* 0x000e220008000800 */
[----:B------:R-:W3:Y:S01]  /*90b0*/  LDC.64 R12, c[0x0][0x3c0] ;  /* 0x0000f000ff0c7b82 */ /* 0x000ee20000000a00 */
[----:B------:R-:W-:Y:S01]  /*90c0*/  VIADD R18, R3, UR39 ;  /* 0x0000002703127c36 */ /* 0x000fe20008000000 */
[----:B------:R-:W-:Y:S01]  /*90d0*/  BSSY.RECONVERGENT B1, `(.L_x_3634) ;  /* 0x0000094000017945 */ /* 0x000fe20003800200 */
[----:B------:R-:W-:Y:S01]  /*90e0*/  IMAD.MOV.U32 R7, RZ, RZ, RZ ;  /* 0x000000ffff077224 */ /* 0x000fe200078e00ff */
[----:B0-----:R-:W-:-:S04]  /*90f0*/  MOV R19, UR7 ;  /* 0x0000000700137c02 */ /* 0x001fc80008000f00 */
[C---:B------:R-:W-:Y:S01]  /*9100*/  VIMNMX R23, PT, PT, R19.reuse, UR43, PT ;  /* 0x0000002b13177c48 */ /* 0x040fe2000bfe0100 */
[----:B------:R-:W-:-:S03]  /*9110*/  IMAD R21, R19, UR4, R14 ;  /* 0x0000000413157c24 */ /* 0x000fc6000f8e020e */
[----:B------:R-:W-:Y:S01]  /*9120*/  ISETP.GE.AND P0, PT, R18, R23, PT ;  /* 0x000000171200720c */ /* 0x000fe20003f06270 */
[----:B---3--:R-:W-:-:S12]  /*9130*/  IMAD.WIDE R12, R21, 0x4, R12 ;  /* 0x00000004150c7825 */ /* 0x008fd800078e020c */
        /* <DEDUP_REMOVED lines=16> */
[----:B------:R-:W-:Y:S01]  /*9240*/  IMAD.MOV.U32 R38, RZ, RZ, R20 ;  /* 0x000000ffff267224 */ /* 0x000fe200078e0014 */
[----:B------:R-:W-:Y:S01]  /*9250*/  UIADD3 UR7, UPT, UPT, UR7, 0x210, URZ ;  /* 0x0000021007077890 */ /* 0x000fe2000fffe0ff */
[----:B------:R-:W-:Y:S01]  /*9260*/  LOP3.LUT R20, R21, 0xfffffffc, RZ, 0xc0, !PT ;  /* 0xfffffffc15147812 */ /* 0x000fe200078ec0ff */
[----:B------:R-:W-:Y:S01]  /*9270*/  HFMA2 R4, -RZ, RZ, 0, 0 ;  /* 0x00000000ff047431 */ /* 0x000fe200000001ff */
[C---:B------:R-:W-:Y:S01]  /*9280*/  IADD3 R40, PT, PT, R18.reuse, 0x6, RZ ;  /* 0x0000000612287810 */ /* 0x040fe20007ffe0ff */
[----:B------:R-:W-:Y:S02]  /*9290*/  VIADD R42, R18, 0x4 ;  /* 0x00000004122a7836 */ /* 0x000fe40000000000 */
[----:B------:R-:W-:Y:S02]  /*92a0*/  IMAD.MOV.U32 R36, RZ, RZ, R18 ;  /* 0x000000ffff247224 */ /* 0x000fe400078e0012 */
[----:B------:R-:W-:Y:S01]  /*92b0*/  IMAD.MOV R39, RZ, RZ, -R20 ;  /* 0x000000ffff277224 */ /* 0x000fe200078e0a14 */
[----:B0-----:R-:W-:-:S06]  /*92c0*/  ULEA UR7, UR8, UR7, 0x18 ;  /* 0x0000000708077291 */ /* 0x001fcc000f8ec0ff */
[----:B------:R-:W-:-:S05]  /*92d0*/  LEA R21, R3, UR7, 0x2 ;  /* 0x0000000703157c11 */ /* 0x000fca000f8e10ff */
[----:B------:R-:W-:-:S07]  /*92e0*/  VIADD R41, R21, 0x10 ;  /* 0x0000001015297836 */ /* 0x000fce0000000000 */
.L_x_3638:
[----:B------:R-:W-:Y:S01]  /*92f0*/  IADD3 R20, P0, PT, R36, UR5, RZ ;  /* 0x0000000524147c10 */ /* 0x000fe2000ff1e0ff */
[----:B------:R-:W0:Y:S03]  /*9300*/  LDS R43, [R41+-0x10] ;  /* 0xfffff000292b7984 */ /* 0x000e260000000800 */
[----:B------:R-:W-:Y:S01]  /*9310*/  IADD3.X R21, PT, PT, RZ, UR14, RZ, P0, !PT ;  /* 0x0000000eff157c10 */ /* 0x000fe200087fe4ff */
[----:B------:R-:W3:Y:S01]  /*9320*/  LDS R44, [R41+-0x8] ;  /* 0xfffff800292c7984 */ /* 0x000ee20000000800 */
[----:B-1----:R-:W-:-:S03]  /*9330*/  LEA R24, P0, R20, UR10, 0x2 ;  /* 0x0000000a14187c11 */ /* 0x002fc6000f8010ff */
[----:B------:R-:W1:Y:S01]  /*9340*/  LDS R46, [R41] ;  /* 0x00000000292e7984 */ /* 0x000e620000000800 */
[----:B------:R-:W-:-:S03]  /*9350*/  LEA.HI.X R25, R20, UR11, R21, 0x2, P0 ;  /* 0x0000000b14197c11 */ /* 0x000fc600080f1415 */
[----:B------:R4:W1:Y:S04]  /*9360*/  LDS R47, [R41+0x8] ;  /* 0x00000800292f7984 */ /* 0x0008680000000800 */
[----:B------:R-:W2:Y:S04]  /*9370*/  LDG.E R20, desc[UR36][R24.64] ;  /* 0x0000002418147981 */ /* 0x000ea8000c1e1900 */
[----:B------:R-:W4:Y:S04]  /*9380*/  LDG.E R21, desc[UR36][R24.64+0x8] ;  /* 0x0000082418157981 */ /* 0x000f28000c1e1900 */
[----:B------:R-:W3:Y:S04]  /*9390*/  LDG.E R23, desc[UR36][R24.64+0x10] ;  /* 0x0000102418177981 */ /* 0x000ee8000c1e1900 */
[----:B------:R-:W3:Y:S01]  /*93a0*/  LDG.E R26, desc[UR36][R24.64+0x18] ;  /* 0x00001824181a7981 */ /* 0x000ee2000c1e1900 */
[----:B--2---:R-:W-:-:S02]  /*93b0*/  IMAD R20, R37, R20, R36 ;  /* 0x0000001425147224 */ /* 0x004fc400078e0224 */
[C---:B----4-:R-:W-:Y:S02]  /*93c0*/  IMAD R22, R37.reuse, R21, R38 ;  /* 0x0000001525167224 */ /* 0x050fe400078e0226 */
[----:B------:R-:W-:Y:S02]  /*93d0*/  IMAD R21, R20, 0x50, RZ ;  /* 0x0000005014157824 */ /* 0x000fe400078e02ff */
[----:B---3--:R-:W-:Y:S02]  /*93e0*/  IMAD R23, R37, R23, R42 ;  /* 0x0000001725177224 */ /* 0x008fe400078e022a */
[----:B------:R-:W-:-:S04]  /*93f0*/  IMAD.WIDE R20, R21, 0x4, R12 ;  /* 0x0000000415147825 */ /* 0x000fc800078e020c */
[----:B------:R-:W-:Y:S02]  /*9400*/  IMAD R27, R22, 0x50, RZ ;  /* 0x00000050161b7824 */ /* 0x000fe400078e02ff */
[----:B------:R-:W-:Y:S02]  /*9410*/  IMAD R28, R37, R26, R40 ;  /* 0x0000001a251c7224 */ /* 0x000fe400078e0228 */
[----:B------:R-:W-:Y:S02]  /*9420*/  IMAD R29, R23, 0x50, RZ ;  /* 0x00000050171d7824 */ /* 0x000fe400078e02ff */
[----:B------:R-:W-:Y:S01]  /*9430*/  IMAD.WIDE R26, R27, 0x4, R12 ;  /* 0x000000041b1a7825 */ /* 0x000fe200078e020c */
[----:B------:R-:W0:Y:S03]  /*9440*/  LDG.E.128 R20, desc[UR36][R20.64] ;  /* 0x0000002414147981 */ /* 0x000e26000c1e1d00 */
[----:B------:R-:W-:-:S02]  /*9450*/  IMAD R33, R28, 0x50, RZ ;  /* 0x000000501c217824 */ /* 0x000fc400078e02ff */
[--C-:B------:R-:W-:Y:S01]  /*9460*/  IMAD.WIDE R28, R29, 0x4, R12.reuse ;  /* 0x000000041d1c7825 */ /* 0x100fe200078e020c */
[----:B------:R-:W2:Y:S03]  /*9470*/  LDG.E.128 R24, desc[UR36][R26.64] ;  /* 0x000000241a187981 */ /* 0x000ea6000c1e1d00 */
[----:B------:R-:W-:Y:S02]  /*9480*/  IMAD.WIDE R32, R33, 0x4, R12 ;  /* 0x0000000421207825 */ /* 0x000fe400078e020c */
[----:B------:R-:W1:Y:S04]  /*9490*/  LDG.E.128 R28, desc[UR36][R28.64] ;  /* 0x000000241c1c7981 */ /* 0x000e68000c1e1d00 */
[----:B------:R-:W3:Y:S01]  /*94a0*/  LDG.E.128 R32, desc[UR36][R32.64] ;  /* 0x0000002420207981 */ /* 0x000ee2000c1e1d00 */
[----:B------:R-:W-:Y:S01]  /*94b0*/  VIADD R39, R39, 0x4 ;  /* 0x0000000427277836 */ /* 0x000fe20000000000 */
[----:B------:R-:W-:Y:S01]  /*94c0*/  IADD3 R36, PT, PT, R36, 0x8, RZ ;  /* 0x0000000824247810 */ /* 0x000fe20007ffe0ff */
[----:B------:R-:W-:Y:S01]  /*94d0*/  VIADD R41, R41, 0x20 ;  /* 0x0000002029297836 */ /* 0x000fe20000000000 */
[----:B------:R-:W-:Y:S01]  /*94e0*/  IADD3 R40, PT, PT, R40, 0x8, RZ ;  /* 0x0000000828287810 */ /* 0x000fe20007ffe0ff */
[----:B------:R-:W-:Y:S01]  /*94f0*/  VIADD R38, R38, 0x8 ;  /* 0x0000000826267836 */ /* 0x000fe20000000000 */
[----:B------:R-:W-:Y:S01]  /*9500*/  ISETP.NE.AND P0, PT, R39, RZ, PT ;  /* 0x000000ff2700720c */ /* 0x000fe20003f05270 */
[----:B------:R-:W-:-:S02]  /*9510*/  VIADD R42, R42, 0x8 ;  /* 0x000000082a2a7836 */ /* 0x000fc40000000000 */
[-C--:B0-----:R-:W-:Y:S01]  /*9520*/  FFMA.FTZ R45, R20, R43.reuse, R4 ;  /* 0x0000002b142d7223 */ /* 0x081fe20000010004 */
[-C--:B------:R-:W-:Y:S01]  /*9530*/  FFMA.FTZ R4, R21, R43.reuse, R5 ;  /* 0x0000002b15047223 */ /* 0x080fe20000010005 */
[-C--:B------:R-:W-:Y:S01]  /*9540*/  FFMA.FTZ R5, R22, R43.reuse, R6 ;  /* 0x0000002b16057223 */ /* 0x080fe20000010006 */
[----:B------:R-:W-:Y:S01]  /*9550*/  FFMA.FTZ R6, R23, R43, R7 ;  /* 0x0000002b17067223 */ /* 0x000fe20000010007 */
        /* <DEDUP_REMOVED lines=11> */
[----:B------:R-:W-:Y:S01]  /*9610*/  FFMA.FTZ R7, R35, R47, R46 ;  /* 0x0000002f23077223 */ /* 0x000fe2000001002e */
[----:B------:R-:W-:Y:S06]  /*9620*/  @P0 BRA `(.L_x_3638) ;  /* 0xfffffffc00300947 */ /* 0x000fec000383ffff */
.L_x_3637:
[----:B------:R-:W-:Y:S05]  /*9630*/  BSYNC.RECONVERGENT B2 ;  /* 0x0000000000027941 */ /* 0x000fea0003800200 */
.L_x_3636:
[----:B------:R-:W-:Y:S05]  /*9640*/  @!P1 BRA `(.L_x_3635) ;  /* 0x0000000000f09947 */ /* 0x000fea0003800000 */
[----:B------:R-:W-:Y:S01]  /*9650*/  ISETP.NE.AND P1, PT, R49, 0x1, PT ;  /* 0x000000013100780c */ /* 0x000fe20003f25270 */
[----:B------:R-:W-:Y:S01]  /*9660*/  BSSY.RECONVERGENT B2, `(.L_x_3639) ;  /* 0x0000024000027945 */ /* 0x000fe20003800200 */
[----:B------:R-:W-:-:S11]  /*9670*/  LOP3.LUT P0, RZ, R48, 0x2, RZ, 0xc0, !PT ;  /* 0x0000000230ff7812 */ /* 0x000fd6000780c0ff */
[----:B------:R-:W-:Y:S05]  /*9680*/  @!P1 BRA `(.L_x_3640) ;  /* 0x0000000000849947 */ /* 0x000fea0003800000 */
[----:B------:R-:W2:Y:S01]  /*9690*/  LDCU.64 UR16, c[0x0][0x3c8] ;  /* 0x00007900ff1077ac */ /* 0x000ea20008000a00 */
[----:B------:R-:W-:-:S05]  /*96a0*/  IADD3 R20, P1, PT, R36, UR5, RZ ;  /* 0x0000000524147c10 */ /* 0x000fca000ff3e0ff */
[----:B------:R-:W-:Y:S01]  /*96b0*/  IMAD.X R21, RZ, RZ, UR14, P1 ;  /* 0x0000000eff157e24 */ /* 0x000fe200088e06ff */
[----:B--2---:R-:W-:-:S04]  /*96c0*/  LEA R28, P1, R20, UR16, 0x2 ;  /* 0x00000010141c7c11 */ /* 0x004fc8000f8210ff */
[----:B------:R-:W-:-:S05]  /*96d0*/  LEA.HI.X R29, R20, UR17, R21, 0x2, P1 ;  /* 0x00000011141d7c11 */ /* 0x000fca00088f1415 */
[----:B------:R-:W2:Y:S04]  /*96e0*/  LDG.E R20, desc[UR36][R28.64] ;  /* 0x000000241c147981 */ /* 0x000ea8000c1e1900 */
[----:B------:R0:W3:Y:S01]  /*96f0*/  LDG.E R21, desc[UR36][R28.64+0x8] ;  /* 0x000008241c157981 */ /* 0x0000e2000c1e1900 */
[----:B-1----:R-:W-:Y:S01]  /*9700*/  IMAD.MOV.U32 R25, RZ, RZ, 0x50 ;  /* 0x00000050ff197424 */ /* 0x002fe200078e00ff */
[----:B------:R-:W1:Y:S01]  /*9710*/  S2UR UR8, SR_CgaCtaId ;  /* 0x00000000000879c3 */ /* 0x000e620000008800 */
[----:B------:R-:W-:Y:S02]  /*9720*/  UMOV UR7, 0x400 ;  /* 0x0000040000077882 */ /* 0x000fe40000000000 */
[----:B------:R-:W-:Y:S01]  /*9730*/  UIADD3 UR7, UPT, UPT, UR7, 0x210, URZ ;  /* 0x0000021007077890 */ /* 0x000fe2000fffe0ff */
[----:B0-----:R-:W-:-:S03]  /*9740*/  IADD3 R28, PT, PT, R36, -UR39, RZ ;  /* 0x80000027241c7c10 */ /* 0x001fc6000fffe0ff */
[----:B-1----:R-:W-:Y:S01]  /*9750*/  ULEA UR7, UR8, UR7, 0x18 ;  /* 0x0000000708077291 */ /* 0x002fe2000f8ec0ff */
[C-C-:B--2---:R-:W-:Y:S02]  /*9760*/  IMAD R20, R37.reuse, R20, R36.reuse ;  /* 0x0000001425147224 */ /* 0x144fe400078e0224 */
[----:B---3--:R-:W-:Y:S02]  /*9770*/  IMAD R22, R37, R21, R36 ;  /* 0x0000001525167224 */ /* 0x008fe400078e0224 */
[----:B------:R-:W-:Y:S02]  /*9780*/  IMAD R21, R20, 0x50, RZ ;  /* 0x0000005014157824 */ /* 0x000fe400078e02ff */
[----:B------:R-:W-:Y:S02]  /*9790*/  IMAD R25, R22, R25, 0xa0 ;  /* 0x000000a016197424 */ /* 0x000fe400078e0219 */
[----:B------:R-:W-:-:S04]  /*97a0*/  IMAD.WIDE R20, R21, 0x4, R12 ;  /* 0x0000000415147825 */ /* 0x000fc800078e020c */
[----:B------:R-:W-:Y:S02]  /*97b0*/  IMAD.WIDE R24, R25, 0x4, R12 ;  /* 0x0000000419187825 */ /* 0x000fe400078e020c */
[----:B------:R-:W2:Y:S04]  /*97c0*/  LDG.E.128 R20, desc[UR36][R20.64] ;  /* 0x0000002414147981 */ /* 0x000ea8000c1e1d00 */
[----:B------:R-:W3:Y:S01]  /*97d0*/  LDG.E.128 R24, desc[UR36][R24.64] ;  /* 0x0000002418187981 */ /* 0x000ee2000c1e1d00 */
[----:B------:R-:W-:Y:S01]  /*97e0*/  LEA R28, R28, UR7, 0x2 ;  /* 0x000000071c1c7c11 */ /* 0x000fe2000f8e10ff */
[----:B------:R-:W-:-:S04]  /*97f0*/  VIADD R36, R36, 0x4 ;  /* 0x0000000424247836 */ /* 0x000fc80000000000 */
        /* <DEDUP_REMOVED lines=10> */
.L_x_3640:
[----:B------:R-:W-:Y:S05]  /*98a0*/  BSYNC.RECONVERGENT B2 ;  /* 0x0000000000027941 */ /* 0x000fea0003800200 */
.L_x_3639:
[----:B------:R-:W-:Y:S05]  /*98b0*/  @P0 BRA `(.L_x_3635) ;  /* 0x0000000000540947 */ /* 0x000fea0003800000 */
[----:B------:R-:W0:Y:S01]  /*98c0*/  LDCU.64 UR16, c[0x0][0x3c8] ;  /* 0x00007900ff1077ac */ /* 0x000e220008000a00 */
[----:B------:R-:W-:-:S05]  /*98d0*/  IADD3 R20, P0, PT, R36, UR5, RZ ;  /* 0x0000000524147c10 */ /* 0x000fca000ff1e0ff */
[----:B------:R-:W-:Y:S01]  /*98e0*/  IMAD.X R21, RZ, RZ, UR14, P0 ;  /* 0x0000000eff157e24 */ /* 0x000fe200080e06ff */
[----:B0-----:R-:W-:-:S04]  /*98f0*/  LEA R22, P0, R20, UR16, 0x2 ;  /* 0x0000001014167c11 */ /* 0x001fc8000f8010ff */
[----:B------:R-:W-:-:S05]  /*9900*/  LEA.HI.X R23, R20, UR17, R21, 0x2, P0 ;  /* 0x0000001114177c11 */ /* 0x000fca00080f1415 */
[----:B------:R-:W3:Y:S01]  /*9910*/  LDG.E R22, desc[UR36][R22.64] ;  /* 0x0000002416167981 */ /* 0x000ee2000c1e1900 */
[----:B------:R-:W0:Y:S01]  /*9920*/  S2UR UR8, SR_CgaCtaId ;  /* 0x00000000000879c3 */ /* 0x000e220000008800 */
[----:B------:R-:W-:Y:S02]  /*9930*/  UMOV UR7, 0x400 ;  /* 0x0000040000077882 */ /* 0x000fe40000000000 */
[----:B------:R-:W-:Y:S01]  /*9940*/  UIADD3 UR7, UPT, UPT, UR7, 0x210, URZ ;  /* 0x0000021007077890 */ /* 0x000fe2000fffe0ff */
[----:B--2---:R-:W-:-:S03]  /*9950*/  IADD3 R28, PT, PT, R36, -UR39, RZ ;  /* 0x80000027241c7c10 */ /* 0x004fc6000fffe0ff */
[----:B0-----:R-:W-:-:S06]  /*9960*/  ULEA UR7, UR8, UR7, 0x18 ;  /* 0x0000000708077291 */ /* 0x001fcc000f8ec0ff */
[----:B------:R-:W-:-:S06]  /*9970*/  LEA R28, R28, UR7, 0x2 ;  /* 0x000000071c1c7c11 */ /* 0x000fcc000f8e10ff */
[----:B------:R-:W0:Y:S01]  /*9980*/  LDS R28, [R28] ;  /* 0x000000001c1c7984 */ /* 0x000e220000000800 */
[----:B---3--:R-:W-:-:S04]  /*9990*/  IMAD R37, R37, R22, R36 ;  /* 0x0000001625257224 */ /* 0x008fc800078e0224 */
[----:B------:R-:W-:-:S04]  /*99a0*/  IMAD R21, R37, 0x50, RZ ;  /* 0x0000005025157824 */ /* 0x000fc800078e02ff */
[----:B------:R-:W-:-:S05]  /*99b0*/  IMAD.WIDE R20, R21, 0x4, R12 ;  /* 0x0000000415147825 */ /* 0x000fca00078e020c */
[----:B-1----:R-:W0:Y:S02]  /*99c0*/  LDG.E.128 R24, desc[UR36][R20.64] ;  /* 0x0000002414187981 */ /* 0x002e24000c1e1d00 */
[-C--:B0-----:R-:W-:Y:S01]  /*99d0*/  FFMA.FTZ R4, R24, R28.reuse, R4 ;  /* 0x0000001c18047223 */ /* 0x081fe20000010004 */
[-C--:B------:R-:W-:Y:S01]  /*99e0*/  FFMA.FTZ R5, R25, R28.reuse, R5 ;  /* 0x0000001c19057223 */ /* 0x080fe20000010005 */
[-C--:B------:R-:W-:Y:S01]  /*99f0*/  FFMA.FTZ R6, R26, R28.reuse, R6 ;  /* 0x0000001c1a067223 */ /* 0x080fe20000010006 */
[----:B------:R-:W-:-:S07]  /*9a00*/  FFMA.FTZ R7, R27, R28, R7 ;  /* 0x0000001c1b077223 */ /* 0x000fce0000010007 */
.L_x_3635:
[----:B------:R-:W-:Y:S05]  /*9a10*/  BSYNC.RECONVERGENT B1 ;  /* 0x0000000000017941 */ /* 0x000fea0003800200 */
.L_x_3634:
[----:B------:R-:W-:Y:S01]  /*9a20*/  ISETP.GE.AND P0, PT, R18, UR43, PT ;  /* 0x0000002b12007c0c */ /* 0x000fe2000bf06270 */
[----:B------:R-:W-:-:S12]  /*9a30*/  BSSY.RECONVERGENT B3, `(.L_x_3641) ;  /* 0x0000150000037945 */ /* 0x000fd80003800200 */
[----:B------:R-:W-:Y:S05]  /*9a40*/  @P0 BRA `(.L_x_3642) ;  /* 0x0000001400380947 */ /* 0x000fea0003800000 */
[----:B------:R-:W-:Y:S01]  /*9a50*/  IMAD.MOV.U32 R21, RZ, RZ, 0x2 ;  /* 0x00000002ff157424 */ /* 0x000fe200078e00ff */
[----:B------:R-:W-:Y:S01]  /*9a60*/  ULOP3.LUT UR7, URZ, UR39, URZ, 0x33, !UPT ;  /* 0x00000027ff077292 */ /* 0x000fe2000f8e33ff */
[----:B------:R-:W-:Y:S01]  /*9a70*/  BSSY.RECONVERGENT B2, `(.L_x_3643) ;  /* 0x00000bc000027945 */ /* 0x000fe20003800200 */
[----:B------:R-:W-:Y:S02]  /*9a80*/  IMAD R16, R16, R19, RZ ;  /* 0x0000001310107224 */ /* 0x000fe400078e02ff */
[----:B------:R-:W-:-:S04]  /*9a90*/  VIADDMNMX R20, R18, R21, UR43, !PT ;  /* 0x0000002b12147e46 */ /* 0x000fc8000f800115 */
[----:B------:R-:W-:-:S04]  /*9aa0*/  IADD3 R20, PT, PT, -R3, UR7, R20 ;  /* 0x0000000703147c10 */ /* 0x000fc8000fffe114 */
        /* <DEDUP_REMOVED lines=10> */
[----:B------:R-:W3:Y:S01]  /*9b50*/  LDC R19, c[0x0][0x3f4] ;  /* 0x0000fd00ff137b82 */ /* 0x000ee20000000800 */
[----:B0-----:R-:W-:-:S06]  /*9b60*/  ULEA UR7, UR8, UR7, 0x18 ;  /* 0x0000000708077291 */ /* 0x001fcc000f8ec0ff */
[----:B------:R-:W-:-:S05]  /*9b70*/  LEA R22, R3, UR7, 0x2 ;  /* 0x0000000703167c11 */ /* 0x000fca000f8e10ff */
[----:B------:R-:W-:-:S07]  /*9b80*/  VIADD R22, R22, 0x10 ;  /* 0x0000001016167836 */ /* 0x000fce0000000000 */
.L_x_3654:
[C---:B--2---:R-:W-:Y:S01]  /*9b90*/  IADD3 R28, PT, PT, R18.reuse, -0x4, RZ ;  /* 0xfffffffc121c7810 */ /* 0x044fe20007ffe0ff */
[----:B------:R-:W-:Y:S01]  /*9ba0*/  VIADD R23, R23, 0x4 ;  /* 0x0000000417177836 */ /* 0x000fe20000000000 */
[----:B------:R-:W-:Y:S01]  /*9bb0*/  BSSY.RECONVERGENT B4, `(.L_x_3646) ;  /* 0x000002d000047945 */ /* 0x000fe20003800200 */
[----:B------:R-:W-:Y:S01]  /*9bc0*/  VIADD R30, R18, 0xfffffffe ;  /* 0xfffffffe121e7836 */ /* 0x000fe20000000000 */
[-C--:B---3--:R-:W-:Y:S01]  /*9bd0*/  ISETP.GE.AND P4, PT, R28, R19.reuse, PT ;  /* 0x000000131c00720c */ /* 0x088fe20003f86270 */
[----:B-1----:R-:W-:Y:S01]  /*9be0*/  VIADD R24, R18, 0x2 ;  /* 0x0000000212187836 */ /* 0x002fe20000000000 */
[----:B------:R-:W-:Y:S02]  /*9bf0*/  ISETP.NE.AND P0, PT, R23, RZ, PT ;  /* 0x000000ff1700720c */ /* 0x000fe40003f05270 */
[-C--:B------:R-:W-:Y:S02]  /*9c00*/  ISETP.GE.AND P1, PT, R30, R19.reuse, PT ;  /* 0x000000131e00720c */ /* 0x080fe40003f26270 */
[----:B------:R-:W-:-:S02]  /*9c10*/  ISETP.GE.AND P2, PT, R18, R19, PT ;  /* 0x000000131200720c */ /* 0x000fc40003f46270 */
[----:B------:R-:W-:-:S05]  /*9c20*/  ISETP.GE.AND P3, PT, R24, R19, PT ;  /* 0x000000131800720c */ /* 0x000fca0003f66270 */
[----:B------:R-:W-:Y:S08]  /*9c30*/  @!P4 BRA `(.L_x_3647) ;  /* 0x000000000090c947 */ /* 0x000ff00003800000 */
[----:B------:R-:W-:Y:S01]  /*9c40*/  IABS R32, R19 ;  /* 0x0000001300207213 */ /* 0x000fe20000000000 */
[----:B------:R-:W-:Y:S01]  /*9c50*/  IMAD.MOV.U32 R26, RZ, RZ, RZ ;  /* 0x000000ffff1a7224 */ /* 0x000fe200078e00ff */
        /* <DEDUP_REMOVED lines=8> */
[----:B------:R-:W-:-:S04]  /*9ce0*/  IMAD R25, R25, R32, RZ ;  /* 0x0000002019197224 */ /* 0x000fc800078e02ff */
[----:B------:R-:W-:Y:S01]  /*9cf0*/  IMAD.HI.U32 R25, R27, R25, R26 ;  /* 0x000000191b197227 */ /* 0x000fe200078e001a */
[----:B------:R-:W-:-:S05]  /*9d00*/  MOV R26, R31 ;  /* 0x0000001f001a7202 */ /* 0x000fca0000000f00 */
        /* <DEDUP_REMOVED lines=8> */
[----:B------:R-:W-:-:S04]  /*9d90*/  @!P6 LOP3.LUT R25, RZ, R19, RZ, 0x33, !PT ;  /* 0x00000013ff19e212 */ /* 0x000fc800078e33ff */
[----:B------:R-:W-:-:S05]  /*9da0*/  IADD3 R26, P4, PT, R25, UR5, RZ ;  /* 0x00000005191a7c10 */ /* 0x000fca000ff9e0ff */
[----:B------:R-:W-:Y:S01]  /*9db0*/  IMAD.X R27, RZ, RZ, UR14, P4 ;  /* 0x0000000eff1b7e24 */ /* 0x000fe2000a0e06ff */
[----:B------:R-:W-:-:S04]  /*9dc0*/  LEA R28, P4, R26, UR12, 0x2 ;  /* 0x0000000c1a1c7c11 */ /* 0x000fc8000f8810ff */
[----:B------:R-:W-:-:S05]  /*9dd0*/  LEA.HI.X R29, R26, UR13, R27, 0x2, P4 ;  /* 0x0000000d1a1d7c11 */ /* 0x000fca000a0f141b */
[----:B------:R-:W2:Y:S02]  /*9de0*/  LDG.E R28, desc[UR36][R28.64] ;  /* 0x000000241c1c7981 */ /* 0x000ea4000c1e1900 */
[----:B--2---:R-:W-:-:S04]  /*9df0*/  IMAD R25, R16, R28, R25 ;  /* 0x0000001c10197224 */ /* 0x004fc800078e0219 */
[----:B------:R-:W-:-:S04]  /*9e00*/  IMAD R25, R25, 0x50, RZ ;  /* 0x0000005019197824 */ /* 0x000fc800078e02ff */
[----:B------:R-:W-:Y:S02]  /*9e10*/  IMAD.WIDE R26, R25, 0x4, R12 ;  /* 0x00000004191a7825 */ /* 0x000fe400078e020c */
[----:B------:R-:W0:Y:S04]  /*9e20*/  LDS R25, [R22+-0x10] ;  /* 0xfffff00016197984 */ /* 0x000e280000000800 */
[----:B------:R-:W0:Y:S02]  /*9e30*/  LDG.E.128 R32, desc[UR36][R26.64] ;  /* 0x000000241a207981 */ /* 0x000e24000c1e1d00 */
[-C--:B0-----:R-:W-:Y:S01]  /*9e40*/  FFMA.FTZ R4, R32, R25.reuse, R4 ;  /* 0x0000001920047223 */ /* 0x081fe20000010004 */
[-C--:B------:R-:W-:Y:S01]  /*9e50*/  FFMA.FTZ R5, R33, R25.reuse, R5 ;  /* 0x0000001921057223 */ /* 0x080fe20000010005 */
[-C--:B------:R-:W-:Y:S01]  /*9e60*/  FFMA.FTZ R6, R34, R25.reuse, R6 ;  /* 0x0000001922067223 */ /* 0x080fe20000010006 */
[----:B------:R-:W-:-:S07]  /*9e70*/  FFMA.FTZ R7, R35, R25, R7 ;  /* 0x0000001923077223 */ /* 0x000fce0000010007 */
.L_x_3647:
[----:B------:R-:W-:Y:S05]  /*9e80*/  BSYNC.RECONVERGENT B4 ;  /* 0x0000000000047941 */ /* 0x000fea0003800200 */
.L_x_3646:
[----:B------:R-:W-:Y:S04]  /*9e90*/  BSSY.RECONVERGENT B4, `(.L_x_3648) ;  /* 0x0000026000047945 */ /* 0x000fe80003800200 */
[----:B------:R-:W-:Y:S05]  /*9ea0*/  @!P1 BRA `(.L_x_3649) ;  /* 0x0000000000909947 */ /* 0x000fea0003800000 */
        /* <DEDUP_REMOVED lines=36> */
.L_x_3649:
[----:B------:R-:W-:Y:S05]  /*a0f0*/  BSYNC.RECONVERGENT B4 ;  /* 0x0000000000047941 */ /* 0x000fea0003800200 */
.L_x_3648:
        /* <DEDUP_REMOVED lines=32> */
[----:B------:R-:W0:Y:S04]  /*a300*/  LDS R25, [R22] ;  /* 0x0000000016197984 */ /* 0x000e280000000800 */
[----:B------:R-:W0:Y:S02]  /*a310*/  LDG.E.128 R32, desc[UR36][R26.64] ;  /* 0x000000241a207981 */ /* 0x000e24000c1e1d00 */
[-C--:B0-----:R-:W-:Y:S01]  /*a320*/  FFMA.FTZ R4, R32, R25.reuse, R4 ;  /* 0x0000001920047223 */ /* 0x081fe20000010004 */
[-C--:B------:R-:W-:Y:S01]  /*a330*/  FFMA.FTZ R5, R33, R25.reuse, R5 ;  /* 0x0000001921057223 */ /* 0x080fe20000010005 */
[-C--:B------:R-:W-:Y:S01]  /*a340*/  FFMA.FTZ R6, R34, R25.reuse, R6 ;  /* 0x0000001922067223 */ /* 0x080fe20000010006 */
[----:B------:R-:W-:-:S07]  /*a350*/  FFMA.FTZ R7, R35, R25, R7 ;  /* 0x0000001923077223 */ /* 0x000fce0000010007 */
.L_x_3651:
[----:B------:R-:W-:Y:S05]  /*a360*/  BSYNC.RECONVERGENT B4 ;  /* 0x0000000000047941 */ /* 0x000fea0003800200 */
.L_x_3650:
[----:B------:R-:W-:Y:S04]  /*a370*/  BSSY.RECONVERGENT B4, `(.L_x_3652) ;  /* 0x0000026000047945 */ /* 0x000fe80003800200 */
[----:B------:R-:W-:Y:S05]  /*a380*/  @!P3 BRA `(.L_x_3653) ;  /* 0x000000000090b947 */ /* 0x000fea0003800000 */
[----:B------:R-:W-:Y:S01]  /*a390*/  IABS R28, R19 ;  /* 0x00000013001c7213 */ /* 0x000fe20000000000 */
[----:B------:R-:W-:Y:S01]  /*a3a0*/  IMAD.MOV.U32 R26, RZ, RZ, RZ ;  /* 0x000000ffff1a7224 */ /* 0x000fe200078e00ff */
[----:B------:R-:W-:Y:S01]  /*a3b0*/  IABS R30, R24 ;  /* 0x00000018001e7213 */ /* 0x000fe20000000000 */
[----:B------:R-:W0:Y:S01]  /*a3c0*/  LDS R32, [R22+0x8] ;  /* 0x0000080016207984 */ /* 0x000e220000000800 */
[----:B------:R-:W1:Y:S01]  /*a3d0*/  I2F.RP R29, R28 ;  /* 0x0000001c001d7306 */ /* 0x000e620000209400 */
[----:B------:R-:W-:Y:S02]  /*a3e0*/  ISETP.GE.AND P2, PT, R24, RZ, PT ;  /* 0x000000ff1800720c */ /* 0x000fe40003f46270 */
[----:B------:R-:W-:-:S05]  /*a3f0*/  ISETP.NE.AND P3, PT, R19, RZ, PT ;  /* 0x000000ff1300720c */ /* 0x000fca0003f65270 */
[----:B-1----:R-:W1:Y:S02]  /*a400*/  MUFU.RCP R29, R29 ;  /* 0x0000001d001d7308 */ /* 0x002e640000001000 */
[----:B-1----:R-:W-:-:S06]  /*a410*/  IADD3 R27, PT, PT, R29, 0xffffffe, RZ ;  /* 0x0ffffffe1d1b7810 */ /* 0x002fcc0007ffe0ff */
[----:B------:R-:W1:Y:S02]  /*a420*/  F2I.FTZ.U32.TRUNC.NTZ R27, R27 ;  /* 0x0000001b001b7305 */ /* 0x000e64000021f000 */
[----:B-1----:R-:W-:-:S04]  /*a430*/  IMAD.MOV R25, RZ, RZ, -R27 ;  /* 0x000000ffff197224 */ /* 0x002fc800078e0a1b */
        /* <DEDUP_REMOVED lines=25> */
.L_x_3653:
[----:B------:R-:W-:Y:S05]  /*a5d0*/  BSYNC.RECONVERGENT B4 ;  /* 0x0000000000047941 */ /* 0x000fea0003800200 */
.L_x_3652:
[----:B------:R-:W-:Y:S01]  /*a5e0*/  IADD3 R18, PT, PT, R18, 0x8, RZ ;  /* 0x0000000812127810 */ /* 0x000fe20007ffe0ff */
[----:B------:R-:W-:Y:S01]  /*a5f0*/  VIADD R22, R22, 0x20 ;  /* 0x0000002016167836 */ /* 0x000fe20000000000 */
[----:B------:R-:W-:Y:S06]  /*a600*/  @P0 BRA `(.L_x_3654) ;  /* 0xfffffff400600947 */ /* 0x000fec000383ffff */
[----:B------:R-:W-:Y:S05]  /*a610*/  BSYNC.RECONVERGENT B1 ;  /* 0x0000000000017941 */ /* 0x000fea0003800200 */
.L_x_3645:
[----:B------:R-:W-:-:S07]  /*a620*/  VIADD R18, R18, 0xfffffffc ;  /* 0xfffffffc12127836 */ /* 0x000fce0000000000 */
.L_x_3644:
[----:B------:R-:W-:Y:S05]  /*a630*/  BSYNC.RECONVERGENT B2 ;  /* 0x0000000000027941 */ /* 0x000fea0003800200 */
.L_x_3643:
        /* <DEDUP_REMOVED lines=14> */
[----:B-1----:R-:W-:Y:S01]  /*a720*/  LEA R26, R21, UR7, 0x2 ;  /* 0x00000007151a7c11 */ /* 0x002fe2000f8e10ff */
[----:B------:R-:W-:Y:S06]  /*a730*/  @!P1 BRA `(.L_x_3658) ;  /* 0x0000000000949947 */ /* 0x000fec0003800000 */
[----:B------:R-:W-:Y:S01]  /*a740*/  IABS R24, R19 ;  /* 0x0000001300187213 */ /* 0x000fe20000000000 */
[----:B------:R-:W-:Y:S01]  /*a750*/  IMAD.MOV.U32 R22, RZ, RZ, RZ ;  /* 0x000000ffff167224 */ /* 0x000fe200078e00ff */
[----:B------:R-:W-:Y:S01]  /*a760*/  IABS R27, R18 ;  /* 0x00000012001b7213 */ /* 0x000fe20000000000 */
[----:B------:R-:W0:Y:S01]  /*a770*/  LDCU.64 UR16, c[0x0][0x3c8] ;  /* 0x00007900ff1077ac */ /* 0x000e220008000a00 */
[----:B------:R-:W1:Y:S01]  /*a780*/  I2F.RP R25, R24 ;  /* 0x0000001800197306 */ /* 0x000e620000209400 */
[----:B------:R-:W-:Y:S02]  /*a790*/  ISETP.GE.AND P2, PT, R18, RZ, PT ;  /* 0x000000ff1200720c */ /* 0x000fe40003f46270 */
[----:B------:R-:W-:-:S05]  /*a7a0*/  ISETP.NE.AND P3, PT, R19, RZ, PT ;  /* 0x000000ff1300720c */ /* 0x000fca0003f65270 */
[----:B-1----:R-:W1:Y:S02]  /*a7b0*/  MUFU.RCP R25, R25 ;  /* 0x0000001900197308 */ /* 0x002e640000001000 */
[----:B-1----:R-:W-:-:S06]  /*a7c0*/  VIADD R23, R25, 0xffffffe ;  /* 0x0ffffffe19177836 */ /* 0x002fcc0000000000 */
        /* <DEDUP_REMOVED lines=17> */
[----:B------:R-:W-:-:S05]  /*a8e0*/  LEA.HI.X R25, R22, UR17, R23, 0x2, P1 ;  /* 0x0000001116197c11 */ /* 0x000fca00088f1417 */
[----:B------:R-:W3:Y:S02]  /*a8f0*/  LDG.E R24, desc[UR36][R24.64] ;  /* 0x0000002418187981 */ /* 0x000ee4000c1e1900 */
[----:B---3--:R-:W-:-:S04]  /*a900*/  IMAD R21, R16, R24, R21 ;  /* 0x0000001810157224 */ /* 0x008fc800078e0215 */
[----:B------:R-:W-:-:S04]  /*a910*/  IMAD R21, R21, 0x50, RZ ;  /* 0x0000005015157824 */ /* 0x000fc800078e02ff */
[----:B------:R-:W-:Y:S02]  /*a920*/  IMAD.WIDE R22, R21, 0x4, R12 ;  /* 0x0000000415167825 */ /* 0x000fe400078e020c */
[----:B------:R-:W0:Y:S04]  /*a930*/  LDS R21, [R26] ;  /* 0x000000001a157984 */ /* 0x000e280000000800 */
[----:B--2---:R-:W0:Y:S02]  /*a940*/  LDG.E.128 R28, desc[UR36][R22.64] ;  /* 0x00000024161c7981 */ /* 0x004e24000c1e1d00 */
[-C--:B0-----:R-:W-:Y:S01]  /*a950*/  FFMA.FTZ R4, R28, R21.reuse, R4 ;  /* 0x000000151c047223 */ /* 0x081fe20000010004 */
[-C--:B------:R-:W-:Y:S01]  /*a960*/  FFMA.FTZ R5, R29, R21.reuse, R5 ;  /* 0x000000151d057223 */ /* 0x080fe20000010005 */
[-C--:B------:R-:W-:Y:S01]  /*a970*/  FFMA.FTZ R6, R30, R21.reuse, R6 ;  /* 0x000000151e067223 */ /* 0x080fe20000010006 */
[----:B------:R-:W-:-:S07]  /*a980*/  FFMA.FTZ R7, R31, R21, R7 ;  /* 0x000000151f077223 */ /* 0x000fce0000010007 */
.L_x_3658:
[----:B------:R-:W-:Y:S05]  /*a990*/  BSYNC.RECONVERGENT B2 ;  /* 0x0000000000027941 */ /* 0x000fea0003800200 */
.L_x_3657:
[----:B------:R-:W-:Y:S04]  /*a9a0*/  BSSY.RECONVERGENT B2, `(.L_x_3659) ;  /* 0x0000027000027945 */ /* 0x000fe80003800200 */
[----:B------:R-:W-:Y:S05]  /*a9b0*/  @!P0 BRA `(.L_x_3660) ;  /* 0x0000000000948947 */ /* 0x000fea0003800000 */
        /* <DEDUP_REMOVED lines=30> */
[----:B------:R-:W-:Y:S02]  /*aba0*/  IMAD.WIDE R22, R21, 0x4, R12 ;  /* 0x0000000415167825 */ /* 0x000fe400078e020c */
[----:B------:R-:W0:Y:S04]  /*abb0*/  LDS R21, [R26+0x8] ;  /* 0x000008001a157984 */ /* 0x000e280000000800 */
[----:B--2---:R-:W0:Y:S02]  /*abc0*/  LDG.E.128 R28, desc[UR36][R22.64] ;  /* 0x00000024161c7981 */ /* 0x004e24000c1e1d00 */
[-C--:B0-----:R-:W-:Y:S01]  /*abd0*/  FFMA.FTZ R4, R28, R21.reuse, R4 ;  /* 0x000000151c047223 */ /* 0x081fe20000010004 */
[-C--:B------:R-:W-:Y:S01]  /*abe0*/  FFMA.FTZ R5, R29, R21.reuse, R5 ;  /* 0x000000151d057223 */ /* 0x080fe20000010005 */
[-C--:B------:R-:W-:Y:S01]  /*abf0*/  FFMA.FTZ R6, R30, R21.reuse, R6 ;  /* 0x000000151e067223 */ /* 0x080fe20000010006 */
[----:B------:R-:W-:-:S07]  /*ac00*/  FFMA.FTZ R7, R31, R21, R7 ;  /* 0x000000151f077223 */ /* 0x000fce0000010007 */
.L_x_3660:
[----:B------:R-:W-:Y:S05]  /*ac10*/  BSYNC.RECONVERGENT B2 ;  /* 0x0000000000027941 */ /* 0x000fea0003800200 */
.L_x_3659:
[----:B------:R-:W-:-:S07]  /*ac20*/  VIADD R18, R18, 0x4 ;  /* 0x0000000412127836 */ /* 0x000fce0000000000 */
.L_x_3656:
[----:B------:R-:W-:Y:S05]  /*ac30*/  BSYNC.RECONVERGENT B1 ;  /* 0x0000000000017941 */ /* 0x000fea0003800200 */
.L_x_3655:
[----:B------:R-:W-:-:S04]  /*ac40*/  LOP3.LUT P0, RZ, R20, 0x2, RZ, 0xc0, !PT ;  /* 0x0000000214ff7812 */ /* 0x000fc8000780c0ff */
[----:B------:R-:W-:-:S13]  /*ac50*/  ISETP.LT.OR P0, PT, R18, R19, P0 ;  /* 0x000000131200720c */ /* 0x000fda0000701670 */
[----:B------:R-:W-:Y:S05]  /*ac60*/  @P0 BRA `(.L_x_3642) ;  /* 0x0000000000b00947 */ /* 0x000fea0003800000 */
[----:B------:R-:W-:Y:S01]  /*ac70*/  IABS R23, R19 ;  /* 0x0000001300177213 */ /* 0x000fe20000000000 */
[----:B------:R-:W0:Y:S01]  /*ac80*/  LDCU.64 UR16, c[0x0][0x3c8] ;  /* 0x00007900ff1077ac */ /* 0x000e220008000a00 */
[----:B-1----:R-:W-:Y:S02]  /*ac90*/  IABS R26, R18 ;  /* 0x00000012001a7213 */ /* 0x002fe40000000000 */
[----:B------:R-:W1:Y:S01]  /*aca0*/  I2F.RP R22, R23 ;  /* 0x0000001700167306 */ /* 0x000e620000209400 */
[----:B------:R-:W-:Y:S02]  /*acb0*/  ISETP.GE.AND P1, PT, R18, RZ, PT ;  /* 0x000000ff1200720c */ /* 0x000fe40003f26270 */
        /* <DEDUP_REMOVED lines=16> */
[----:B------:R-:W-:-:S05]  /*adc0*/  IMAD.MOV.U32 R23, RZ, RZ, R20 ;  /* 0x000000ffff177224 */ /* 0x000fca00078e0014 */
[----:B------:R-:W-:Y:S02]  /*add0*/  @!P1 IADD3 R23, PT, PT, -R23, RZ, RZ ;  /* 0x000000ff17179210 */ /* 0x000fe40007ffe1ff */
[----:B------:R-:W-:-:S04]  /*ade0*/  @!P2 LOP3.LUT R23, RZ, R19, RZ, 0x33, !PT ;  /* 0x00000013ff17a212 */ /* 0x000fc800078e33ff */
        /* <DEDUP_REMOVED lines=8> */
[----:B------:R-:W-:-:S03]  /*ae70*/  IADD3 R18, PT, PT, R18, -UR39, RZ ;  /* 0x8000002712127c10 */ /* 0x000fc6000fffe0ff */
[----:B0-----:R-:W-:-:S06]  /*ae80*/  ULEA UR7, UR8, UR7, 0x18 ;  /* 0x0000000708077291 */ /* 0x001fcc000f8ec0ff */
[----:B------:R-:W-:-:S06]  /*ae90*/  LEA R18, R18, UR7, 0x2 ;  /* 0x0000000712127c11 */ /* 0x000fcc000f8e10ff */
[----:B------:R-:W0:Y:S01]  /*aea0*/  LDS R18, [R18] ;  /* 0x0000000012127984 */ /* 0x000e220000000800 */
[----:B---3--:R-:W-:-:S04]  /*aeb0*/  IMAD R16, R16, R20, R23 ;  /* 0x0000001410107224 */ /* 0x008fc800078e0217 */
[----:B------:R-:W-:-:S04]  /*aec0*/  IMAD R23, R16, 0x50, RZ ;  /* 0x0000005010177824 */ /* 0x000fc800078e02ff */
[----:B------:R-:W-:-:S05]  /*aed0*/  IMAD.WIDE R12, R23, 0x4, R12 ;  /* 0x00000004170c7825 */ /* 0x000fca00078e020c */
[----:B------:R-:W0:Y:S02]  /*aee0*/  LDG.E.128 R24, desc[UR36][R12.64] ;  /* 0x000000240c187981 */ /* 0x000e24000c1e1d00 */
[-C--:B0-----:R-:W-:Y:S01]  /*aef0*/  FFMA.FTZ R4, R24, R18.reuse, R4 ;  /* 0x0000001218047223 */ /* 0x081fe20000010004 */
[-C--:B------:R-:W-:Y:S01]  /*af00*/  FFMA.FTZ R5, R25, R18.reuse, R5 ;  /* 0x0000001219057223 */ /* 0x080fe20000010005 */
[-C--:B------:R-:W-:Y:S01]  /*af10*/  FFMA.FTZ R6, R26, R18.reuse, R6 ;  /* 0x000000121a067223 */ /* 0x080fe20000010006 */
[----:B------:R-:W-:-:S07]  /*af20*/  FFMA.FTZ R7, R27, R18, R7 ;  /* 0x000000121b077223 */ /* 0x000fce0000010007 */
.L_x_3642:
[----:B------:R-:W-:Y:S05]  /*af30*/  BSYNC.RECONVERGENT B3 ;  /* 0x0000000000037941 */ /* 0x000fea0003800200 */
.L_x_3641:
[----:B------:R-:W-:-:S13]  /*af40*/  ISETP.NE.AND P0, PT, R3, UR6, PT ;  /* 0x0000000603007c0c */ /* 0x000fda000bf05270 */
[----:B------:R-:W-:Y:S05]  /*af50*/  @P0 BRA `(.L_x_3633) ;  /* 0x0000000000d00947 */ /* 0x000fea0003800000 */
[----:B------:R-:W0:Y:S01]  /*af60*/  LDC R3, c[0x0][0x478] ;  /* 0x00011e00ff037b82 */ /* 0x000e220000000800 */
[----:B------:R-:W3:Y:S01]  /*af70*/  LDCU.64 UR16, c[0x0][0x460] ;  /* 0x00008c00ff1077ac */ /* 0x000ee20008000a00 */
[----:B0-----:R-:W-:Y:S01]  /*af80*/  ISETP.NE.AND P1, PT, R3, 0x2, PT ;  /* 0x000000020300780c */ /* 0x001fe20003f25270 */
[----:B------:R-:W-:-:S12]  /*af90*/  VIADD R3, R14, UR42 ;  /* 0x0000002a0e037c36 */ /* 0x000fd80008000000 */
[----:B------:R-:W0:Y:S08]  /*afa0*/  @!P1 LDC.64 R12, c[0x0][0x3a8] ;  /* 0x0000ea00ff0c9b82 */ /* 0x000e300000000a00 */
[----:B------:R-:W4:Y:S08]  /*afb0*/  @!P1 LDC.64 R22, c[0x0][0x468] ;  /* 0x00011a00ff169b82 */ /* 0x000f300000000a00 */
[----:B------:R-:W2:Y:S01]  /*afc0*/  @P1 LDC.64 R20, c[0x0][0x3a8] ;  /* 0x0000ea00ff141b82 */ /* 0x000ea20000000a00 */
[----:B0-----:R-:W-:-:S04]  /*afd0*/  @!P1 IADD3 R12, P0, PT, R3, R12, RZ ;  /* 0x0000000c030c9210 */ /* 0x001fc80007f1e0ff */
[----:B------:R-:W-:Y:S01]  /*afe0*/  @!P1 LEA.HI.X.SX32 R13, R3, R13, 0x1, P0 ;  /* 0x0000000d030d9211 */ /* 0x000fe200000f0eff */
[----:B----4-:R-:W4:Y:S04]  /*aff0*/  @!P1 LDG.E R23, desc[UR36][R22.64+0x8] ;  /* 0x0000082416179981 */ /* 0x010f28000c1e1900 */
[----:B------:R-:W4:Y:S01]  /*b000*/  @!P1 LDG.E R16, desc[UR36][R12.64] ;  /* 0x000000240c109981 */ /* 0x000f22000c1e1900 */
[----:B---3--:R-:W-:-:S04]  /*b010*/  ISETP.NE.U32.AND P0, PT, RZ, UR16, PT ;  /* 0x00000010ff007c0c */ /* 0x008fc8000bf05070 */
[----:B------:R-:W-:Y:S01]  /*b020*/  ISETP.NE.AND.EX P0, PT, RZ, UR17, PT, P0 ;  /* 0x00000011ff007c0c */ /* 0x000fe2000bf05300 */
[----:B------:R-:W0:-:S12]  /*b030*/  LDCU.64 UR16, c[0x0][0x3c0] ;  /* 0x00007800ff1077ac */ /* 0x000e180008000a00 */
[----:B-1----:R-:W1:Y:S08]  /*b040*/  @P0 LDC R27, c[0x0][0x3f8] ;  /* 0x0000fe00ff1b0b82 */ /* 0x002e700000000800 */
[----:B------:R-:W3:Y:S01]  /*b050*/  @P0 LDC.64 R24, c[0x0][0x458] ;  /* 0x00011600ff180b82 */ /* 0x000ee20000000a00 */
[----:B--2---:R-:W-:-:S04]  /*b060*/  @P1 IMAD.WIDE R12, R3, 0x4, R20 ;  /* 0x00000004030c1825 */ /* 0x004fc800078e0214 */
[----:B-1----:R-:W-:-:S04]  /*b070*/  @P0 IMAD R15, R2, R27, R15 ;  /* 0x0000001b020f0224 */ /* 0x002fc800078e020f */
[----:B------:R-:W-:Y:S01]  /*b080*/  @P0 IMAD R3, R15, 0x50, R14 ;  /* 0x000000500f030824 */ /* 0x000fe200078e020e */
[----:B------:R-:W-:Y:S01]  /*b090*/  UIMAD UR7, UR40, 0x50, URZ ;  /* 0x00000050280778a4 */ /* 0x000fe2000f8e02ff */
[----:B------:R-:W1:Y:S02]  /*b0a0*/  LDS R15, [UR9] ;  /* 0x00000009ff0f7984 */ /* 0x000e640008000800 */
[----:B---3--:R-:W-:Y:S01]  /*b0b0*/  @P0 IMAD.WIDE R2, R3, 0x4, R24 ;  /* 0x0000000403020825 */ /* 0x008fe200078e0218 */
[----:B----4-:R-:W2:Y:S08]  /*b0c0*/  @!P1 I2F.S8 R18, R16 ;  /* 0x0000001000129306 */ /* 0x010eb00000001400 */
[----:B------:R-:W3:Y:S08]  /*b0d0*/  @!P1 I2F.S8 R26, R16.B1 ;  /* 0x10000010001a9306 */ /* 0x000ef00000001400 */
[----:B------:R-:W4:Y:S08]  /*b0e0*/  @!P1 I2F.S8 R28, R16.B2 ;  /* 0x20000010001c9306 */ /* 0x000f300000001400 */
[----:B------:R-:W0:Y:S01]  /*b0f0*/  @!P1 I2F.S8 R30, R16.B3 ;  /* 0x30000010001e9306 */ /* 0x000e220000001400 */
[C---:B--2---:R-:W-:Y:S01]  /*b100*/  @!P1 FMUL.FTZ R20, R23.reuse, R18 ;  /* 0x0000001217149220 */ /* 0x044fe20000410000 */
[----:B---3--:R-:W-:-:S02]  /*b110*/  @!P1 FMUL.FTZ R21, R23, R26 ;  /* 0x0000001a17159220 */ /* 0x008fc40000410000 */
[----:B------:R-:W2:Y:S01]  /*b120*/  @P0 LDG.E.128 R24, desc[UR36][R2.64] ;  /* 0x0000002402180981 */ /* 0x000ea2000c1e1d00 */
[C---:B----4-:R-:W-:Y:S01]  /*b130*/  @!P1 FMUL.FTZ R22, R23.reuse, R28 ;  /* 0x0000001c17169220 */ /* 0x050fe20000410000 */
[----:B0-----:R-:W-:-:S06]  /*b140*/  @!P1 FMUL.FTZ R23, R23, R30 ;  /* 0x0000001e17179220 */ /* 0x001fcc0000410000 */
[----:B------:R-:W3:Y:S01]  /*b150*/  @P1 LDG.E.128 R20, desc[UR36][R12.64] ;  /* 0x000000240c141981 */ /* 0x000ee2000c1e1d00 */
[----:B------:R-:W-:Y:S01]  /*b160*/  IMAD R19, R17, R19, R14 ;  /* 0x0000001311137224 */ /* 0x000fe200078e020e */
[----:B------:R-:W-:-:S04]  /*b170*/  MOV R29, UR7 ;  /* 0x00000007001d7c02 */ /* 0x000fc80008000f00 */
[----:B------:R-:W-:Y:S02]  /*b180*/  SHF.R.S32.HI R16, RZ, 0x1f, R19 ;  /* 0x0000001fff107819 */ /* 0x000fe40000011413 */
        /* <DEDUP_REMOVED lines=13> */
[C---:B-1----:R-:W-:Y:S01]  /*b260*/  FFMA.FTZ R4, R15.reuse, R8, R4 ;  /* 0x000000080f047223 */ /* 0x042fe20000010004 */
[C---:B------:R-:W-:Y:S01]  /*b270*/  FFMA.FTZ R5, R15.reuse, R9, R5 ;  /* 0x000000090f057223 */ /* 0x040fe20000010005 */
[C---:B------:R-:W-:Y:S01]  /*b280*/  FFMA.FTZ R6, R15.reuse, R10, R6 ;  /* 0x0000000a0f067223 */ /* 0x040fe20000010006 */
[----:B------:R-:W-:-:S07]  /*b290*/  FFMA.FTZ R7, R15, R11, R7 ;  /* 0x0000000b0f077223 */ /* 0x000fce0000010007 */
.L_x_3633:
[----:B------:R-:W-:Y:S05]  /*b2a0*/  BSYNC.RECONVERGENT B0 ;  /* 0x0000000000007941 */ /* 0x000fea0003800200 */
.L_x_3632:
[----:B------:R-:W-:Y:S01]  /*b2b0*/  BAR.SYNC.DEFER_BLOCKING 0x0 ;  /* 0x0000000000007b1d */ /* 0x000fe20000010000 */
[----:B------:R-:W-:-:S04]  /*b2c0*/  ISETP.GT.U32.AND P1, PT, R14, 0x4f, PT ;  /* 0x0000004f0e00780c */ /* 0x000fc80003f24070 */
[----:B------:R-:W-:-:S09]  /*b2d0*/  ISETP.GT.U32.OR P0, PT, R0, 0x1f, P1 ;  /* 0x0000001f0000780c */ /* 0x000fd20000f04470 */
[----:B------:R-:W-:Y:S05]  /*b2e0*/  @P1 BRA `(.L_x_3661) ;  /* 0x0000000000441947 */ /* 0x000fea0003800000 */
[----:B------:R-:W3:Y:S01]  /*b2f0*/  S2UR UR5, SR_CgaCtaId ;  /* 0x00000000000579c3 */ /* 0x000ee20000008800 */
[----:B------:R-:W-:Y:S01]  /*b300*/  UMOV UR4, 0x400 ;  /* 0x0000040000047882 */ /* 0x000fe20000000000 */
[C---:B------:R-:W-:Y:S01]  /*b310*/  LOP3.LUT R2, R0.reuse, 0x3e0, RZ, 0xc0, !PT ;  /* 0x000003e000027812 */ /* 0x040fe200078ec0ff */
[----:B------:R-:W-:Y:S01]  /*b320*/  UIADD3 UR4, UPT, UPT, UR4, 0x210, URZ ;  /* 0x0000021004047890 */ /* 0x000fe2000fffe0ff */
[----:B------:R-:W-:Y:S02]  /*b330*/  ISETP.GT.U32.AND P2, PT, R0, 0x1f, PT ;  /* 0x0000001f0000780c */ /* 0x000fe40003f44070 */
[----:B------:R-:W-:Y:S01]  /*b340*/  ISETP.NE.AND P1, PT, R2, 0x20, PT ;  /* 0x000000200200780c */ /* 0x000fe20003f25270 */
[----:B---3--:R-:W-:-:S06]  /*b350*/  ULEA UR4, UR5, UR4, 0x18 ;  /* 0x0000000405047291 */ /* 0x008fcc000f8ec0ff */
[----:B------:R-:W-:Y:S01]  /*b360*/  LEA R0, R14, UR4, 0x2 ;  /* 0x000000040e007c11 */ /* 0x000fe2000f8e10ff */
[----:B------:R-:W-:Y:S05]  /*b370*/  WARPSYNC.ALL ;  /* 0x0000000000007948 */ /* 0x000fea0003800000 */
[----:B------:R-:W-:Y:S01]  /*b380*/  @!P1 STS.128 [R0], R4 ;  /* 0x0000000400009388 */ /* 0x000fe20000000c00 */
[----:B------:R-:W-:Y:S06]  /*b390*/  BAR.SYNC.DEFER_BLOCKING 0x0 ;  /* 0x0000000000007b1d */ /* 0x000fec0000010000 */
[----:B0----5:R-:W0:Y:S02]  /*b3a0*/  @!P2 LDS.128 R8, [R0] ;  /* 0x000000000008a984 */ /* 0x021e240000000c00 */
[----:B0-----:R-:W-:Y:S01]  /*b3b0*/  @!P2 FADD.FTZ R4, R4, R8 ;  /* 0x000000080404a221 */ /* 0x001fe20000010000 */
[----:B------:R-:W-:Y:S01]  /*b3c0*/  @!P2 FADD.FTZ R5, R5, R9 ;  /* 0x000000090505a221 */ /* 0x000fe20000010000 */
[----:B------:R-:W-:Y:S01]  /*b3d0*/  @!P2 FADD.FTZ R6, R6, R10 ;  /* 0x0000000a0606a221 */ /* 0x000fe20000010000 */
[----:B------:R-:W-:Y:S01]  /*b3e0*/  @!P2 FADD.FTZ R7, R7, R11 ;  /* 0x0000000b0707a221 */ /* 0x000fe20000010000 */
[----:B------:R-:W-:Y:S06]  /*b3f0*/  BAR.SYNC.DEFER_BLOCKING 0x0 ;  /* 0x0000000000007b1d */ /* 0x000fec0000010000 */
.L_x_3661:
[----:B------:R-:W-:Y:S05]  /*b400*/  @P0 EXIT ;  /* 0x000000000000094d */ /* 0x000fea0003800000 */
[----:B------:R-:W3:Y:S02]  /*b410*/  LDCU UR4, c[0x0][0x478] ;  /* 0x00008f00ff0477ac */ /* 0x000ee40008000800 */
[----:B---3--:R-:W-:-:S09]  /*b420*/  UISETP.NE.AND UP0, UPT, UR4, 0x2, UPT ;  /* 0x000000020400788c */ /* 0x008fd2000bf05270 */
[----:B------:R-:W-:Y:S05]  /*b430*/  BRA.U UP0, `(.L_x_3662) ;  /* 0x00000001007c7547 */ /* 0x000fea000b800000 */
[----:B------:R-:W3:Y:S01]  /*b440*/  LDC.64 R2, c[0x0][0x470] ;  /* 0x00011c00ff027b82 */ /* 0x000ee20000000a00 */
[----:B------:R-:W4:Y:S01]  /*b450*/  LDCU.64 UR4, c[0x0][0x380] ;  /* 0x00007000ff0477ac */ /* 0x000f220008000a00 */
[----:B---3--:R-:W3:Y:S01]  /*b460*/  LDG.E R2, desc[UR36][R2.64] ;  /* 0x0000002402027981 */ /* 0x008ee2000c1e1900 */
[----:B------:R-:W-:Y:S01]  /*b470*/  IADD3 R14, PT, PT, R17, R14, RZ ;  /* 0x0000000e110e7210 */ /* 0x000fe20007ffe0ff */
[C---:B---3--:R-:W-:Y:S01]  /*b480*/  FMUL.FTZ R6, R2.reuse, R6 ;  /* 0x0000000602067220 */ /* 0x048fe20000410000 */
[C---:B------:R-:W-:Y:S01]  /*b490*/  FMUL.FTZ R7, R2.reuse, R7 ;  /* 0x0000000702077220 */ /* 0x040fe20000410000 */
[C---:B------:R-:W-:Y:S01]  /*b4a0*/  FMUL.FTZ R5, R2.reuse, R5 ;  /* 0x0000000502057220 */ /* 0x040fe20000410000 */
[----:B------:R-:W-:-:S03]  /*b4b0*/  FMUL.FTZ R4, R2, R4 ;  /* 0x0000000402047220 */ /* 0x000fc60000410000 */
[----:B------:R-:W3:Y:S08]  /*b4c0*/  F2I.S8.NTZ R6, R6 ;  /* 0x0000000600067305 */ /* 0x000ef00000202100 */
[----:B------:R-:W0:Y:S01]  /*b4d0*/  F2I.S8.NTZ R7, R7 ;  /* 0x0000000700077305 */ /* 0x000e220000202100 */
[----:B---3--:R-:W-:-:S07]  /*b4e0*/  PRMT R0, R6, 0x8880, RZ ;  /* 0x0000888006007816 */ /* 0x008fce00000000ff */
[----:B------:R-:W3:Y:S01]  /*b4f0*/  F2I.S8.NTZ R5, R5 ;  /* 0x0000000500057305 */ /* 0x000ee20000202100 */
[----:B------:R-:W-:Y:S02]  /*b500*/  PRMT R0, R0, 0x7710, RZ ;  /* 0x0000771000007816 */ /* 0x000fe400000000ff */
[----:B0-----:R-:W-:-:S05]  /*b510*/  PRMT R3, R7, 0x8880, RZ ;  /* 0x0000888007037816 */ /* 0x001fca00000000ff */
[----:B------:R-:W0:Y:S01]  /*b520*/  F2I.S8.NTZ R4, R4 ;  /* 0x0000000400047305 */ /* 0x000e220000202100 */
[----:B------:R-:W-:Y:S01]  /*b530*/  IMAD.U32 R2, R0, 0x10000, RZ ;  /* 0x0001000000027824 */ /* 0x000fe200078e00ff */
[----:B------:R-:W-:-:S04]  /*b540*/  PRMT R0, R3, 0x7710, RZ ;  /* 0x0000771003007816 */ /* 0x000fc800000000ff */
[----:B------:R-:W-:Y:S02]  /*b550*/  LOP3.LUT R3, R2, 0xff0000, RZ, 0xc0, !PT ;  /* 0x00ff000002037812 */ /* 0x000fe400078ec0ff */
[----:B---3-5:R-:W-:-:S03]  /*b560*/  PRMT R8, R5, 0x8880, RZ ;  /* 0x0000888005087816 */ /* 0x028fc600000000ff */
[----:B------:R-:W-:Y:S01]  /*b570*/  IMAD R3, R0, 0x1000000, R3 ;  /* 0x0100000000037824 */ /* 0x000fe200078e0203 */
[----:B------:R-:W-:Y:S02]  /*b580*/  PRMT R2, R8, 0x7710, RZ ;  /* 0x0000771008027816 */ /* 0x000fe400000000ff */
[----:B0-----:R-:W-:Y:S02]  /*b590*/  PRMT R5, R4, 0x8880, RZ ;  /* 0x0000888004057816 */ /* 0x001fe400000000ff */
[----:B------:R-:W-:Y:S02]  /*b5a0*/  LOP3.LUT R4, R2, 0xff, RZ, 0xc0, !PT ;  /* 0x000000ff02047812 */ /* 0x000fe400078ec0ff */
[----:B------:R-:W-:Y:S02]  /*b5b0*/  PRMT R0, R5, 0x7710, RZ ;  /* 0x0000771005007816 */ /* 0x000fe400000000ff */
[----:B------:R-:W-:Y:S02]  /*b5c0*/  LEA R4, R4, R3, 0x8 ;  /* 0x0000000304047211 */ /* 0x000fe400078e40ff */
[----:B------:R-:W-:-:S02]  /*b5d0*/  LOP3.LUT R5, R0, 0xff, RZ, 0xc0, !PT ;  /* 0x000000ff00057812 */ /* 0x000fc400078ec0ff */
[----:B----4-:R-:W-:-:S03]  /*b5e0*/  IADD3 R2, P0, PT, R14, UR4, RZ ;  /* 0x000000040e027c10 */ /* 0x010fc6000ff1e0ff */
[----:B------:R-:W-:Y:S01]  /*b5f0*/  IMAD.IADD R5, R4, 0x1, R5 ;  /* 0x0000000104057824 */ /* 0x000fe200078e0205 */
[----:B------:R-:W-:-:S05]  /*b600*/  LEA.HI.X.SX32 R3, R14, UR5, 0x1, P0 ;  /* 0x000000050e037c11 */ /* 0x000fca00080f0eff */
[----:B------:R-:W-:Y:S01]  /*b610*/  STG.E desc[UR36][R2.64], R5 ;  /* 0x0000000502007986 */ /* 0x000fe2000c101924 */
[----:B------:R-:W-:Y:S05]  /*b620*/  EXIT ;  /* 0x000000000000794d */ /* 0x000fea0003800000 */
.L_x_3662:
[----:B------:R-:W3:Y:S01]  /*b630*/  LDC.64 R2, c[0x0][0x380] ;  /* 0x0000e000ff027b82 */ /* 0x000ee20000000a00 */
[----:B------:R-:W-:-:S05]  /*b640*/  IADD3 R17, PT, PT, R17, R14, RZ ;  /* 0x0000000e11117210 */ /* 0x000fca0007ffe0ff */
[----:B---3--:R-:W-:-:S05]  /*b650*/  IMAD.WIDE R2, R17, 0x4, R2 ;  /* 0x0000000411027825 */ /* 0x008fca00078e0202 */
[----:B------:R-:W-:Y:S01]  /*b660*/  STG.E.128 desc[UR36][R2.64], R4 ;  /* 0x0000000402007986 */ /* 0x000fe2000c101d24 */
[----:B------:R-:W-:Y:S05]  /*b670*/  EXIT ;  /* 0x000000000000794d */ /* 0x000fea0003800000 */
.L_x_3524:
[----:B------:R-:W-:Y:S02]  /*b680*/  HFMA2 R11, -RZ, RZ, 0, 1.847743988037109375e-06 ;  /* 0x0000001fff0b7431 */ /* 0x000fe400000001ff */
[----:B------:R-:W-:Y:S02]  /*b690*/  IMAD.MOV.U32 R12, RZ, RZ, 0x10 ;  /* 0x00000010ff0c7424 */ /* 0x000fe400078e00ff */
[----:B------:R-:W-:-:S07]  /*b6a0*/  IMAD.MOV.U32 R15, RZ, RZ, -0x1 ;  /* 0xffffffffff0f7424 */ /* 0x000fce00078e00ff */
[----:B0-----:R-:W-:Y:S05]  /*b6b0*/  WARPSYNC.COLLECTIVE R15, `(.L_x_3663) ;  /* 0x000000000f087348 */ /* 0x001fea0003c00000 */
[----:B------:R1:W2:Y:S02]  /*b6c0*/  SHFL.BFLY P6, R14, R13, R12, R11 ;  /* 0x0c00000c0d0e7389 */ /* 0x0002a400000c000b */
[----:B012---:R-:W-:Y:S05]  /*b6d0*/  ENDCOLLECTIVE ;  /* 0x000000000000791b */ /* 0x007fea0003800000 */
.L_x_3663:
[----:B------:R-:W-:Y:S02]  /*b6e0*/  IMAD.MOV.U32 R12, RZ, RZ, 0x8 ;  /* 0x00000008ff0c7424 */ /* 0x000fe400078e00ff */
[----:B------:R-:W-:-:S05]  /*b6f0*/  FADD.FTZ R3, R13, R14 ;  /* 0x0000000e0d037221 */ /* 0x000fca0000010000 */
[----:B------:R-:W-:-:S07]  /*b700*/  MOV R13, R3 ;  /* 0x00000003000d7202 */ /* 0x000fce0000000f00 */
[----:B------:R-:W-:Y:S05]  /*b710*/  WARPSYNC.COLLECTIVE R15, `(.L_x_3664) ;  /* 0x000000000f087348 */ /* 0x000fea0003c00000 */
[----:B------:R0:W1:Y:S02]  /*b720*/  SHFL.BFLY P6, R14, R13, R12, R11 ;  /* 0x0c00000c0d0e7389 */ /* 0x00006400000c000b */
[----:B01----:R-:W-:Y:S05]  /*b730*/  ENDCOLLECTIVE ;  /* 0x000000000000791b */ /* 0x003fea0003800000 */
.L_x_3664:
[----:B------:R-:W-:Y:S02]  /*b740*/  IMAD.MOV.U32 R12, RZ, RZ, 0x4 ;  /* 0x00000004ff0c7424 */ /* 0x000fe400078e00ff */
[----:B------:R-:W-:-:S05]  /*b750*/  FADD.FTZ R4, R3, R14 ;  /* 0x0000000e03047221 */ /* 0x000fca0000010000 */
[----:B------:R-:W-:-:S07]  /*b760*/  MOV R13, R4 ;  /* 0x00000004000d7202 */ /* 0x000fce0000000f00 */
[----:B------:R-:W-:Y:S05]  /*b770*/  WARPSYNC.COLLECTIVE R15, `(.L_x_3665) ;  /* 0x000000000f087348 */ /* 0x000fea0003c00000 */
[----:B------:R0:W1:Y:S02]  /*b780*/  SHFL.BFLY P6, R14, R13, R12, R11 ;  /* 0x0c00000c0d0e7389 */ /* 0x00006400000c000b */
[----:B01----:R-:W-:Y:S05]  /*b790*/  ENDCOLLECTIVE ;  /* 0x000000000000791b */ /* 0x003fea0003800000 */
.L_x_3665:
[----:B------:R-:W-:Y:S02]  /*b7a0*/  IMAD.MOV.U32 R12, RZ, RZ, 0x2 ;  /* 0x00000002ff0c7424 */ /* 0x000fe400078e00ff */
[----:B------:R-:W-:-:S05]  /*b7b0*/  FADD.FTZ R5, R4, R14 ;  /* 0x0000000e04057221 */ /* 0x000fca0000010000 */
[----:B------:R-:W-:-:S07]  /*b7c0*/  MOV R13, R5 ;  /* 0x00000005000d7202 */ /* 0x000fce0000000f00 */
[----:B------:R-:W-:Y:S05]  /*b7d0*/  WARPSYNC.COLLECTIVE R15, `(.L_x_3666) ;  /* 0x000000000f087348 */ /* 0x000fea0003c00000 */
[----:B------:R0:W1:Y:S02]  /*b7e0*/  SHFL.BFLY P6, R14, R13, R12, R11 ;  /* 0x0c00000c0d0e7389 */ /* 0x00006400000c000b */
[----:B01----:R-:W-:Y:S05]  /*b7f0*/  ENDCOLLECTIVE ;  /* 0x000000000000791b */ /* 0x003fea0003800000 */
.L_x_3666:
[----:B------:R-:W-:Y:S02]  /*b800*/  IMAD.MOV.U32 R12, RZ, RZ, 0x1 ;  /* 0x00000001ff0c7424 */ /* 0x000fe400078e00ff */
[----:B------:R-:W-:-:S05]  /*b810*/  FADD.FTZ R6, R5, R14 ;  /* 0x0000000e05067221 */ /* 0x000fca0000010000 */
[----:B------:R-:W-:-:S07]  /*b820*/  MOV R13, R6 ;  /* 0x00000006000d7202 */ /* 0x000fce0000000f00 */
[----:B------:R-:W-:Y:S05]  /*b830*/  WARPSYNC.COLLECTIVE R15, `(.L_x_3667) ;  /* 0x000000000f087348 */ /* 0x000fea0003c00000 */
[----:B------:R0:W1:Y:S02]  /*b840*/  SHFL.BFLY P6, R14, R13, R12, R11 ;  /* 0x0c00000c0d0e7389 */ /* 0x00006400000c000b */
[----:B01----:R-:W-:Y:S05]  /*b850*/  ENDCOLLECTIVE ;  /* 0x000000000000791b */ /* 0x003fea0003800000 */
.L_x_3667:
[----:B------:R-:W-:Y:S05]  /*b860*/  BRA `(.L_x_3668) ;  /* 0xffffff6000e47947 */ /* 0x000fea000383ffff */
.L_x_3592:
[----:B------:R-:W-:Y:S01]  /*b870*/  HFMA2 R12, -RZ, RZ, 0, 1.1920928955078125e-07 ;  /* 0x00000002ff0c7431 */ /* 0x000fe200000001ff */
[----:B------:R-:W-:Y:S01]  /*b880*/  BSSY B1, `(.L_x_3669) ;  /* 0x0000006000017945 */ /* 0x000fe20003800000 */
[----:B------:R-:W-:Y:S01]  /*b890*/  IMAD.MOV.U32 R11, RZ, RZ, 0x1f ;  /* 0x0000001fff0b7424 */ /* 0x000fe200078e00ff */
[----:B------:R-:W-:-:S07]  /*b8a0*/  MOV R15, 0xffffffff ;  /* 0xffffffff000f7802 */ /* 0x000fce0000000f00 */
[----:B---3--:R-:W-:Y:S05]  /*b8b0*/  WARPSYNC.COLLECTIVE R15, `(.L_x_3670) ;  /* 0x000000000f087348 */ /* 0x008fea0003c00000 */
[----:B------:R0:W1:Y:S02]  /*b8c0*/  SHFL.BFLY P6, R14, R13, R12, R11 ;  /* 0x0c00000c0d0e7389 */ /* 0x00006400000c000b */
[----:B01-3--:R-:W-:Y:S05]  /*b8d0*/  ENDCOLLECTIVE ;  /* 0x000000000000791b */ /* 0x00bfea0003800000 */
.L_x_3670:
[----:B------:R-:W-:Y:S05]  /*b8e0*/  BSYNC B1 ;  /* 0x0000000000017941 */ /* 0x000fea0003800000 */
.L_x_3669:
[----:B------:R-:W-:Y:S02]  /*b8f0*/  HFMA2 R11, -RZ, RZ, 0, 1.847743988037109375e-06 ;  /* 0x0000001fff0b7431 */ /* 0x000fe400000001ff */
[----:B------:R-:W-:Y:S01]  /*b900*/  FADD.FTZ R13, R13, R14 ;  /* 0x0000000e0d0d7221 */ /* 0x000fe20000010000 */
[----:B------:R-:W-:Y:S02]  /*b910*/  IMAD.MOV.U32 R12, RZ, RZ, 0x1 ;  /* 0x00000001ff0c7424 */ /* 0x000fe400078e00ff */
[----:B------:R-:W-:-:S07]  /*b920*/  IMAD.MOV.U32 R15, RZ, RZ, -0x1 ;  /* 0xffffffffff0f7424 */ /* 0x000fce00078e00ff */
[----:B------:R-:W-:Y:S05]  /*b930*/  WARPSYNC.COLLECTIVE R15, `(.L_x_3671) ;  /* 0x000000000f087348 */ /* 0x000fea0003c00000 */
[----:B------:R0:W1:Y:S02]  /*b940*/  SHFL.BFLY P6, R14, R13, R12, R11 ;  /* 0x0c00000c0d0e7389 */ /* 0x00006400000c000b */
[----:B01----:R-:W-:Y:S05]  /*b950*/  ENDCOLLECTIVE ;  /* 0x000000000000791b */ /* 0x003fea0003800000 */
.L_x_3671:
[----:B------:R-:W-:Y:S05]  /*b960*/  BRA `(.L_x_3672) ;  /* 0xffffffa000847947 */ /* 0x000fea000383ffff */
.L_x_3596:
[----:B------:R-:W-:Y:S01]  /*b970*/  HFMA2 R11, -RZ, RZ, 0, 1.847743988037109375e-06 ;  /* 0x0000001fff0b7431 */ /* 0x000fe200000001ff */
[----:B------:R-:W-:Y:S01]  /*b980*/  BSSY B0, `(.L_x_3673) ;  /* 0x0000007000007945 */ /* 0x000fe20003800000 */
[----:B------:R-:W-:Y:S01]  /*b990*/  MOV R13, R0 ;  /* 0x00000000000d7202 */ /* 0x000fe20000000f00 */
[----:B------:R-:W-:Y:S02]  /*b9a0*/  IMAD.MOV.U32 R12, RZ, RZ, 0x10 ;  /* 0x00000010ff0c7424 */ /* 0x000fe400078e00ff */
[----:B------:R-:W-:-:S07]  /*b9b0*/  IMAD.MOV.U32 R15, RZ, RZ, -0x1 ;  /* 0xffffffffff0f7424 */ /* 0x000fce00078e00ff */
[----:B-123--:R-:W-:Y:S05]  /*b9c0*/  WARPSYNC.COLLECTIVE R15, `(.L_x_3674) ;  /* 0x000000000f087348 */ /* 0x00efea0003c00000 */
[----:B------:R0:W4:Y:S02]  /*b9d0*/  SHFL.BFLY P6, R14, R13, R12, R11 ;  /* 0x0c00000c0d0e7389 */ /* 0x00012400000c000b */
[----:B01234-:R-:W-:Y:S05]  /*b9e0*/  ENDCOLLECTIVE ;  /* 0x000000000000791b */ /* 0x01ffea0003800000 */
.L_x_3674:
[----:B------:R-:W-:Y:S05]  /*b9f0*/  BSYNC B0 ;  /* 0x0000000000007941 */ /* 0x000fea0003800000 */
.L_x_3673:
[----:B------:R-:W-:Y:S01]  /*ba00*/  FMNMX.FTZ R13, R14, R0, !PT ;  /* 0x000000000e0d7209 */ /* 0x000fe20007810000 */
[----:B------:R-:W-:Y:S01]  /*ba10*/  IMAD.MOV.U32 R11, RZ, RZ, 0x1f ;  /* 0x0000001fff0b7424 */ /* 0x000fe200078e00ff */
[----:B------:R-:W-:Y:S02]  /*ba20*/  MOV R12, 0x8 ;  /* 0x00000008000c7802 */ /* 0x000fe40000000f00 */
[----:B------:R-:W-:-:S07]  /*ba30*/  MOV R15, 0xffffffff ;  /* 0xffffffff000f7802 */ /* 0x000fce0000000f00 */
[----:B------:R-:W-:Y:S05]  /*ba40*/  WARPSYNC.COLLECTIVE R15, `(.L_x_3675) ;  /* 0x000000000f087348 */ /* 0x000fea0003c00000 */
[----:B------:R0:W1:Y:S02]  /*ba50*/  SHFL.BFLY P6, R14, R13, R12, R11 ;  /* 0x0c00000c0d0e7389 */ /* 0x00006400000c000b */
[----:B01----:R-:W-:Y:S05]  /*ba60*/  ENDCOLLECTIVE ;  /* 0x000000000000791b */ /* 0x003fea0003800000 */
.L_x_3675:
[----:B------:R-:W-:Y:S01]  /*ba70*/  HFMA2 R12, -RZ, RZ, 0, 2.384185791015625e-07 ;  /* 0x00000004ff0c7431 */ /* 0x000fe200000001ff */
[----:B------:R-:W-:-:S05]  /*ba80*/  FMNMX.FTZ R3, R13, R14, !PT ;  /* 0x0000000e0d037209 */ /* 0x000fca0007810000 */
[----:B------:R-:W-:-:S07]  /*ba90*/  IMAD.MOV.U32 R13, RZ, RZ, R3 ;  /* 0x000000ffff0d7224 */ /* 0x000fce00078e0003 */
[----:B------:R-:W-:Y:S05]  /*baa0*/  WARPSYNC.COLLECTIVE R15, `(.L_x_3676) ;  /* 0x000000000f087348 */ /* 0x000fea0003c00000 */
[----:B------:R0:W1:Y:S02]  /*bab0*/  SHFL.BFLY P6, R14, R13, R12, R11 ;  /* 0x0c00000c0d0e7389 */ /* 0x00006400000c000b */
[----:B01----:R-:W-:Y:S05]  /*bac0*/  ENDCOLLECTIVE ;  /* 0x000000000000791b */ /* 0x003fea0003800000 */
.L_x_3676:
[----:B------:R-:W-:Y:S05]  /*bad0*/  BRA `(.L_x_3677) ;  /* 0xffffffa000d47947 */ /* 0x000fea000383ffff */
.L_x_3678:
        /* <DEDUP_REMOVED lines=10> */
.L_x_4073:


//--------------------- .text._ZN4mmha33masked_multihead_attention_kernelIfLi80ELi128ELi1ELi32ELi256ELb0ELb0EEEv26Multihead_attention_paramsIT_XT5_EE --------------------------
	.section	.text._ZN4mmha33masked_multihead_attention_kernelIfLi80ELi128ELi1ELi32ELi256ELb0ELb0EEEv26Multihead_attention_paramsIT_XT5_EE,"ax",@progbits
	.align	128
        .global         _ZN4mmha33masked_multihead_attention_kernelIfLi80ELi128ELi1ELi32ELi256ELb0ELb0EEEv26Multihead_attention_paramsIT_XT5_EE
        .type           _ZN4mmha33masked_multihead_attention_kernelIfLi80ELi128ELi1ELi32ELi256ELb0ELb0EEEv26Multihead_attention_paramsIT_XT5_EE,@function
        .size           _ZN4mmha33masked_multihead_attention_kernelIfLi80ELi128ELi1ELi32ELi256ELb0ELb0EEEv26Multihead_attention_paramsIT_XT5_EE,(.L_x_4074 - _ZN4mmha33masked_multihead_attention_kernelIfLi80ELi128ELi1ELi32ELi256ELb0ELb0EEEv26Multihead_attention_paramsIT_XT5_EE)
        .other          _ZN4mmha33masked_multihead_attention_kernelIfLi80ELi128ELi1ELi32ELi256ELb0ELb0EEEv26Multihead_attention_paramsIT_XT5_EE,@"STO_CUDA_ENTRY STV_DEFAULT"
_ZN4mmha33masked_multihead_attention_kernelIfLi80ELi128ELi1ELi32ELi256ELb0ELb0EEEv26Multihead_attention_paramsIT_XT5_EE:
.text._ZN4mmha33masked_multihead_attention_kernelIfLi80ELi128ELi1ELi32ELi256ELb0ELb0EEEv26Multihead_attention_paramsIT_XT5_EE:
        /* <DEDUP_REMOVED lines=15> */
.L_x_3679:
        /* <DEDUP_REMOVED lines=135> */
.L_x_3681:
[----:B------:R-:W-:Y:S05]  /*0960*/  BSYNC.RECONVERGENT B0 ;  /* 0x0000000000007941 */ /* 0x000fea0003800200 */
.L_x_3680:
        /* <DEDUP_REMOVED lines=8> */
.L_x_3683:
[----:B------:R-:W-:Y:S05]  /*09f0*/  BSYNC.RECONVERGENT B0 ;  /* 0x0000000000007941 */ /* 0x000fea0003800200 */
.L_x_3682:
        /* <DEDUP_REMOVED lines=104> */
.L_x_3685:
        /* <DEDUP_REMOVED lines=54> */
.L_x_3687:
        /* <DEDUP_REMOVED lines=79> */
.L_x_3691:
[----:B------:R-:W-:Y:S05]  /*18d0*/  BSYNC.RECONVERGENT B1 ;  /* 0x0000000000017941 */ /* 0x000fea0003800200 */
.L_x_3690:
        /* <DEDUP_REMOVED lines=8> */
.L_x_3689:
[----:B------:R-:W-:Y:S05]  /*1960*/  BSYNC.RECONVERGENT B0 ;  /* 0x0000000000007941 */ /* 0x000fea0003800200 */
.L_x_3688:
[----:B------:R-:W-:Y:S01]  /*1970*/  BAR.SYNC.DEFER_BLOCKING 0x0 ;  /* 0x0000000000007b1d */ /* 0x000fe20000010000 */
[----:B------:R-:W-:-:S04]  /*1980*/  @!P6 IMAD R23, R22, R23, R28 ;  /* 0x000000171617e224 */ /* 0x000fc800078e021c */
[C---:B------:R-:W-:Y:S01]  /*1990*/  @!P6 IMAD R0, R23.reuse, 0x4, R0 ;  /* 0x000000041700e824 */ /* 0x040fe200078e0200 */
[----:B------:R-:W-:-:S04]  /*19a0*/  @!P6 LEA R2, R23, R2, 0x2 ;  /* 0x000000021702e211 */ /* 0x000fc800078e10ff */
[----:B---3--:R0:W1:Y:S04]  /*19b0*/  @!P6 LDS.128 R16, [R0] ;  /* 0x000000000010e984 */ /* 0x0080680000000c00 */
[----:B------:R0:W2:Y:S01]  /*19c0*/  @!P6 LDS.128 R24, [R2] ;  /* 0x000000000218e984 */ /* 0x0000a20000000c00 */
[----:B------:R-:W-:Y:S06]  /*19d0*/  BAR.SYNC.DEFER_BLOCKING 0x0 ;  /* 0x0000000000007b1d */ /* 0x000fec0000010000 */
.L_x_3686:
[----:B------:R-:W-:Y:S05]  /*19e0*/  BSYNC.RECONVERGENT B6 ;  /* 0x0000000000067941 */ /* 0x000fea0003800200 */
.L_x_3684:
        /* <DEDUP_REMOVED lines=38> */
.L_x_3837:
        /* <DEDUP_REMOVED lines=21> */
.L_x_3694:
[----:B-1----:R-:W2:Y:S04]  /*1da0*/  LDL R0, [R1+0x34] ;  /* 0x0000340001007983 */ /* 0x002ea80000100800 */
[----:B--2---:R3:W-:Y:S02]  /*1db0*/  STS [R8], R0 ;  /* 0x0000000008007388 */ /* 0x0047e40000000800 */
.L_x_3692:
[----:B------:R-:W-:Y:S05]  /*1dc0*/  WARPSYNC.ALL ;  /* 0x0000000000007948 */ /* 0x000fea0003800000 */
[----:B0--3--:R-:W-:Y:S01]  /*1dd0*/  VIADD R0, R6, 0x1f ;  /* 0x0000001f06007836 */ /* 0x009fe20000000000 */
[----:B------:R-:W0:Y:S01]  /*1de0*/  LDCU UR4, c[0x0][0x3f0] ;  /* 0x00007e00ff0477ac */ /* 0x000e220008000800 */
[----:B------:R-:W-:Y:S03]  /*1df0*/  BSSY.RECONVERGENT B0, `(.L_x_3695) ;  /* 0x000037b000007945 */ /* 0x000fe60003800200 */
[----:B------:R-:W-:Y:S01]  /*1e00*/  SHF.R.S32.HI R3, RZ, 0x1f, R0 ;  /* 0x0000001fff037819 */ /* 0x000fe20000011400 */
[----:B------:R-:W3:Y:S03]  /*1e10*/  LDCU UR13, c[0x0][0x410] ;  /* 0x00008200ff0d77ac */ /* 0x000ee60008000800 */
[----:B------:R-:W-:Y:S01]  /*1e20*/  LEA.HI R3, R3, R0, RZ, 0x5 ;  /* 0x0000000003037211 */ /* 0x000fe200078f28ff */
[----:B------:R-:W4:Y:S03]  /*1e30*/  LDCU.64 UR8, c[0x0][0x3b8] ;  /* 0x00007700ff0877ac */ /* 0x000f260008000a00 */
[----:B------:R-:W-:Y:S01]  /*1e40*/  LOP3.LUT R2, R3, 0xffffffe0, RZ, 0xc0, !PT ;  /* 0xffffffe003027812 */ /* 0x000fe200078ec0ff */
[----:B------:R-:W1:Y:S01]  /*1e50*/  LDCU.64 UR14, c[0x0][0x438] ;  /* 0x00008700ff0e77ac */ /* 0x000e620008000a00 */
[----:B------:R-:W-:Y:S02]  /*1e60*/  BAR.SYNC.DEFER_BLOCKING 0x0 ;  /* 0x0000000000007b1d */ /* 0x000fe40000010000 */
[----:B------:R-:W-:Y:S01]  /*1e70*/  ISETP.GE.AND P0, PT, R124, R2, PT ;  /* 0x000000027c00720c */ /* 0x000fe20003f06270 */
[----:B0-----:R-:W-:-:S03]  /*1e80*/  UIMAD UR4, UR41, UR4, UR42 ;  /* 0x00000004290472a4 */ /* 0x001fc6000f8e022a */
[----:B------:R-:W0:Y:S01]  /*1e90*/  LDCU.64 UR10, c[0x0][0x448] ;  /* 0x00008900ff0a77ac */ /* 0x000e220008000a00 */
[----:B------:R-:W-:-:S08]  /*1ea0*/  UIMAD UR4, UR4, 0x50, URZ ;  /* 0x00000050040478a4 */ /* 0x000fd0000f8e02ff */
[----:B---34-:R-:W-:Y:S05]  /*1eb0*/  @P0 BRA `(.L_x_3696) ;  /* 0x0000003400b80947 */ /* 0x018fea0003800000 */
[----:B------:R-:W3:Y:S01]  /*1ec0*/  LDC R0, c[0x0][0x3f4] ;  /* 0x0000fd00ff007b82 */ /* 0x000ee20000000800 */
[----:B------:R-:W-:Y:S01]  /*1ed0*/  LEA R126, R9, R126, 0x18 ;  /* 0x0000007e097e7211 */ /* 0x000fe200078ec0ff */
[----:B------:R-:W4:Y:S01]  /*1ee0*/  LDCU.64 UR6, c[0x0][0x420] ;  /* 0x00008400ff0677ac */ /* 0x000f220008000a00 */
[----:B------:R-:W-:-:S03]  /*1ef0*/  IADD3 R125, PT, PT, R125, R128, RZ ;  /* 0x000000807d7d7210 */ /* 0x000fc60007ffe0ff */
[----:B------:R-:W5:Y:S01]  /*1f00*/  LDS.128 R8, [R126+0x40] ;  /* 0x000040007e087984 */ /* 0x000f620000000c00 */
[----:B------:R-:W1:Y:S03]  /*1f10*/  LDCU UR12, c[0x0][0x440] ;  /* 0x00008800ff0c77ac */ /* 0x000e660008000800 */
[----:B------:R-:W2:Y:S04]  /*1f20*/  LDS.128 R4, [R126+0x50] ;  /* 0x000050007e047984 */ /* 0x000ea80000000c00 */
[----:B------:R-:W0:Y:S04]  /*1f30*/  LDS.128 R120, [R126+0x60] ;  /* 0x000060007e787984 */ /* 0x000e280000000c00 */
[----:B------:R-:W0:Y:S01]  /*1f40*/  LDS.128 R116, [R126+0x70] ;  /* 0x000070007e747984 */ /* 0x000e220000000c00 */
[----:B----4-:R-:W-:-:S03]  /*1f50*/  ISETP.NE.U32.AND P0, PT, RZ, UR6, PT ;  /* 0x00000006ff007c0c */ /* 0x010fc6000bf05070 */
[----:B------:R-:W4:Y:S01]  /*1f60*/  LDS.128 R112, [R126+0x80] ;  /* 0x000080007e707984 */ /* 0x000f220000000c00 */
[----:B---3--:R-:W-:Y:S01]  /*1f70*/  IABS R0, R0 ;  /* 0x0000000000007213 */ /* 0x008fe20000000000 */
[----:B-1----:R-:W-:Y:S02]  /*1f80*/  UIMAD UR5, UR42, UR12, UR45 ;  /* 0x0000000c2a0572a4 */ /* 0x002fe4000f8e022d */
[----:B------:R-:W1:Y:S01]  /*1f90*/  LDS.128 R108, [R126+0x90] ;  /* 0x000090007e6c7984 */ /* 0x000e620000000c00 */
[----:B------:R-:W-:Y:S01]  /*1fa0*/  IMAD.U32 R129, RZ, RZ, UR12 ;  /* 0x0000000cff817e24 */ /* 0x000fe2000f8e00ff */
[----:B------:R-:W-:Y:S02]  /*1fb0*/  MOV R130, R0 ;  /* 0x0000000000827202 */ /* 0x000fe40000000f00 */
[----:B------:R-:W3:Y:S01]  /*1fc0*/  LDS.128 R104, [R126+0xa0] ;  /* 0x0000a0007e687984 */ /* 0x000ee20000000c00 */
[----:B------:R-:W-:Y:S01]  /*1fd0*/  ISETP.NE.AND.EX P0, PT, RZ, UR7, PT, P0 ;  /* 0x00000007ff007c0c */ /* 0x000fe2000bf05300 */
[----:B------:R-:W2:Y:S02]  /*1fe0*/  I2F.RP R0, R130 ;  /* 0x0000008200007306 */ /* 0x000ea40000209400 */
[----:B------:R-:W0:Y:S04]  /*1ff0*/  LDS.128 R100, [R126+0xb0] ;  /* 0x0000b0007e647984 */ /* 0x000e280000000c00 */
[----:B------:R-:W0:Y:S04]  /*2000*/  LDS.128 R96, [R126+0xc0] ;  /* 0x0000c0007e607984 */ /* 0x000e280000000c00 */
[----:B------:R-:W0:Y:S04]  /*2010*/  LDS.128 R92, [R126+0xd0] ;  /* 0x0000d0007e5c7984 */ /* 0x000e280000000c00 */
[----:B-----5:R-:W-:Y:S01]  /*2020*/  STL.64 [R1+0x20], R8 ;  /* 0x0000200801007387 */ /* 0x020fe20000100a00 */
[----:B--2---:R-:W2:Y:S03]  /*2030*/  MUFU.RCP R0, R0 ;  /* 0x0000000000007308 */ /* 0x004ea60000001000 */
[----:B------:R-:W-:Y:S04]  /*2040*/  STL.64 [R1+0x28], R10 ;  /* 0x0000280a01007387 */ /* 0x000fe80000100a00 */
[----:B------:R-:W-:Y:S04]  /*2050*/  STL.64 [R1+0x10], R4 ;  /* 0x0000100401007387 */ /* 0x000fe80000100a00 */
[----:B------:R-:W-:Y:S04]  /*2060*/  STL.64 [R1+0x18], R6 ;  /* 0x0000180601007387 */ /* 0x000fe80000100a00 */
[----:B------:R-:W0:Y:S01]  /*2070*/  LDS.128 R88, [R126+0xe0] ;  /* 0x0000e0007e587984 */ /* 0x000e220000000c00 */
[----:B--2---:R-:W-:Y:S01]  /*2080*/  VIADD R3, R0, 0xffffffe ;  /* 0x0ffffffe00037836 */ /* 0x004fe20000000000 */
[----:B------:R-:W-:-:S02]  /*2090*/  IADD3 R0, PT, PT, R127, R124, RZ ;  /* 0x0000007c7f007210 */ /* 0x000fc40007ffe0ff */
[----:B------:R-:W2:Y:S03]  /*20a0*/  LDS.128 R84, [R126+0xf0] ;  /* 0x0000f0007e547984 */ /* 0x000ea60000000c00 */
[----:B------:R-:W5:Y:S01]  /*20b0*/  F2I.FTZ.U32.TRUNC.NTZ R3, R3 ;  /* 0x0000000300037305 */ /* 0x000f62000021f000 */
[----:B------:R-:W0:Y:S04]  /*20c0*/  LDS.128 R80, [R126+0x100] ;  /* 0x000100007e507984 */ /* 0x000e280000000c00 */
[----:B------:R-:W0:Y:S04]  /*20d0*/  LDS.128 R76, [R126+0x110] ;  /* 0x000110007e4c7984 */ /* 0x000e280000000c00 */
[----:B------:R-:W0:Y:S04]  /*20e0*/  LDS.128 R72, [R126+0x120] ;  /* 0x000120007e487984 */ /* 0x000e280000000c00 */
[----:B------:R-:W0:Y:S01]  /*20f0*/  LDS.128 R68, [R126+0x130] ;  /* 0x000130007e447984 */ /* 0x000e220000000c00 */
[----:B-----5:R-:W-:-:S03]  /*2100*/  IMAD.MOV R128, RZ, RZ, -R3 ;  /* 0x000000ffff807224 */ /* 0x020fc600078e0a03 */
[----:B------:R-:W0:Y:S02]  /*2110*/  LDS.128 R64, [R126+0x140] ;  /* 0x000140007e407984 */ /* 0x000e240000000c00 */
[----:B------:R-:W-:Y:S02]  /*2120*/  MOV R124, R128 ;  /* 0x00000080007c7202 */ /* 0x000fe40000000f00 */
[----:B------:R-:W0:Y:S04]  /*2130*/  LDS.128 R60, [R126+0x150] ;  /* 0x000150007e3c7984 */ /* 0x000e280000000c00 */
        /* <DEDUP_REMOVED lines=13> */
[----:B------:R5:W0:Y:S04]  /*2210*/  LDS.128 R4, [R126+0x230] ;  /* 0x000230007e047984 */ /* 0x000a280000000c00 */
[----:B------:R4:W-:Y:S01]  /*2220*/  STL [R1+0x30], R125 ;  /* 0x0000307d01007387 */ /* 0x0009e20000100800 */
[----:B-----5:R-:W-:Y:S01]  /*2230*/  IADD3 R126, PT, PT, R127, R2, RZ ;  /* 0x000000027f7e7210 */ /* 0x020fe20007ffe0ff */
[----:B------:R-:W-:-:S02]  /*2240*/  HFMA2 R2, -RZ, RZ, 0, 0 ;  /* 0x00000000ff027431 */ /* 0x000fc400000001ff */
[----:B----4-:R-:W-:-:S05]  /*2250*/  IMAD.U32 R125, RZ, RZ, UR6 ;  /* 0x00000006ff7d7e24 */ /* 0x010fca000f8e00ff */
[----:B------:R-:W-:Y:S01]  /*2260*/  IADD3 R128, P1, P2, R125, UR46, R0 ;  /* 0x0000002e7d807c10 */ /* 0x000fe2000fa3e000 */
[----:B------:R-:W-:Y:S02]  /*2270*/  IMAD R125, R124, R130, RZ ;  /* 0x000000827c7d7224 */ /* 0x000fe400078e02ff */
[----:B------:R-:W-:Y:S02]  /*2280*/  IMAD.U32 R124, RZ, RZ, UR7 ;  /* 0x00000007ff7c7e24 */ /* 0x000fe4000f8e00ff */
[----:B------:R-:W-:Y:S01]  /*2290*/  IMAD.HI.U32 R125, R3, R125, R2 ;  /* 0x0000007d037d7227 */ /* 0x000fe200078e0002 */
[----:B------:R4:W-:Y:S02]  /*22a0*/  STL [R1+0x4], R128 ;  /* 0x0000048001007387 */ /* 0x0009e40000100800 */
[----:B------:R-:W-:Y:S01]  /*22b0*/  IADD3.X R2, PT, PT, R124, UR47, RZ, P1, P2 ;  /* 0x0000002f7c027c10 */ /* 0x000fe20008fe44ff */
[----:B------:R-:W-:Y:S01]  /*22c0*/  IMAD R3, R129, UR5, R0 ;  /* 0x0000000581037c24 */ /* 0x000fe2000f8e0200 */
[----:B------:R4:W-:Y:S04]  /*22d0*/  STL [R1+0x3c], R126 ;  /* 0x00003c7e01007387 */ /* 0x0009e80000100800 */
[----:B------:R4:W-:Y:S04]  /*22e0*/  STL [R1+0x38], R125 ;  /* 0x0000387d01007387 */ /* 0x0009e80000100800 */
[----:B------:R4:W-:Y:S04]  /*22f0*/  STL [R1], R2 ;  /* 0x0000000201007387 */ /* 0x0009e80000100800 */
[----:B0123--:R4:W-:Y:S02]  /*2300*/  STL [R1+0x8], R3 ;  /* 0x0000080301007387 */ /* 0x00f9e40000100800 */
.L_x_3763:
[----:B----4-:R-:W2:Y:S01]  /*2310*/  LDL R3, [R1+0x38] ;  /* 0x0000380001037983 */ /* 0x010ea20000100800 */
[----:B------:R-:W0:Y:S01]  /*2320*/  LDC R252, c[0x0][0x3f4] ;  /* 0x0000fd00fffc7b82 */ /* 0x000e220000000800 */
[----:B------:R-:W-:Y:S02]  /*2330*/  IABS R2, R0 ;  /* 0x0000000000027213 */ /* 0x000fe40000000000 */
[----:B-----5:R1:W-:Y:S04]  /*2340*/  STL [R1+0x44], R5 ;  /* 0x0000440501007387 */ /* 0x0203e80000100800 */
[----:B------:R3:W-:Y:S01]  /*2350*/  STL [R1+0x40], R4 ;  /* 0x0000400401007387 */ /* 0x0007e20000100800 */
[----:B-1----:R-:W1:Y:S01]  /*2360*/  LDC R5, c[0x0][0x3f4] ;  /* 0x0000fd00ff057b82 */ /* 0x002e620000000800 */
[----:B0-----:R-:W-:-:S05]  /*2370*/  IABS R252, R252 ;  /* 0x000000fc00fc7213 */ /* 0x001fca0000000000 */
[----:B---3--:R-:W-:Y:S01]  /*2380*/  IMAD.MOV.U32 R4, RZ, RZ, R252 ;  /* 0x000000ffff047224 */ /* 0x008fe200078e00fc */
[----:B-1----:R-:W-:Y:S01]  /*2390*/  IABS R5, R5 ;  /* 0x0000000500057213 */ /* 0x002fe20000000000 */
[----:B--2---:R-:W-:-:S05]  /*23a0*/  IMAD.HI.U32 R3, R3, R2, RZ ;  /* 0x0000000203037227 */ /* 0x004fca00078e00ff */
[----:B------:R-:W-:-:S05]  /*23b0*/  IADD3 R3, PT, PT, -R3, RZ, RZ ;  /* 0x000000ff03037210 */ /* 0x000fca0007ffe1ff */
[----:B------:R-:W-:Y:S02]  /*23c0*/  IMAD R252, R4, R3, R2 ;  /* 0x0000000304fc7224 */ /* 0x000fe400078e0202 */
[----:B------:R-:W2:Y:S04]  /*23d0*/  LDL R3, [R1] ;  /* 0x0000000001037983 */ /* 0x000ea80000100800 */
[----:B------:R-:W2:Y:S01]  /*23e0*/  LDL R2, [R1+0x4] ;  /* 0x0000040001027983 */ /* 0x000ea20000100800 */
[----:B------:R-:W-:-:S13]  /*23f0*/  ISETP.GT.U32.AND P1, PT, R5, R252, PT ;  /* 0x000000fc0500720c */ /* 0x000fda0003f24070 */
[----:B------:R-:W-:-:S05]  /*2400*/  @!P1 IMAD.IADD R252, R252, 0x1, -R4 ;  /* 0x00000001fcfc9824 */ /* 0x000fca00078e0a04 */
[----:B------:R-:W-:Y:S02]  /*2410*/  ISETP.GT.U32.AND P1, PT, R5, R252, PT ;  /* 0x000000fc0500720c */ /* 0x000fe40003f24070 */
[----:B------:R-:W5:Y:S11]  /*2420*/  LDL.LU R5, [R1+0x44] ;  /* 0x0000440001057983 */ /* 0x000f760000300800 */
[----:B------:R-:W-:-:S02]  /*2430*/  @!P1 IADD3 R252, PT, PT, R252, -R4, RZ ;  /* 0x80000004fcfc9210 */ /* 0x000fc40007ffe0ff */
[----:B------:R-:W5:Y:S04]  /*2440*/  LDL.LU R4, [R1+0x40] ;  /* 0x0000400001047983 */ /* 0x000f680000300800 */
[----:B--2---:R0:W2:Y:S01]  /*2450*/  @P0 LDG.E.U8 R2, desc[UR36][R2.64] ;  /* 0x0000002402020981 */ /* 0x0040a2000c1e1100 */
[----:B------:R-:W-:Y:S01]  /*2460*/  ISETP.GE.AND P1, PT, R0, RZ, PT ;  /* 0x000000ff0000720c */ /* 0x000fe20003f26270 */
[----:B------:R-:W-:Y:S01]  /*2470*/  BSSY.RECONVERGENT B1, `(.L_x_3697) ;  /* 0x0000017000017945 */ /* 0x000fe20003800200 */
[----:B0-----:R-:W0:Y:S02]  /*2480*/  LDC R3, c[0x0][0x3f4] ;  /* 0x0000fd00ff037b82 */ /* 0x001e240000000800 */
[----:B0-----:R-:W-:Y:S01]  /*2490*/  ISETP.NE.AND P2, PT, R3, RZ, PT ;  /* 0x000000ff0300720c */ /* 0x001fe20003f45270 */
[----:B------:R-:W-:-:S05]  /*24a0*/  IMAD.MOV.U32 R3, RZ, RZ, R252 ;  /* 0x000000ffff037224 */ /* 0x000fca00078e00fc */
[----:B------:R-:W0:Y:S03]  /*24b0*/  LDC R252, c[0x0][0x3f4] ;  /* 0x0000fd00fffc7b82 */ /* 0x000e260000000800 */
[----:B------:R-:W-:Y:S02]  /*24c0*/  @!P1 IADD3 R3, PT, PT, -R3, RZ, RZ ;  /* 0x000000ff03039210 */ /* 0x000fe40007ffe1ff */
[----:B------:R-:W-:Y:S02]  /*24d0*/  ISETP.GE.AND P1, PT, R0, UR45, PT ;  /* 0x0000002d00007c0c */ /* 0x000fe4000bf26270 */
[----:B0-----:R-:W-:Y:S02]  /*24e0*/  @!P2 LOP3.LUT R3, RZ, R252, RZ, 0x33, !PT ;  /* 0x000000fcff03a212 */ /* 0x001fe400078e33ff */
[----:B--2---:R-:W-:-:S03]  /*24f0*/  ISETP.NE.AND P3, PT, R2, RZ, P0 ;  /* 0x000000ff0200720c */ /* 0x004fc60000765270 */
[C---:B------:R-:W-:Y:S01]  /*2500*/  IMAD.SHL.U32 R2, R3.reuse, 0x4, RZ ;  /* 0x0000000403027824 */ /* 0x040fe200078e00ff */
[----:B------:R-:W-:-:S05]  /*2510*/  IADD3 R3, PT, PT, R3, R252, RZ ;  /* 0x000000fc03037210 */ /* 0x000fca0007ffe0ff */
[----:B------:R-:W-:Y:S05]  /*2520*/  @P1 BRA `(.L_x_3698) ;  /* 0x00000000002c1947 */ /* 0x000fea0003800000 */
[----:B------:R-:W-:Y:S01]  /*2530*/  IMAD R124, R252, 0x50, RZ ;  /* 0x00000050fc7c7824 */ /* 0x000fe200078e02ff */
[----:B------:R-:W-:-:S04]  /*2540*/  CS2R R126, SRZ ;  /* 0x00000000007e7805 */ /* 0x000fc8000001ff00 */
[----:B------:R-:W-:Y:S02]  /*2550*/  ISETP.GE.AND P2, PT, R2, R124, PT ;  /* 0x0000007c0200720c */ /* 0x000fe40003f46270 */
[----:B------:R-:W-:-:S11]  /*2560*/  CS2R R124, SRZ ;  /* 0x00000000007c7805 */ /* 0x000fd6000001ff00 */
[----:B------:R-:W-:Y:S05]  /*2570*/  @P2 BRA `(.L_x_3698) ;  /* 0x0000000000182947 */ /* 0x000fea0003800000 */
[----:B------:R-:W-:-:S05]  /*2580*/  IMAD R126, R252, UR4, RZ ;  /* 0x00000004fc7e7c24 */ /* 0x000fca000f8e02ff */
[----:B------:R-:W-:-:S04]  /*2590*/  IADD3 R125, P2, PT, R2, R126, RZ ;  /* 0x0000007e027d7210 */ /* 0x000fc80007f5e0ff */
[----:B------:R-:W-:Y:S02]  /*25a0*/  LEA.HI.X.SX32 R126, R126, RZ, 0x1, P2 ;  /* 0x000000ff7e7e7211 */ /* 0x000fe400010f0eff */
[----:B------:R-:W-:-:S04]  /*25b0*/  LEA R124, P2, R125, UR8, 0x2 ;  /* 0x000000087d7c7c11 */ /* 0x000fc8000f8410ff */
[----:B------:R-:W-:-:S06]  /*25c0*/  LEA.HI.X R125, R125, UR9, R126, 0x2, P2 ;  /* 0x000000097d7d7c11 */ /* 0x000fcc00090f147e */
[----:B------:R-:W5:Y:S03]  /*25d0*/  LDG.E.128 R124, desc[UR36][R124.64] ;  /* 0x000000247c7c7981 */ /* 0x000f66000c1e1d00 */
.L_x_3698:
[----:B------:R-:W-:Y:S05]  /*25e0*/  BSYNC.RECONVERGENT B1 ;  /* 0x0000000000017941 */ /* 0x000fea0003800200 */
.L_x_3697:
[----:B------:R-:W-:Y:S04]  /*25f0*/  BSSY.RECONVERGENT B1, `(.L_x_3699) ;  /* 0x0000010000017945 */ /* 0x000fe80003800200 */
[----:B------:R-:W-:Y:S05]  /*2600*/  @P1 BRA `(.L_x_3700) ;  /* 0x0000000000381947 */ /* 0x000fea0003800000 */
[----:B------:R-:W-:Y:S01]  /*2610*/  IMAD R128, R252, 0x50, RZ ;  /* 0x00000050fc807824 */ /* 0x000fe200078e02ff */
[----:B------:R-:W-:Y:S01]  /*2620*/  CS2R R130, SRZ ;  /* 0x0000000000827805 */ /* 0x000fe2000001ff00 */
[----:B------:R-:W-:-:S05]  /*2630*/  IMAD.SHL.U32 R252, R3, 0x4, RZ ;  /* 0x0000000403fc7824 */ /* 0x000fca00078e00ff */
[----:B------:R-:W-:Y:S02]  /*2640*/  ISETP.GE.AND P2, PT, R252, R128, PT ;  /* 0x00000080fc00720c */ /* 0x000fe40003f46270 */
[----:B------:R-:W-:-:S11]  /*2650*/  CS2R R128, SRZ ;  /* 0x0000000000807805 */ /* 0x000fd6000001ff00 */
[----:B------:R-:W-:Y:S05]  /*2660*/  @P2 BRA `(.L_x_3700) ;  /* 0x0000000000202947 */ /* 0x000fea0003800000 */
[----:B------:R-:W0:Y:S01]  /*2670*/  LDC R128, c[0x0][0x3f4] ;  /* 0x0000fd00ff807b82 */ /* 0x000e220000000800 */
[----:B------:R-:W-:Y:S01]  /*2680*/  SHF.R.S32.HI R130, RZ, 0x1f, R252 ;  /* 0x0000001fff827819 */ /* 0x000fe200000114fc */
[----:B0-----:R-:W-:-:S05]  /*2690*/  IMAD R128, R128, UR4, RZ ;  /* 0x0000000480807c24 */ /* 0x001fca000f8e02ff */
[----:B------:R-:W-:-:S04]  /*26a0*/  IADD3 R129, P2, PT, R128, R252, RZ ;  /* 0x000000fc80817210 */ /* 0x000fc80007f5e0ff */
[----:B------:R-:W-:Y:S02]  /*26b0*/  LEA.HI.X.SX32 R130, R128, R130, 0x1, P2 ;  /* 0x0000008280827211 */ /* 0x000fe400010f0eff */
[----:B------:R-:W-:-:S04]  /*26c0*/  LEA R128, P2, R129, UR8, 0x2 ;  /* 0x0000000881807c11 */ /* 0x000fc8000f8410ff */
[----:B------:R-:W-:-:S06]  /*26d0*/  LEA.HI.X R129, R129, UR9, R130, 0x2, P2 ;  /* 0x0000000981817c11 */ /* 0x000fcc00090f1482 */
[----:B------:R-:W5:Y:S03]  /*26e0*/  LDG.E.128 R128, desc[UR36][R128.64] ;  /* 0x0000002480807981 */ /* 0x000f66000c1e1d00 */
.L_x_3700:
[----:B------:R-:W-:Y:S05]  /*26f0*/  BSYNC.RECONVERGENT B1 ;  /* 0x0000000000017941 */ /* 0x000fea0003800200 */
.L_x_3699:
[----:B------:R-:W-:Y:S04]  /*2700*/  BSSY.RECONVERGENT B1, `(.L_x_3701) ;  /* 0x0000011000017945 */ /* 0x000fe80003800200 */
[----:B------:R-:W-:Y:S05]  /*2710*/  @P1 BRA `(.L_x_3702) ;  /* 0x00000000003c1947 */ /* 0x000fea0003800000 */
[----:B------:R-:W0:Y:S01]  /*2720*/  LDC R252, c[0x0][0x3f4] ;  /* 0x0000fd00fffc7b82 */ /* 0x000e220000000800 */
[----:B------:R-:W-:Y:S01]  /*2730*/  CS2R R134, SRZ ;  /* 0x0000000000867805 */ /* 0x000fe2000001ff00 */
[C---:B0-----:R-:W-:Y:S01]  /*2740*/  IMAD R132, R252.reuse, 0x50, RZ ;  /* 0x00000050fc847824 */ /* 0x041fe200078e02ff */
[----:B------:R-:W-:-:S04]  /*2750*/  LEA R252, R252, R2, 0x3 ;  /* 0x00000002fcfc7211 */ /* 0x000fc800078e18ff */
        /* <DEDUP_REMOVED lines=11> */
.L_x_3702:
[----:B------:R-:W-:Y:S05]  /*2810*/  BSYNC.RECONVERGENT B1 ;  /* 0x0000000000017941 */ /* 0x000fea0003800200 */
.L_x_3701:
[----:B------:R-:W-:Y:S04]  /*2820*/  BSSY.RECONVERGENT B1, `(.L_x_3703) ;  /* 0x0000012000017945 */ /* 0x000fe80003800200 */
[----:B------:R-:W-:Y:S05]  /*2830*/  @P1 BRA `(.L_x_3704) ;  /* 0x0000000000401947 */ /* 0x000fea0003800000 */
[----:B------:R-:W0:Y:S01]  /*2840*/  LDC R252, c[0x0][0x3f4] ;  /* 0x0000fd00fffc7b82 */ /* 0x000e220000000800 */
[----:B------:R-:W-:Y:S01]  /*2850*/  CS2R R138, SRZ ;  /* 0x00000000008a7805 */ /* 0x000fe2000001ff00 */
[C---:B0-----:R-:W-:Y:S02]  /*2860*/  IMAD R136, R252.reuse, 0x2, R3 ;  /* 0x00000002fc887824 */ /* 0x041fe400078e0203 */
[----:B------:R-:W-:-:S03]  /*2870*/  IMAD R137, R252, 0x50, RZ ;  /* 0x00000050fc897824 */ /* 0x000fc600078e02ff */
[----:B------:R-:W-:-:S04]  /*2880*/  SHF.L.U32 R252, R136, 0x2, RZ ;  /* 0x0000000288fc7819 */ /* 0x000fc800000006ff */
        /* <DEDUP_REMOVED lines=11> */
.L_x_3704:
[----:B------:R-:W-:Y:S05]  /*2940*/  BSYNC.RECONVERGENT B1 ;  /* 0x0000000000017941 */ /* 0x000fea0003800200 */
.L_x_3703:
[----:B------:R-:W0:Y:S01]  /*2950*/  LDC R252, c[0x0][0x3f4] ;  /* 0x0000fd00fffc7b82 */ /* 0x000e220000000800 */
[----:B------:R-:W-:Y:S01]  /*2960*/  BSSY.RECONVERGENT B1, `(.L_x_3705) ;  /* 0x0000011000017945 */ /* 0x000fe20003800200 */
[----:B0-----:R-:W-:-:S03]  /*2970*/  IMAD R3, R252, 0x4, R3 ;  /* 0x00000004fc037824 */ /* 0x001fc600078e0203 */
[----:B------:R-:W-:Y:S05]  /*2980*/  @P1 BRA `(.L_x_3706) ;  /* 0x0000000000381947 */ /* 0x000fea0003800000 */
[C---:B------:R-:W-:Y:S01]  /*2990*/  IMAD R140, R252.reuse, 0x50, RZ ;  /* 0x00000050fc8c7824 */ /* 0x040fe200078e02ff */
[----:B------:R-:W-:Y:S02]  /*29a0*/  LEA R252, R252, R2, 0x4 ;  /* 0x00000002fcfc7211 */ /* 0x000fe400078e20ff */
[----:B------:R-:W-:Y:S02]  /*29b0*/  CS2R R142, SRZ ;  /* 0x00000000008e7805 */ /* 0x000fe4000001ff00 */
        /* <DEDUP_REMOVED lines=11> */
.L_x_3706:
[----:B------:R-:W-:Y:S05]  /*2a70*/  BSYNC.RECONVERGENT B1 ;  /* 0x0000000000017941 */ /* 0x000fea0003800200 */
.L_x_3705:
[----:B------:R-:W-:Y:S04]  /*2a80*/  BSSY.RECONVERGENT B1, `(.L_x_3707) ;  /* 0x0000011000017945 */ /* 0x000fe80003800200 */
[----:B------:R-:W-:Y:S05]  /*2a90*/  @P1 BRA `(.L_x_3708) ;  /* 0x00000000003c1947 */ /* 0x000fea0003800000 */
[----:B------:R-:W0:Y:S01]  /*2aa0*/  LDC R252, c[0x0][0x3f4] ;  /* 0x0000fd00fffc7b82 */ /* 0x000e220000000800 */
[----:B------:R-:W-:Y:S01]  /*2ab0*/  CS2R R146, SRZ ;  /* 0x0000000000927805 */ /* 0x000fe2000001ff00 */
[----:B0-----:R-:W-:Y:S02]  /*2ac0*/  IMAD R144, R252, 0x50, RZ ;  /* 0x00000050fc907824 */ /* 0x001fe400078e02ff */
        /* <DEDUP_REMOVED lines=12> */
.L_x_3708:
[----:B------:R-:W-:Y:S05]  /*2b90*/  BSYNC.RECONVERGENT B1 ;  /* 0x0000000000017941 */ /* 0x000fea0003800200 */
.L_x_3707:
[----:B------:R-:W0:Y:S01]  /*2ba0*/  LDC R252, c[0x0][0x3f4] ;  /* 0x0000fd00fffc7b82 */ /* 0x000e220000000800 */
[----:B------:R-:W-:Y:S01]  /*2bb0*/  BSSY.RECONVERGENT B1, `(.L_x_3709) ;  /* 0x0000011000017945 */ /* 0x000fe20003800200 */
[----:B0-----:R-:W-:-:S03]  /*2bc0*/  IADD3 R3, PT, PT, R3, R252, RZ ;  /* 0x000000fc03037210 */ /* 0x001fc60007ffe0ff */
        /* <DEDUP_REMOVED lines=15> */
.L_x_3710:
[----:B------:R-:W-:Y:S05]  /*2cc0*/  BSYNC.RECONVERGENT B1 ;  /* 0x0000000000017941 */ /* 0x000fea0003800200 */
.L_x_3709:
        /* <DEDUP_REMOVED lines=18> */
.L_x_3712:
[----:B------:R-:W-:Y:S05]  /*2df0*/  BSYNC.RECONVERGENT B1 ;  /* 0x0000000000017941 */ /* 0x000fea0003800200 */
.L_x_3711:
        /* <DEDUP_REMOVED lines=17> */
.L_x_3714:
[----:B------:R-:W-:Y:S05]  /*2f10*/  BSYNC.RECONVERGENT B1 ;  /* 0x0000000000017941 */ /* 0x000fea0003800200 */
.L_x_3713:
[----:B------:R-:W0:Y:S01]  /*2f20*/  LDC R252, c[0x0][0x3f4] ;  /* 0x0000fd00fffc7b82 */ /* 0x000e220000000800 */
[----:B------:R-:W-:Y:S01]  /*2f30*/  BSSY.RECONVERGENT B1, `(.L_x_3715) ;  /* 0x0000012000017945 */ /* 0x000fe20003800200 */
[C---:B0-----:R-:W-:Y:S01]  /*2f40*/  IMAD R2, R252.reuse, 0x40, R2 ;  /* 0x00000040fc027824 */ /* 0x041fe200078e0202 */
[----:B------:R-:W-:Y:S02]  /*2f50*/  LEA R3, R252, R3, 0x1 ;  /* 0x00000003fc037211 */ /* 0x000fe400078e08ff */
        /* <DEDUP_REMOVED lines=15> */
.L_x_3716:
[----:B------:R-:W-:Y:S05]  /*3050*/  BSYNC.RECONVERGENT B1 ;  /* 0x0000000000017941 */ /* 0x000fea0003800200 */
.L_x_3715:
        /* <DEDUP_REMOVED lines=18> */
.L_x_3718:
[----:B------:R-:W-:Y:S05]  /*3180*/  BSYNC.RECONVERGENT B1 ;  /* 0x0000000000017941 */ /* 0x000fea0003800200 */
.L_x_3717:
        /* <DEDUP_REMOVED lines=18> */
.L_x_3720:
[----:B------:R-:W-:Y:S05]  /*32b0*/  BSYNC.RECONVERGENT B1 ;  /* 0x0000000000017941 */ /* 0x000fea0003800200 */
.L_x_3719:
        /* <DEDUP_REMOVED lines=18> */
.L_x_3722:
[----:B------:R-:W-:Y:S05]  /*33e0*/  BSYNC.RECONVERGENT B1 ;  /* 0x0000000000017941 */ /* 0x000fea0003800200 */
.L_x_3721:
        /* <DEDUP_REMOVED lines=18> */
.L_x_3724:
[----:B------:R-:W-:Y:S05]  /*3510*/  BSYNC.RECONVERGENT B1 ;  /* 0x0000000000017941 */ /* 0x000fea0003800200 */
.L_x_3723:
        /* <DEDUP_REMOVED lines=18> */
.L_x_3726:
[----:B------:R-:W-:Y:S05]  /*3640*/  BSYNC.RECONVERGENT B1 ;  /* 0x0000000000017941 */ /* 0x000fea0003800200 */
.L_x_3725:
        /* <DEDUP_REMOVED lines=18> */
.L_x_3728:
[----:B------:R-:W-:Y:S05]  /*3770*/  BSYNC.RECONVERGENT B1 ;  /* 0x0000000000017941 */ /* 0x000fea0003800200 */
.L_x_3727:
[----:B------:R-:W-:Y:S04]  /*3780*/  BSSY.RECONVERGENT B1, `(.L_x_3729) ;  /* 0x0000010000017945 */ /* 0x000fe80003800200 */
[----:B------:R-:W-:Y:S05]  /*3790*/  @P1 BRA `(.L_x_3730) ;  /* 0x0000000000381947 */ /* 0x000fea0003800000 */
[----:B------:R-:W0:Y:S01]  /*37a0*/  LDC R252, c[0x0][0x3f4] ;  /* 0x0000fd00fffc7b82 */ /* 0x000e220000000800 */
[----:B------:R-:W-:Y:S02]  /*37b0*/  CS2R R190, SRZ ;  /* 0x0000000000be7805 */ /* 0x000fe4000001ff00 */
[----:B------:R-:W-:Y:S01]  /*37c0*/  CS2R R188, SRZ ;  /* 0x0000000000bc7805 */ /* 0x000fe2000001ff00 */
[----:B0-----:R-:W-:-:S05]  /*37d0*/  IMAD R252, R252, 0x50, RZ ;  /* 0x00000050fcfc7824 */ /* 0x001fca00078e02ff */
[----:B------:R-:W-:-:S13]  /*37e0*/  ISETP.GE.AND P2, PT, R2, R252, PT ;  /* 0x000000fc0200720c */ /* 0x000fda0003f46270 */
        /* <DEDUP_REMOVED lines=9> */
.L_x_3730:
[----:B------:R-:W-:Y:S05]  /*3880*/  BSYNC.RECONVERGENT B1 ;  /* 0x0000000000017941 */ /* 0x000fea0003800200 */
.L_x_3729:
[----:B------:R-:W0:Y:S01]  /*3890*/  LDC R252, c[0x0][0x3f4] ;  /* 0x0000fd00fffc7b82 */ /* 0x000e220000000800 */
[----:B------:R-:W-:Y:S01]  /*38a0*/  BSSY.RECONVERGENT B1, `(.L_x_3731) ;  /* 0x0000011000017945 */ /* 0x000fe20003800200 */
[----:B0-----:R-:W-:-:S03]  /*38b0*/  LEA R3, R252, R3, 0x1 ;  /* 0x00000003fc037211 */ /* 0x001fc600078e08ff */
        /* <DEDUP_REMOVED lines=8> */
[----:B------:R-:W-:Y:S01]  /*3940*/  IMAD R192, R252, UR4, RZ ;  /* 0x00000004fcc07c24 */ /* 0x000fe2000f8e02ff */
[----:B------:R-:W-:-:S04]  /*3950*/  SHF.R.S32.HI R193, RZ, 0x1f, R2 ;  /* 0x0000001fffc17819 */ /* 0x000fc80000011402 */
[----:B------:R-:W-:-:S04]  /*3960*/  IADD3 R2, P2, PT, R192, R2, RZ ;  /* 0x00000002c0027210 */ /* 0x000fc80007f5e0ff */
[----:B------:R-:W-:Y:S02]  /*3970*/  LEA.HI.X.SX32 R193, R192, R193, 0x1, P2 ;  /* 0x000000c1c0c17211 */ /* 0x000fe400010f0eff */
[----:B------:R-:W-:-:S04]  /*3980*/  LEA R192, P2, R2, UR8, 0x2 ;  /* 0x0000000802c07c11 */ /* 0x000fc8000f8410ff */
[----:B------:R-:W-:-:S06]  /*3990*/  LEA.HI.X R193, R2, UR9, R193, 0x2, P2 ;  /* 0x0000000902c17c11 */ /* 0x000fcc00090f14c1 */
[----:B------:R-:W5:Y:S03]  /*39a0*/  LDG.E.128 R192, desc[UR36][R192.64] ;  /* 0x00000024c0c07981 */ /* 0x000f66000c1e1d00 */
.L_x_3732:
[----:B------:R-:W-:Y:S05]  /*39b0*/  BSYNC.RECONVERGENT B1 ;  /* 0x0000000000017941 */ /* 0x000fea0003800200 */
.L_x_3731:
[----:B------:R-:W-:Y:S01]  /*39c0*/  BSSY.RECONVERGENT B1, `(.L_x_3733) ;  /* 0x0000011000017945 */ /* 0x000fe20003800200 */
[----:B------:R-:W-:-:S03]  /*39d0*/  IADD3 R3, PT, PT, R3, R252, RZ ;  /* 0x000000fc03037210 */ /* 0x000fc60007ffe0ff */
        /* <DEDUP_REMOVED lines=15> */
.L_x_3734:
[----:B------:R-:W-:Y:S05]  /*3ad0*/  BSYNC.RECONVERGENT B1 ;  /* 0x0000000000017941 */ /* 0x000fea0003800200 */
.L_x_3733:
        /* <DEDUP_REMOVED lines=17> */
.L_x_3736:
[----:B------:R-:W-:Y:S05]  /*3bf0*/  BSYNC.RECONVERGENT B1 ;  /* 0x0000000000017941 */ /* 0x000fea0003800200 */
.L_x_3735:
        /* <DEDUP_REMOVED lines=17> */
.L_x_3738:
[----:B------:R-:W-:Y:S05]  /*3d10*/  BSYNC.RECONVERGENT B1 ;  /* 0x0000000000017941 */ /* 0x000fea0003800200 */
.L_x_3737:
        /* <DEDUP_REMOVED lines=17> */
.L_x_3740:
[----:B------:R-:W-:Y:S05]  /*3e30*/  BSYNC.RECONVERGENT B1 ;  /* 0x0000000000017941 */ /* 0x000fea0003800200 */
.L_x_3739:
        /* <DEDUP_REMOVED lines=17> */
.L_x_3742:
[----:B------:R-:W-:Y:S05]  /*3f50*/  BSYNC.RECONVERGENT B1 ;  /* 0x0000000000017941 */ /* 0x000fea0003800200 */
.L_x_3741:
        /* <DEDUP_REMOVED lines=17> */
.L_x_3744:
[----:B------:R-:W-:Y:S05]  /*4070*/  BSYNC.RECONVERGENT B1 ;  /* 0x0000000000017941 */ /* 0x000fea0003800200 */
.L_x_3743:
        /* <DEDUP_REMOVED lines=17> */
.L_x_3746:
[----:B------:R-:W-:Y:S05]  /*4190*/  BSYNC.RECONVERGENT B1 ;  /* 0x0000000000017941 */ /* 0x000fea0003800200 */
.L_x_3745:
        /* <DEDUP_REMOVED lines=17> */
.L_x_3748:
[----:B------:R-:W-:Y:S05]  /*42b0*/  BSYNC.RECONVERGENT B1 ;  /* 0x0000000000017941 */ /* 0x000fea0003800200 */
.L_x_3747:
        /* <DEDUP_REMOVED lines=17> */
.L_x_3750:
[----:B------:R-:W-:Y:S05]  /*43d0*/  BSYNC.RECONVERGENT B1 ;  /* 0x0000000000017941 */ /* 0x000fea0003800200 */
.L_x_3749:
        /* <DEDUP_REMOVED lines=17> */
.L_x_3752:
[----:B------:R-:W-:Y:S05]  /*44f0*/  BSYNC.RECONVERGENT B1 ;  /* 0x0000000000017941 */ /* 0x000fea0003800200 */
.L_x_3751:
        /* <DEDUP_REMOVED lines=17> */
.L_x_3754:
[----:B------:R-:W-:Y:S05]  /*4610*/  BSYNC.RECONVERGENT B1 ;  /* 0x0000000000017941 */ /* 0x000fea0003800200 */
.L_x_3753:
        /* <DEDUP_REMOVED lines=17> */
.L_x_3756:
[----:B------:R-:W-:Y:S05]  /*4730*/  BSYNC.RECONVERGENT B1 ;  /* 0x0000000000017941 */ /* 0x000fea0003800200 */
.L_x_3755:
        /* <DEDUP_REMOVED lines=17> */
.L_x_3758:
[----:B------:R-:W-:Y:S05]  /*4850*/  BSYNC.RECONVERGENT B1 ;  /* 0x0000000000017941 */ /* 0x000fea0003800200 */
.L_x_3757:
[----:B------:R-:W-:Y:S04]  /*4860*/  BSSY.RECONVERGENT B1, `(.L_x_3759) ;  /* 0x0000011000017945 */ /* 0x000fe80003800200 */
[----:B------:R-:W-:Y:S05]  /*4870*/  @P1 BRA `(.L_x_3760) ;  /* 0x00000000003c1947 */ /* 0x000fea0003800000 */
[----:B------:R-:W0:Y:S01]  /*4880*/  LDC R2, c[0x0][0x3f4] ;  /* 0x0000fd00ff027b82 */ /* 0x000e220000000800 */
[----:B------:R-:W-:Y:S01]  /*4890*/  CS2R R250, SRZ ;  /* 0x0000000000fa7805 */ /* 0x000fe2000001ff00 */
[----:B0-----:R-:W-:Y:S01]  /*48a0*/  IMAD R248, R2, 0x50, RZ ;  /* 0x0000005002f87824 */ /* 0x001fe200078e02ff */
[----:B------:R-:W-:-:S05]  /*48b0*/  IADD3 R2, PT, PT, R3, R252, RZ ;  /* 0x000000fc03027210 */ /* 0x000fca0007ffe0ff */
        /* <DEDUP_REMOVED lines=11> */
.L_x_3760:
[----:B------:R-:W-:Y:S05]  /*4970*/  BSYNC.RECONVERGENT B1 ;  /* 0x0000000000017941 */ /* 0x000fea0003800200 */
.L_x_3759:
[----:B------:R-:W-:Y:S04]  /*4980*/  BSSY.RECONVERGENT B1, `(.L_x_3761) ;  /* 0x00000ac000017945 */ /* 0x000fe80003800200 */
[----:B------:R-:W-:Y:S05]  /*4990*/  @P1 BRA `(.L_x_3762) ;  /* 0x0000000800a81947 */ /* 0x000fea0003800000 */
[----:B------:R-:W-:Y:S01]  /*49a0*/  ISETP.NE.U32.AND P1, PT, RZ, UR10, PT ;  /* 0x0000000aff007c0c */ /* 0x000fe2000bf25070 */
[----:B------:R0:W-:Y:S03]  /*49b0*/  STL [R1+0x44], R0 ;  /* 0x0000440001007387 */ /* 0x0001e60000100800 */
[----:B------:R-:W-:-:S13]  /*49c0*/  ISETP.NE.AND.EX P1, PT, RZ, UR11, PT, P1 ;  /* 0x0000000bff007c0c */ /* 0x000fda000bf25310 */
[----:B------:R-:W1:Y:S01]  /*49d0*/  @P1 LDC R3, c[0x0][0x408] ;  /* 0x00010200ff031b82 */ /* 0x000e620000000800 */
[----:B------:R-:W2:Y:S07]  /*49e0*/  @P1 S2R R252, SR_CTAID.X ;  /* 0x0000000000fc1919 */ /* 0x000eae0000002500 */
[----:B------:R-:W1:Y:S02]  /*49f0*/  @P1 LDC R2, c[0x0][0x430] ;  /* 0x00010c00ff021b82 */ /* 0x000e640000000800 */
[----:B-1----:R-:W-:-:S04]  /*4a00*/  @P1 IADD3 R2, PT, PT, R2, R3, RZ ;  /* 0x0000000302021210 */ /* 0x002fc80007ffe0ff */
[----:B------:R-:W-:Y:S02]  /*4a10*/  @P1 ISETP.GE.AND P4, PT, R0, R2, PT ;  /* 0x000000020000120c */ /* 0x000fe40003f86270 */
[----:B------:R-:W2:Y:S01]  /*4a20*/  @P1 LDC.64 R2, c[0x0][0x448] ;  /* 0x00011200ff021b82 */ /* 0x000ea20000000a00 */
[----:B0-----:R-:W3:Y:S01]  /*4a30*/  LDL R0, [R1+0x24] ;  /* 0x0000240001007983 */ /* 0x001ee20000100800 */
[----:B--2---:R-:W-:-:S05]  /*4a40*/  @P1 IMAD.WIDE.U32 R2, R252, 0x4, R2 ;  /* 0x00000004fc021825 */ /* 0x004fca00078e0002 */
[----:B------:R0:W2:Y:S04]  /*4a50*/  @P1 LDG.E R252, desc[UR36][R2.64] ;  /* 0x0000002402fc1981 */ /* 0x0000a8000c1e1900 */
[----:B------:R-:W0:Y:S04]  /*4a60*/  LDL R3, [R1+0x10] ;  /* 0x0000100001037983 */ /* 0x000e280000100800 */
[----:B------:R-:W4:Y:S04]  /*4a70*/  LDL R2, [R1+0x14] ;  /* 0x0000140001027983 */ /* 0x000f280000100800 */
[----:B-----5:R1:W-:Y:S01]  /*4a80*/  STL [R1+0x40], R128 ;  /* 0x0000408001007387 */ /* 0x0203e20000100800 */
[----:B0-----:R-:W-:-:S03]  /*4a90*/  FMUL.FTZ R3, R3, R128 ;  /* 0x0000008003037220 */ /* 0x001fc60000410000 */
[----:B-1----:R-:W2:Y:S01]  /*4aa0*/  LDL R128, [R1+0x20] ;  /* 0x0000200001807983 */ /* 0x002ea20000100800 */
[----:B----4-:R-:W-:-:S04]  /*4ab0*/  FMUL.FTZ R2, R2, R129 ;  /* 0x0000008102027220 */ /* 0x010fc80000410000 */
        /* <DEDUP_REMOVED lines=16> */
[----:B--2---:R-:W-:Y:S02]  /*4bc0*/  FFMA.FTZ R3, R128, R124, R3 ;  /* 0x0000007c80037223 */ /* 0x004fe40000010003 */
[----:B------:R-:W2:Y:S02]  /*4bd0*/  LDL R128, [R1+0x18] ;  /* 0x0000180001807983 */ /* 0x000ea40000100800 */
        /* <DEDUP_REMOVED lines=45> */
[----:B------:R-:W-:-:S04]  /*4eb0*/  FFMA.FTZ R3, R4, R248, R3 ;  /* 0x000000f804037223 */ /* 0x000fc80000010003 */
[----:B------:R-:W-:Y:S01]  /*4ec0*/  FADD.FTZ R3, R3, R2 ;  /* 0x0000000203037221 */ /* 0x000fe20000010000 */
[----:B--2---:R-:W-:Y:S02]  /*4ed0*/  FMUL.FTZ R2, R128, R130 ;  /* 0x0000008280027220 */ /* 0x004fe40000410000 */
[----:B------:R-:W2:Y:S02]  /*4ee0*/  LDL R128, [R1+0x1c] ;  /* 0x00001c0001807983 */ /* 0x000ea40000100800 */
        /* <DEDUP_REMOVED lines=33> */
[----:B--2---:R-:W-:-:S04]  /*5100*/  FMUL.FTZ R2, R128, R131 ;  /* 0x0000008380027220 */ /* 0x004fc80000410000 */
[----:B---3--:R-:W-:Y:S02]  /*5110*/  FFMA.FTZ R2, R0, R127, R2 ;  /* 0x0000007f00027223 */ /* 0x008fe40000010002 */
        /* <DEDUP_REMOVED lines=27> */
[----:B------:R-:W-:-:S03]  /*52d0*/  ISETP.NE.U32.AND P2, PT, RZ, UR14, PT ;  /* 0x0000000eff007c0c */ /* 0x000fc6000bf45070 */
        /* <DEDUP_REMOVED lines=8> */
[----:B------:R-:W2:Y:S04]  /*5360*/  LDL.LU R0, [R1+0x44] ;  /* 0x0000440001007983 */ /* 0x000ea80000300800 */
[----:B------:R0:W3:Y:S02]  /*5370*/  @P2 LDG.E R2, desc[UR36][R2.64] ;  /* 0x0000002402022981 */ /* 0x0000e4000c1e1900 */
[----:B0-----:R-:W-:-:S02]  /*5380*/  FMUL.FTZ R3, R128, UR13 ;  /* 0x0000000d80037c20 */ /* 0x001fc40008410000 */
[----:B------:R0:W5:Y:S02]  /*5390*/  LDL.LU R128, [R1+0x40] ;  /* 0x0000400001807983 */ /* 0x0001640000300800 */
[----:B---3--:R-:W-:Y:S01]  /*53a0*/  @P2 FADD.FTZ R3, R3, R2 ;  /* 0x0000000203032221 */ /* 0x008fe20000010000 */
[----:B------:R-:W-:-:S04]  /*53b0*/  @P1 SEL R2, RZ, UR39, P4 ;  /* 0x00000027ff021c07 */ /* 0x000fc8000a000000 */
[----:B--2---:R-:W-:-:S04]  /*53c0*/  @P1 IADD3 R2, PT, PT, R0, -UR45, R2 ;  /* 0x8000002d00021c10 */ /* 0x004fc8000fffe002 */
[----:B------:R-:W-:-:S05]  /*53d0*/  @P1 I2FP.F32.S32 R2, R2 ;  /* 0x0000000200021245 */ /* 0x000fca0000201400 */
[----:B------:R-:W-:Y:S02]  /*53e0*/  @P1 FFMA.FTZ R3, R2, R252, R3 ;  /* 0x000000fc02031223 */ /* 0x000fe40000010003 */
[----:B------:R-:W2:Y:S04]  /*53f0*/  LDL R252, [R1+0x34] ;  /* 0x0000340001fc7983 */ /* 0x000ea80000100800 */
[----:B------:R-:W3:Y:S01]  /*5400*/  LDL R2, [R1+0x30] ;  /* 0x0000300001027983 */ /* 0x000ee20000100800 */
[----:B--2---:R-:W-:-:S03]  /*5410*/  @!P3 FMNMX.FTZ R252, R252, R3, !PT ;  /* 0x00000003fcfcb209 */ /* 0x004fc60007810000 */
[----:B---3--:R0:W-:Y:S04]  /*5420*/  STS [R2], R3 ;  /* 0x0000000302007388 */ /* 0x0081e80000000800 */
[----:B------:R0:W-:Y:S02]  /*5430*/  @!P3 STL [R1+0x34], R252 ;  /* 0x000034fc0100b387 */ /* 0x0001e40000100800 */
.L_x_3762:
[----:B------:R-:W-:Y:S05]  /*5440*/  BSYNC.RECONVERGENT B1 ;  /* 0x0000000000017941 */ /* 0x000fea0003800200 */
.L_x_3761:
[----:B0-----:R-:W2:Y:S04]  /*5450*/  LDL.LU R2, [R1+0x30] ;  /* 0x0000300001027983 */ /* 0x001ea80000300800 */
[----:B-----5:R0:W-:Y:S04]  /*5460*/  STL [R1+0x44], R5 ;  /* 0x0000440501007387 */ /* 0x0201e80000100800 */
[----:B0-----:R-:W3:Y:S04]  /*5470*/  LDL.LU R5, [R1+0x4] ;  /* 0x0000040001057983 */ /* 0x001ee80000300800 */
[----:B------:R2:W-:Y:S04]  /*5480*/  STL [R1+0x40], R4 ;  /* 0x0000400401007387 */ /* 0x0005e80000100800 */
[----:B------:R-:W4:Y:S04]  /*5490*/  LDL.LU R252, [R1+0x8] ;  /* 0x0000080001fc7983 */ /* 0x000f280000300800 */
[----:B------:R-:W4:Y:S01]  /*54a0*/  LDL.LU R3, [R1] ;  /* 0x0000000001037983 */ /* 0x000f220000300800 */
[----:B--2---:R-:W-:-:S03]  /*54b0*/  IMAD.MOV.U32 R4, RZ, RZ, R2 ;  /* 0x000000ffff047224 */ /* 0x004fc600078e0002 */
[----:B------:R-:W2:Y:S01]  /*54c0*/  LDL R2, [R1+0x3c] ;  /* 0x00003c0001027983 */ /* 0x000ea20000100800 */
[----:B------:R-:W-:Y:S01]  /*54d0*/  VIADD R4, R4, 0x400 ;  /* 0x0000040004047836 */ /* 0x000fe20000000000 */
[----:B---3--:R-:W-:-:S05]  /*54e0*/  IADD3 R5, P1, PT, R5, 0x100, RZ ;  /* 0x0000010005057810 */ /* 0x008fca0007f3e0ff */
[----:B------:R0:W-:Y:S01]  /*54f0*/  STL [R1+0x4], R5 ;  /* 0x0000040501007387 */ /* 0x0001e20000100800 */
[----:B----4-:R-:W-:Y:S01]  /*5500*/  IADD3 R252, PT, PT, R252, 0x100, RZ ;  /* 0x00000100fcfc7810 */ /* 0x010fe20007ffe0ff */
[----:B------:R-:W-:Y:S02]  /*5510*/  IMAD.X R3, RZ, RZ, R3, P1 ;  /* 0x000000ffff037224 */ /* 0x000fe400008e0603 */
[----:B0-----:R3:W5:Y:S04]  /*5520*/  LDL.LU R5, [R1+0x44] ;  /* 0x0000440001057983 */ /* 0x0017680000300800 */
[----:B------:R0:W-:Y:S01]  /*5530*/  STL [R1+0x30], R4 ;  /* 0x0000300401007387 */ /* 0x0001e20000100800 */
[----:B------:R-:W-:-:S03]  /*5540*/  IADD3 R0, PT, PT, R0, 0x100, RZ ;  /* 0x0000010000007810 */ /* 0x000fc60007ffe0ff */
[----:B0-----:R3:W5:Y:S04]  /*5550*/  LDL.LU R4, [R1+0x40] ;  /* 0x0000400001047983 */ /* 0x0017680000300800 */
[----:B------:R3:W-:Y:S04]  /*5560*/  STL [R1+0x8], R252 ;  /* 0x000008fc01007387 */ /* 0x0007e80000100800 */
[----:B------:R3:W-:Y:S01]  /*5570*/  STL [R1], R3 ;  /* 0x0000000301007387 */ /* 0x0007e20000100800 */
[----:B--2---:R-:W-:-:S13]  /*5580*/  ISETP.GE.AND P1, PT, R0, R2, PT ;  /* 0x000000020000720c */ /* 0x004fda0003f26270 */
[----:B---3--:R-:W-:Y:S05]  /*5590*/  @!P1 BRA `(.L_x_3763) ;  /* 0xffffffcc005c9947 */ /* 0x008fea000383ffff */
.L_x_3696:
[----:B01----:R-:W-:Y:S05]  /*55a0*/  BSYNC.RECONVERGENT B0 ;  /* 0x0000000000007941 */ /* 0x003fea0003800200 */
.L_x_3695:
[----:B------:R-:W3:Y:S01]  /*55b0*/  LDL.LU R2, [R1+0x34] ;  /* 0x0000340001027983 */ /* 0x000ee20000300800 */
[----:B------:R-:W0:Y:S01]  /*55c0*/  S2UR UR10, SR_CgaCtaId ;  /* 0x00000000000a79c3 */ /* 0x000e220000008800 */
[----:B------:R-:W-:Y:S01]  /*55d0*/  UMOV UR8, 0x400 ;  /* 0x0000040000087882 */ /* 0x000fe20000000000 */
[----:B------:R-:W1:Y:S01]  /*55e0*/  LDCU UR5, c[0x0][0x3f4] ;  /* 0x00007e80ff0577ac */ /* 0x000e620008000800 */
[----:B------:R-:W-:Y:S01]  /*55f0*/  BSSY.RECONVERGENT B0, `(.L_x_3764) ;  /* 0x000018d000007945 */ /* 0x000fe20003800200 */
[----:B------:R-:W-:Y:S02]  /*5600*/  UIADD3 UR9, UPT, UPT, UR45, 0x1, URZ ;  /* 0x000000012d097890 */ /* 0x000fe4000fffe0ff */
[----:B-1----:R-:W-:Y:S02]  /*5610*/  UIADD3 UR5, UPT, UPT, UR45, 0x1, -UR5 ;  /* 0x000000012d057890 */ /* 0x002fe4000fffe805 */
[----:B0-----:R-:W-:Y:S02]  /*5620*/  ULEA UR11, UR10, UR8, 0x18 ;  /* 0x000000080a0b7291 */ /* 0x001fe4000f8ec0ff */
[----:B------:R-:W-:-:S04]  /*5630*/  UISETP.LT.AND UP0, UPT, URZ, UR5, UPT ;  /* 0x00000005ff00728c */ /* 0x000fc8000bf01270 */
[----:B------:R-:W-:Y:S01]  /*5640*/  USEL UR5, URZ, UR5, !UP0 ;  /* 0x00000005ff057287 */ /* 0x000fe2000c000000 */
[----:B---3--:R-:W0:Y:S02]  /*5650*/  SHFL.BFLY PT, R0, R2, 0x10, 0x1f ;  /* 0x0e001f0002007f89 */ /* 0x008e2400000e0000 */
[----:B0-----:R-:W-:-:S05]  /*5660*/  FMNMX.FTZ R3, R0, R2, !PT ;  /* 0x0000000200037209 */ /* 0x001fca0007810000 */
[----:B------:R-:W0:Y:S02]  /*5670*/  SHFL.BFLY PT, R0, R3, 0x8, 0x1f ;  /* 0x0d001f0003007f89 */ /* 0x000e2400000e0000 */
[----:B0----5:R-:W-:Y:S02]  /*5680*/  FMNMX.FTZ R4, R3, R0, !PT ;  /* 0x0000000003047209 */ /* 0x021fe40007810000 */
[----:B------:R-:W0:Y:S03]  /*5690*/  S2R R0, SR_TID.X ;  /* 0x0000000000007919 */ /* 0x000e260000002100 */
[----:B------:R-:W1:Y:S02]  /*56a0*/  SHFL.BFLY PT, R5, R4, 0x4, 0x1f ;  /* 0x0c801f0004057f89 */ /* 0x000e6400000e0000 */
[----:B-1----:R-:W-:Y:S01]  /*56b0*/  FMNMX.FTZ R5, R4, R5, !PT ;  /* 0x0000000504057209 */ /* 0x002fe20007810000 */
[----:B0-----:R-:W-:-:S04]  /*56c0*/  IMAD.SHL.U32 R14, R0, 0x4, RZ ;  /* 0x00000004000e7824 */ /* 0x001fc800078e00ff */
[----:B------:R-:W0:Y:S02]  /*56d0*/  SHFL.BFLY PT, R2, R5, 0x2, 0x1f ;  /* 0x0c401f0005027f89 */ /* 0x000e2400000e0000 */
[----:B0-----:R-:W-:Y:S02]  /*56e0*/  FMNMX.FTZ R6, R5, R2, !PT ;  /* 0x0000000205067209 */ /* 0x001fe40007810000 */
[----:B------:R-:W-:Y:S02]  /*56f0*/  LOP3.LUT P0, R2, R0, 0x1f, RZ, 0xc0, !PT ;  /* 0x0000001f00027812 */ /* 0x000fe4000780c0ff */
[----:B------:R-:W-:Y:S01]  /*5700*/  MOV R5, 0xff7fffff ;  /* 0xff7fffff00057802 */ /* 0x000fe20000000f00 */
[----:B------:R-:W0:Y:S01]  /*5710*/  SHFL.BFLY PT, R7, R6, 0x1, 0x1f ;  /* 0x0c201f0006077f89 */ /* 0x000e2200000e0000 */
[C---:B------:R-:W-:Y:S02]  /*5720*/  ISETP.GT.U32.AND P1, PT, R2.reuse, 0x7, PT ;  /* 0x000000070200780c */ /* 0x040fe40003f24070 */
[----:B------:R-:W-:-:S07]  /*5730*/  LEA R4, R2, UR11, 0x2 ;  /* 0x0000000b02047c11 */ /* 0x000fce000f8e10ff */
[----:B------:R-:W-:Y:S02]  /*5740*/  @!P0 LEA.HI R3, R0, UR11, RZ, 0x1d ;  /* 0x0000000b00038c11 */ /* 0x000fe4000f8fe8ff */
[----:B0-----:R-:W-:-:S05]  /*5750*/  FMNMX.FTZ R10, R6, R7, !PT ;  /* 0x00000007060a7209 */ /* 0x001fca0007810000 */
[----:B------:R0:W-:Y:S01]  /*5760*/  @!P0 STS [R3], R10 ;  /* 0x0000000a03008388 */ /* 0x0001e20000000800 */
[----:B------:R-:W-:Y:S01]  /*5770*/  BAR.SYNC.DEFER_BLOCKING 0x0 ;  /* 0x0000000000007b1d */ /* 0x000fe20000010000 */
[----:B0-----:R-:W-:-:S05]  /*5780*/  HFMA2 R3, -RZ, RZ, 0, 0 ;  /* 0x00000000ff037431 */ /* 0x001fca00000001ff */
[----:B------:R-:W0:Y:S04]  /*5790*/  @!P1 LDS R5, [R4] ;  /* 0x0000000004059984 */ /* 0x000e280000000800 */
[----:B0-----:R-:W0:Y:S02]  /*57a0*/  SHFL.BFLY PT, R6, R5, 0x4, 0x1f ;  /* 0x0c801f0005067f89 */ /* 0x001e2400000e0000 */
[----:B0-----:R-:W-:Y:S01]  /*57b0*/  FMNMX.FTZ R6, R6, R5, !PT ;  /* 0x0000000506067209 */ /* 0x001fe20007810000 */
[----:B------:R-:W-:-:S04]  /*57c0*/  VIADD R5, R0, UR5 ;  /* 0x0000000500057c36 */ /* 0x000fc80008000000 */
        /* <DEDUP_REMOVED lines=11> */
[----:B0-----:R-:W-:Y:S01]  /*5880*/  MOV R8, UR9 ;  /* 0x0000000900087c02 */ /* 0x001fe20008000f00 */
[----:B------:R-:W-:Y:S01]  /*5890*/  BSSY.RECONVERGENT B1, `(.L_x_3767) ;  /* 0x000001d000017945 */ /* 0x000fe20003800200 */
[----:B------:R-:W-:Y:S02]  /*58a0*/  LOP3.LUT R6, RZ, R0, RZ, 0x33, !PT ;  /* 0x00000000ff067212 */ /* 0x000fe400078e33ff */
        /* <DEDUP_REMOVED lines=8> */
[----:B------:R-:W-:Y:S01]  /*5930*/  UIADD3 UR6, UPT, UPT, UR8, 0x240, URZ ;  /* 0x0000024008067890 */ /* 0x000fe2000fffe0ff */
[----:B------:R-:W-:Y:S02]  /*5940*/  LEA.HI R3, R7, 0x1, RZ, 0x18 ;  /* 0x0000000107037811 */ /* 0x000fe400078fc0ff */
[----:B------:R-:W-:Y:S01]  /*5950*/  MOV R6, R5 ;  /* 0x0000000500067202 */ /* 0x000fe20000000f00 */
[----:B------:R-:W-:Y:S01]  /*5960*/  ULEA UR6, UR10, UR6, 0x18 ;  /* 0x000000060a067291 */ /* 0x000fe2000f8ec0ff */
[----:B------:R-:W-:Y:S01]  /*5970*/  LOP3.LUT R7, R3, 0x3, RZ, 0xc0, !PT ;  /* 0x0000000303077812 */ /* 0x000fe200078ec0ff */
[----:B------:R-:W-:-:S04]  /*5980*/  IMAD.MOV.U32 R3, RZ, RZ, RZ ;  /* 0x000000ffff037224 */ /* 0x000fc800078e00ff */
[----:B------:R-:W-:Y:S01]  /*5990*/  IMAD.MOV R8, RZ, RZ, -R7 ;  /* 0x000000ffff087224 */ /* 0x000fe200078e0a07 */
[----:B------:R-:W-:-:S07]  /*59a0*/  IADD3 R7, PT, PT, R14, UR6, RZ ;  /* 0x000000060e077c10 */ /* 0x000fce000fffe0ff */
.L_x_3769:
[----:B------:R-:W1:Y:S01]  /*59b0*/  LDS R9, [R7] ;  /* 0x0000000007097984 */ /* 0x000e620000000800 */
[----:B------:R-:W-:Y:S01]  /*59c0*/  VIADD R8, R8, 0x1 ;  /* 0x0000000108087836 */ /* 0x000fe20000000000 */
[----:B------:R-:W-:-:S04]  /*59d0*/  IADD3 R6, PT, PT, R6, 0x100, RZ ;  /* 0x0000010006067810 */ /* 0x000fc80007ffe0ff */
[----:B------:R-:W-:Y:S01]  /*59e0*/  ISETP.NE.AND P0, PT, R8, RZ, PT ;  /* 0x000000ff0800720c */ /* 0x000fe20003f05270 */
[----:B-1----:R-:W-:-:S04]  /*59f0*/  FADD.FTZ R9, -R25, R9 ;  /* 0x0000000919097221 */ /* 0x002fc80000010100 */
[----:B------:R-:W-:-:S04]  /*5a00*/  FMUL.FTZ R9, R9, 1.4426950216293334961 ;  /* 0x3fb8aa3b09097820 */ /* 0x000fc80000410000 */
[----:B------:R-:W0:Y:S02]  /*5a10*/  MUFU.EX2 R10, R9 ;  /* 0x00000009000a7308 */ /* 0x000e240000000800 */
[----:B0-----:R0:W-:Y:S01]  /*5a20*/  STS [R7], R10 ;  /* 0x0000000a07007388 */ /* 0x0011e20000000800 */
[----:B------:R-:W-:Y:S01]  /*5a30*/  FADD.FTZ R3, R10, R3 ;  /* 0x000000030a037221 */ /* 0x000fe20000010000 */
[----:B0-----:R-:W-:Y:S01]  /*5a40*/  VIADD R7, R7, 0x400 ;  /* 0x0000040007077836 */ /* 0x001fe20000000000 */
[----:B------:R-:W-:Y:S06]  /*5a50*/  @P0 BRA `(.L_x_3769) ;  /* 0xfffffffc00d40947 */ /* 0x000fec000383ffff */
.L_x_3768:
[----:B------:R-:W-:Y:S05]  /*5a60*/  BSYNC.RECONVERGENT B1 ;  /* 0x0000000000017941 */ /* 0x000fea0003800200 */
.L_x_3767:
        /* <DEDUP_REMOVED lines=20> */
[----:B-1----:R-:W-:Y:S01]  /*5bb0*/  IADD3 R9, PT, PT, R6, 0x400, RZ ;  /* 0x0000040006097810 */ /* 0x002fe20007ffe0ff */
[----:B0-----:R-:W-:Y:S01]  /*5bc0*/  FADD.FTZ R3, R3, R8 ;  /* 0x0000000803037221 */ /* 0x001fe20000010000 */
[----:B------:R4:W-:Y:S01]  /*5bd0*/  STS [R7+UR6], R8 ;  /* 0x0000000807007988 */ /* 0x0009e20008000806 */
[----:B------:R-:W-:Y:S01]  /*5be0*/  VIADD R6, R7, UR6 ;  /* 0x0000000607067c36 */ /* 0x000fe20008000000 */
[----:B------:R-:W-:-:S03]  /*5bf0*/  ISETP.GT.AND P0, PT, R9, UR45, PT ;  /* 0x0000002d09007c0c */ /* 0x000fc6000bf04270 */
        /* <DEDUP_REMOVED lines=17> */
.L_x_3772:
[----:B------:R-:W0:Y:S01]  /*5d10*/  LDS R7, [R6+-0x800] ;  /* 0xfff8000006077984 */ /* 0x000e220000000800 */
[----:B------:R-:W-:-:S03]  /*5d20*/  VIADD R9, R9, 0x1000 ;  /* 0x0000100009097836 */ /* 0x000fc60000000000 */
[----:B------:R-:W1:Y:S02]  /*5d30*/  LDS R8, [R6+-0x400] ;  /* 0xfffc000006087984 */ /* 0x000e640000000800 */
[----:B------:R-:W-:Y:S02]  /*5d40*/  ISETP.GE.AND P1, PT, R9, R26, PT ;  /* 0x0000001a0900720c */ /* 0x000fe40003f26270 */
        /* <DEDUP_REMOVED lines=96> */
.L_x_3771:
[----:B------:R-:W-:Y:S05]  /*6350*/  BSYNC.RECONVERGENT B1 ;  /* 0x0000000000017941 */ /* 0x000fea0003800200 */
.L_x_3770:
        /* <DEDUP_REMOVED lines=55> */
.L_x_3774:
[----:B------:R-:W-:Y:S05]  /*66d0*/  BSYNC.RECONVERGENT B1 ;  /* 0x0000000000017941 */ /* 0x000fea0003800200 */
.L_x_3773:
        /* <DEDUP_REMOVED lines=27> */
.L_x_3766:
[----:B0-----:R-:W-:Y:S01]  /*6890*/  IMAD.U32 R8, RZ, RZ, UR9 ;  /* 0x00000009ff087e24 */ /* 0x001fe2000f8e00ff */
[----:B------:R-:W0:Y:S01]  /*68a0*/  S2UR UR6, SR_CTAID.Y ;  /* 0x00000000000679c3 */ /* 0x000e220000002600 */
[----:B------:R-:W-:Y:S01]  /*68b0*/  LOP3.LUT R9, RZ, R0, RZ, 0x33, !PT ;  /* 0x00000000ff097212 */ /* 0x000fe200078e33ff */
[----:B------:R-:W-:Y:S02]  /*68c0*/  BSSY.RECONVERGENT B1, `(.L_x_3775) ;  /* 0x0000027000017945 */ /* 0x000fe40003800200 */
[----:B------:R-:W-:-:S04]  /*68d0*/  VIADDMNMX R8, R5, 0x100, R8, !PT ;  /* 0x0000010005087846 */ /* 0x000fc80007800108 */
[----:B------:R-:W0:Y:S01]  /*68e0*/  LDC R3, c[0x0][0x3f4] ;  /* 0x0000fd00ff037b82 */ /* 0x000e220000000800 */
[----:B------:R-:W-:-:S04]  /*68f0*/  IADD3 R9, PT, PT, R8, -UR5, R9 ;  /* 0x8000000508097c10 */ /* 0x000fc8000fffe009 */
[C---:B------:R-:W-:Y:S02]  /*6900*/  LOP3.LUT R8, R9.reuse, 0x300, RZ, 0xc0, !PT ;  /* 0x0000030009087812 */ /* 0x040fe400078ec0ff */
[----:B------:R-:W-:Y:S02]  /*6910*/  ISETP.GE.U32.AND P1, PT, R9, 0x300, PT ;  /* 0x000003000900780c */ /* 0x000fe40003f26070 */
[----:B------:R-:W-:Y:S01]  /*6920*/  ISETP.NE.AND P0, PT, R8, 0x300, PT ;  /* 0x000003000800780c */ /* 0x000fe20003f05270 */
[----:B------:R-:W-:Y:S02]  /*6930*/  IMAD.MOV.U32 R8, RZ, RZ, R5 ;  /* 0x000000ffff087224 */ /* 0x000fe400078e0005 */
[----:B0-----:R-:W-:Y:S02]  /*6940*/  IMAD R15, R3, UR6, RZ ;  /* 0x00000006030f7c24 */ /* 0x001fe4000f8e02ff */
[----:B------:R-:W-:-:S03]  /*6950*/  HFMA2 R3, -RZ, RZ, 0, 0 ;  /* 0x00000000ff037431 */ /* 0x000fc600000001ff */
[----:B------:R-:W-:-:S05]  /*6960*/  SHF.R.S32.HI R16, RZ, 0x1f, R15 ;  /* 0x0000001fff107819 */ /* 0x000fca000001140f */
        /* <DEDUP_REMOVED lines=8> */
[----:B------:R-:W-:Y:S01]  /*69f0*/  MOV R3, RZ ;  /* 0x000000ff00037202 */ /* 0x000fe20000000f00 */
[----:B------:R-:W-:Y:S01]  /*6a00*/  VIADD R9, R14, UR6 ;  /* 0x000000060e097c36 */ /* 0x000fe20008000000 */
[----:B------:R-:W-:-:S07]  /*6a10*/  IADD3 R10, PT, PT, -R6, RZ, RZ ;  /* 0x000000ff060a7210 */ /* 0x000fce0007ffe1ff */
.L_x_3777:
[----:B------:R-:W-:-:S06]  /*6a20*/  MOV R6, R13 ;  /* 0x0000000d00067202 */ /* 0x000fcc0000000f00 */
[----:B------:R0:W2:Y:S01]  /*6a30*/  LDG.E.U8 R6, desc[UR36][R6.64] ;  /* 0x0000002406067981 */ /* 0x0000a2000c1e1100 */
[----:B------:R-:W-:Y:S01]  /*6a40*/  IMAD.MOV.U32 R12, RZ, RZ, RZ ;  /* 0x000000ffff0c7224 */ /* 0x000fe200078e00ff */
[----:B------:R-:W-:Y:S01]  /*6a50*/  IADD3 R10, PT, PT, R10, 0x1, RZ ;  /* 0x000000010a0a7810 */ /* 0x000fe20007ffe0ff */
[----:B------:R-:W-:Y:S01]  /*6a60*/  VIADD R8, R8, 0x100 ;  /* 0x0000010008087836 */ /* 0x000fe20000000000 */
[----:B------:R-:W-:-:S04]  /*6a70*/  IADD3 R13, P2, PT, R13, 0x100, RZ ;  /* 0x000001000d0d7810 */ /* 0x000fc80007f5e0ff */
[----:B0-----:R-:W-:Y:S02]  /*6a80*/  IADD3.X R7, PT, PT, RZ, R7, RZ, P2, !PT ;  /* 0x00000007ff077210 */ /* 0x001fe400017fe4ff */
        /* <DEDUP_REMOVED lines=8> */
[----:B0-----:R-:W-:-:S10]  /*6b10*/  VIADD R9, R9, 0x400 ;  /* 0x0000040009097836 */ /* 0x001fd40000000000 */
[----:B------:R-:W-:Y:S05]  /*6b20*/  @P0 BRA `(.L_x_3777) ;  /* 0xfffffffc00bc0947 */ /* 0x000fea000383ffff */
.L_x_3776:
[----:B------:R-:W-:Y:S05]  /*6b30*/  BSYNC.RECONVERGENT B1 ;  /* 0x0000000000017941 */ /* 0x000fea0003800200 */
.L_x_3775:
[----:B------:R-:W-:Y:S05]  /*6b40*/  @!P1 BRA `(.L_x_3765) ;  /* 0x0000000000dc9947 */ /* 0x000fea0003800000 */
[----:B------:R-:W0:Y:S01]  /*6b50*/  S2R R10, SR_CgaCtaId ;  /* 0x00000000000a7919 */ /* 0x000e220000008800 */
[----:B------:R-:W2:Y:S01]  /*6b60*/  LDCU.64 UR12, c[0x0][0x420] ;  /* 0x00008400ff0c77ac */ /* 0x000ea20008000a00 */
[----:B------:R-:W-:Y:S01]  /*6b70*/  MOV R6, 0x400 ;  /* 0x0000040000067802 */ /* 0x000fe20000000f00 */
[----:B------:R-:W-:-:S03]  /*6b80*/  USHF.L.U32 UR6, UR5, 0x2, URZ ;  /* 0x0000000205067899 */ /* 0x000fc600080006ff */
[----:B------:R-:W-:-:S03]  /*6b90*/  IADD3 R7, PT, PT, R6, 0x240, RZ ;  /* 0x0000024006077810 */ /* 0x000fc60007ffe0ff */
[----:B------:R-:W-:Y:S02]  /*6ba0*/  LEA R6, R8, -UR6, 0x2 ;  /* 0x8000000608067c11 */ /* 0x000fe4000f8e10ff */
[----:B--2---:R-:W-:-:S04]  /*6bb0*/  IADD3 R11, P0, P1, R15, UR12, R8 ;  /* 0x0000000c0f0b7c10 */ /* 0x004fc8000f91e008 */
[----:B------:R-:W-:Y:S02]  /*6bc0*/  IADD3 R11, P2, PT, R11, 0x200, RZ ;  /* 0x000002000b0b7810 */ /* 0x000fe40007f5e0ff */
[----:B0-----:R-:W-:Y:S02]  /*6bd0*/  LEA R9, R10, R7, 0x18 ;  /* 0x000000070a097211 */ /* 0x001fe400078ec0ff */
[----:B------:R-:W-:Y:S02]  /*6be0*/  IADD3.X R7, PT, PT, R16, UR13, RZ, P0, P1 ;  /* 0x0000000d10077c10 */ /* 0x000fe400087e24ff */
[----:B------:R-:W-:-:S03]  /*6bf0*/  IADD3 R9, PT, PT, R6, 0x800, R9 ;  /* 0x0000080006097810 */ /* 0x000fc60007ffe009 */
[----:B------:R-:W-:-:S07]  /*6c00*/  IMAD.X R7, RZ, RZ, R7, P2 ;  /* 0x000000ffff077224 */ /* 0x000fce00010e0607 */
.L_x_3778:
[----:B------:R-:W-:-:S05]  /*6c10*/  MOV R6, R11 ;  /* 0x0000000b00067202 */ /* 0x000fca0000000f00 */
[----:B------:R-:W2:Y:S04]  /*6c20*/  LDG.E.U8 R12, desc[UR36][R6.64+-0x200] ;  /* 0xfffe0024060c7981 */ /* 0x000ea8000c1e1100 */
[----:B------:R-:W3:Y:S04]  /*6c30*/  LDG.E.U8 R10, desc[UR36][R6.64+-0x100] ;  /* 0xffff0024060a7981 */ /* 0x000ee8000c1e1100 */
[----:B------:R-:W4:Y:S04]  /*6c40*/  LDG.E.U8 R11, desc[UR36][R6.64] ;  /* 0x00000024060b7981 */ /* 0x000f28000c1e1100 */
[----:B------:R-:W5:Y:S01]  /*6c50*/  LDG.E.U8 R13, desc[UR36][R6.64+0x100] ;  /* 0x00010024060d7981 */ /* 0x000f62000c1e1100 */
[----:B------:R-:W-:Y:S01]  /*6c60*/  IMAD.MOV.U32 R16, RZ, RZ, RZ ;  /* 0x000000ffff107224 */ /* 0x000fe200078e00ff */
[----:B------:R-:W-:Y:S01]  /*6c70*/  MOV R18, RZ ;  /* 0x000000ff00127202 */ /* 0x000fe20000000f00 */
        /* <DEDUP_REMOVED lines=10> */
[----:B------:R-:W-:-:S02]  /*6d20*/  IMAD.MOV.U32 R10, RZ, RZ, RZ ;  /* 0x000000ffff0a7224 */ /* 0x000fc400078e00ff */
[----:B0-----:R-:W-:Y:S01]  /*6d30*/  @!P1 FADD.FTZ R13, -R25, R12 ;  /* 0x0000000c190d9221 */ /* 0x001fe20000010100 */
[----:B------:R-:W-:Y:S02]  /*6d40*/  HFMA2 R12, -RZ, RZ, 0, 0 ;  /* 0x00000000ff0c7431 */ /* 0x000fe400000001ff */
[----:B------:R-:W-:Y:S01]  /*6d50*/  @!P0 FMUL.FTZ R11, R11, 1.4426950216293334961 ;  /* 0x3fb8aa3b0b0b8820 */ /* 0x000fe20000410000 */
[----:B------:R-:W-:Y:S01]  /*6d60*/  @!P1 FMUL.FTZ R13, R13, 1.4426950216293334961 ;  /* 0x3fb8aa3b0d0d9820 */ /* 0x000fe20000410000 */
[C---:B--2---:R-:W-:Y:S02]  /*6d70*/  @!P2 FADD.FTZ R15, -R25.reuse, R15 ;  /* 0x0000000f190fa221 */ /* 0x044fe40000010100 */
[----:B------:R0:W1:Y:S01]  /*6d80*/  @!P0 MUFU.EX2 R10, R11 ;  /* 0x0000000b000a8308 */ /* 0x0000620000000800 */
[----:B------:R-:W-:Y:S01]  /*6d90*/  ISETP.GT.AND P0, PT, R8, UR45, PT ;  /* 0x0000002d08007c0c */ /* 0x000fe2000bf04270 */
[----:B---3--:R-:W-:Y:S01]  /*6da0*/  @!P3 FADD.FTZ R17, -R25, R17 ;  /* 0x000000111911b221 */ /* 0x008fe20000010100 */
[----:B------:R-:W-:-:S03]  /*6db0*/  @!P2 FMUL.FTZ R15, R15, 1.4426950216293334961 ;  /* 0x3fb8aa3b0f0fa820 */ /* 0x000fc60000410000 */
        /* <DEDUP_REMOVED lines=16> */
.L_x_3765:
[----:B------:R-:W-:Y:S05]  /*6ec0*/  BSYNC.RECONVERGENT B0 ;  /* 0x0000000000007941 */ /* 0x000fea0003800200 */
.L_x_3764:
[----:B---3--:R-:W2:Y:S01]  /*6ed0*/  SHFL.BFLY PT, R6, R3, 0x10, 0x1f ;  /* 0x0e001f0003067f89 */ /* 0x008ea200000e0000 */
[C---:B------:R-:W-:Y:S01]  /*6ee0*/  ISETP.NE.AND P0, PT, R2.reuse, RZ, PT ;  /* 0x000000ff0200720c */ /* 0x040fe20003f05270 */
[----:B------:R-:W3:Y:S01]  /*6ef0*/  LDCU.U8 UR8, c[0x0][0x48c] ;  /* 0x00009180ff0877ac */ /* 0x000ee20008000000 */
[----:B------:R-:W-:Y:S01]  /*6f00*/  ISETP.GT.U32.AND P1, PT, R2, 0x7, PT ;  /* 0x000000070200780c */ /* 0x000fe20003f24070 */
[----:B------:R-:W5:Y:S01]  /*6f10*/  S2UR UR6, SR_CTAID.Y ;  /* 0x00000000000679c3 */ /* 0x000f620000002600 */
[----:B------:R-:W-:-:S07]  /*6f20*/  SHF.R.U32.HI R2, RZ, 0x5, R0 ;  /* 0x00000005ff027819 */ /* 0x000fce0000011600 */
[----:B----4-:R-:W5:Y:S02]  /*6f30*/  LDC R12, c[0x0][0x3f8] ;  /* 0x0000fe00ff0c7b82 */ /* 0x010f640000000800 */
        /* <DEDUP_REMOVED lines=18> */
[----:B0-----:R-:W-:Y:S02]  /*7060*/  FADD.FTZ R7, R6, R3 ;  /* 0x0000000306077221 */ /* 0x001fe40000010000 */
[----:B------:R-:W5:Y:S03]  /*7070*/  S2R R3, SR_CTAID.X ;  /* 0x0000000000037919 */ /* 0x000f660000002500 */
[----:B------:R-:W0:Y:S02]  /*7080*/  SHFL.BFLY PT, R8, R7, 0x1, 0x1f ;  /* 0x0c201f0007087f89 */ /* 0x000e2400000e0000 */
[----:B0-----:R-:W-:Y:S01]  /*7090*/  FADD.FTZ R8, R7, R8 ;  /* 0x0000000807087221 */ /* 0x001fe20000010000 */
[----:B------:R-:W-:Y:S01]  /*70a0*/  CS2R R6, SRZ ;  /* 0x0000000000067805 */ /* 0x000fe2000001ff00 */
[----:B-----5:R-:W-:-:S04]  /*70b0*/  IMAD R35, R12, UR6, R3 ;  /* 0x000000060c237c24 */ /* 0x020fc8000f8e0203 */
[----:B------:R-:W0:Y:S02]  /*70c0*/  SHFL.IDX PT, R8, R8, RZ, 0x1f ;  /* 0x00001fff08087589 */ /* 0x000e2400000e0000 */
[----:B0-----:R-:W-:-:S04]  /*70d0*/  FADD.FTZ R4, R8, 9.9999999747524270788e-07 ;  /* 0x358637bd08047421 */ /* 0x001fc80000010000 */
[----:B------:R0:W2:Y:S01]  /*70e0*/  MUFU.RCP R33, R4 ;  /* 0x0000000400217308 */ /* 0x0000a20000001000 */
[----:B------:R-:W-:Y:S05]  /*70f0*/  BRA.U !UP0, `(.L_x_3779) ;  /* 0x0000000108187547 */ /* 0x000fea000b800000 */
[----:B0-----:R-:W0:Y:S08]  /*7100*/  LDC R4, c[0x0][0x488] ;  /* 0x00012200ff047b82 */ /* 0x001e300000000800 */
[----:B------:R-:W0:Y:S08]  /*7110*/  LDC R6, c[0x0][0x40c] ;  /* 0x00010300ff067b82 */ /* 0x000e300000000800 */
[----:B------:R-:W3:Y:S01]  /*7120*/  LDC R7, c[0x0][0x3f4] ;  /* 0x0000fd00ff077b82 */ /* 0x000ee20000000800 */
[----:B0-----:R-:W-:-:S04]  /*7130*/  IMAD R4, R35, R4, R6 ;  /* 0x0000000423047224 */ /* 0x001fc800078e0206 */
[----:B---3--:R-:W-:-:S05]  /*7140*/  IMAD R6, R4, R7, RZ ;  /* 0x0000000704067224 */ /* 0x008fca00078e02ff */
[----:B------:R-:W-:-:S07]  /*7150*/  SHF.R.S32.HI R7, RZ, 0x1f, R6 ;  /* 0x0000001fff077819 */ /* 0x000fce0000011406 */
.L_x_3779:
[----:B------:R-:W-:Y:S04]  /*7160*/  BSSY.RECONVERGENT B0, `(.L_x_3780) ;  /* 0x0000168000007945 */ /* 0x000fe80003800200 */
[----:B------:R-:W-:Y:S05]  /*7170*/  @P0 BRA `(.L_x_3781) ;  /* 0x0000001400980947 */ /* 0x000fea0003800000 */
[----:B------:R-:W-:-:S09]  /*7180*/  UISETP.NE.AND UP0, UPT, UR8, URZ, UPT ;  /* 0x000000ff0800728c */ /* 0x000fd2000bf05270 */
[----:B------:R-:W-:Y:S05]  /*7190*/  BRA.U UP0, `(.L_x_3782) ;  /* 0x0000000900807547 */ /* 0x000fea000b800000 */
[----:B0-----:R-:W-:Y:S01]  /*71a0*/  MOV R4, UR9 ;  /* 0x0000000900047c02 */ /* 0x001fe20008000f00 */
        /* <DEDUP_REMOVED lines=18> */
[----:B------:R-:W-:-:S07]  /*72d0*/  IADD3 R4, PT, PT, R14, UR6, RZ ;  /* 0x000000060e047c10 */ /* 0x000fce000fffe0ff */
.L_x_3785:
[----:B------:R-:W2:Y:S01]  /*72e0*/  LDS R6, [R4] ;  /* 0x0000000004067984 */ /* 0x000ea20000000800 */
[----:B------:R-:W-:-:S05]  /*72f0*/  VIADD R7, R7, 0x1 ;  /* 0x0000000107077836 */ /* 0x000fca0000000000 */
[----:B------:R-:W-:Y:S01]  /*7300*/  ISETP.NE.AND P0, PT, R7, RZ, PT ;  /* 0x000000ff0700720c */ /* 0x000fe20003f05270 */
[----:B--2---:R-:W-:-:S05]  /*7310*/  FMUL.FTZ R9, R6, R33 ;  /* 0x0000002106097220 */ /* 0x004fca0000410000 */
[----:B------:R0:W-:Y:S02]  /*7320*/  STS [R4], R9 ;  /* 0x0000000904007388 */ /* 0x0001e40000000800 */
[----:B0-----:R-:W-:-:S05]  /*7330*/  IADD3 R4, PT, PT, R4, 0x400, RZ ;  /* 0x0000040004047810 */ /* 0x001fca0007ffe0ff */
[----:B------:R-:W-:Y:S05]  /*7340*/  @P0 BRA `(.L_x_3785) ;  /* 0xfffffffc00e40947 */ /* 0x000fea000383ffff */
.L_x_3784:
[----:B------:R-:W-:Y:S05]  /*7350*/  BSYNC.RECONVERGENT B1 ;  /* 0x0000000000017941 */ /* 0x000fea0003800200 */
.L_x_3783:
        /* <DEDUP_REMOVED lines=29> */
[----:B------:R-:W-:Y:S02]  /*7530*/  MOV R37, UR45 ;  /* 0x0000002d00257c02 */ /* 0x000fe40008000f00 */
[----:B------:R-:W-:-:S03]  /*7540*/  PLOP3.LUT P0, PT, PT, PT, PT, 0x8, 0x80 ;  /* 0x000000000080781c */ /* 0x000fc60003f0e170 */
[----:B------:R-:W-:-:S10]  /*7550*/  VIADD R37, R37, 0xfffff401 ;  /* 0xfffff40125257836 */ /* 0x000fd40000000000 */
.L_x_3788:
[----:B------:R-:W0:Y:S01]  /*7560*/  LDS R4, [R5+-0x800] ;  /* 0xfff8000005047984 */ /* 0x000e220000000800 */
[----:B------:R-:W-:-:S03]  /*7570*/  IADD3 R6, PT, PT, R6, 0x1000, RZ ;  /* 0x0000100006067810 */ /* 0x000fc60007ffe0ff */
[----:B------:R-:W2:Y:S01]  /*7580*/  LDS R7, [R5+-0x400] ;  /* 0xfffc000005077984 */ /* 0x000ea20000000800 */
[----:B------:R-:W-:-:S03]  /*7590*/  ISETP.GE.AND P1, PT, R6, R37, PT ;  /* 0x000000250600720c */ /* 0x000fc60003f26270 */
        /* <DEDUP_REMOVED lines=48> */
.L_x_3787:
[----:B------:R-:W-:Y:S05]  /*78a0*/  BSYNC.RECONVERGENT B1 ;  /* 0x0000000000017941 */ /* 0x000fea0003800200 */
.L_x_3786:
        /* <DEDUP_REMOVED lines=31> */
.L_x_3790:
[----:B------:R-:W-:Y:S05]  /*7aa0*/  BSYNC.RECONVERGENT B1 ;  /* 0x0000000000017941 */ /* 0x000fea0003800200 */
.L_x_3789:
        /* <DEDUP_REMOVED lines=15> */
.L_x_3782:
        /* <DEDUP_REMOVED lines=13> */
[----:B------:R-:W-:Y:S02]  /*7c70*/  UMOV UR6, 0x400 ;  /* 0x0000040000067882 */ /* 0x000fe40000000000 */
[----:B------:R-:W-:Y:S01]  /*7c80*/  UIADD3 UR6, UPT, UPT, UR6, 0x240, URZ ;  /* 0x0000024006067890 */ /* 0x000fe2000fffe0ff */
[C---:B------:R-:W-:Y:S01]  /*7c90*/  IMAD.SHL.U32 R8, R4.reuse, 0x100, RZ ;  /* 0x0000010004087824 */ /* 0x040fe200078e00ff */
[----:B------:R-:W-:Y:S02]  /*7ca0*/  IADD3.X R10, PT, PT, RZ, R7, RZ, P0, !PT ;  /* 0x00000007ff0a7210 */ /* 0x000fe400007fe4ff */
[----:B------:R-:W-:-:S02]  /*7cb0*/  LOP3.LUT R4, R4, 0x3, RZ, 0xc0, !PT ;  /* 0x0000000304047812 */ /* 0x000fc400078ec0ff */
[----:B------:R-:W-:-:S04]  /*7cc0*/  LOP3.LUT R8, R8, 0x300, RZ, 0xc0, !PT ;  /* 0x0000030008087812 */ /* 0x000fc800078ec0ff */
[----:B------:R-:W-:Y:S02]  /*7cd0*/  IADD3 R5, PT, PT, R5, R8, RZ ;  /* 0x0000000805057210 */ /* 0x000fe40007ffe0ff */
[----:B---3--:R-:W-:-:S04]  /*7ce0*/  LEA R12, P0, R13, UR10, 0x2 ;  /* 0x0000000a0d0c7c11 */ /* 0x008fc8000f8010ff */
[----:B------:R-:W-:Y:S01]  /*7cf0*/  LEA.HI.X R13, R13, UR11, R10, 0x2, P0 ;  /* 0x0000000b0d0d7c11 */ /* 0x000fe200080f140a */
[----:B0-----:R-:W-:Y:S01]  /*7d00*/  ULEA UR6, UR7, UR6, 0x18 ;  /* 0x0000000607067291 */ /* 0x001fe2000f8ec0ff */
[----:B------:R-:W-:-:S05]  /*7d10*/  IMAD.MOV R10, RZ, RZ, -R4 ;  /* 0x000000ffff0a7224 */ /* 0x000fca00078e0a04 */
[----:B------:R-:W-:-:S07]  /*7d20*/  IADD3 R4, PT, PT, R14, UR6, RZ ;  /* 0x000000060e047c10 */ /* 0x000fce000fffe0ff */
.L_x_3793:
[----:B---3--:R-:W2:Y:S01]  /*7d30*/  LDS R8, [R4] ;  /* 0x0000000004087984 */ /* 0x008ea20000000800 */
[----:B------:R-:W-:Y:S01]  /*7d40*/  IMAD.MOV.U32 R9, RZ, RZ, R13 ;  /* 0x000000ffff097224 */ /* 0x000fe200078e000d */
[----:B------:R-:W-:-:S04]  /*7d50*/  IADD3 R10, PT, PT, R10, 0x1, RZ ;  /* 0x000000010a0a7810 */ /* 0x000fc80007ffe0ff */
[----:B------:R-:W-:Y:S01]  /*7d60*/  ISETP.NE.AND P0, PT, R10, RZ, PT ;  /* 0x000000ff0a00720c */ /* 0x000fe20003f05270 */
[----:B--2---:R-:W-:Y:S01]  /*7d70*/  FMUL.FTZ R11, R8, R33 ;  /* 0x00000021080b7220 */ /* 0x004fe20000410000 */
[----:B------:R-:W-:Y:S02]  /*7d80*/  MOV R8, R12 ;  /* 0x0000000c00087202 */ /* 0x000fe40000000f00 */
[----:B------:R-:W-:Y:S02]  /*7d90*/  IADD3 R12, P2, PT, R12, 0x400, RZ ;  /* 0x000004000c0c7810 */ /* 0x000fe40007f5e0ff */
[----:B------:R0:W-:Y:S02]  /*7da0*/  STS [R4], R11 ;  /* 0x0000000b04007388 */ /* 0x0001e40000000800 */
[----:B------:R-:W-:Y:S02]  /*7db0*/  IADD3.X R13, PT, PT, RZ, R13, RZ, P2, !PT ;  /* 0x0000000dff0d7210 */ /* 0x000fe400017fe4ff */
[----:B------:R3:W-:Y:S01]  /*7dc0*/  STG.E desc[UR36][R8.64], R11 ;  /* 0x0000000b08007986 */ /* 0x0007e2000c101924 */
[----:B0-----:R-:W-:-:S02]  /*7dd0*/  VIADD R4, R4, 0x400 ;  /* 0x0000040004047836 */ /* 0x001fc40000000000 */
[----:B------:R-:W-:Y:S05]  /*7de0*/  @P0 BRA `(.L_x_3793) ;  /* 0xfffffffc00d00947 */ /* 0x000fea000383ffff */
.L_x_3792:
[----:B------:R-:W-:Y:S05]  /*7df0*/  BSYNC.RECONVERGENT B1 ;  /* 0x0000000000017941 */ /* 0x000fea0003800200 */
.L_x_3791:
[----:B------:R-:W-:Y:S05]  /*7e00*/  @!P1 BRA `(.L_x_3781) ;  /* 0x0000000800749947 */ /* 0x000fea0003800000 */
[----:B---3--:R-:W0:Y:S01]  /*7e10*/  S2R R9, SR_CgaCtaId ;  /* 0x0000000000097919 */ /* 0x008e220000008800 */
[----:B------:R-:W3:Y:S01]  /*7e20*/  LDCU.64 UR6, c[0x0][0x480] ;  /* 0x00009000ff0677ac */ /* 0x000ee20008000a00 */
[C---:B------:R-:W-:Y:S01]  /*7e30*/  IADD3 R10, PT, PT, -R5.reuse, UR45, RZ ;  /* 0x0000002d050a7c10 */ /* 0x040fe2000fffe1ff */
[----:B------:R-:W-:Y:S01]  /*7e40*/  BSSY.RECONVERGENT B1, `(.L_x_3794) ;  /* 0x000005b000017945 */ /* 0x000fe20003800200 */
[----:B------:R-:W-:Y:S02]  /*7e50*/  IADD3 R6, P0, PT, R5, R6, RZ ;  /* 0x0000000605067210 */ /* 0x000fe40007f1e0ff */
[----:B------:R-:W-:Y:S02]  /*7e60*/  ISETP.GT.AND P1, PT, R10, 0xbff, PT ;  /* 0x00000bff0a00780c */ /* 0x000fe40003f24270 */
[----:B------:R-:W-:Y:S02]  /*7e70*/  MOV R4, 0x400 ;  /* 0x0000040000047802 */ /* 0x000fe40000000f00 */
[----:B------:R-:W-:-:S02]  /*7e80*/  IADD3.X R7, PT, PT, RZ, R7, RZ, P0, !PT ;  /* 0x00000007ff077210 */ /* 0x000fc400007fe4ff */
[----:B------:R-:W-:Y:S02]  /*7e90*/  IADD3 R4, PT, PT, R4, 0x240, RZ ;  /* 0x0000024004047810 */ /* 0x000fe40007ffe0ff */
[----:B---3--:R-:W-:Y:S01]  /*7ea0*/  LEA R8, P0, R6, UR6, 0x2 ;  /* 0x0000000606087c11 */ /* 0x008fe2000f8010ff */
[----:B------:R-:W-:-:S03]  /*7eb0*/  USHF.L.U32 UR6, UR5, 0x2, URZ ;  /* 0x0000000205067899 */ /* 0x000fc600080006ff */
[----:B------:R-:W-:Y:S02]  /*7ec0*/  LEA.HI.X R7, R6, UR7, R7, 0x2, P0 ;  /* 0x0000000706077c11 */ /* 0x000fe400080f1407 */
[----:B------:R-:W-:-:S05]  /*7ed0*/  IADD3 R6, P0, PT, R8, 0x800, RZ ;  /* 0x0000080008067810 */ /* 0x000fca0007f1e0ff */
[----:B------:R-:W-:Y:S01]  /*7ee0*/  IMAD.X R7, RZ, RZ, R7, P0 ;  /* 0x000000ffff077224 */ /* 0x000fe200000e0607 */
[----:B------:R-:W-:Y:S02]  /*7ef0*/  PLOP3.LUT P0, PT, PT, PT, PT, 0x80, 0x8 ;  /* 0x000000000008781c */ /* 0x000fe40003f0f070 */
[----:B0-----:R-:W-:Y:S02]  /*7f00*/  LEA R9, R9, R4, 0x18 ;  /* 0x0000000409097211 */ /* 0x001fe400078ec0ff */
[----:B------:R-:W-:-:S04]  /*7f10*/  LEA R4, R5, -UR6, 0x2 ;  /* 0x8000000605047c11 */ /* 0x000fc8000f8e10ff */
[----:B------:R-:W-:Y:S01]  /*7f20*/  IADD3 R4, PT, PT, R4, 0x800, R9 ;  /* 0x0000080004047810 */ /* 0x000fe20007ffe009 */
[----:B------:R-:W-:Y:S06]  /*7f30*/  @!P1 BRA `(.L_x_3795) ;  /* 0x00000004002c9947 */ /* 0x000fec0003800000 */
[----:B------:R-:W-:Y:S02]  /*7f40*/  MOV R30, UR45 ;  /* 0x0000002d001e7c02 */ /* 0x000fe40008000f00 */
[----:B------:R-:W-:Y:S02]  /*7f50*/  PLOP3.LUT P0, PT, PT, PT, PT, 0x8, 0x80 ;  /* 0x000000000080781c */ /* 0x000fe40003f0e170 */
[----:B------:R-:W-:-:S11]  /*7f60*/  IADD3 R30, PT, PT, R30, -0xbff, RZ ;  /* 0xfffff4011e1e7810 */ /* 0x000fd60007ffe0ff */
.L_x_3796:
        /* <DEDUP_REMOVED lines=70> */
[----:B-1----:R-:W-:Y:S01]  /*83d0*/  IADD3 R4, PT, PT, R4, 0x4000, RZ ;  /* 0x0000400004047810 */ /* 0x002fe20007ffe0ff */
[----:B------:R-:W-:Y:S06]  /*83e0*/  @!P1 BRA `(.L_x_3796) ;  /* 0xfffffff800e09947 */ /* 0x000fec000383ffff */
.L_x_3795:
[----:B------:R-:W-:Y:S05]  /*83f0*/  BSYNC.RECONVERGENT B1 ;  /* 0x0000000000017941 */ /* 0x000fea0003800200 */
.L_x_3794:
        /* <DEDUP_REMOVED lines=41> */
[----:B------:R-:W-:Y:S01]  /*8690*/  IMAD.MOV.U32 R7, RZ, RZ, R11 ;  /* 0x000000ffff077224 */ /* 0x000fe200078e000b */
[----:B-1----:R-:W-:-:S07]  /*86a0*/  IADD3 R4, PT, PT, R4, 0x2000, RZ ;  /* 0x0000200004047810 */ /* 0x002fce0007ffe0ff */
.L_x_3798:
[----:B------:R-:W-:Y:S05]  /*86b0*/  BSYNC.RECONVERGENT B1 ;  /* 0x0000000000017941 */ /* 0x000fea0003800200 */
.L_x_3797:
        /* <DEDUP_REMOVED lines=18> */
.L_x_3781:
[----:B------:R-:W-:Y:S05]  /*87e0*/  BSYNC.RECONVERGENT B0 ;  /* 0x0000000000007941 */ /* 0x000fea0003800200 */
.L_x_3780:
[----:B------:R-:W-:Y:S01]  /*87f0*/  USHF.R.S32.HI UR6, URZ, 0x1f, UR45 ;  /* 0x0000001fff067899 */ /* 0x000fe2000801142d */
[----:B------:R-:W-:Y:S01]  /*8800*/  LOP3.LUT R14, R14, 0x7c, RZ, 0xc0, !PT ;  /* 0x0000007c0e0e7812 */ /* 0x000fe200078ec0ff */
[----:B------:R-:W4:Y:S01]  /*8810*/  LDCU.64 UR8, c[0x0][0x3b0] ;  /* 0x00007600ff0877ac */ /* 0x000f220008000a00 */
[----:B0-----:R-:W-:Y:S01]  /*8820*/  CS2R R6, SRZ ;  /* 0x0000000000067805 */ /* 0x001fe2000001ff00 */
[----:B------:R-:W-:-:S04]  /*8830*/  ULEA.HI UR6, UR6, UR45, URZ, 0x3 ;  /* 0x0000002d06067291 */ /* 0x000fc8000f8f18ff */
[----:B------:R-:W-:-:S04]  /*8840*/  ULOP3.LUT UR6, UR6, 0xfffffff8, URZ, 0xc0, !UPT ;  /* 0xfffffff806067892 */ /* 0x000fc8000f8ec0ff */
[----:B------:R-:W-:-:S06]  /*8850*/  UIADD3 UR6, UPT, UPT, -UR6, UR45, URZ ;  /* 0x0000002d06067290 */ /* 0x000fcc000fffe1ff */
[----:B------:R-:W-:Y:S02]  /*8860*/  ISETP.NE.AND P0, PT, R2, UR6, PT ;  /* 0x0000000602007c0c */ /* 0x000fe4000bf05270 */
[----:B----4-:R-:W-:Y:S02]  /*8870*/  ISETP.EQ.U32.AND P1, PT, RZ, UR8, PT ;  /* 0x00000008ff007c0c */ /* 0x010fe4000bf22070 */
        /* <DEDUP_REMOVED lines=11> */
[----:B---3--:R-:W-:Y:S02]  /*8930*/  CS2R R10, SRZ ;  /* 0x00000000000a7805 */ /* 0x008fe4000001ff00 */
[----:B------:R-:W-:-:S09]  /*8940*/  CS2R R8, SRZ ;  /* 0x0000000000087805 */ /* 0x000fd2000001ff00 */
[----:B0-----:R-:W-:Y:S05]  /*8950*/  @P0 BRA `(.L_x_3800) ;  /* 0x0000002000800947 */ /* 0x001fea0003800000 */
[----:B------:R-:W0:Y:S01]  /*8960*/  LDCU UR7, c[0x0][0x3f4] ;  /* 0x00007e80ff0777ac */ /* 0x000e220008000800 */
[----:B------:R-:W3:Y:S01]  /*8970*/  LDC.64 R12, c[0x0][0x3c0] ;  /* 0x0000f000ff0c7b82 */ /* 0x000ee20000000a00 */
[----:B------:R-:W-:Y:S01]  /*8980*/  IADD3 R16, PT, PT, R2, UR5, RZ ;  /* 0x0000000502107c10 */ /* 0x000fe2000fffe0ff */
        /* <DEDUP_REMOVED lines=8> */
[----:B------:R-:W-:Y:S01]  /*8a10*/  ULOP3.LUT UR7, URZ, UR5, URZ, 0x33, !UPT ;  /* 0x00000005ff077292 */ /* 0x000fe2000f8e33ff */
[----:B------:R-:W-:Y:S01]  /*8a20*/  VIADDMNMX R9, R16, 0x8, R21, !PT ;  /* 0x0000000810097846 */ /* 0x000fe20007800115 */
[----:B------:R-:W-:Y:S01]  /*8a30*/  BSSY.RECONVERGENT B2, `(.L_x_3803) ;  /* 0x0000058000027945 */ /* 0x000fe20003800200 */
[----:B------:R-:W-:Y:S02]  /*8a40*/  MOV R32, R16 ;  /* 0x0000001000207202 */ /* 0x000fe40000000f00 */
[----:B------:R-:W-:Y:S02]  /*8a50*/  CS2R R10, SRZ ;  /* 0x00000000000a7805 */ /* 0x000fe4000001ff00 */
[----:B------:R-:W-:Y:S02]  /*8a60*/  IADD3 R62, PT, PT, -R2, UR7, R9 ;  /* 0x00000007023e7c10 */ /* 0x000fe4000fffe109 */
[----:B------:R-:W-:Y:S02]  /*8a70*/  CS2R R8, SRZ ;  /* 0x0000000000087805 */ /* 0x000fe4000001ff00 */
[----:B------:R-:W-:-:S02]  /*8a80*/  ISETP.GE.U32.AND P0, PT, R62, 0x38, PT ;  /* 0x000000383e00780c */ /* 0x000fc40003f06070 */
[----:B------:R-:W-:-:S04]  /*8a90*/  LEA.HI R63, R62, 0x1, RZ, 0x1d ;  /* 0x000000013e3f7811 */ /* 0x000fc800078fe8ff */
[----:B------:R-:W-:-:S04]  /*8aa0*/  LOP3.LUT R66, R63, 0x7, RZ, 0xc0, !PT ;  /* 0x000000073f427812 */ /* 0x000fc800078ec0ff */
[----:B------:R-:W-:-:S03]  /*8ab0*/  ISETP.NE.AND P1, PT, R66, RZ, PT ;  /* 0x000000ff4200720c */ /* 0x000fc60003f25270 */
[----:B------:R-:W-:Y:S10]  /*8ac0*/  @!P0 BRA `(.L_x_3804) ;  /* 0x0000000400388947 */ /* 0x000ff40003800000 */
[----:B------:R-:W0:Y:S01]  /*8ad0*/  S2R R19, SR_CgaCtaId ;  /* 0x0000000000137919 */ /* 0x000e220000008800 */
[----:B------:R-:W-:Y:S01]  /*8ae0*/  MOV R8, 0x400 ;  /* 0x0000040000087802 */ /* 0x000fe20000000f00 */
[----:B--2---:R-:W-:Y:S01]  /*8af0*/  IMAD.MOV.U32 R33, RZ, RZ, RZ ;  /* 0x000000ffff217224 */ /* 0x004fe200078e00ff */
[----:B------:R-:W-:Y:S02]  /*8b00*/  LOP3.LUT R64, R63, 0x3ffffff8, RZ, 0xc0, !PT ;  /* 0x3ffffff83f407812 */ /* 0x000fe400078ec0ff */
[----:B------:R-:W-:Y:S02]  /*8b10*/  IADD3 R8, PT, PT, R8, 0x240, RZ ;  /* 0x0000024008087810 */ /* 0x000fe40007ffe0ff */
[----:B------:R-:W-:Y:S02]  /*8b20*/  MOV R32, R16 ;  /* 0x0000001000207202 */ /* 0x000fe40000000f00 */
[----:B0-----:R-:W-:Y:S01]  /*8b30*/  LEA R65, R19, R8, 0x18 ;  /* 0x0000000813417211 */ /* 0x001fe200078ec0ff */
[----:B------:R-:W-:-:S07]  /*8b40*/  HFMA2 R8, -RZ, RZ, 0, 0 ;  /* 0x00000000ff087431 */ /* 0x000fce00000001ff */
.L_x_3805:
[----:B-1----:R-:W-:-:S04]  /*8b50*/  IMAD R25, R32, 0x50, RZ ;  /* 0x0000005020197824 */ /* 0x002fc800078e02ff */
[C---:B------:R-:W-:Y:S01]  /*8b60*/  IMAD.WIDE.U32 R18, R25.reuse, 0x4, R12 ;  /* 0x0000000419127825 */ /* 0x040fe200078e000c */
[----:B------:R-:W-:-:S03]  /*8b70*/  IADD3 R23, PT, PT, R25, 0x500, RZ ;  /* 0x0000050019177810 */ /* 0x000fc60007ffe0ff */
[----:B------:R-:W-:Y:S01]  /*8b80*/  VIADD R21, R25, 0x280 ;  /* 0x0000028019157836 */ /* 0x000fe20000000000 */
[----:B------:R0:W2:Y:S03]  /*8b90*/  LDG.E.128 R36, desc[UR36][R18.64] ;  /* 0x0000002412247981 */ /* 0x0000a6000c1e1d00 */
[----:B------:R-:W-:Y:S01]  /*8ba0*/  IMAD.WIDE.U32 R20, R21, 0x4, R12 ;  /* 0x0000000415147825 */ /* 0x000fe200078e000c */
[----:B------:R-:W-:-:S03]  /*8bb0*/  IADD3 R29, PT, PT, R25, 0x780, RZ ;  /* 0x00000780191d7810 */ /* 0x000fc60007ffe0ff */
[--C-:B------:R-:W-:Y:S01]  /*8bc0*/  IMAD.WIDE.U32 R22, R23, 0x4, R12.reuse ;  /* 0x0000000417167825 */ /* 0x100fe200078e000c */
[----:B------:R1:W3:Y:S03]  /*8bd0*/  LDG.E.128 R40, desc[UR36][R20.64] ;  /* 0x0000002414287981 */ /* 0x0002e6000c1e1d00 */
[----:B------:R-:W-:Y:S01]  /*8be0*/  VIADD R31, R25, 0xa00 ;  /* 0x00000a00191f7836 */ /* 0x000fe20000000000 */
[----:B------:R-:W4:Y:S01]  /*8bf0*/  LDG.E.128 R44, desc[UR36][R22.64] ;  /* 0x00000024162c7981 */ /* 0x000f22000c1e1d00 */
[----:B------:R-:W-:Y:S01]  /*8c00*/  IMAD.WIDE.U32 R28, R29, 0x4, R12 ;  /* 0x000000041d1c7825 */ /* 0x000fe200078e000c */
[----:B------:R-:W-:-:S03]  /*8c10*/  IADD3 R27, PT, PT, R25, 0xc80, RZ ;  /* 0x00000c80191b7810 */ /* 0x000fc60007ffe0ff */
[--C-:B------:R-:W-:Y:S01]  /*8c20*/  IMAD.WIDE.U32 R30, R31, 0x4, R12.reuse ;  /* 0x000000041f1e7825 */ /* 0x100fe200078e000c */
[----:B------:R1:W4:Y:S01]  /*8c30*/  LDG.E.128 R48, desc[UR36][R28.64] ;  /* 0x000000241c307981 */ /* 0x000322000c1e1d00 */
[----:B------:R-:W-:Y:S02]  /*8c40*/  IADD3 R35, PT, PT, R25, 0xf00, RZ ;  /* 0x00000f0019237810 */ /* 0x000fe40007ffe0ff */
[--C-:B0-----:R-:W-:Y:S01]  /*8c50*/  IMAD.WIDE.U32 R18, R27, 0x4, R12.reuse ;  /* 0x000000041b127825 */ /* 0x101fe200078e000c */
[----:B------:R0:W4:Y:S03]  /*8c60*/  LDG.E.128 R52, desc[UR36][R30.64] ;  /* 0x000000241e347981 */ /* 0x000126000c1e1d00 */
[----:B------:R-:W-:Y:S01]  /*8c70*/  VIADD R25, R25, 0x1180 ;  /* 0x0000118019197836 */ /* 0x000fe20000000000 */
[----:B------:R0:W4:Y:S01]  /*8c80*/  LDG.E.128 R56, desc[UR36][R18.64] ;  /* 0x0000002412387981 */ /* 0x000122000c1e1d00 */
[----:B-1----:R-:W-:-:S04]  /*8c90*/  IMAD.WIDE.U32 R20, R35, 0x4, R12 ;  /* 0x0000000423147825 */ /* 0x002fc800078e000c */
[----:B------:R-:W-:Y:S02]  /*8ca0*/  IMAD.WIDE.U32 R24, R25, 0x4, R12 ;  /* 0x0000000419187825 */ /* 0x000fe400078e000c */
[----:B------:R-:W4:Y:S04]  /*8cb0*/  LDG.E.128 R20, desc[UR36][R20.64] ;  /* 0x0000002414147981 */ /* 0x000f28000c1e1d00 */
[----:B------:R-:W4:Y:S01]  /*8cc0*/  LDG.E.128 R24, desc[UR36][R24.64] ;  /* 0x0000002418187981 */ /* 0x000f22000c1e1d00 */
[----:B------:R-:W-:-:S04]  /*8cd0*/  IADD3 R34, PT, PT, R32, -UR5, RZ ;  /* 0x8000000520227c10 */ /* 0x000fc8000fffe0ff */
[----:B------:R-:W-:-:S05]  /*8ce0*/  LEA R34, R34, R65, 0x2 ;  /* 0x0000004122227211 */ /* 0x000fca00078e10ff */
[----:B------:R-:W2:Y:S04]  /*8cf0*/  LDS R28, [R34] ;  /* 0x00000000221c7984 */ /* 0x000ea80000000800 */
[----:B------:R-:W3:Y:S04]  /*8d00*/  LDS R29, [R34+0x20] ;  /* 0x00002000221d7984 */ /* 0x000ee80000000800 */
[----:B0-----:R-:W4:Y:S04]  /*8d10*/  LDS R30, [R34+0x40] ;  /* 0x00004000221e7984 */ /* 0x001f280000000800 */
[----:B------:R-:W0:Y:S04]  /*8d20*/  LDS R31, [R34+0x60] ;  /* 0x00006000221f7984 */ /* 0x000e280000000800 */
[----:B------:R-:W1:Y:S04]  /*8d30*/  LDS R35, [R34+0x80] ;  /* 0x0000800022237984 */ /* 0x000e680000000800 */
[----:B------:R-:W1:Y:S04]  /*8d40*/  LDS R18, [R34+0xa0] ;  /* 0x0000a00022127984 */ /* 0x000e680000000800 */
[----:B------:R-:W1:Y:S04]  /*8d50*/  LDS R60, [R34+0xc0] ;  /* 0x0000c000223c7984 */ /* 0x000e680000000800 */
[----:B------:R-:W1:Y:S01]  /*8d60*/  LDS R61, [R34+0xe0] ;  /* 0x0000e000223d7984 */ /* 0x000e620000000800 */
[----:B------:R-:W-:-:S05]  /*8d70*/  VIADD R33, R33, 0x8 ;  /* 0x0000000821217836 */ /* 0x000fca0000000000 */
[----:B------:R-:W-:Y:S02]  /*8d80*/  ISETP.NE.AND P0, PT, R33, R64, PT ;  /* 0x000000402100720c */ /* 0x000fe40003f05270 */
[----:B------:R-:W-:Y:S01]  /*8d90*/  IADD3 R32, PT, PT, R32, 0x40, RZ ;  /* 0x0000004020207810 */ /* 0x000fe20007ffe0ff */
[-C--:B--2---:R-:W-:Y:S01]  /*8da0*/  FFMA.FTZ R19, R36, R28.reuse, R8 ;  /* 0x0000001c24137223 */ /* 0x084fe20000010008 */
[-C--:B------:R-:W-:Y:S01]  /*8db0*/  FFMA.FTZ R8, R37, R28.reuse, R9 ;  /* 0x0000001c25087223 */ /* 0x080fe20000010009 */
[-C--:B------:R-:W-:Y:S01]  /*8dc0*/  FFMA.FTZ R9, R38, R28.reuse, R10 ;  /* 0x0000001c26097223 */ /* 0x080fe2000001000a */
[----:B------:R-:W-:Y:S02]  /*8dd0*/  FFMA.FTZ R28, R39, R28, R11 ;  /* 0x0000001c271c7223 */ /* 0x000fe4000001000b */
        /* <DEDUP_REMOVED lines=8> */
[-C--:B0-----:R-:W-:Y:S01]  /*8e60*/  FFMA.FTZ R8, R49, R31.reuse, R8 ;  /* 0x0000001f31087223 */ /* 0x081fe20000010008 */
[-C--:B------:R-:W-:Y:S01]  /*8e70*/  FFMA.FTZ R9, R50, R31.reuse, R9 ;  /* 0x0000001f32097223 */ /* 0x080fe20000010009 */
[-C--:B------:R-:W-:Y:S01]  /*8e80*/  FFMA.FTZ R19, R48, R31.reuse, R19 ;  /* 0x0000001f30137223 */ /* 0x080fe20000010013 */
[----:B------:R-:W-:Y:S01]  /*8e90*/  FFMA.FTZ R28, R51, R31, R28 ;  /* 0x0000001f331c7223 */ /* 0x000fe2000001001c */
[-C--:B-1----:R-:W-:Y:S01]  /*8ea0*/  FFMA.FTZ R8, R53, R35.reuse, R8 ;  /* 0x0000002335087223 */ /* 0x082fe20000010008 */
        /* <DEDUP_REMOVED lines=16> */
.L_x_3804:
[----:B------:R-:W-:Y:S05]  /*8fb0*/  BSYNC.RECONVERGENT B2 ;  /* 0x0000000000027941 */ /* 0x000fea0003800200 */
.L_x_3803:
[----:B------:R-:W-:Y:S05]  /*8fc0*/  @!P1 BRA `(.L_x_3802) ;  /* 0x0000000400609947 */ /* 0x000fea0003800000 */
[----:B------:R-:W-:Y:S01]  /*8fd0*/  ISETP.GE.U32.AND P0, PT, R66, 0x4, PT ;  /* 0x000000044200780c */ /* 0x000fe20003f06070 */
[----:B------:R-:W-:Y:S01]  /*8fe0*/  BSSY.RECONVERGENT B2, `(.L_x_3806) ;  /* 0x000002a000027945 */ /* 0x000fe20003800200 */
[----:B------:R-:W-:-:S11]  /*8ff0*/  LOP3.LUT P1, R63, R63, 0x3, RZ, 0xc0, !PT ;  /* 0x000000033f3f7812 */ /* 0x000fd6000782c0ff */
[----:B------:R-:W-:Y:S05]  /*9000*/  @!P0 BRA `(.L_x_3807) ;  /* 0x00000000009c8947 */ /* 0x000fea0003800000 */
[----:B------:R-:W-:-:S04]  /*9010*/  IMAD R23, R32, 0x50, RZ ;  /* 0x0000005020177824 */ /* 0x000fc800078e02ff */
[C---:B------:R-:W-:Y:S01]  /*9020*/  IMAD.WIDE.U32 R18, R23.reuse, 0x4, R12 ;  /* 0x0000000417127825 */ /* 0x040fe200078e000c */
[----:B------:R-:W-:-:S03]  /*9030*/  IADD3 R21, PT, PT, R23, 0x280, RZ ;  /* 0x0000028017157810 */ /* 0x000fc60007ffe0ff */
[----:B-1----:R-:W-:Y:S01]  /*9040*/  VIADD R25, R23, 0x500 ;  /* 0x0000050017197836 */ /* 0x002fe20000000000 */
[----:B------:R0:W3:Y:S01]  /*9050*/  LDG.E.128 R28, desc[UR36][R18.64] ;  /* 0x00000024121c7981 */ /* 0x0000e2000c1e1d00 */
[----:B------:R-:W-:Y:S01]  /*9060*/  IMAD.WIDE.U32 R20, R21, 0x4, R12 ;  /* 0x0000000415147825 */ /* 0x000fe200078e000c */
[----:B------:R-:W-:-:S03]  /*9070*/  IADD3 R27, PT, PT, R23, 0x780, RZ ;  /* 0x00000780171b7810 */ /* 0x000fc60007ffe0ff */
[--C-:B------:R-:W-:Y:S01]  /*9080*/  IMAD.WIDE.U32 R22, R25, 0x4, R12.reuse ;  /* 0x0000000419167825 */ /* 0x100fe200078e000c */
[----:B------:R1:W4:Y:S03]  /*9090*/  LDG.E.128 R36, desc[UR36][R20.64] ;  /* 0x0000002414247981 */ /* 0x000326000c1e1d00 */
[----:B------:R-:W-:Y:S01]  /*90a0*/  IMAD.WIDE.U32 R24, R27, 0x4, R12 ;  /* 0x000000041b187825 */ /* 0x000fe200078e000c */
[----:B------:R2:W4:Y:S04]  /*90b0*/  LDG.E.128 R40, desc[UR36][R22.64] ;  /* 0x0000002416287981 */ /* 0x000528000c1e1d00 */
[----:B------:R-:W4:Y:S01]  /*90c0*/  LDG.E.128 R44, desc[UR36][R24.64] ;  /* 0x00000024182c7981 */ /* 0x000f22000c1e1d00 */
[----:B------:R-:W1:Y:S01]  /*90d0*/  S2UR UR8, SR_CgaCtaId ;  /* 0x00000000000879c3 */ /* 0x000e620000008800 */
[----:B------:R-:W-:-:S02]  /*90e0*/  UMOV UR7, 0x400 ;  /* 0x0000040000077882 */ /* 0x000fc40000000000 */
[----:B------:R-:W-:Y:S01]  /*90f0*/  UIADD3 UR7, UPT, UPT, UR7, 0x240, URZ ;  /* 0x0000024007077890 */ /* 0x000fe2000fffe0ff */
[----:B0-----:R-:W-:-:S03]  /*9100*/  IADD3 R18, PT, PT, R32, -UR5, RZ ;  /* 0x8000000520127c10 */ /* 0x001fc6000fffe0ff */
[----:B-1----:R-:W-:-:S06]  /*9110*/  ULEA UR7, UR8, UR7, 0x18 ;  /* 0x0000000708077291 */ /* 0x002fcc000f8ec0ff */
[----:B------:R-:W-:-:S05]  /*9120*/  LEA R18, R18, UR7, 0x2 ;  /* 0x0000000712127c11 */ /* 0x000fca000f8e10ff */
[----:B------:R-:W3:Y:S04]  /*9130*/  LDS R19, [R18] ;  /* 0x0000000012137984 */ /* 0x000ee80000000800 */
[----:B------:R-:W4:Y:S04]  /*9140*/  LDS R20, [R18+0x20] ;  /* 0x0000200012147984 */ /* 0x000f280000000800 */
[----:B------:R-:W0:Y:S04]  /*9150*/  LDS R26, [R18+0x40] ;  /* 0x00004000121a7984 */ /* 0x000e280000000800 */
[----:B--2---:R-:W1:Y:S01]  /*9160*/  LDS R22, [R18+0x60] ;  /* 0x0000600012167984 */ /* 0x004e620000000800 */
[----:B------:R-:W-:-:S02]  /*9170*/  VIADD R32, R32, 0x20 ;  /* 0x0000002020207836 */ /* 0x000fc40000000000 */
        /* <DEDUP_REMOVED lines=15> */
[----:B------:R-:W-:-:S07]  /*9270*/  FFMA.FTZ R11, R47, R22, R26 ;  /* 0x000000162f0b7223 */ /* 0x000fce000001001a */
.L_x_3807:
[----:B------:R-:W-:Y:S05]  /*9280*/  BSYNC.RECONVERGENT B2 ;  /* 0x0000000000027941 */ /* 0x000fea0003800200 */
.L_x_3806:
[----:B------:R-:W-:Y:S05]  /*9290*/  @!P1 BRA `(.L_x_3802) ;  /* 0x0000000000ac9947 */ /* 0x000fea0003800000 */
[----:B------:R-:W-:Y:S01]  /*92a0*/  ISETP.NE.AND P1, PT, R63, 0x1, PT ;  /* 0x000000013f00780c */ /* 0x000fe20003f25270 */
[----:B------:R-:W-:Y:S01]  /*92b0*/  BSSY.RECONVERGENT B2, `(.L_x_3808) ;  /* 0x000001a000027945 */ /* 0x000fe20003800200 */
[----:B------:R-:W-:-:S11]  /*92c0*/  LOP3.LUT P0, RZ, R62, 0x8, RZ, 0xc0, !PT ;  /* 0x000000083eff7812 */ /* 0x000fd6000780c0ff */
[----:B------:R-:W-:Y:S05]  /*92d0*/  @!P1 BRA `(.L_x_3809) ;  /* 0x00000000005c9947 */ /* 0x000fea0003800000 */
[----:B------:R-:W-:-:S05]  /*92e0*/  IMAD R19, R32, 0x50, RZ ;  /* 0x0000005020137824 */ /* 0x000fca00078e02ff */
[C---:B------:R-:W-:Y:S01]  /*92f0*/  IADD3 R21, PT, PT, R19.reuse, 0x280, RZ ;  /* 0x0000028013157810 */ /* 0x040fe20007ffe0ff */
[----:B------:R-:W-:-:S04]  /*9300*/  IMAD.WIDE.U32 R18, R19, 0x4, R12 ;  /* 0x0000000413127825 */ /* 0x000fc800078e000c */
[----:B------:R-:W-:Y:S01]  /*9310*/  IMAD.WIDE.U32 R20, R21, 0x4, R12 ;  /* 0x0000000415147825 */ /* 0x000fe200078e000c */
[----:B-1----:R-:W3:Y:S04]  /*9320*/  LDG.E.128 R24, desc[UR36][R18.64] ;  /* 0x0000002412187981 */ /* 0x002ee8000c1e1d00 */
[----:B------:R0:W4:Y:S01]  /*9330*/  LDG.E.128 R36, desc[UR36][R20.64] ;  /* 0x0000002414247981 */ /* 0x000122000c1e1d00 */
[----:B------:R-:W1:Y:S01]  /*9340*/  S2UR UR8, SR_CgaCtaId ;  /* 0x00000000000879c3 */ /* 0x000e620000008800 */
[----:B------:R-:W-:Y:S01]  /*9350*/  UMOV UR7, 0x400 ;  /* 0x0000040000077882 */ /* 0x000fe20000000000 */
[C---:B------:R-:W-:Y:S01]  /*9360*/  IADD3 R22, PT, PT, R32.reuse, -UR5, RZ ;  /* 0x8000000520167c10 */ /* 0x040fe2000fffe0ff */
[----:B------:R-:W-:Y:S01]  /*9370*/  UIADD3 UR7, UPT, UPT, UR7, 0x240, URZ ;  /* 0x0000024007077890 */ /* 0x000fe2000fffe0ff */
[----:B------:R-:W-:-:S03]  /*9380*/  VIADD R32, R32, 0x10 ;  /* 0x0000001020207836 */ /* 0x000fc60000000000 */
[----:B-1----:R-:W-:-:S06]  /*9390*/  ULEA UR7, UR8, UR7, 0x18 ;  /* 0x0000000708077291 */ /* 0x002fcc000f8ec0ff */
[----:B------:R-:W-:-:S05]  /*93a0*/  LEA R22, R22, UR7, 0x2 ;  /* 0x0000000716167c11 */ /* 0x000fca000f8e10ff */
[----:B------:R-:W3:Y:S04]  /*93b0*/  LDS R23, [R22] ;  /* 0x0000000016177984 */ /* 0x000ee80000000800 */
[----:B------:R-:W4:Y:S01]  /*93c0*/  LDS R28, [R22+0x20] ;  /* 0x00002000161c7984 */ /* 0x000f220000000800 */
[-C--:B---3--:R-:W-:Y:S01]  /*93d0*/  FFMA.FTZ R29, R24, R23.reuse, R8 ;  /* 0x00000017181d7223 */ /* 0x088fe20000010008 */
[-C--:B------:R-:W-:Y:S01]  /*93e0*/  FFMA.FTZ R18, R25, R23.reuse, R9 ;  /* 0x0000001719127223 */ /* 0x080fe20000010009 */
[-C--:B------:R-:W-:Y:S01]  /*93f0*/  FFMA.FTZ R19, R26, R23.reuse, R10 ;  /* 0x000000171a137223 */ /* 0x080fe2000001000a */
[----:B0-----:R-:W-:Y:S01]  /*9400*/  FFMA.FTZ R20, R27, R23, R11 ;  /* 0x000000171b147223 */ /* 0x001fe2000001000b */
[-C--:B----4-:R-:W-:Y:S01]  /*9410*/  FFMA.FTZ R8, R36, R28.reuse, R29 ;  /* 0x0000001c24087223 */ /* 0x090fe2000001001d */
[-C--:B------:R-:W-:Y:S01]  /*9420*/  FFMA.FTZ R9, R37, R28.reuse, R18 ;  /* 0x0000001c25097223 */ /* 0x080fe20000010012 */
[-C--:B------:R-:W-:Y:S01]  /*9430*/  FFMA.FTZ R10, R38, R28.reuse, R19 ;  /* 0x0000001c260a7223 */ /* 0x080fe20000010013 */
[----:B------:R-:W-:-:S07]  /*9440*/  FFMA.FTZ R11, R39, R28, R20 ;  /* 0x0000001c270b7223 */ /* 0x000fce0000010014 */
.L_x_3809:
[----:B------:R-:W-:Y:S05]  /*9450*/  BSYNC.RECONVERGENT B2 ;  /* 0x0000000000027941 */ /* 0x000fea0003800200 */
.L_x_3808:
[----:B------:R-:W-:Y:S05]  /*9460*/  @P0 BRA `(.L_x_3802) ;  /* 0x0000000000380947 */ /* 0x000fea0003800000 */
[----:B------:R-:W-:-:S04]  /*9470*/  IMAD R19, R32, 0x50, RZ ;  /* 0x0000005020137824 */ /* 0x000fc800078e02ff */
[----:B------:R-:W-:-:S05]  /*9480*/  IMAD.WIDE.U32 R18, R19, 0x4, R12 ;  /* 0x0000000413127825 */ /* 0x000fca00078e000c */
[----:B------:R-:W3:Y:S01]  /*9490*/  LDG.E.128 R20, desc[UR36][R18.64] ;  /* 0x0000002412147981 */ /* 0x000ee2000c1e1d00 */
[----:B------:R-:W0:Y:S01]  /*94a0*/  S2UR UR8, SR_CgaCtaId ;  /* 0x00000000000879c3 */ /* 0x000e220000008800 */
[----:B------:R-:W-:Y:S01]  /*94b0*/  UMOV UR7, 0x400 ;  /* 0x0000040000077882 */ /* 0x000fe20000000000 */
[----:B------:R-:W-:Y:S01]  /*94c0*/  IADD3 R24, PT, PT, R32, -UR5, RZ ;  /* 0x8000000520187c10 */ /* 0x000fe2000fffe0ff */
[----:B------:R-:W-:-:S04]  /*94d0*/  UIADD3 UR7, UPT, UPT, UR7, 0x240, URZ ;  /* 0x0000024007077890 */ /* 0x000fc8000fffe0ff */
[----:B0-----:R-:W-:-:S06]  /*94e0*/  ULEA UR7, UR8, UR7, 0x18 ;  /* 0x0000000708077291 */ /* 0x001fcc000f8ec0ff */
[----:B------:R-:W-:-:S06]  /*94f0*/  LEA R24, R24, UR7, 0x2 ;  /* 0x0000000718187c11 */ /* 0x000fcc000f8e10ff */
[----:B------:R-:W3:Y:S02]  /*9500*/  LDS R24, [R24] ;  /* 0x0000000018187984 */ /* 0x000ee40000000800 */
[-C--:B---3--:R-:W-:Y:S01]  /*9510*/  FFMA.FTZ R8, R20, R24.reuse, R8 ;  /* 0x0000001814087223 */ /* 0x088fe20000010008 */
[-C--:B------:R-:W-:Y:S01]  /*9520*/  FFMA.FTZ R9, R21, R24.reuse, R9 ;  /* 0x0000001815097223 */ /* 0x080fe20000010009 */
[-C--:B------:R-:W-:Y:S01]  /*9530*/  FFMA.FTZ R10, R22, R24.reuse, R10 ;  /* 0x00000018160a7223 */ /* 0x080fe2000001000a */
[----:B------:R-:W-:-:S07]  /*9540*/  FFMA.FTZ R11, R23, R24, R11 ;  /* 0x00000018170b7223 */ /* 0x000fce000001000b */
.L_x_3802:
[----:B------:R-:W-:Y:S05]  /*9550*/  BSYNC.RECONVERGENT B1 ;  /* 0x0000000000017941 */ /* 0x000fea0003800200 */
.L_x_3801:
[----:B------:R-:W-:Y:S01]  /*9560*/  ISETP.GE.AND P0, PT, R16, UR45, PT ;  /* 0x0000002d10007c0c */ /* 0x000fe2000bf06270 */
[----:B------:R-:W-:-:S12]  /*9570*/  BSSY.RECONVERGENT B3, `(.L_x_3810) ;  /* 0x0000122000037945 */ /* 0x000fd80003800200 */
[----:B------:R-:W-:Y:S05]  /*9580*/  @P0 BRA `(.L_x_3811) ;  /* 0x0000001000800947 */ /* 0x000fea0003800000 */
[----:B------:R-:W-:Y:S01]  /*9590*/  MOV R19, 0x8 ;  /* 0x0000000800137802 */ /* 0x000fe20000000f00 */
[----:B------:R-:W-:Y:S01]  /*95a0*/  ULOP3.LUT UR7, URZ, UR5, URZ, 0x33, !UPT ;  /* 0x00000005ff077292 */ /* 0x000fe2000f8e33ff */
[----:B------:R-:W-:Y:S02]  /*95b0*/  BSSY.RECONVERGENT B2, `(.L_x_3812) ;  /* 0x00000a4000027945 */ /* 0x000fe40003800200 */
        /* <DEDUP_REMOVED lines=14> */
[----:B------:R-:W-:-:S04]  /*96a0*/  LEA R17, R2, UR7, 0x2 ;  /* 0x0000000702117c11 */ /* 0x000fc8000f8e10ff */
[----:B------:R-:W-:-:S07]  /*96b0*/  IADD3 R20, PT, PT, R17, 0x40, RZ ;  /* 0x0000004011147810 */ /* 0x000fce0007ffe0ff */
.L_x_3823:
[C---:B------:R-:W-:Y:S01]  /*96c0*/  IADD3 R22, PT, PT, R16.reuse, -0x10, RZ ;  /* 0xfffffff010167810 */ /* 0x040fe20007ffe0ff */
[----:B------:R-:W-:Y:S01]  /*96d0*/  VIADD R21, R21, 0x4 ;  /* 0x0000000415157836 */ /* 0x000fe20000000000 */
[----:B---3--:R-:W-:Y:S01]  /*96e0*/  MOV R17, R29 ;  /* 0x0000001d00117202 */ /* 0x008fe20000000f00 */
[C---:B------:R-:W-:Y:S01]  /*96f0*/  VIADD R30, R16.reuse, 0xfffffff8 ;  /* 0xfffffff8101e7836 */ /* 0x040fe20000000000 */
[----:B------:R-:W-:Y:S01]  /*9700*/  IADD3 R32, PT, PT, R16, 0x8, RZ ;  /* 0x0000000810207810 */ /* 0x000fe20007ffe0ff */
[----:B------:R-:W-:Y:S01]  /*9710*/  BSSY.RECONVERGENT B4, `(.L_x_3815) ;  /* 0x0000025000047945 */ /* 0x000fe20003800200 */
[-C--:B------:R-:W-:Y:S02]  /*9720*/  ISETP.GE.AND P4, PT, R22, R17.reuse, PT ;  /* 0x000000111600720c */ /* 0x080fe40003f86270 */
[----:B------:R-:W-:Y:S02]  /*9730*/  ISETP.NE.AND P0, PT, R21, RZ, PT ;  /* 0x000000ff1500720c */ /* 0x000fe40003f05270 */
[----:B------:R-:W-:-:S02]  /*9740*/  ISETP.GE.AND P1, PT, R30, R17, PT ;  /* 0x000000111e00720c */ /* 0x000fc40003f26270 */
[-C--:B------:R-:W-:Y:S02]  /*9750*/  ISETP.GE.AND P2, PT, R16, R17.reuse, PT ;  /* 0x000000111000720c */ /* 0x080fe40003f46270 */
[----:B------:R-:W-:-:S05]  /*9760*/  ISETP.GE.AND P3, PT, R32, R17, PT ;  /* 0x000000112000720c */ /* 0x000fca0003f66270 */
[----:B------:R-:W-:Y:S08]  /*9770*/  @!P4 BRA `(.L_x_3816) ;  /* 0x000000000078c947 */ /* 0x000ff00003800000 */
[----:B-1----:R-:W-:Y:S02]  /*9780*/  IABS R25, R17 ;  /* 0x0000001100197213 */ /* 0x002fe40000000000 */
[----:B------:R-:W-:Y:S02]  /*9790*/  IABS R31, R22 ;  /* 0x00000016001f7213 */ /* 0x000fe40000000000 */
[----:B------:R-:W0:Y:S01]  /*97a0*/  I2F.RP R24, R25 ;  /* 0x0000001900187306 */ /* 0x000e220000209400 */
[----:B------:R-:W-:Y:S02]  /*97b0*/  ISETP.GE.AND P5, PT, R22, RZ, PT ;  /* 0x000000ff1600720c */ /* 0x000fe40003fa6270 */
[----:B------:R-:W-:Y:S01]  /*97c0*/  ISETP.NE.AND P6, PT, R17, RZ, PT ;  /* 0x000000ff1100720c */ /* 0x000fe20003fc5270 */
[----:B------:R-:W1:Y:S04]  /*97d0*/  LDS R22, [R20+-0x40] ;  /* 0xffffc00014167984 */ /* 0x000e680000000800 */
[----:B0-----:R-:W0:Y:S02]  /*97e0*/  MUFU.RCP R24, R24 ;  /* 0x0000001800187308 */ /* 0x001e240000001000 */
[----:B0-----:R-:W-:-:S06]  /*97f0*/  IADD3 R26, PT, PT, R24, 0xffffffe, RZ ;  /* 0x0ffffffe181a7810 */ /* 0x001fcc0007ffe0ff */
[----:B------:R-:W0:Y:S02]  /*9800*/  F2I.FTZ.U32.TRUNC.NTZ R19, R26 ;  /* 0x0000001a00137305 */ /* 0x000e24000021f000 */
[----:B0-----:R-:W-:-:S04]  /*9810*/  IMAD.MOV R18, RZ, RZ, -R19 ;  /* 0x000000ffff127224 */ /* 0x001fc800078e0a13 */
        /* <DEDUP_REMOVED lines=14> */
[----:B------:R-:W-:-:S05]  /*9900*/  IMAD.WIDE.U32 R18, R19, 0x4, R12 ;  /* 0x0000000413127825 */ /* 0x000fca00078e000c */
[----:B------:R-:W1:Y:S02]  /*9910*/  LDG.E.128 R24, desc[UR36][R18.64] ;  /* 0x0000002412187981 */ /* 0x000e64000c1e1d00 */
[-C--:B-1----:R-:W-:Y:S01]  /*9920*/  FFMA.FTZ R8, R24, R22.reuse, R8 ;  /* 0x0000001618087223 */ /* 0x082fe20000010008 */
[-C--:B------:R-:W-:Y:S01]  /*9930*/  FFMA.FTZ R9, R25, R22.reuse, R9 ;  /* 0x0000001619097223 */ /* 0x080fe20000010009 */
[-C--:B------:R-:W-:Y:S01]  /*9940*/  FFMA.FTZ R10, R26, R22.reuse, R10 ;  /* 0x000000161a0a7223 */ /* 0x080fe2000001000a */
[----:B------:R-:W-:-:S07]  /*9950*/  FFMA.FTZ R11, R27, R22, R11 ;  /* 0x000000161b0b7223 */ /* 0x000fce000001000b */
.L_x_3816:
[----:B------:R-:W-:Y:S05]  /*9960*/  BSYNC.RECONVERGENT B4 ;  /* 0x0000000000047941 */ /* 0x000fea0003800200 */
.L_x_3815:
[----:B------:R-:W-:Y:S04]  /*9970*/  BSSY.RECONVERGENT B4, `(.L_x_3817) ;  /* 0x0000020000047945 */ /* 0x000fe80003800200 */
[----:B------:R-:W-:Y:S05]  /*9980*/  @!P1 BRA `(.L_x_3818) ;  /* 0x0000000000789947 */ /* 0x000fea0003800000 */
[----:B-1----:R-:W-:Y:S02]  /*9990*/  IABS R25, R17 ;  /* 0x0000001100197213 */ /* 0x002fe40000000000 */
        /* <DEDUP_REMOVED lines=23> */
[----:B------:R-:W-:-:S05]  /*9b10*/  IMAD.WIDE.U32 R18, R19, 0x4, R12 ;  /* 0x0000000413127825 */ /* 0x000fca00078e000c */
[----:B------:R-:W0:Y:S02]  /*9b20*/  LDG.E.128 R24, desc[UR36][R18.64] ;  /* 0x0000002412187981 */ /* 0x000e24000c1e1d00 */
[-C--:B0-----:R-:W-:Y:S01]  /*9b30*/  FFMA.FTZ R8, R24, R22.reuse, R8 ;  /* 0x0000001618087223 */ /* 0x081fe20000010008 */
[-C--:B------:R-:W-:Y:S01]  /*9b40*/  FFMA.FTZ R9, R25, R22.reuse, R9 ;  /* 0x0000001619097223 */ /* 0x080fe20000010009 */
[-C--:B------:R-:W-:Y:S01]  /*9b50*/  FFMA.FTZ R10, R26, R22.reuse, R10 ;  /* 0x000000161a0a7223 */ /* 0x080fe2000001000a */
[----:B------:R-:W-:-:S07]  /*9b60*/  FFMA.FTZ R11, R27, R22, R11 ;  /* 0x000000161b0b7223 */ /* 0x000fce000001000b */
.L_x_3818:
[----:B------:R-:W-:Y:S05]  /*9b70*/  BSYNC.RECONVERGENT B4 ;  /* 0x0000000000047941 */ /* 0x000fea0003800200 */
.L_x_3817:
        /* <DEDUP_REMOVED lines=8> */
[----:B0-----:R-:W-:Y:S02]  /*9c00*/  VIADD R24, R22, 0xffffffe ;  /* 0x0ffffffe16187836 */ /* 0x001fe40000000000 */
[----:B------:R-:W0:Y:S04]  /*9c10*/  LDS R22, [R20] ;  /* 0x0000000014167984 */ /* 0x000e280000000800 */
        /* <DEDUP_REMOVED lines=22> */
.L_x_3820:
[----:B------:R-:W-:Y:S05]  /*9d80*/  BSYNC.RECONVERGENT B4 ;  /* 0x0000000000047941 */ /* 0x000fea0003800200 */
.L_x_3819:
        /* <DEDUP_REMOVED lines=9> */
[----:B------:R-:W0:Y:S04]  /*9e20*/  LDS R22, [R20+0x20] ;  /* 0x0000200014167984 */ /* 0x000e280000000800 */
        /* <DEDUP_REMOVED lines=22> */
.L_x_3822:
[----:B------:R-:W-:Y:S05]  /*9f90*/  BSYNC.RECONVERGENT B4 ;  /* 0x0000000000047941 */ /* 0x000fea0003800200 */
.L_x_3821:
[----:B------:R-:W-:Y:S02]  /*9fa0*/  IADD3 R16, PT, PT, R16, 0x20, RZ ;  /* 0x0000002010107810 */ /* 0x000fe40007ffe0ff */
[----:B------:R-:W-:Y:S01]  /*9fb0*/  IADD3 R20, PT, PT, R20, 0x80, RZ ;  /* 0x0000008014147810 */ /* 0x000fe20007ffe0ff */
[----:B------:R-:W-:Y:S06]  /*9fc0*/  @P0 BRA `(.L_x_3823) ;  /* 0xfffffff400bc0947 */ /* 0x000fec000383ffff */
[----:B------:R-:W-:Y:S05]  /*9fd0*/  BSYNC.RECONVERGENT B1 ;  /* 0x0000000000017941 */ /* 0x000fea0003800200 */
.L_x_3814:
[----:B------:R-:W-:-:S07]  /*9fe0*/  VIADD R16, R16, 0xfffffff0 ;  /* 0xfffffff010107836 */ /* 0x000fce0000000000 */
.L_x_3813:
[----:B------:R-:W-:Y:S05]  /*9ff0*/  BSYNC.RECONVERGENT B2 ;  /* 0x0000000000027941 */ /* 0x000fea0003800200 */
.L_x_3812:
[----:B------:R-:W-:-:S13]  /*a000*/  LOP3.LUT P0, R23, R23, 0x3, RZ, 0xc0, !PT ;  /* 0x0000000317177812 */ /* 0x000fda000780c0ff */
[----:B------:R-:W-:Y:S05]  /*a010*/  @!P0 BRA `(.L_x_3811) ;  /* 0x0000000400dc8947 */ /* 0x000fea0003800000 */
[----:B------:R-:W-:Y:S01]  /*a020*/  ISETP.NE.AND P0, PT, R23, 0x1, PT ;  /* 0x000000011700780c */ /* 0x000fe20003f05270 */
[----:B------:R-:W-:-:S12]  /*a030*/  BSSY.RECONVERGENT B1, `(.L_x_3824) ;  /* 0x000004e000017945 */ /* 0x000fd80003800200 */
[----:B------:R-:W-:Y:S05]  /*a040*/  @!P0 BRA `(.L_x_3825) ;  /* 0x0000000400308947 */ /* 0x000fea0003800000 */
[----:B------:R-:W0:Y:S01]  /*a050*/  S2UR UR8, SR_CgaCtaId ;  /* 0x00000000000879c3 */ /* 0x000e220000008800 */
[----:B------:R-:W-:Y:S01]  /*a060*/  UMOV UR7, 0x400 ;  /* 0x0000040000077882 */ /* 0x000fe20000000000 */
[C---:B------:R-:W-:Y:S01]  /*a070*/  ISETP.GE.AND P0, PT, R16.reuse, R17, PT ;  /* 0x000000111000720c */ /* 0x040fe20003f06270 */
[----:B------:R-:W-:Y:S01]  /*a080*/  UIADD3 UR7, UPT, UPT, UR7, 0x240, URZ ;  /* 0x0000024007077890 */ /* 0x000fe2000fffe0ff */
[C---:B------:R-:W-:Y:S01]  /*a090*/  IADD3 R18, PT, PT, R16.reuse, -UR5, RZ ;  /* 0x8000000510127c10 */ /* 0x040fe2000fffe0ff */
[----:B------:R-:W-:Y:S01]  /*a0a0*/  BSSY.RECONVERGENT B2, `(.L_x_3826) ;  /* 0x0000024000027945 */ /* 0x000fe20003800200 */
[----:B------:R-:W-:-:S04]  /*a0b0*/  IADD3 R26, PT, PT, R16, 0x8, RZ ;  /* 0x00000008101a7810 */ /* 0x000fc80007ffe0ff */
[----:B------:R-:W-:Y:S01]  /*a0c0*/  ISETP.GE.AND P2, PT, R26, R17, PT ;  /* 0x000000111a00720c */ /* 0x000fe20003f46270 */
[----:B0-----:R-:W-:-:S06]  /*a0d0*/  ULEA UR7, UR8, UR7, 0x18 ;  /* 0x0000000708077291 */ /* 0x001fcc000f8ec0ff */
[----:B-1----:R-:W-:Y:S01]  /*a0e0*/  LEA R25, R18, UR7, 0x2 ;  /* 0x0000000712197c11 */ /* 0x002fe2000f8e10ff */
        /* <DEDUP_REMOVED lines=10> */
[----:B------:R-:W-:Y:S02]  /*a190*/  IMAD R23, R18, R21, RZ ;  /* 0x0000001512177224 */ /* 0x000fe400078e02ff */
[----:B------:R-:W-:-:S05]  /*a1a0*/  HFMA2 R18, -RZ, RZ, 0, 0 ;  /* 0x00000000ff127431 */ /* 0x000fca00000001ff */
[----:B------:R-:W-:-:S04]  /*a1b0*/  IMAD.HI.U32 R18, R19, R23, R18 ;  /* 0x0000001713127227 */ /* 0x000fc800078e0012 */
[----:B------:R-:W-:Y:S02]  /*a1c0*/  IMAD.MOV.U32 R19, RZ, RZ, R24 ;  /* 0x000000ffff137224 */ /* 0x000fe400078e0018 */
[----:B------:R-:W0:Y:S02]  /*a1d0*/  LDS R24, [R25] ;  /* 0x0000000019187984 */ /* 0x000e240000000800 */
        /* <DEDUP_REMOVED lines=16> */
.L_x_3827:
[----:B------:R-:W-:Y:S05]  /*a2e0*/  BSYNC.RECONVERGENT B2 ;  /* 0x0000000000027941 */ /* 0x000fea0003800200 */
.L_x_3826:
        /* <DEDUP_REMOVED lines=15> */
[----:B------:R-:W0:Y:S03]  /*a3e0*/  LDS R24, [R25+0x20] ;  /* 0x0000200019187984 */ /* 0x000e260000000800 */
        /* <DEDUP_REMOVED lines=16> */
.L_x_3829:
[----:B------:R-:W-:Y:S05]  /*a4f0*/  BSYNC.RECONVERGENT B2 ;  /* 0x0000000000027941 */ /* 0x000fea0003800200 */
.L_x_3828:
[----:B------:R-:W-:-:S07]  /*a500*/  IADD3 R16, PT, PT, R16, 0x10, RZ ;  /* 0x0000001010107810 */ /* 0x000fce0007ffe0ff */
.L_x_3825:
[----:B------:R-:W-:Y:S05]  /*a510*/  BSYNC.RECONVERGENT B1 ;  /* 0x0000000000017941 */ /* 0x000fea0003800200 */
.L_x_3824:
[----:B------:R-:W-:-:S04]  /*a520*/  LOP3.LUT P0, RZ, R28, 0x8, RZ, 0xc0, !PT ;  /* 0x000000081cff7812 */ /* 0x000fc8000780c0ff */
[----:B------:R-:W-:-:S13]  /*a530*/  ISETP.LT.OR P0, PT, R16, R17, P0 ;  /* 0x000000111000720c */ /* 0x000fda0000701670 */
[----:B------:R-:W-:Y:S05]  /*a540*/  @P0 BRA `(.L_x_3811) ;  /* 0x0000000000900947 */ /* 0x000fea0003800000 */
        /* <DEDUP_REMOVED lines=36> */
.L_x_3811:
[----:B------:R-:W-:Y:S05]  /*a790*/  BSYNC.RECONVERGENT B3 ;  /* 0x0000000000037941 */ /* 0x000fea0003800200 */
.L_x_3810:
[----:B------:R-:W-:-:S13]  /*a7a0*/  ISETP.NE.AND P0, PT, R2, UR6, PT ;  /* 0x0000000602007c0c */ /* 0x000fda000bf05270 */
[----:B------:R-:W-:Y:S05]  /*a7b0*/  @P0 BRA `(.L_x_3800) ;  /* 0x0000000000e80947 */ /* 0x000fea0003800000 */
[----:B------:R-:W0:Y:S01]  /*a7c0*/  LDC R12, c[0x0][0x478] ;  /* 0x00011e00ff0c7b82 */ /* 0x000e220000000800 */
[----:B--2---:R-:W-:Y:S01]  /*a7d0*/  IADD3 R33, PT, PT, R14, UR44, RZ ;  /* 0x0000002c0e217c10 */ /* 0x004fe2000fffe0ff */
[----:B------:R-:W2:Y:S01]  /*a7e0*/  LDCU.64 UR8, c[0x0][0x460] ;  /* 0x00008c00ff0877ac */ /* 0x000ea20008000a00 */
[----:B------:R-:W-:Y:S01]  /*a7f0*/  UMOV UR7, 0x400 ;  /* 0x0000040000077882 */ /* 0x000fe20000000000 */
        /* <DEDUP_REMOVED lines=28> */
[----:B------:R-:W-:Y:S02]  /*a9c0*/  UIADD3 UR8, UPT, UPT, UR7, 0x240, URZ ;  /* 0x0000024007087890 */ /* 0x000fe4000fffe0ff */
[----:B------:R-:W-:Y:S01]  /*a9d0*/  UIADD3 UR7, UPT, UPT, -UR5, UR45, URZ ;  /* 0x0000002d05077290 */ /* 0x000fe2000fffe1ff */
[----:B------:R-:W-:Y:S01]  /*a9e0*/  IMAD R17, R15, R17, R14 ;  /* 0x000000110f117224 */ /* 0x000fe200078e020e */
[----:B-1----:R-:W-:-:S04]  /*a9f0*/  ULEA UR8, UR9, UR8, 0x18 ;  /* 0x0000000809087291 */ /* 0x002fc8000f8ec0ff */
[----:B------:R-:W-:Y:S02]  /*aa00*/  ULEA UR7, UR7, UR8, 0x2 ;  /* 0x0000000807077291 */ /* 0x000fe4000f8e10ff */
[----:B------:R-:W-:Y:S01]  /*aa10*/  UIMAD UR8, UR40, 0x50, URZ ;  /* 0x00000050280878a4 */ /* 0x000fe2000f8e02ff */
[----:B0-----:R-:W-:-:S06]  /*aa20*/  SHF.R.S32.HI R12, RZ, 0x1f, R17 ;  /* 0x0000001fff0c7819 */ /* 0x001fcc0000011411 */
[----:B------:R-:W0:Y:S01]  /*aa30*/  LDS R3, [UR7] ;  /* 0x00000007ff037984 */ /* 0x000e220008000800 */
        /* <DEDUP_REMOVED lines=18> */
.L_x_3800:
[----:B------:R-:W-:Y:S05]  /*ab60*/  BSYNC.RECONVERGENT B0 ;  /* 0x0000000000007941 */ /* 0x000fea0003800200 */
.L_x_3799:
        /* <DEDUP_REMOVED lines=44> */
.L_x_3830:
        /* <DEDUP_REMOVED lines=35> */
.L_x_3831:
[----:B------:R-:W0:Y:S01]  /*b060*/  LDC.64 R2, c[0x0][0x380] ;  /* 0x0000e000ff027b82 */ /* 0x000e220000000a00 */
[----:B------:R-:W-:-:S04]  /*b070*/  IMAD.IADD R15, R15, 0x1, R14 ;  /* 0x000000010f0f7824 */ /* 0x000fc800078e020e */
[----:B0-----:R-:W-:-:S05]  /*b080*/  IMAD.WIDE R2, R15, 0x4, R2 ;  /* 0x000000040f027825 */ /* 0x001fca00078e0202 */
[----:B------:R-:W-:Y:S01]  /*b090*/  STG.E.128 desc[UR36][R2.64], R8 ;  /* 0x0000000802007986 */ /* 0x000fe2000c101d24 */
[----:B------:R-:W-:Y:S05]  /*b0a0*/  EXIT ;  /* 0x000000000000794d */ /* 0x000fea0003800000 */
.L_x_3693:
[----:B------:R-:W-:Y:S01]  /*b0b0*/  HFMA2 R12, -RZ, RZ, 0, 9.5367431640625e-07 ;  /* 0x00000010ff0c7431 */ /* 0x000fe200000001ff */
[----:B------:R-:W-:Y:S01]  /*b0c0*/  MOV R11, 0x1f ;  /* 0x0000001f000b7802 */ /* 0x000fe20000000f00 */
[----:B------:R-:W-:-:S07]  /*b0d0*/  IMAD.MOV.U32 R15, RZ, RZ, -0x1 ;  /* 0xffffffffff0f7424 */ /* 0x000fce00078e00ff */
[----:B0-----:R-:W-:Y:S05]  /*b0e0*/  WARPSYNC.COLLECTIVE R15, `(.L_x_3832) ;  /* 0x000000000f087348 */ /* 0x001fea0003c00000 */
[----:B------:R1:W2:Y:S02]  /*b0f0*/  SHFL.BFLY P6, R14, R13, R12, R11 ;  /* 0x0c00000c0d0e7389 */ /* 0x0002a400000c000b */
[----:B012---:R-:W-:Y:S05]  /*b100*/  ENDCOLLECTIVE ;  /* 0x000000000000791b */ /* 0x007fea0003800000 */
.L_x_3832:
[----:B------:R-:W-:Y:S02]  /*b110*/  HFMA2 R12, -RZ, RZ, 0, 4.76837158203125e-07 ;  /* 0x00000008ff0c7431 */ /* 0x000fe400000001ff */
[----:B------:R-:W-:-:S05]  /*b120*/  FADD.FTZ R0, R13, R14 ;  /* 0x0000000e0d007221 */ /* 0x000fca0000010000 */
[----:B------:R-:W-:-:S07]  /*b130*/  MOV R13, R0 ;  /* 0x00000000000d7202 */ /* 0x000fce0000000f00 */
[----:B------:R-:W-:Y:S05]  /*b140*/  WARPSYNC.COLLECTIVE R15, `(.L_x_3833) ;  /* 0x000000000f087348 */ /* 0x000fea0003c00000 */
[----:B------:R0:W1:Y:S02]  /*b150*/  SHFL.BFLY P6, R14, R13, R12, R11 ;  /* 0x0c00000c0d0e7389 */ /* 0x00006400000c000b */
[----:B01----:R-:W-:Y:S05]  /*b160*/  ENDCOLLECTIVE ;  /* 0x000000000000791b */ /* 0x003fea0003800000 */
.L_x_3833:
[----:B------:R-:W-:Y:S01]  /*b170*/  MOV R12, 0x4 ;  /* 0x00000004000c7802 */ /* 0x000fe20000000f00 */
[----:B------:R-:W-:-:S04]  /*b180*/  FADD.FTZ R2, R0, R14 ;  /* 0x0000000e00027221 */ /* 0x000fc80000010000 */
[----:B------:R-:W-:-:S07]  /*b190*/  IMAD.MOV.U32 R13, RZ, RZ, R2 ;  /* 0x000000ffff0d7224 */ /* 0x000fce00078e0002 */
[----:B------:R-:W-:Y:S05]  /*b1a0*/  WARPSYNC.COLLECTIVE R15, `(.L_x_3834) ;  /* 0x000000000f087348 */ /* 0x000fea0003c00000 */
[----:B------:R0:W1:Y:S02]  /*b1b0*/  SHFL.BFLY P6, R14, R13, R12, R11 ;  /* 0x0c00000c0d0e7389 */ /* 0x00006400000c000b */
[----:B01----:R-:W-:Y:S05]  /*b1c0*/  ENDCOLLECTIVE ;  /* 0x000000000000791b */ /* 0x003fea0003800000 */
.L_x_3834:
[----:B------:R-:W-:Y:S02]  /*b1d0*/  IMAD.MOV.U32 R12, RZ, RZ, 0x2 ;  /* 0x00000002ff0c7424 */ /* 0x000fe400078e00ff */
[----:B------:R-:W-:-:S05]  /*b1e0*/  FADD.FTZ R3, R2, R14 ;  /* 0x0000000e02037221 */ /* 0x000fca0000010000 */
[----:B------:R-:W-:-:S07]  /*b1f0*/  MOV R13, R3 ;  /* 0x00000003000d7202 */ /* 0x000fce0000000f00 */
[----:B------:R-:W-:Y:S05]  /*b200*/  WARPSYNC.COLLECTIVE R15, `(.L_x_3835) ;  /* 0x000000000f087348 */ /* 0x000fea0003c00000 */
[----:B------:R0:W1:Y:S02]  /*b210*/  SHFL.BFLY P6, R14, R13, R12, R11 ;  /* 0x0c00000c0d0e7389 */ /* 0x00006400000c000b */
[----:B01----:R-:W-:Y:S05]  /*b220*/  ENDCOLLECTIVE ;  /* 0x000000000000791b */ /* 0x003fea0003800000 */
.L_x_3835:
[----:B------:R-:W-:Y:S02]  /*b230*/  HFMA2 R12, -RZ, RZ, 0, 5.9604644775390625e-08 ;  /* 0x00000001ff0c7431 */ /* 0x000fe400000001ff */
[----:B------:R-:W-:-:S05]  /*b240*/  FADD.FTZ R4, R3, R14 ;  /* 0x0000000e03047221 */ /* 0x000fca0000010000 */
[----:B------:R-:W-:-:S07]  /*b250*/  MOV R13, R4 ;  /* 0x00000004000d7202 */ /* 0x000fce0000000f00 */
[----:B------:R-:W-:Y:S05]  /*b260*/  WARPSYNC.COLLECTIVE R15, `(.L_x_3836) ;  /* 0x000000000f087348 */ /* 0x000fea0003c00000 */
[----:B------:R0:W1:Y:S02]  /*b270*/  SHFL.BFLY P6, R14, R13, R12, R11 ;  /* 0x0c00000c0d0e7389 */ /* 0x00006400000c000b */
[----:B01----:R-:W-:Y:S05]  /*b280*/  ENDCOLLECTIVE ;  /* 0x000000000000791b */ /* 0x003fea0003800000 */
.L_x_3836:
[----:B------:R-:W-:Y:S05]  /*b290*/  BRA `(.L_x_3837) ;  /* 0xffffff68006c7947 */ /* 0x000fea000383ffff */
.L_x_3838:
        /* <DEDUP_REMOVED lines=14> */
.L_x_4074:


//--------------------- .text._ZN4mmha33masked_multihead_attention_kernelIfLi80ELi128ELi2ELi32ELi128ELb0ELb0EEEv26Multihead_attention_paramsIT_XT5_EE --------------------------
	.section	.text._ZN4mmha33masked_multihead_attention_kernelIfLi80ELi128ELi2ELi32ELi128ELb0ELb0EEEv26Multihead_attention_paramsIT_XT5_EE,"ax",@progbits
	.align	128
        .global         _ZN4mmha33masked_multihead_attention_kernelIfLi80ELi128ELi2ELi32ELi128ELb0ELb0EEEv26Multihead_attention_paramsIT_XT5_EE
        .type           _ZN4mmha33masked_multihead_attention_kernelIfLi80ELi128ELi2ELi32ELi128ELb0ELb0EEEv26Multihead_attention_paramsIT_XT5_EE,@function
        .size           _ZN4mmha33masked_multihead_attention_kernelIfLi80ELi128ELi2ELi32ELi128ELb0ELb0EEEv26Multihead_attention_paramsIT_XT5_EE,(.L_x_4075 - _ZN4mmha33masked_multihead_attention_kernelIfLi80ELi128ELi2ELi32ELi128ELb0ELb0EEEv26Multihead_attention_paramsIT_XT5_EE)
        .other          _ZN4mmha33masked_multihead_attention_kernelIfLi80ELi128ELi2ELi32ELi128ELb0ELb0EEEv26Multihead_attention_paramsIT_XT5_EE,@"STO_CUDA_ENTRY STV_DEFAULT"
_ZN4mmha33masked_multihead_attention_kernelIfLi80ELi128ELi2ELi32ELi128ELb0ELb0EEEv26Multihead_attention_paramsIT_XT5_EE:
.text._ZN4mmha33masked_multihead_attention_kernelIfLi80ELi128ELi2ELi32ELi128ELb0ELb0EEEv26Multihead_attention_paramsIT_XT5_EE:
        /* <DEDUP_REMOVED lines=12> */
.L_x_3839:
        /* <DEDUP_REMOVED lines=88> */
.L_x_3841:
[----:B------:R-:W-:Y:S05]  /*0640*/  BSYNC.RECONVERGENT B0 ;  /* 0x0000000000007941 */ /* 0x000fea0003800200 */
.L_x_3840:
        /* <DEDUP_REMOVED lines=8> */
.L_x_3843:
[----:B------:R-:W-:Y:S05]  /*06d0*/  BSYNC.RECONVERGENT B0 ;  /* 0x0000000000007941 */ /* 0x000fea0003800200 */
.L_x_3842:
        /* <DEDUP_REMOVED lines=127> */
.L_x_3845:
        /* <DEDUP_REMOVED lines=53> */
.L_x_3847:
        /* <DEDUP_REMOVED lines=79> */
.L_x_3851:
[----:B------:R-:W-:Y:S05]  /*1710*/  BSYNC.RECONVERGENT B1 ;  /* 0x0000000000017941 */ /* 0x000fea0003800200 */
.L_x_3850:
        /* <DEDUP_REMOVED lines=8> */
.L_x_3849:
[----:B------:R-:W-:Y:S05]  /*17a0*/  BSYNC.RECONVERGENT B0 ;  /* 0x0000000000007941 */ /* 0x000fea0003800200 */
.L_x_3848:
[----:B------:R-:W-:Y:S01]  /*17b0*/  BAR.SYNC.DEFER_BLOCKING 0x0 ;  /* 0x0000000000007b1d */ /* 0x000fe20000010000 */
[----:B------:R-:W-:-:S04]  /*17c0*/  @!P6 IMAD R33, R33, R36, R35 ;  /* 0x000000242121e224 */ /* 0x000fc800078e0223 */
[C---:B------:R-:W-:Y:S02]  /*17d0*/  @!P6 IMAD R0, R33.reuse, 0x4, R0 ;  /* 0x000000042100e824 */ /* 0x040fe400078e0200 */
[----:B------:R-:W-:-:S03]  /*17e0*/  @!P6 IMAD R3, R33, 0x4, R3 ;  /* 0x000000042103e824 */ /* 0x000fc600078e0203 */
[----:B---3--:R0:W1:Y:S04]  /*17f0*/  @!P6 LDS.128 R24, [R0] ;  /* 0x000000000018e984 */ /* 0x0080680000000c00 */
[----:B------:R0:W2:Y:S01]  /*1800*/  @!P6 LDS.128 R28, [R3] ;  /* 0x00000000031ce984 */ /* 0x0000a20000000c00 */
[----:B------:R-:W-:Y:S06]  /*1810*/  BAR.SYNC.DEFER_BLOCKING 0x0 ;  /* 0x0000000000007b1d */ /* 0x000fec0000010000 */
.L_x_3846:
[----:B------:R-:W-:Y:S05]  /*1820*/  BSYNC.RECONVERGENT B6 ;  /* 0x0000000000067941 */ /* 0x000fea0003800200 */
.L_x_3844:
        /* <DEDUP_REMOVED lines=17> */
[----:B------:R-:W-:Y:S01]  /*1940*/  @!P0 IMAD R7, R7, 0x14, R6 ;  /* 0x0000001407078824 */ /* 0x000fe200078e0206 */
[----:B------:R-:W-:Y:S01]  /*1950*/  LEA R6, R22, UR4, 0x4 ;  /* 0x0000000416067c11 */ /* 0x000fe2000f8e20ff */
[----:B------:R-:W-:Y:S02]  /*1960*/  UMOV UR4, 0xffffffff ;  /* 0xffffffff00047882 */ /* 0x000fe40000000000 */
[----:B------:R-:W-:Y:S02]  /*1970*/  @!P0 IMAD.SHL.U32 R7, R7, 0x4, RZ ;  /* 0x0000000407078824 */ /* 0x000fe400078e00ff */
[----:B------:R0:W-:Y:S02]  /*1980*/  STS.128 [R6], R24 ;  /* 0x0000001806007388 */ /* 0x0001e40000000c00 */
[----:B-1----:R-:W-:-:S04]  /*1990*/  @!P0 IMAD.WIDE R4, R7, 0x4, R4 ;  /* 0x0000000407048825 */ /* 0x002fc800078e0204 */
[----:B------:R-:W-:Y:S01]  /*19a0*/  FFMA.FTZ R7, R29, R25, R8 ;  /* 0x000000191d077223 */ /* 0x000fe20000010008 */
[----:B------:R0:W-:Y:S03]  /*19b0*/  @!P0 STG.E.128 desc[UR36][R4.64], R28 ;  /* 0x0000001c04008986 */ /* 0x0001e6000c101d24 */
[----:B------:R-:W-:-:S04]  /*19c0*/  FFMA.FTZ R8, R30, R26, R7 ;  /* 0x0000001a1e087223 */ /* 0x000fc80000010007 */
        /* <DEDUP_REMOVED lines=11> */
.L_x_3935:
        /* <DEDUP_REMOVED lines=9> */
[----:B------:R-:W0:Y:S01]  /*1b10*/  LDCU UR4, c[0x0][0x440] ;  /* 0x00008800ff0477ac */ /* 0x000e220008000800 */
[----:B------:R-:W1:Y:S01]  /*1b20*/  LDC.64 R4, c[0x0][0x438] ;  /* 0x00010e00ff047b82 */ /* 0x000e620000000a00 */
[----:B-----5:R-:W-:-:S05]  /*1b30*/  IADD3 R6, PT, PT, -R17, R18, RZ ;  /* 0x0000001211067210 */ /* 0x020fca0007ffe1ff */
[----:B0-----:R-:W-:-:S04]  /*1b40*/  IMAD R7, R87, UR4, R6 ;  /* 0x0000000457077c24 */ /* 0x001fc8000f8e0206 */
[----:B------:R-:W-:-:S04]  /*1b50*/  IMAD R7, R7, UR4, R6 ;  /* 0x0000000407077c24 */ /* 0x000fc8000f8e0206 */
[----:B-1----:R-:W-:-:S06]  /*1b60*/  IMAD.WIDE R4, R7, 0x4, R4 ;  /* 0x0000000407047825 */ /* 0x002fcc00078e0204 */
[----:B------:R-:W2:Y:S02]  /*1b70*/  LDG.E R5, desc[UR36][R4.64] ;  /* 0x0000002404057981 */ /* 0x000ea4000c1e1900 */
[----:B--2---:R-:W-:-:S07]  /*1b80*/  FADD.FTZ R0, R0, R5 ;  /* 0x0000000500007221 */ /* 0x004fce0000010000 */
.L_x_3854:
[----:B------:R3:W-:Y:S02]  /*1b90*/  STS [R3], R0 ;  /* 0x0000000003007388 */ /* 0x0007e40000000800 */
.L_x_3852:
[----:B------:R-:W-:Y:S05]  /*1ba0*/  WARPSYNC.ALL ;  /* 0x0000000000007948 */ /* 0x000fea0003800000 */
[----:B------:R-:W-:Y:S01]  /*1bb0*/  VIADD R4, R9, 0xf ;  /* 0x0000000f09047836 */ /* 0x000fe20000000000 */
[----:B------:R-:W4:Y:S01]  /*1bc0*/  LDCU UR4, c[0x0][0x3f0] ;  /* 0x00007e00ff0477ac */ /* 0x000f220008000800 */
[----:B------:R-:W-:Y:S01]  /*1bd0*/  SHF.R.U32.HI R12, RZ, 0x1, R22 ;  /* 0x00000001ff0c7819 */ /* 0x000fe20000011616 */
[----:B------:R-:W-:Y:S01]  /*1be0*/  IMAD.SHL.U32 R22, R22, 0x8, RZ ;  /* 0x0000000816167824 */ /* 0x000fe200078e00ff */
[----:B------:R-:W-:Y:S01]  /*1bf0*/  BSSY B0, `(.L_x_3855) ;  /* 0x000029c000007945 */ /* 0x000fe20003800000 */
[----:B------:R-:W-:Y:S01]  /*1c00*/  SHF.R.S32.HI R5, RZ, 0x1f, R4 ;  /* 0x0000001fff057819 */ /* 0x000fe20000011404 */
[----:B------:R-:W-:Y:S01]  /*1c10*/  UIADD3 UR5, UPT, UPT, UR5, 0x20, URZ ;  /* 0x0000002005057890 */ /* 0x000fe2000fffe0ff */
[----:B------:R-:W0:Y:S02]  /*1c20*/  LDCU UR12, c[0x0][0x410] ;  /* 0x00008200ff0c77ac */ /* 0x000e240008000800 */
[----:B------:R-:W-:-:S02]  /*1c30*/  LEA.HI R5, R5, R4, RZ, 0x4 ;  /* 0x0000000405057211 */ /* 0x000fc400078f20ff */
[----:B------:R-:W-:Y:S01]  /*1c40*/  LOP3.LUT R22, R22, 0x8, RZ, 0xc0, !PT ;  /* 0x0000000816167812 */ /* 0x000fe200078ec0ff */
[----:B------:R-:W0:Y:S01]  /*1c50*/  LDCU.64 UR14, c[0x0][0x438] ;  /* 0x00008700ff0e77ac */ /* 0x000e220008000a00 */
[----:B------:R-:W-:Y:S01]  /*1c60*/  LOP3.LUT R10, R5, 0xfffffff0, RZ, 0xc0, !PT ;  /* 0xfffffff0050a7812 */ /* 0x000fe200078ec0ff */
[----:B------:R-:W0:Y:S01]  /*1c70*/  LDCU.64 UR10, c[0x0][0x448] ;  /* 0x00008900ff0a77ac */ /* 0x000e220008000a00 */
[----:B------:R-:W-:Y:S02]  /*1c80*/  BAR.SYNC.DEFER_BLOCKING 0x0 ;  /* 0x0000000000007b1d */ /* 0x000fe40000010000 */
[----:B------:R-:W-:Y:S01]  /*1c90*/  ISETP.GE.AND P0, PT, R12, R10, PT ;  /* 0x0000000a0c00720c */ /* 0x000fe20003f06270 */
[----:B----4-:R-:W-:Y:S01]  /*1ca0*/  IMAD R4, R34, UR4, R87 ;  /* 0x0000000422047c24 */ /* 0x010fe2000f8e0257 */
[----:B------:R-:W-:-:S03]  /*1cb0*/  ULEA UR5, UR6, UR5, 0x18 ;  /* 0x0000000506057291 */ /* 0x000fc6000f8ec0ff */
[----:B------:R-:W-:-:S08]  /*1cc0*/  IMAD R4, R4, 0x50, RZ ;  /* 0x0000005004047824 */ /* 0x000fd000078e02ff */
[----:B------:R-:W-:Y:S05]  /*1cd0*/  @P0 BRA `(.L_x_3856) ;  /* 0x0000002800340947 */ /* 0x000fea0003800000 */
[----:B------:R-:W4:Y:S01]  /*1ce0*/  LDC R5, c[0x0][0x3f4] ;  /* 0x0000fd00ff057b82 */ /* 0x000f220000000800 */
[----:B------:R-:W1:Y:S01]  /*1cf0*/  LDCU.64 UR8, c[0x0][0x420] ;  /* 0x00008400ff0877ac */ /* 0x000e620008000a00 */
[C---:B0-----:R-:W-:Y:S01]  /*1d00*/  IMAD.IADD R7, R23.reuse, 0x1, R12 ;  /* 0x0000000117077824 */ /* 0x041fe200078e020c */
[----:B------:R-:W0:Y:S01]  /*1d10*/  LDS.64 R84, [R22+UR5] ;  /* 0x0000000516547984 */ /* 0x000e220008000a00 */
[----:B------:R-:W-:Y:S01]  /*1d20*/  IMAD.IADD R10, R23, 0x1, R10 ;  /* 0x00000001170a7824 */ /* 0x000fe200078e020a */
[----:B------:R-:W2:Y:S02]  /*1d30*/  LDCU UR4, c[0x0][0x440] ;  /* 0x00008800ff0477ac */ /* 0x000ea40008000800 */
[----:B------:R-:W0:Y:S04]  /*1d40*/  LDS.64 R82, [R22+UR5+0x10] ;  /* 0x0000100516527984 */ /* 0x000e280008000a00 */
[----:B------:R-:W0:Y:S04]  /*1d50*/  LDS.64 R80, [R22+UR5+0x20] ;  /* 0x0000200516507984 */ /* 0x000e280008000a00 */
[----:B------:R-:W0:Y:S01]  /*1d60*/  LDS.64 R78, [R22+UR5+0x30] ;  /* 0x00003005164e7984 */ /* 0x000e220008000a00 */
[----:B-1----:R-:W-:-:S03]  /*1d70*/  ISETP.NE.U32.AND P0, PT, RZ, UR8, PT ;  /* 0x00000008ff007c0c */ /* 0x002fc6000bf05070 */
[----:B------:R-:W1:Y:S01]  /*1d80*/  LDS.64 R76, [R22+UR5+0x40] ;  /* 0x00004005164c7984 */ /* 0x000e620008000a00 */
[----:B--2---:R-:W-:Y:S01]  /*1d90*/  IMAD R150, R87, UR4, R18 ;  /* 0x0000000457967c24 */ /* 0x004fe2000f8e0212 */
[----:B----4-:R-:W-:Y:S02]  /*1da0*/  IABS R5, R5 ;  /* 0x0000000500057213 */ /* 0x010fe40000000000 */
[----:B------:R-:W2:Y:S01]  /*1db0*/  LDS.64 R74, [R22+UR5+0x50] ;  /* 0x00005005164a7984 */ /* 0x000ea20008000a00 */
[----:B------:R-:W-:Y:S01]  /*1dc0*/  ISETP.NE.AND.EX P0, PT, RZ, UR9, PT, P0 ;  /* 0x00000009ff007c0c */ /* 0x000fe2000bf05300 */
[----:B------:R-:W-:Y:S01]  /*1dd0*/  IMAD R150, R150, UR4, R7 ;  /* 0x0000000496967c24 */ /* 0x000fe2000f8e0207 */
        /* <DEDUP_REMOVED lines=12> */
[----:B------:R3:W1:Y:S03]  /*1ea0*/  F2I.FTZ.U32.TRUNC.NTZ R9, R8 ;  /* 0x0000000800097305 */ /* 0x000666000021f000 */
[----:B------:R-:W0:Y:S04]  /*1eb0*/  LDS.64 R54, [R22+UR5+0xf0] ;  /* 0x0000f00516367984 */ /* 0x000e280008000a00 */
[----:B------:R-:W0:Y:S01]  /*1ec0*/  LDS.64 R52, [R22+UR5+0x100] ;  /* 0x0001000516347984 */ /* 0x000e220008000a00 */
[----:B---3--:R-:W-:-:S03]  /*1ed0*/  HFMA2 R8, -RZ, RZ, 0, 0 ;  /* 0x00000000ff087431 */ /* 0x008fc600000001ff */
[----:B------:R-:W3:Y:S04]  /*1ee0*/  LDS.64 R50, [R22+UR5+0x110] ;  /* 0x0001100516327984 */ /* 0x000ee80008000a00 */
[----:B------:R-:W0:Y:S01]  /*1ef0*/  LDS.64 R48, [R22+UR5+0x120] ;  /* 0x0001200516307984 */ /* 0x000e220008000a00 */
[----:B-1----:R-:W-:-:S03]  /*1f00*/  IMAD.MOV R6, RZ, RZ, -R9 ;  /* 0x000000ffff067224 */ /* 0x002fc600078e0a09 */
[----:B------:R-:W1:Y:S01]  /*1f10*/  LDS.64 R46, [R22+UR5+0x130] ;  /* 0x00013005162e7984 */ /* 0x000e620008000a00 */
[----:B------:R-:W-:Y:S01]  /*1f20*/  IMAD R11, R6, R5, RZ ;  /* 0x00000005060b7224 */ /* 0x000fe200078e02ff */
[----:B------:R-:W-:Y:S02]  /*1f30*/  IADD3 R6, P1, P2, R88, UR8, R7 ;  /* 0x0000000858067c10 */ /* 0x000fe4000fa3e007 */
        /* <DEDUP_REMOVED lines=14> */
[----:B-1234-:R-:W-:-:S07]  /*2020*/  LEA R22, R12, UR7, 0x2 ;  /* 0x000000070c167c11 */ /* 0x01efce000f8e10ff */
.L_x_3860:
[----:B------:R-:W1:Y:S01]  /*2030*/  LDC R151, c[0x0][0x3f4] ;  /* 0x0000fd00ff977b82 */ /* 0x000e620000000800 */
[----:B0-----:R-:W-:Y:S02]  /*2040*/  IABS R13, R7 ;  /* 0x00000007000d7213 */ /* 0x001fe40000000000 */
[----:B------:R-:W-:-:S03]  /*2050*/  ISETP.GE.AND P2, PT, R7, RZ, PT ;  /* 0x000000ff0700720c */ /* 0x000fc60003f46270 */
[----:B------:R-:W-:-:S04]  /*2060*/  IMAD.HI.U32 R11, R8, R13, RZ ;  /* 0x0000000d080b7227 */ /* 0x000fc800078e00ff */
[----:B------:R-:W-:Y:S02]  /*2070*/  IMAD.MOV R158, RZ, RZ, -R11 ;  /* 0x000000ffff9e7224 */ /* 0x000fe400078e0a0b */
[----:B------:R-:W2:Y:S01]  /*2080*/  S2R R11, SR_TID.X ;  /* 0x00000000000b7919 */ /* 0x000ea20000002100 */
        /* <DEDUP_REMOVED lines=8> */
[----:B------:R-:W-:-:S03]  /*2110*/  ISETP.GE.AND P1, PT, R7, R18, PT ;  /* 0x000000120700720c */ /* 0x000fc60003f26270 */
[----:B------:R-:W-:Y:S01]  /*2120*/  @!P2 IMAD.MOV R158, RZ, RZ, -R158 ;  /* 0x000000ffff9ea224 */ /* 0x000fe200078e0a9e */
[----:B------:R-:W-:-:S04]  /*2130*/  @!P3 LOP3.LUT R158, RZ, R151, RZ, 0x33, !PT ;  /* 0x00000097ff9eb212 */ /* 0x000fc800078e33ff */
[----:B------:R-:W-:-:S05]  /*2140*/  SHF.L.U32 R160, R158, 0x2, RZ ;  /* 0x000000029ea07819 */ /* 0x000fca00000006ff */
[----:B------:R-:W-:-:S05]  /*2150*/  IMAD R153, R151, 0x8, R160 ;  /* 0x0000000897997824 */ /* 0x000fca00078e02a0 */
[----:B------:R-:W-:-:S13]  /*2160*/  ISETP.GE.OR P3, PT, R153, R14, P1 ;  /* 0x0000000e9900720c */ /* 0x000fda0000f66670 */
[----:B------:R-:W1:Y:S01]  /*2170*/  @!P3 LDC.64 R12, c[0x0][0x3b8] ;  /* 0x0000ee00ff0cbb82 */ /* 0x000e620000000a00 */
[----:B--2---:R-:W-:-:S05]  /*2180*/  @!P3 IMAD.SHL.U32 R15, R11, 0x2, RZ ;  /* 0x000000020b0fb824 */ /* 0x004fca00078e00ff */
[----:B------:R-:W-:Y:S02]  /*2190*/  @!P3 LOP3.LUT R152, R15, 0x2, RZ, 0xc0, !PT ;  /* 0x000000020f98b812 */ /* 0x000fe400078ec0ff */
[----:B------:R-:W-:-:S03]  /*21a0*/  LEA R15, R151, R160, 0x4 ;  /* 0x000000a0970f7211 */ /* 0x000fc600078e20ff */
[----:B------:R-:W-:Y:S01]  /*21b0*/  @!P3 IMAD R154, R4, R151, R152 ;  /* 0x00000097049ab224 */ /* 0x000fe200078e0298 */
[----:B------:R-:W-:Y:S02]  /*21c0*/  ISETP.GE.OR P5, PT, R15, R14, P1 ;  /* 0x0000000e0f00720c */ /* 0x000fe40000fa6670 */
[----:B------:R-:W-:Y:S02]  /*21d0*/  @!P3 SHF.R.S32.HI R152, RZ, 0x1f, R153 ;  /* 0x0000001fff98b819 */ /* 0x000fe40000011499 */
[----:B------:R-:W-:-:S04]  /*21e0*/  @!P3 IADD3 R153, P2, PT, R154, R153, RZ ;  /* 0x000000999a99b210 */ /* 0x000fc80007f5e0ff */
[----:B------:R-:W-:Y:S02]  /*21f0*/  @!P3 LEA.HI.X.SX32 R152, R154, R152, 0x1, P2 ;  /* 0x000000989a98b211 */ /* 0x000fe400010f0eff */
[----:B-1----:R-:W-:-:S04]  /*2200*/  @!P3 LEA R156, P2, R153, R12, 0x2 ;  /* 0x0000000c999cb211 */ /* 0x002fc800078410ff */
[----:B------:R-:W-:Y:S01]  /*2210*/  @!P3 LEA.HI.X R157, R153, R13, R152, 0x2, P2 ;  /* 0x0000000d999db211 */ /* 0x000fe200010f1498 */
[----:B------:R-:W-:Y:S01]  /*2220*/  @!P5 IMAD.SHL.U32 R152, R11, 0x2, RZ ;  /* 0x000000020b98d824 */ /* 0x000fe200078e00ff */
[----:B------:R-:W1:Y:S04]  /*2230*/  @!P5 LDC.64 R12, c[0x0][0x3b8] ;  /* 0x0000ee00ff0cdb82 */ /* 0x000e680000000a00 */
[----:B------:R-:W-:-:S05]  /*2240*/  @!P5 LOP3.LUT R152, R152, 0x2, RZ, 0xc0, !PT ;  /* 0x000000029898d812 */ /* 0x000fca00078ec0ff */
[----:B------:R-:W-:Y:S01]  /*2250*/  @!P5 IMAD R153, R4, R151, R152 ;  /* 0x000000970499d224 */ /* 0x000fe200078e0298 */
[----:B------:R-:W-:-:S04]  /*2260*/  @!P5 SHF.R.S32.HI R152, RZ, 0x1f, R15 ;  /* 0x0000001fff98d819 */ /* 0x000fc8000001140f */
[----:B------:R-:W-:-:S04]  /*2270*/  @!P5 IADD3 R15, P2, PT, R153, R15, RZ ;  /* 0x0000000f990fd210 */ /* 0x000fc80007f5e0ff */
[----:B------:R-:W-:Y:S01]  /*2280*/  @!P5 LEA.HI.X.SX32 R152, R153, R152, 0x1, P2 ;  /* 0x000000989998d211 */ /* 0x000fe200010f0eff */
[----:B------:R-:W-:-:S05]  /*2290*/  IMAD R153, R151, 0x20, R160 ;  /* 0x0000002097997824 */ /* 0x000fca00078e02a0 */
[----:B------:R-:W-:Y:S02]  /*22a0*/  ISETP.GE.OR P4, PT, R153, R14, P1 ;  /* 0x0000000e9900720c */ /* 0x000fe40000f86670 */
[----:B-1----:R-:W-:-:S04]  /*22b0*/  @!P5 LEA R154, P2, R15, R12, 0x2 ;  /* 0x0000000c0f9ad211 */ /* 0x002fc800078410ff */
[----:B------:R-:W-:Y:S02]  /*22c0*/  @!P5 LEA.HI.X R155, R15, R13, R152, 0x2, P2 ;  /* 0x0000000d0f9bd211 */ /* 0x000fe400010f1498 */
[----:B------:R-:W-:-:S04]  /*22d0*/  ISETP.GE.AND P2, PT, R7, R18, PT ;  /* 0x000000120700720c */ /* 0x000fc80003f46270 */
[----:B------:R-:W-:Y:S01]  /*22e0*/  FSEL R87, R87, RZ, P2 ;  /* 0x000000ff57577208 */ /* 0x000fe20001000000 */
[----:B------:R-:W1:Y:S01]  /*22f0*/  @!P4 LDC.64 R12, c[0x0][0x3b8] ;  /* 0x0000ee00ff0ccb82 */ /* 0x000e620000000a00 */
[----:B------:R-:W-:Y:S02]  /*2300*/  @!P4 SHF.L.U32 R15, R11, 0x1, RZ ;  /* 0x000000010b0fc819 */ /* 0x000fe400000006ff */
[----:B------:R-:W-:Y:S02]  /*2310*/  FSEL R86, R86, RZ, P2 ;  /* 0x000000ff56567208 */ /* 0x000fe40001000000 */
[----:B------:R-:W-:-:S04]  /*2320*/  @!P4 LOP3.LUT R15, R15, 0x2, RZ, 0xc0, !PT ;  /* 0x000000020f0fc812 */ /* 0x000fc800078ec0ff */
[----:B------:R2:W3:Y:S01]  /*2330*/  @!P3 LDG.E.64 R86, desc[UR36][R156.64] ;  /* 0x000000249c56b981 */ /* 0x0004e2000c1e1b00 */
[----:B------:R-:W-:Y:S01]  /*2340*/  @!P4 IMAD R162, R4, R151, R15 ;  /* 0x0000009704a2c224 */ /* 0x000fe200078e020f */
[----:B------:R-:W-:Y:S02]  /*2350*/  @!P4 SHF.R.S32.HI R15, RZ, 0x1f, R153 ;  /* 0x0000001fff0fc819 */ /* 0x000fe40000011499 */
[----:B------:R-:W-:Y:S02]  /*2360*/  FSEL R89, R89, RZ, P2 ;  /* 0x000000ff59597208 */ /* 0x000fe40001000000 */
[----:B------:R-:W-:Y:S02]  /*2370*/  @!P4 IADD3 R153, P3, PT, R162, R153, RZ ;  /* 0x00000099a299c210 */ /* 0x000fe40007f7e0ff */
[----:B------:R-:W-:Y:S02]  /*2380*/  FSEL R88, R88, RZ, P2 ;  /* 0x000000ff58587208 */ /* 0x000fe40001000000 */
[----:B------:R-:W-:-:S02]  /*2390*/  @!P4 LEA.HI.X.SX32 R162, R162, R15, 0x1, P3 ;  /* 0x0000000fa2a2c211 */ /* 0x000fc400018f0eff */
[----:B------:R-:W-:Y:S02]  /*23a0*/  ISETP.GE.OR P3, PT, R160, R14, P1 ;  /* 0x0000000ea000720c */ /* 0x000fe40000f66670 */
[----:B------:R4:W3:Y:S01]  /*23b0*/  @!P5 LDG.E.64 R88, desc[UR36][R154.64] ;  /* 0x000000249a58d981 */ /* 0x0008e2000c1e1b00 */
[----:B-1----:R-:W-:-:S04]  /*23c0*/  @!P4 LEA R152, P6, R153, R12, 0x2 ;  /* 0x0000000c9998c211 */ /* 0x002fc800078c10ff */
[----:B------:R-:W-:-:S06]  /*23d0*/  @!P4 LEA.HI.X R153, R153, R13, R162, 0x2, P6 ;  /* 0x0000000d9999c211 */ /* 0x000fcc00030f14a2 */
[----:B------:R-:W-:Y:S01]  /*23e0*/  @!P3 IMAD.SHL.U32 R15, R11, 0x2, RZ ;  /* 0x000000020b0fb824 */ /* 0x000fe200078e00ff */
[----:B------:R-:W1:Y:S04]  /*23f0*/  @!P3 LDC.64 R12, c[0x0][0x3b8] ;  /* 0x0000ee00ff0cbb82 */ /* 0x000e680000000a00 */
[----:B------:R-:W-:-:S05]  /*2400*/  @!P3 LOP3.LUT R15, R15, 0x2, RZ, 0xc0, !PT ;  /* 0x000000020f0fb812 */ /* 0x000fca00078ec0ff */
[----:B--2---:R-:W-:Y:S02]  /*2410*/  @!P3 IMAD R157, R4, R151, R15 ;  /* 0x00000097049db224 */ /* 0x004fe400078e020f */
[----:B------:R-:W-:-:S05]  /*2420*/  IMAD R15, R151, 0x40, R160 ;  /* 0x00000040970f7824 */ /* 0x000fca00078e02a0 */
[----:B------:R-:W-:Y:S02]  /*2430*/  ISETP.GE.OR P5, PT, R15, R14, P1 ;  /* 0x0000000e0f00720c */ /* 0x000fe40000fa6670 */
[----:B------:R-:W-:-:S04]  /*2440*/  @!P3 IADD3 R160, P6, PT, R160, R157, RZ ;  /* 0x0000009da0a0b210 */ /* 0x000fc80007fde0ff */
[----:B------:R-:W-:Y:S02]  /*2450*/  @!P3 LEA.HI.X.SX32 R157, R157, RZ, 0x1, P6 ;  /* 0x000000ff9d9db211 */ /* 0x000fe400030f0eff */
[----:B-1----:R-:W-:-:S05]  /*2460*/  @!P3 LEA R156, P6, R160, R12, 0x2 ;  /* 0x0000000ca09cb211 */ /* 0x002fca00078c10ff */
[----:B----4-:R-:W-:Y:S02]  /*2470*/  @!P5 SHF.L.U32 R154, R11, 0x1, RZ ;  /* 0x000000010b9ad819 */ /* 0x010fe400000006ff */
[----:B------:R-:W-:Y:S02]  /*2480*/  @!P3 LEA.HI.X R157, R160, R13, R157, 0x2, P6 ;  /* 0x0000000da09db211 */ /* 0x000fe400030f149d */
[----:B------:R-:W1:Y:S01]  /*2490*/  @!P5 LDC.64 R12, c[0x0][0x3b8] ;  /* 0x0000ee00ff0cdb82 */ /* 0x000e620000000a00 */
[----:B------:R-:W-:Y:S02]  /*24a0*/  @!P5 LOP3.LUT R154, R154, 0x2, RZ, 0xc0, !PT ;  /* 0x000000029a9ad812 */ /* 0x000fe400078ec0ff */
[----:B------:R-:W-:Y:S02]  /*24b0*/  FSEL R91, R91, RZ, P2 ;  /* 0x000000ff5b5b7208 */ /* 0x000fe40001000000 */
[----:B------:R-:W-:Y:S01]  /*24c0*/  FSEL R90, R90, RZ, P2 ;  /* 0x000000ff5a5a7208 */ /* 0x000fe20001000000 */
[----:B------:R-:W-:-:S02]  /*24d0*/  @!P5 IMAD R159, R4, R151, R154 ;  /* 0x00000097049fd224 */ /* 0x000fc400078e029a */
[----:B------:R-:W-:Y:S01]  /*24e0*/  IMAD.IADD R158, R158, 0x1, R151 ;  /* 0x000000019e9e7824 */ /* 0x000fe200078e0297 */
[----:B------:R-:W-:Y:S02]  /*24f0*/  @!P5 SHF.R.S32.HI R154, RZ, 0x1f, R15 ;  /* 0x0000001fff9ad819 */ /* 0x000fe4000001140f */
[----:B------:R1:W2:Y:S01]  /*2500*/  @!P4 LDG.E.64 R90, desc[UR36][R152.64] ;  /* 0x00000024985ac981 */ /* 0x0002a2000c1e1b00 */
[----:B------:R-:W-:Y:S01]  /*2510*/  @!P5 IADD3 R155, P4, PT, R159, R15, RZ ;  /* 0x0000000f9f9bd210 */ /* 0x000fe20007f9e0ff */
[----:B------:R-:W-:-:S03]  /*2520*/  IMAD.SHL.U32 R15, R158, 0x4, RZ ;  /* 0x000000049e0f7824 */ /* 0x000fc600078e00ff */
[----:B------:R-:W-:Y:S02]  /*2530*/  @!P5 LEA.HI.X.SX32 R154, R159, R154, 0x1, P4 ;  /* 0x0000009a9f9ad211 */ /* 0x000fe400020f0eff */
[----:B------:R-:W-:Y:S02]  /*2540*/  ISETP.GE.OR P4, PT, R15, R14, P1 ;  /* 0x0000000e0f00720c */ /* 0x000fe40000f86670 */
[----:B-1----:R-:W-:-:S04]  /*2550*/  @!P5 LEA R152, P6, R155, R12, 0x2 ;  /* 0x0000000c9b98d211 */ /* 0x002fc800078c10ff */
[----:B------:R-:W-:-:S07]  /*2560*/  @!P5 LEA.HI.X R153, R155, R13, R154, 0x2, P6 ;  /* 0x0000000d9b99d211 */ /* 0x000fce00030f149a */
[----:B------:R-:W-:Y:S01]  /*2570*/  @!P4 SHF.L.U32 R154, R11, 0x1, RZ ;  /* 0x000000010b9ac819 */ /* 0x000fe200000006ff */
[----:B------:R-:W1:Y:S03]  /*2580*/  @!P4 LDC.64 R12, c[0x0][0x3b8] ;  /* 0x0000ee00ff0ccb82 */ /* 0x000e660000000a00 */
[----:B------:R-:W-:Y:S02]  /*2590*/  @!P4 LOP3.LUT R154, R154, 0x2, RZ, 0xc0, !PT ;  /* 0x000000029a9ac812 */ /* 0x000fe400078ec0ff */
[----:B------:R-:W-:Y:S02]  /*25a0*/  FSEL R93, R93, RZ, P2 ;  /* 0x000000ff5d5d7208 */ /* 0x000fe40001000000 */
[----:B------:R-:W-:Y:S01]  /*25b0*/  FSEL R92, R92, RZ, P2 ;  /* 0x000000ff5c5c7208 */ /* 0x000fe20001000000 */
[----:B------:R-:W-:Y:S02]  /*25c0*/  @!P4 IMAD R160, R4, R151, R154 ;  /* 0x0000009704a0c224 */ /* 0x000fe400078e029a */
[----:B------:R-:W-:Y:S01]  /*25d0*/  IMAD R154, R151, 0x2, R158 ;  /* 0x00000002979a7824 */ /* 0x000fe200078e029e */
[----:B------:R-:W-:-:S02]  /*25e0*/  @!P4 SHF.R.S32.HI R155, RZ, 0x1f, R15 ;  /* 0x0000001fff9bc819 */ /* 0x000fc4000001140f */
[----:B------:R4:W3:Y:S01]  /*25f0*/  @!P3 LDG.E.64 R92, desc[UR36][R156.64] ;  /* 0x000000249c5cb981 */ /* 0x0008e2000c1e1b00 */
[----:B------:R-:W-:Y:S01]  /*2600*/  @!P4 IADD3 R159, P3, PT, R160, R15, RZ ;  /* 0x0000000fa09fc210 */ /* 0x000fe20007f7e0ff */
[----:B------:R-:W-:-:S03]  /*2610*/  IMAD.SHL.U32 R15, R154, 0x4, RZ ;  /* 0x000000049a0f7824 */ /* 0x000fc600078e00ff */
[----:B------:R-:W-:Y:S02]  /*2620*/  @!P4 LEA.HI.X.SX32 R160, R160, R155, 0x1, P3 ;  /* 0x0000009ba0a0c211 */ /* 0x000fe400018f0eff */
[----:B------:R-:W-:Y:S02]  /*2630*/  ISETP.GE.OR P3, PT, R15, R14, P1 ;  /* 0x0000000e0f00720c */ /* 0x000fe40000f66670 */
[----:B-1----:R-:W-:-:S04]  /*2640*/  @!P4 LEA R154, P6, R159, R12, 0x2 ;  /* 0x0000000c9f9ac211 */ /* 0x002fc800078c10ff */
[----:B------:R-:W-:-:S07]  /*2650*/  @!P4 LEA.HI.X R155, R159, R13, R160, 0x2, P6 ;  /* 0x0000000d9f9bc211 */ /* 0x000fce00030f14a0 */
[----:B----4-:R-:W-:Y:S01]  /*2660*/  @!P3 SHF.L.U32 R156, R11, 0x1, RZ ;  /* 0x000000010b9cb819 */ /* 0x010fe200000006ff */
[----:B------:R-:W1:Y:S03]  /*2670*/  @!P3 LDC.64 R12, c[0x0][0x3b8] ;  /* 0x0000ee00ff0cbb82 */ /* 0x000e660000000a00 */
[----:B------:R-:W-:Y:S02]  /*2680*/  @!P3 LOP3.LUT R156, R156, 0x2, RZ, 0xc0, !PT ;  /* 0x000000029c9cb812 */ /* 0x000fe400078ec0ff */
[----:B------:R-:W-:Y:S02]  /*2690*/  FSEL R95, R95, RZ, P2 ;  /* 0x000000ff5f5f7208 */ /* 0x000fe40001000000 */
[----:B------:R-:W-:Y:S01]  /*26a0*/  FSEL R94, R94, RZ, P2 ;  /* 0x000000ff5e5e7208 */ /* 0x000fe20001000000 */
[----:B------:R-:W-:Y:S02]  /*26b0*/  @!P3 IMAD R159, R4, R151, R156 ;  /* 0x00000097049fb224 */ /* 0x000fe400078e029c */
[----:B------:R-:W-:Y:S01]  /*26c0*/  IMAD R158, R151, 0x4, R158 ;  /* 0x00000004979e7824 */ /* 0x000fe200078e029e */
[----:B------:R-:W-:-:S02]  /*26d0*/  @!P3 SHF.R.S32.HI R156, RZ, 0x1f, R15 ;  /* 0x0000001fff9cb819 */ /* 0x000fc4000001140f */
[----:B------:R1:W4:Y:S01]  /*26e0*/  @!P5 LDG.E.64 R94, desc[UR36][R152.64] ;  /* 0x00000024985ed981 */ /* 0x000322000c1e1b00 */
        /* <DEDUP_REMOVED lines=12> */
[----:B------:R-:W-:Y:S01]  /*27b0*/  IMAD.IADD R158, R158, 0x1, R151 ;  /* 0x000000019e9e7824 */ /* 0x000fe200078e0297 */
[----:B------:R-:W-:-:S02]  /*27c0*/  @!P5 SHF.R.S32.HI R156, RZ, 0x1f, R15 ;  /* 0x0000001fff9cd819 */ /* 0x000fc4000001140f */
[----:B------:R1:W0:Y:S01]  /*27d0*/  @!P4 LDG.E.64 R96, desc[UR36][R154.64] ;  /* 0x000000249a60c981 */ /* 0x000222000c1e1b00 */
        /* <DEDUP_REMOVED lines=151> */
[----:B------:R-:W-:-:S05]  /*3150*/  IMAD.SHL.U32 R15, R158, 0x4, RZ ;  /* 0x000000049e0f7824 */ /* 0x000fca00078e00ff */
[----:B------:R-:W-:Y:S02]  /*3160*/  ISETP.GE.OR P6, PT, R15, R14, P1 ;  /* 0x0000000e0f00720c */ /* 0x000fe40000fc6670 */
[----:B------:R-:W-:Y:S02]  /*3170*/  @!P4 LEA.HI.X.SX32 R156, R159, R156, 0x1, P3 ;  /* 0x0000009c9f9cc211 */ /* 0x000fe400018f0eff */
[----:B-1----:R-:W-:-:S04]  /*3180*/  @!P4 LEA R154, P3, R157, R12, 0x2 ;  /* 0x0000000c9d9ac211 */ /* 0x002fc800078610ff */
[----:B------:R-:W-:-:S05]  /*3190*/  @!P4 LEA.HI.X R155, R157, R13, R156, 0x2, P3 ;  /* 0x0000000d9d9bc211 */ /* 0x000fca00018f149c */
[----:B------:R-:W-:Y:S01]  /*31a0*/  @!P6 SHF.L.U32 R156, R11, 0x1, RZ ;  /* 0x000000010b9ce819 */ /* 0x000fe200000006ff */
[----:B------:R-:W1:Y:S03]  /*31b0*/  @!P6 LDC.64 R12, c[0x0][0x3b8] ;  /* 0x0000ee00ff0ceb82 */ /* 0x000e660000000a00 */
[----:B------:R-:W-:Y:S01]  /*31c0*/  @!P6 LOP3.LUT R156, R156, 0x2, RZ, 0xc0, !PT ;  /* 0x000000029c9ce812 */ /* 0x000fe200078ec0ff */
[----:B------:R-:W-:-:S04]  /*31d0*/  IMAD.IADD R158, R158, 0x1, R151 ;  /* 0x000000019e9e7824 */ /* 0x000fc800078e0297 */
[----:B------:R-:W-:Y:S01]  /*31e0*/  @!P6 IMAD R159, R4, R151, R156 ;  /* 0x00000097049fe224 */ /* 0x000fe200078e029c */
[----:B------:R-:W-:-:S04]  /*31f0*/  @!P6 SHF.R.S32.HI R156, RZ, 0x1f, R15 ;  /* 0x0000001fff9ce819 */ /* 0x000fc8000001140f */
[----:B------:R-:W-:Y:S01]  /*3200*/  @!P6 IADD3 R157, P3, PT, R159, R15, RZ ;  /* 0x0000000f9f9de210 */ /* 0x000fe20007f7e0ff */
[----:B------:R-:W-:Y:S01]  /*3210*/  IMAD.SHL.U32 R15, R158, 0x4, RZ ;  /* 0x000000049e0f7824 */ /* 0x000fe200078e00ff */
[----:B------:R-:W-:Y:S02]  /*3220*/  FSEL R119, R119, RZ, P2 ;  /* 0x000000ff77777208 */ /* 0x000fe40001000000 */
[----:B------:R-:W-:Y:S02]  /*3230*/  @!P6 LEA.HI.X.SX32 R156, R159, R156, 0x1, P3 ;  /* 0x0000009c9f9ce211 */ /* 0x000fe400018f0eff */
[----:B------:R-:W-:Y:S02]  /*3240*/  ISETP.GE.OR P3, PT, R15, R14, P1 ;  /* 0x0000000e0f00720c */ /* 0x000fe40000f66670 */
[----:B------:R-:W-:-:S06]  /*3250*/  FSEL R118, R118, RZ, P2 ;  /* 0x000000ff76767208 */ /* 0x000fcc0001000000 */
[----:B------:R1:W4:Y:S02]  /*3260*/  @!P5 LDG.E.64 R118, desc[UR36][R152.64] ;  /* 0x000000249876d981 */ /* 0x000324000c1e1b00 */
[----:B-1----:R-:W-:-:S04]  /*3270*/  @!P6 LEA R152, P5, R157, R12, 0x2 ;  /* 0x0000000c9d98e211 */ /* 0x002fc800078a10ff */
[----:B------:R-:W-:Y:S02]  /*3280*/  @!P6 LEA.HI.X R153, R157, R13, R156, 0x2, P5 ;  /* 0x0000000d9d99e211 */ /* 0x000fe400028f149c */
[----:B------:R-:W-:Y:S01]  /*3290*/  @!P3 SHF.L.U32 R156, R11, 0x1, RZ ;  /* 0x000000010b9cb819 */ /* 0x000fe200000006ff */
[----:B------:R-:W1:Y:S03]  /*32a0*/  @!P3 LDC.64 R12, c[0x0][0x3b8] ;  /* 0x0000ee00ff0cbb82 */ /* 0x000e660000000a00 */
[----:B------:R-:W-:Y:S02]  /*32b0*/  @!P3 LOP3.LUT R156, R156, 0x2, RZ, 0xc0, !PT ;  /* 0x000000029c9cb812 */ /* 0x000fe400078ec0ff */
[----:B------:R-:W-:Y:S02]  /*32c0*/  FSEL R121, R121, RZ, P2 ;  /* 0x000000ff79797208 */ /* 0x000fe40001000000 */
[----:B------:R-:W-:Y:S01]  /*32d0*/  FSEL R120, R120, RZ, P2 ;  /* 0x000000ff78787208 */ /* 0x000fe20001000000 */
[----:B------:R-:W-:-:S02]  /*32e0*/  @!P3 IMAD R159, R4, R151, R156 ;  /* 0x00000097049fb224 */ /* 0x000fc400078e029c */
[----:B------:R-:W-:Y:S01]  /*32f0*/  IMAD.IADD R158, R158, 0x1, R151 ;  /* 0x000000019e9e7824 */ /* 0x000fe200078e0297 */
[----:B------:R-:W-:Y:S02]  /*3300*/  @!P3 SHF.R.S32.HI R156, RZ, 0x1f, R15 ;  /* 0x0000001fff9cb819 */ /* 0x000fe4000001140f */
        /* <DEDUP_REMOVED lines=127> */
[----:B------:R-:W1:Y:S01]  /*3b00*/  @!P5 LDC.64 R12, c[0x0][0x3b8] ;  /* 0x0000ee00ff0cdb82 */ /* 0x000e620000000a00 */
[----:B------:R-:W-:Y:S01]  /*3b10*/  @!P5 SHF.L.U32 R156, R11, 0x1, RZ ;  /* 0x000000010b9cd819 */ /* 0x000fe200000006ff */
[----:B------:R-:W-:-:S03]  /*3b20*/  IMAD.IADD R158, R158, 0x1, R151 ;  /* 0x000000019e9e7824 */ /* 0x000fc600078e0297 */
[----:B------:R-:W-:Y:S01]  /*3b30*/  @!P5 LOP3.LUT R156, R156, 0x2, RZ, 0xc0, !PT ;  /* 0x000000029c9cd812 */ /* 0x000fe200078ec0ff */
[----:B------:R-:W-:Y:S01]  /*3b40*/  IMAD.SHL.U32 R159, R158, 0x4, RZ ;  /* 0x000000049e9f7824 */ /* 0x000fe200078e00ff */
[----:B------:R-:W-:Y:S02]  /*3b50*/  FSEL R139, R139, RZ, P2 ;  /* 0x000000ff8b8b7208 */ /* 0x000fe40001000000 */
[----:B------:R-:W-:Y:S01]  /*3b60*/  FSEL R138, R138, RZ, P2 ;  /* 0x000000ff8a8a7208 */ /* 0x000fe20001000000 */
[----:B------:R-:W-:Y:S01]  /*3b70*/  @!P5 IMAD R160, R4, R151, R156 ;  /* 0x0000009704a0d224 */ /* 0x000fe200078e029c */
[----:B------:R-:W-:Y:S02]  /*3b80*/  ISETP.GE.OR P4, PT, R159, R14, P1 ;  /* 0x0000000e9f00720c */ /* 0x000fe40000f86670 */
[----:B------:R-:W-:Y:S02]  /*3b90*/  @!P5 SHF.R.S32.HI R156, RZ, 0x1f, R15 ;  /* 0x0000001fff9cd819 */ /* 0x000fe4000001140f */
[----:B------:R3:W4:Y:S01]  /*3ba0*/  @!P6 LDG.E.64 R138, desc[UR36][R152.64] ;  /* 0x00000024988ae981 */ /* 0x000722000c1e1b00 */
[----:B------:R-:W-:-:S04]  /*3bb0*/  @!P5 IADD3 R15, P6, PT, R160, R15, RZ ;  /* 0x0000000fa00fd210 */ /* 0x000fc80007fde0ff */
[----:B------:R-:W-:Y:S02]  /*3bc0*/  @!P5 LEA.HI.X.SX32 R160, R160, R156, 0x1, P6 ;  /* 0x0000009ca0a0d211 */ /* 0x000fe400030f0eff */
[----:B-1----:R-:W-:-:S04]  /*3bd0*/  @!P5 LEA R156, P6, R15, R12, 0x2 ;  /* 0x0000000c0f9cd211 */ /* 0x002fc800078c10ff */
[----:B------:R-:W-:Y:S02]  /*3be0*/  @!P5 LEA.HI.X R157, R15, R13, R160, 0x2, P6 ;  /* 0x0000000d0f9dd211 */ /* 0x000fe400030f14a0 */
[----:B------:R-:W3:Y:S01]  /*3bf0*/  @!P4 LDC.64 R12, c[0x0][0x3b8] ;  /* 0x0000ee00ff0ccb82 */ /* 0x000ee20000000a00 */
[----:B------:R-:W-:-:S04]  /*3c00*/  @!P4 SHF.L.U32 R15, R11, 0x1, RZ ;  /* 0x000000010b0fc819 */ /* 0x000fc800000006ff */
[----:B------:R-:W-:-:S05]  /*3c10*/  @!P4 LOP3.LUT R15, R15, 0x2, RZ, 0xc0, !PT ;  /* 0x000000020f0fc812 */ /* 0x000fca00078ec0ff */
[----:B------:R-:W-:Y:S01]  /*3c20*/  @!P4 IMAD R160, R4, R151, R15 ;  /* 0x0000009704a0c224 */ /* 0x000fe200078e020f */
[----:B------:R-:W-:Y:S01]  /*3c30*/  @!P4 SHF.R.S32.HI R15, RZ, 0x1f, R159 ;  /* 0x0000001fff0fc819 */ /* 0x000fe2000001149f */
[----:B------:R-:W-:Y:S01]  /*3c40*/  IMAD.IADD R158, R158, 0x1, R151 ;  /* 0x000000019e9e7824 */ /* 0x000fe200078e0297 */
[----:B------:R-:W-:Y:S02]  /*3c50*/  FSEL R143, R143, RZ, P2 ;  /* 0x000000ff8f8f7208 */ /* 0x000fe40001000000 */
[----:B------:R-:W-:Y:S02]  /*3c60*/  @!P4 IADD3 R159, P6, PT, R160, R159, RZ ;  /* 0x0000009fa09fc210 */ /* 0x000fe40007fde0ff */
[----:B------:R-:W-:Y:S01]  /*3c70*/  FSEL R142, R142, RZ, P2 ;  /* 0x000000ff8e8e7208 */ /* 0x000fe20001000000 */
[----:B------:R-:W-:Y:S01]  /*3c80*/  IMAD.SHL.U32 R161, R158, 0x4, RZ ;  /* 0x000000049ea17824 */ /* 0x000fe200078e00ff */
[----:B------:R-:W-:-:S04]  /*3c90*/  @!P4 LEA.HI.X.SX32 R160, R160, R15, 0x1, P6 ;  /* 0x0000000fa0a0c211 */ /* 0x000fc800030f0eff */
[----:B------:R-:W4:Y:S01]  /*3ca0*/  @!P5 LDG.E.64 R142, desc[UR36][R156.64] ;  /* 0x000000249c8ed981 */ /* 0x000f22000c1e1b00 */
[----:B---3--:R-:W-:Y:S02]  /*3cb0*/  @!P4 LEA R152, P6, R159, R12, 0x2 ;  /* 0x0000000c9f98c211 */ /* 0x008fe400078c10ff */
[----:B------:R-:W-:Y:S02]  /*3cc0*/  ISETP.GE.OR P5, PT, R161, R14, P1 ;  /* 0x0000000ea100720c */ /* 0x000fe40000fa6670 */
[----:B------:R-:W-:Y:S02]  /*3cd0*/  @!P4 LEA.HI.X R153, R159, R13, R160, 0x2, P6 ;  /* 0x0000000d9f99c211 */ /* 0x000fe400030f14a0 */
[----:B------:R-:W-:Y:S02]  /*3ce0*/  IADD3 R159, PT, PT, R158, R151, RZ ;  /* 0x000000979e9f7210 */ /* 0x000fe40007ffe0ff */
[----:B------:R-:W-:Y:S02]  /*3cf0*/  FSEL R141, R141, RZ, P2 ;  /* 0x000000ff8d8d7208 */ /* 0x000fe40001000000 */
[----:B------:R-:W-:Y:S01]  /*3d00*/  FSEL R140, R140, RZ, P2 ;  /* 0x000000ff8c8c7208 */ /* 0x000fe20001000000 */
[----:B------:R-:W-:-:S04]  /*3d10*/  IMAD.SHL.U32 R159, R159, 0x4, RZ ;  /* 0x000000049f9f7824 */ /* 0x000fc800078e00ff */
[----:B------:R-:W1:Y:S01]  /*3d20*/  @!P5 LDC.64 R12, c[0x0][0x3b8] ;  /* 0x0000ee00ff0cdb82 */ /* 0x000e620000000a00 */
[----:B------:R3:W4:Y:S01]  /*3d30*/  @!P3 LDG.E.64 R140, desc[UR36][R154.64] ;  /* 0x000000249a8cb981 */ /* 0x000722000c1e1b00 */
[----:B------:R-:W-:Y:S01]  /*3d40*/  ISETP.GE.OR P3, PT, R159, R14, P1 ;  /* 0x0000000e9f00720c */ /* 0x000fe20000f66670 */
[----:B------:R-:W-:-:S05]  /*3d50*/  @!P5 IMAD.SHL.U32 R14, R11, 0x2, RZ ;  /* 0x000000020b0ed824 */ /* 0x000fca00078e00ff */
[----:B------:R-:W-:-:S05]  /*3d60*/  @!P5 LOP3.LUT R14, R14, 0x2, RZ, 0xc0, !PT ;  /* 0x000000020e0ed812 */ /* 0x000fca00078ec0ff */
[----:B---3--:R-:W-:Y:S02]  /*3d70*/  @!P5 IMAD R155, R4, R151, R14 ;  /* 0x00000097049bd224 */ /* 0x008fe400078e020e */
[----:B------:R-:W3:Y:S01]  /*3d80*/  @!P3 LDC.64 R14, c[0x0][0x3b8] ;  /* 0x0000ee00ff0ebb82 */ /* 0x000ee20000000a00 */
[----:B------:R-:W-:-:S04]  /*3d90*/  @!P3 SHF.L.U32 R154, R11, 0x1, RZ ;  /* 0x000000010b9ab819 */ /* 0x000fc800000006ff */
[----:B------:R-:W-:Y:S02]  /*3da0*/  @!P3 LOP3.LUT R156, R154, 0x2, RZ, 0xc0, !PT ;  /* 0x000000029a9cb812 */ /* 0x000fe400078ec0ff */
[----:B------:R-:W-:Y:S02]  /*3db0*/  @!P5 SHF.R.S32.HI R154, RZ, 0x1f, R161 ;  /* 0x0000001fff9ad819 */ /* 0x000fe400000114a1 */
[----:B------:R-:W-:Y:S01]  /*3dc0*/  @!P5 IADD3 R161, P6, PT, R155, R161, RZ ;  /* 0x000000a19ba1d210 */ /* 0x000fe20007fde0ff */
[----:B------:R-:W-:-:S03]  /*3dd0*/  @!P3 IMAD R156, R4, R151, R156 ;  /* 0x00000097049cb224 */ /* 0x000fc600078e029c */
[----:B------:R-:W-:Y:S02]  /*3de0*/  @!P5 LEA.HI.X.SX32 R154, R155, R154, 0x1, P6 ;  /* 0x0000009a9b9ad211 */ /* 0x000fe400030f0eff */
[C---:B-1----:R-:W-:Y:S02]  /*3df0*/  @!P5 LEA R12, P6, R161.reuse, R12, 0x2 ;  /* 0x0000000ca10cd211 */ /* 0x042fe400078c10ff */
[----:B------:R-:W-:Y:S02]  /*3e00*/  @!P3 SHF.R.S32.HI R151, RZ, 0x1f, R159 ;  /* 0x0000001fff97b819 */ /* 0x000fe4000001149f */
[----:B------:R-:W-:Y:S02]  /*3e10*/  @!P5 LEA.HI.X R13, R161, R13, R154, 0x2, P6 ;  /* 0x0000000da10dd211 */ /* 0x000fe400030f149a */
[----:B------:R-:W-:Y:S02]  /*3e20*/  @!P3 IADD3 R159, P6, PT, R156, R159, RZ ;  /* 0x0000009f9c9fb210 */ /* 0x000fe40007fde0ff */
[----:B------:R-:W-:-:S02]  /*3e30*/  FSEL R145, R145, RZ, P2 ;  /* 0x000000ff91917208 */ /* 0x000fc40001000000 */
[----:B------:R-:W-:Y:S02]  /*3e40*/  FSEL R144, R144, RZ, P2 ;  /* 0x000000ff90907208 */ /* 0x000fe40001000000 */
[----:B------:R-:W-:Y:S02]  /*3e50*/  @!P3 LEA.HI.X.SX32 R154, R156, R151, 0x1, P6 ;  /* 0x000000979c9ab211 */ /* 0x000fe400030f0eff */
[----:B------:R-:W-:Y:S02]  /*3e60*/  FSEL R147, R147, RZ, P2 ;  /* 0x000000ff93937208 */ /* 0x000fe40001000000 */
[----:B------:R-:W-:Y:S01]  /*3e70*/  FSEL R146, R146, RZ, P2 ;  /* 0x000000ff92927208 */ /* 0x000fe20001000000 */
[----:B------:R-:W4:Y:S01]  /*3e80*/  @!P4 LDG.E.64 R144, desc[UR36][R152.64] ;  /* 0x000000249890c981 */ /* 0x000f22000c1e1b00 */
[----:B---3--:R-:W-:Y:S02]  /*3e90*/  @!P3 LEA R14, P6, R159, R14, 0x2 ;  /* 0x0000000e9f0eb211 */ /* 0x008fe400078c10ff */
[----:B------:R-:W-:-:S02]  /*3ea0*/  FSEL R149, R149, RZ, P2 ;  /* 0x000000ff95957208 */ /* 0x000fc40001000000 */
[----:B------:R-:W-:Y:S01]  /*3eb0*/  FSEL R148, R148, RZ, P2 ;  /* 0x000000ff94947208 */ /* 0x000fe20001000000 */
[----:B------:R1:W3:Y:S01]  /*3ec0*/  @!P5 LDG.E.64 R146, desc[UR36][R12.64] ;  /* 0x000000240c92d981 */ /* 0x0002e2000c1e1b00 */
[----:B------:R-:W-:-:S05]  /*3ed0*/  @!P3 LEA.HI.X R15, R159, R15, R154, 0x2, P6 ;  /* 0x0000000f9f0fb211 */ /* 0x000fca00030f149a */
[----:B------:R-:W3:Y:S01]  /*3ee0*/  @!P3 LDG.E.64 R148, desc[UR36][R14.64] ;  /* 0x000000240e94b981 */ /* 0x000ee2000c1e1b00 */
[----:B-1----:R-:W-:Y:S02]  /*3ef0*/  @P0 IMAD.MOV.U32 R12, RZ, RZ, R6 ;  /* 0x000000ffff0c0224 */ /* 0x002fe400078e0006 */
[----:B------:R-:W-:-:S05]  /*3f00*/  @P0 IMAD.MOV.U32 R13, RZ, RZ, R9 ;  /* 0x000000ffff0d0224 */ /* 0x000fca00078e0009 */
[----:B------:R1:W3:Y:S01]  /*3f10*/  @P0 LDG.E.U8 R151, desc[UR36][R12.64] ;  /* 0x000000240c970981 */ /* 0x0002e2000c1e1100 */
[----:B0-----:R-:W-:Y:S01]  /*3f20*/  FMUL.FTZ R155, R82, R96 ;  /* 0x00000060529b7220 */ /* 0x001fe20000410000 */
[----:B------:R-:W-:-:S03]  /*3f30*/  FMUL.FTZ R154, R83, R97 ;  /* 0x00000061539a7220 */ /* 0x000fc60000410000 */
[----:B------:R-:W-:Y:S01]  /*3f40*/  FFMA.FTZ R155, R84, R92, R155 ;  /* 0x0000005c549b7223 */ /* 0x000fe2000001009b */
[----:B------:R-:W-:-:S03]  /*3f50*/  FFMA.FTZ R154, R85, R93, R154 ;  /* 0x0000005d559a7223 */ /* 0x000fc6000001009a */
[----:B------:R-:W-:Y:S01]  /*3f60*/  FFMA.FTZ R155, R80, R86, R155 ;  /* 0x00000056509b7223 */ /* 0x000fe2000001009b */
[----:B------:R-:W-:-:S03]  /*3f70*/  FFMA.FTZ R154, R81, R87, R154 ;  /* 0x00000057519a7223 */ /* 0x000fc6000001009a */
[----:B--2---:R-:W-:Y:S01]  /*3f80*/  FFMA.FTZ R155, R78, R98, R155 ;  /* 0x000000624e9b7223 */ /* 0x004fe2000001009b */
[----:B------:R-:W-:-:S03]  /*3f90*/  FFMA.FTZ R154, R79, R99, R154 ;  /* 0x000000634f9a7223 */ /* 0x000fc6000001009a */
[----:B------:R-:W-:Y:S01]  /*3fa0*/  FFMA.FTZ R155, R76, R88, R155 ;  /* 0x000000584c9b7223 */ /* 0x000fe2000001009b */
[----:B------:R-:W-:-:S03]  /*3fb0*/  FFMA.FTZ R154, R77, R89, R154 ;  /* 0x000000594d9a7223 */ /* 0x000fc6000001009a */
[----:B----4-:R-:W-:Y:S01]  /*3fc0*/  FFMA.FTZ R155, R74, R100, R155 ;  /* 0x000000644a9b7223 */ /* 0x010fe2000001009b */
        /* <DEDUP_REMOVED lines=39> */
[----:B------:R-:W-:Y:S02]  /*4240*/  UMOV UR4, 0xffffffff ;  /* 0xffffffff00047882 */ /* 0x000fe40000000000 */
        /* <DEDUP_REMOVED lines=10> */
[----:B---3--:R-:W-:Y:S01]  /*42f0*/  FFMA.FTZ R155, R24, R146, R155 ;  /* 0x00000092189b7223 */ /* 0x008fe2000001009b */
[----:B------:R-:W-:-:S03]  /*4300*/  FFMA.FTZ R154, R25, R147, R154 ;  /* 0x00000093199a7223 */ /* 0x000fc6000001009a */
[----:B-1----:R-:W-:Y:S01]  /*4310*/  FFMA.FTZ R13, R20, R148, R155 ;  /* 0x00000094140d7223 */ /* 0x002fe2000001009b */
[----:B------:R-:W-:-:S04]  /*4320*/  FFMA.FTZ R154, R21, R149, R154 ;  /* 0x00000095159a7223 */ /* 0x000fc8000001009a */
[----:B------:R-:W-:Y:S01]  /*4330*/  FADD.FTZ R13, R13, R154 ;  /* 0x0000009a0d0d7221 */ /* 0x000fe20000010000 */
[----:B------:R-:W-:Y:S02]  /*4340*/  ISETP.NE.AND P2, PT, R151, RZ, P0 ;  /* 0x000000ff9700720c */ /* 0x000fe40000745270 */
[----:B------:R-:W-:Y:S01]  /*4350*/  LOP3.LUT R151, R11, 0x1, RZ, 0xc0, !PT ;  /* 0x000000010b977812 */ /* 0x000fe200078ec0ff */
[----:B------:R-:W-:Y:S10]  /*4360*/  BRA.DIV UR4, `(.L_x_3857) ;  /* 0x0000005e04447947 */ /* 0x000ff4000b800000 */
[----:B------:R0:W1:Y:S02]  /*4370*/  SHFL.BFLY PT, R14, R13, 0x1, 0x1f ;  /* 0x0c201f000d0e7f89 */ /* 0x00006400000e0000 */
.L_x_3938:
        /* <DEDUP_REMOVED lines=20> */
[----:B-----5:R-:W-:-:S04]  /*44c0*/  @P1 SEL R151, R17, RZ, !P4 ;  /* 0x000000ff11971207 */ /* 0x020fc80006000000 */
[----:B------:R-:W-:-:S04]  /*44d0*/  @P1 IADD3 R151, PT, PT, R7, R151, -R18 ;  /* 0x0000009707971210 */ /* 0x000fc80007ffe812 */
[----:B------:R-:W-:Y:S01]  /*44e0*/  @P1 I2FP.F32.S32 R152, R151 ;  /* 0x0000009700981245 */ /* 0x000fe20000201400 */
[----:B----4-:R-:W-:-:S04]  /*44f0*/  @P3 FADD.FTZ R11, R11, R12 ;  /* 0x0000000c0b0b3221 */ /* 0x010fc80000010000 */
[----:B---3--:R-:W-:-:S05]  /*4500*/  @P1 FFMA.FTZ R11, R152, R14, R11 ;  /* 0x0000000e980b1223 */ /* 0x008fca000001000b */
[----:B------:R1:W-:Y:S01]  /*4510*/  STS [R22], R11 ;  /* 0x0000000b16007388 */ /* 0x0003e20000000800 */
[----:B------:R-:W-:-:S07]  /*4520*/  @!P2 FMNMX.FTZ R0, R0, R11, !PT ;  /* 0x0000000b0000a209 */ /* 0x000fce0007810000 */
.L_x_3859:
[----:B------:R-:W-:Y:S05]  /*4530*/  BSYNC.RECONVERGENT B1 ;  /* 0x0000000000017941 */ /* 0x000fea0003800200 */
.L_x_3858:
[----:B------:R-:W-:Y:S01]  /*4540*/  VIADD R7, R7, 0x40 ;  /* 0x0000004007077836 */ /* 0x000fe20000000000 */
[----:B------:R-:W-:Y:S01]  /*4550*/  IADD3 R6, P2, PT, R6, 0x40, RZ ;  /* 0x0000004006067810 */ /* 0x000fe20007f5e0ff */
[----:B-1----:R-:W-:Y:S01]  /*4560*/  VIADD R22, R22, 0x100 ;  /* 0x0000010016167836 */ /* 0x002fe20000000000 */
[----:B------:R-:W-:Y:S02]  /*4570*/  IADD3 R150, PT, PT, R150, 0x40, RZ ;  /* 0x0000004096967810 */ /* 0x000fe40007ffe0ff */
[----:B------:R-:W-:Y:S01]  /*4580*/  ISETP.GE.AND P1, PT, R7, R10, PT ;  /* 0x0000000a0700720c */ /* 0x000fe20003f26270 */
[----:B------:R-:W-:-:S12]  /*4590*/  IMAD.X R9, RZ, RZ, R9, P2 ;  /* 0x000000ffff097224 */ /* 0x000fd800010e0609 */
[----:B------:R-:W-:Y:S05]  /*45a0*/  @!P1 BRA `(.L_x_3860) ;  /* 0xffffffd800a09947 */ /* 0x000fea000383ffff */
.L_x_3856:
[----:B0-----:R-:W-:Y:S05]  /*45b0*/  BSYNC B0 ;  /* 0x0000000000007941 */ /* 0x001fea0003800000 */
.L_x_3855:
        /* <DEDUP_REMOVED lines=9> */
.L_x_3944:
[----:B---3--:R-:W3:Y:S01]  /*4650*/  S2R R0, SR_TID.X ;  /* 0x0000000000007919 */ /* 0x008ee20000002100 */
[----:B------:R-:W-:Y:S01]  /*4660*/  MOV R20, 0x400 ;  /* 0x0000040000147802 */ /* 0x000fe20000000f00 */
[----:B------:R-:W-:Y:S05]  /*4670*/  WARPSYNC.ALL ;  /* 0x0000000000007948 */ /* 0x000fea0003800000 */
[----:B------:R-:W1:Y:S01]  /*4680*/  S2R R21, SR_CgaCtaId ;  /* 0x0000000000157919 */ /* 0x000e620000008800 */
[----:B----4-:R-:W-:Y:S02]  /*4690*/  FMNMX.FTZ R7, R6, R14, !PT ;  /* 0x0000000e06077209 */ /* 0x010fe40007810000 */
[----:B---3--:R-:W-:-:S02]  /*46a0*/  LOP3.LUT P0, R10, R0, 0x1f, RZ, 0xc0, !PT ;  /* 0x0000001f000a7812 */ /* 0x008fc4000780c0ff */
[----:B-1----:R-:W-:-:S11]  /*46b0*/  LEA R5, R21, R20, 0x18 ;  /* 0x0000001415057211 */ /* 0x002fd600078ec0ff */
[----:B0-----:R-:W-:-:S05]  /*46c0*/  @!P0 LEA.HI R6, R0, R5, RZ, 0x1d ;  /* 0x0000000500068211 */ /* 0x001fca00078fe8ff */
[----:B------:R-:W-:Y:S01]  /*46d0*/  @!P0 STS [R6], R7 ;  /* 0x0000000706008388 */ /* 0x000fe20000000800 */
[----:B------:R-:W-:Y:S01]  /*46e0*/  BAR.SYNC.DEFER_BLOCKING 0x0 ;  /* 0x0000000000007b1d */ /* 0x000fe20000010000 */
[C---:B------:R-:W-:Y:S01]  /*46f0*/  ISETP.GT.U32.AND P0, PT, R10.reuse, 0x3, PT ;  /* 0x000000030a00780c */ /* 0x040fe20003f04070 */
[----:B------:R-:W-:Y:S01]  /*4700*/  IMAD R11, R10, 0x4, R5 ;  /* 0x000000040a0b7824 */ /* 0x000fe200078e0205 */
[----:B------:R-:W-:Y:S01]  /*4710*/  MOV R13, 0xff7fffff ;  /* 0xff7fffff000d7802 */ /* 0x000fe20000000f00 */
[----:B------:R-:W-:Y:S01]  /*4720*/  IMAD.IADD R9, R23, 0x1, R0 ;  /* 0x0000000117097824 */ /* 0x000fe200078e0200 */
[----:B------:R-:W-:Y:S01]  /*4730*/  IADD3 R8, PT, PT, R18, 0x1, RZ ;  /* 0x0000000112087810 */ /* 0x000fe20007ffe0ff */
[----:B------:R-:W-:Y:S01]  /*4740*/  BSSY.RECONVERGENT B0, `(.L_x_3862) ;  /* 0x0000170000007945 */ /* 0x000fe20003800200 */
[----:B------:R-:W-:-:S07]  /*4750*/  IMAD.MOV.U32 R12, RZ, RZ, RZ ;  /* 0x000000ffff0c7224 */ /* 0x000fce00078e00ff */
[----:B------:R-:W0:Y:S01]  /*4760*/  @!P0 LDS R13, [R11] ;  /* 0x000000000b0d8984 */ /* 0x000e220000000800 */
[----:B------:R-:W-:-:S03]  /*4770*/  ISETP.GT.AND P0, PT, R9, R18, PT ;  /* 0x000000120900720c */ /* 0x000fc60003f04270 */
[----:B0-----:R-:W0:Y:S02]  /*4780*/  SHFL.BFLY PT, R6, R13, 0x2, 0x1f ;  /* 0x0c401f000d067f89 */ /* 0x001e2400000e0000 */
[----:B0-----:R-:W-:-:S05]  /*4790*/  FMNMX.FTZ R14, R6, R13, !PT ;  /* 0x0000000d060e7209 */ /* 0x001fca0007810000 */
[----:B------:R-:W0:Y:S02]  /*47a0*/  SHFL.BFLY PT, R7, R14, 0x1, 0x1f ;  /* 0x0c201f000e077f89 */ /* 0x000e2400000e0000 */
[----:B0-----:R-:W-:Y:S01]  /*47b0*/  FMNMX.FTZ R6, R14, R7, !PT ;  /* 0x000000070e067209 */ /* 0x001fe20007810000 */
[----:B------:R-:W-:-:S05]  /*47c0*/  IMAD.SHL.U32 R7, R0, 0x4, RZ ;  /* 0x0000000400077824 */ /* 0x000fca00078e00ff */
[----:B------:R-:W0:Y:S01]  /*47d0*/  SHFL.IDX PT, R6, R6, RZ, 0x1f ;  /* 0x00001fff06067589 */ /* 0x000e2200000e0000 */
        /* <DEDUP_REMOVED lines=22> */
[----:B------:R-:W-:-:S07]  /*4940*/  IADD3 R15, PT, PT, R7, R22, RZ ;  /* 0x00000016070f7210 */ /* 0x000fce0007ffe0ff */
.L_x_3867:
[----:B-----5:R-:W0:Y:S01]  /*4950*/  LDS R17, [R15] ;  /* 0x000000000f117984 */ /* 0x020e220000000800 */
        /* <DEDUP_REMOVED lines=10> */
.L_x_3866:
[----:B------:R-:W-:Y:S05]  /*4a00*/  BSYNC.RECONVERGENT B1 ;  /* 0x0000000000017941 */ /* 0x000fea0003800200 */
.L_x_3865:
[----:B------:R-:W-:Y:S05]  /*4a10*/  @!P1 BRA `(.L_x_3863) ;  /* 0x0000001400089947 */ /* 0x000fea0003800000 */
[----:B------:R-:W-:Y:S01]  /*4a20*/  SHF.L.U32 R14, R23, 0x2, RZ ;  /* 0x00000002170e7819 */ /* 0x000fe200000006ff */
[----:B------:R-:W-:-:S04]  /*4a30*/  VIADD R20, R20, 0x220 ;  /* 0x0000022014147836 */ /* 0x000fc80000000000 */
[----:B------:R-:W-:Y:S01]  /*4a40*/  IMAD R14, R13, 0x4, -R14 ;  /* 0x000000040d0e7824 */ /* 0x000fe200078e0a0e */
[----:B------:R-:W-:Y:S01]  /*4a50*/  LEA R21, R21, R20, 0x18 ;  /* 0x0000001415157211 */ /* 0x000fe200078ec0ff */
[----:B------:R-:W-:-:S03]  /*4a60*/  VIADD R13, R13, 0x200 ;  /* 0x000002000d0d7836 */ /* 0x000fc60000000000 */
[----:B------:R-:W-:Y:S02]  /*4a70*/  IADD3 R14, PT, PT, R21, R14, RZ ;  /* 0x0000000e150e7210 */ /* 0x000fe40007ffe0ff */
[----:B------:R-:W-:-:S03]  /*4a80*/  ISETP.GT.AND P0, PT, R13, R18, PT ;  /* 0x000000120d00720c */ /* 0x000fc60003f04270 */
[----:B------:R-:W0:Y:S04]  /*4a90*/  LDS R15, [R14] ;  /* 0x000000000e0f7984 */ /* 0x000e280000000800 */
[----:B-----5:R-:W1:Y:S04]  /*4aa0*/  LDS R17, [R14+0x200] ;  /* 0x000200000e117984 */ /* 0x020e680000000800 */
[----:B------:R-:W3:Y:S04]  /*4ab0*/  LDS R21, [R14+0x400] ;  /* 0x000400000e157984 */ /* 0x000ee80000000800 */
        /* <DEDUP_REMOVED lines=12> */
[----:B0-----:R4:W-:Y:S01]  /*4b80*/  STS [R14], R15 ;  /* 0x0000000f0e007388 */ /* 0x0019e20000000800 */
[----:B------:R-:W-:-:S06]  /*4b90*/  FADD.FTZ R12, R12, R15 ;  /* 0x0000000f0c0c7221 */ /* 0x000fcc0000010000 */
[----:B------:R-:W0:Y:S01]  /*4ba0*/  MUFU.EX2 R25, R25 ;  /* 0x0000001900197308 */ /* 0x000e220000000800 */
[----:B-1----:R4:W-:Y:S01]  /*4bb0*/  STS [R14+0x200], R17 ;  /* 0x000200110e007388 */ /* 0x0029e20000000800 */
[----:B------:R-:W-:-:S03]  /*4bc0*/  FADD.FTZ R12, R12, R17 ;  /* 0x000000110c0c7221 */ /* 0x000fc60000010000 */
[----:B---3--:R4:W-:Y:S01]  /*4bd0*/  STS [R14+0x400], R21 ;  /* 0x000400150e007388 */ /* 0x0089e20000000800 */
[----:B------:R-:W-:-:S03]  /*4be0*/  FADD.FTZ R12, R12, R21 ;  /* 0x000000150c0c7221 */ /* 0x000fc60000010000 */
[----:B0-----:R4:W-:Y:S01]  /*4bf0*/  STS [R14+0x600], R25 ;  /* 0x000600190e007388 */ /* 0x0019e20000000800 */
        /* <DEDUP_REMOVED lines=10> */
.L_x_3870:
[----:B------:R-:W0:Y:S01]  /*4ca0*/  LDS R15, [R14+-0x400] ;  /* 0xfffc00000e0f7984 */ /* 0x000e220000000800 */
[----:B------:R-:W-:-:S03]  /*4cb0*/  VIADD R13, R13, 0x800 ;  /* 0x000008000d0d7836 */ /* 0x000fc60000000000 */
[----:B------:R-:W1:Y:S02]  /*4cc0*/  LDS R17, [R14+-0x200] ;  /* 0xfffe00000e117984 */ /* 0x000e640000000800 */
[----:B------:R-:W-:Y:S02]  /*4cd0*/  ISETP.GE.AND P1, PT, R13, R20, PT ;  /* 0x000000140d00720c */ /* 0x000fe40003f26270 */
        /* <DEDUP_REMOVED lines=50> */
[----:B---3--:R-:W-:Y:S01]  /*5000*/  FADD.FTZ R12, R12, R25 ;  /* 0x000000190c0c7221 */ /* 0x008fe20000010000 */
[C---:B------:R-:W-:Y:S01]  /*5010*/  FADD.FTZ R43, -R6.reuse, R43 ;  /* 0x0000002b062b7221 */ /* 0x040fe20000010100 */
[----:B----4-:R-:W-:Y:S01]  /*5020*/  FADD.FTZ R45, -R6, R45 ;  /* 0x0000002d062d7221 */ /* 0x010fe20000010100 */
        /* <DEDUP_REMOVED lines=43> */
.L_x_3869:
[----:B------:R-:W-:Y:S05]  /*52e0*/  BSYNC.RECONVERGENT B1 ;  /* 0x0000000000017941 */ /* 0x000fea0003800200 */
.L_x_3868:
        /* <DEDUP_REMOVED lines=55> */
.L_x_3872:
[----:B------:R-:W-:Y:S05]  /*5660*/  BSYNC.RECONVERGENT B1 ;  /* 0x0000000000017941 */ /* 0x000fea0003800200 */
.L_x_3871:
        /* <DEDUP_REMOVED lines=27> */
.L_x_3864:
        /* <DEDUP_REMOVED lines=8> */
[----:B------:R-:W-:Y:S01]  /*58a0*/  ISETP.NE.AND P0, PT, R13, 0x180, PT ;  /* 0x000001800d00780c */ /* 0x000fe20003f05270 */
[----:B------:R-:W-:Y:S02]  /*58b0*/  IMAD.MOV.U32 R13, RZ, RZ, R9 ;  /* 0x000000ffff0d7224 */ /* 0x000fe400078e0009 */
[----:B-1----:R-:W-:-:S02]  /*58c0*/  IMAD R26, R12, UR4, RZ ;  /* 0x000000040c1a7c24 */ /* 0x002fc4000f8e02ff */
[----:B------:R-:W-:-:S03]  /*58d0*/  HFMA2 R12, -RZ, RZ, 0, 0 ;  /* 0x00000000ff0c7431 */ /* 0x000fc600000001ff */
[----:B--2---:R-:W-:-:S05]  /*58e0*/  SHF.R.S32.HI R28, RZ, 0x1f, R26 ;  /* 0x0000001fff1c7819 */ /* 0x004fca000001141a */
[----:B------:R-:W-:Y:S05]  /*58f0*/  @!P0 BRA `(.L_x_3874) ;  /* 0x00000000006c8947 */ /* 0x000fea0003800000 */
[----:B------:R-:W-:Y:S02]  /*5900*/  IADD3 R20, PT, PT, R20, 0x220, RZ ;  /* 0x0000022014147810 */ /* 0x000fe40007ffe0ff */
[----:B------:R-:W-:Y:S02]  /*5910*/  LEA.HI R12, R22, 0x1, RZ, 0x19 ;  /* 0x00000001160c7811 */ /* 0x000fe400078fc8ff */
[----:B------:R-:W-:Y:S02]  /*5920*/  LEA R20, R21, R20, 0x18 ;  /* 0x0000001415147211 */ /* 0x000fe400078ec0ff */
[----:B------:R-:W-:Y:S02]  /*5930*/  IADD3 R24, P0, P2, R26, R14, R9 ;  /* 0x0000000e1a187210 */ /* 0x000fe40007a1e009 */
[----:B------:R-:W-:Y:S01]  /*5940*/  LOP3.LUT R14, R12, 0x3, RZ, 0xc0, !PT ;  /* 0x000000030c0e7812 */ /* 0x000fe200078ec0ff */
[----:B-----5:R-:W-:Y:S01]  /*5950*/  IMAD.IADD R17, R7, 0x1, R20 ;  /* 0x0000000107117824 */ /* 0x020fe200078e0214 */
[----:B------:R-:W-:Y:S01]  /*5960*/  IADD3.X R15, PT, PT, R28, R15, RZ, P0, P2 ;  /* 0x0000000f1c0f7210 */ /* 0x000fe200007e44ff */
[----:B------:R-:W-:Y:S01]  /*5970*/  IMAD.MOV.U32 R12, RZ, RZ, RZ ;  /* 0x000000ffff0c7224 */ /* 0x000fe200078e00ff */
[----:B------:R-:W-:-:S02]  /*5980*/  MOV R13, R9 ;  /* 0x00000009000d7202 */ /* 0x000fc40000000f00 */
[----:B------:R-:W-:-:S07]  /*5990*/  IADD3 R20, PT, PT, -R14, RZ, RZ ;  /* 0x000000ff0e147210 */ /* 0x000fce0007ffe1ff */
.L_x_3875:
[----:B------:R-:W-:-:S06]  /*59a0*/  IMAD.MOV.U32 R14, RZ, RZ, R24 ;  /* 0x000000ffff0e7224 */ /* 0x000fcc00078e0018 */
[----:B------:R1:W2:Y:S01]  /*59b0*/  LDG.E.U8 R14, desc[UR36][R14.64] ;  /* 0x000000240e0e7981 */ /* 0x0002a2000c1e1100 */
[----:B------:R-:W-:Y:S01]  /*59c0*/  VIADD R20, R20, 0x1 ;  /* 0x0000000114147836 */ /* 0x000fe20000000000 */
[----:B------:R-:W-:Y:S02]  /*59d0*/  IADD3 R24, P2, PT, R24, 0x80, RZ ;  /* 0x0000008018187810 */ /* 0x000fe40007f5e0ff */
[----:B------:R-:W-:-:S03]  /*59e0*/  IADD3 R13, PT, PT, R13, 0x80, RZ ;  /* 0x000000800d0d7810 */ /* 0x000fc60007ffe0ff */
[----:B-1----:R-:W-:Y:S01]  /*59f0*/  IMAD.X R15, RZ, RZ, R15, P2 ;  /* 0x000000ffff0f7224 */ /* 0x002fe200010e060f */
        /* <DEDUP_REMOVED lines=11> */
.L_x_3874:
[----:B------:R-:W-:Y:S05]  /*5ab0*/  BSYNC.RECONVERGENT B1 ;  /* 0x0000000000017941 */ /* 0x000fea0003800200 */
.L_x_3873:
        /* <DEDUP_REMOVED lines=9> */
[----:B-1---5:R-:W-:Y:S02]  /*5b50*/  LEA R17, R20, R15, 0x18 ;  /* 0x0000000f14117211 */ /* 0x022fe400078ec0ff */
[----:B------:R-:W-:Y:S02]  /*5b60*/  IADD3.X R15, PT, PT, R28, UR5, RZ, P0, P1 ;  /* 0x000000051c0f7c10 */ /* 0x000fe400087e24ff */
[----:B------:R-:W-:Y:S02]  /*5b70*/  IADD3 R17, PT, PT, R14, 0x400, R17 ;  /* 0x000004000e117810 */ /* 0x000fe40007ffe011 */
[----:B------:R-:W-:-:S07]  /*5b80*/  IADD3.X R15, PT, PT, RZ, R15, RZ, P2, !PT ;  /* 0x0000000fff0f7210 */ /* 0x000fce00017fe4ff */
.L_x_3876:
[----:B------:R-:W-:-:S05]  /*5b90*/  IMAD.MOV.U32 R14, RZ, RZ, R21 ;  /* 0x000000ffff0e7224 */ /* 0x000fca00078e0015 */
[----:B------:R-:W2:Y:S04]  /*5ba0*/  LDG.E.U8 R21, desc[UR36][R14.64+-0x100] ;  /* 0xffff00240e157981 */ /* 0x000ea8000c1e1100 */
[----:B------:R-:W3:Y:S04]  /*5bb0*/  LDG.E.U8 R20, desc[UR36][R14.64+-0x80] ;  /* 0xffff80240e147981 */ /* 0x000ee8000c1e1100 */
[----:B------:R-:W4:Y:S04]  /*5bc0*/  LDG.E.U8 R22, desc[UR36][R14.64] ;  /* 0x000000240e167981 */ /* 0x000f28000c1e1100 */
[----:B------:R-:W5:Y:S01]  /*5bd0*/  LDG.E.U8 R24, desc[UR36][R14.64+0x80] ;  /* 0x000080240e187981 */ /* 0x000f62000c1e1100 */
[----:B------:R-:W-:Y:S01]  /*5be0*/  IMAD.MOV.U32 R26, RZ, RZ, RZ ;  /* 0x000000ffff1a7224 */ /* 0x000fe200078e00ff */
[----:B------:R-:W-:-:S02]  /*5bf0*/  IADD3 R13, PT, PT, R13, 0x200, RZ ;  /* 0x000002000d0d7810 */ /* 0x000fc40007ffe0ff */
[----:B--2---:R-:W-:Y:S02]  /*5c00*/  ISETP.NE.AND P0, PT, R21, RZ, PT ;  /* 0x000000ff1500720c */ /* 0x004fe40003f05270 */
[----:B---3--:R-:W-:Y:S01]  /*5c10*/  ISETP.NE.AND P1, PT, R20, RZ, PT ;  /* 0x000000ff1400720c */ /* 0x008fe20003f25270 */
[----:B------:R-:W-:Y:S01]  /*5c20*/  HFMA2 R20, -RZ, RZ, 0, 0 ;  /* 0x00000000ff147431 */ /* 0x000fe200000001ff */
[----:B----4-:R-:W-:Y:S01]  /*5c30*/  ISETP.NE.AND P2, PT, R22, RZ, PT ;  /* 0x000000ff1600720c */ /* 0x010fe20003f45270 */
[----:B------:R-:W-:Y:S01]  /*5c40*/  IMAD.MOV.U32 R22, RZ, RZ, RZ ;  /* 0x000000ffff167224 */ /* 0x000fe200078e00ff */
[----:B-----5:R-:W-:-:S07]  /*5c50*/  ISETP.NE.AND P3, PT, R24, RZ, PT ;  /* 0x000000ff1800720c */ /* 0x020fce0003f65270 */
        /* <DEDUP_REMOVED lines=8> */
[----:B------:R-:W0:Y:S01]  /*5ce0*/  @!P0 MUFU.EX2 R20, R21 ;  /* 0x0000001500148308 */ /* 0x000e220000000800 */
[----:B------:R-:W-:Y:S01]  /*5cf0*/  @!P1 FMUL.FTZ R25, R25, 1.4426950216293334961 ;  /* 0x3fb8aa3b19199820 */ /* 0x000fe20000410000 */
[C---:B--2---:R-:W-:Y:S01]  /*5d00*/  @!P2 FADD.FTZ R27, -R6.reuse, R27 ;  /* 0x0000001b061ba221 */ /* 0x044fe20000010100 */
[----:B------:R-:W-:Y:S01]  /*5d10*/  ISETP.GT.AND P0, PT, R13, R18, PT ;  /* 0x000000120d00720c */ /* 0x000fe20003f04270 */
[----:B---3--:R-:W-:Y:S02]  /*5d20*/  @!P3 FADD.FTZ R29, -R6, R29 ;  /* 0x0000001d061db221 */ /* 0x008fe40000010100 */
[----:B------:R-:W-:Y:S02]  /*5d30*/  @!P2 FMUL.FTZ R27, R27, 1.4426950216293334961 ;  /* 0x3fb8aa3b1b1ba820 */ /* 0x000fe40000410000 */
        /* <DEDUP_REMOVED lines=14> */
[----:B0-----:R-:W-:Y:S01]  /*5e20*/  IADD3 R17, PT, PT, R17, 0x800, RZ ;  /* 0x0000080011117810 */ /* 0x001fe20007ffe0ff */
[----:B------:R-:W-:Y:S06]  /*5e30*/  @!P0 BRA `(.L_x_3876) ;  /* 0xfffffffc00548947 */ /* 0x000fec000383ffff */
.L_x_3863:
[----:B------:R-:W-:Y:S05]  /*5e40*/  BSYNC.RECONVERGENT B0 ;  /* 0x0000000000007941 */ /* 0x000fea0003800200 */
.L_x_3862:
[----:B0-----:R-:W0:Y:S01]  /*5e50*/  SHFL.BFLY PT, R13, R12, 0x10, 0x1f ;  /* 0x0e001f000c0d7f89 */ /* 0x001e2200000e0000 */
[C---:B------:R-:W-:Y:S01]  /*5e60*/  ISETP.NE.AND P0, PT, R10.reuse, RZ, PT ;  /* 0x000000ff0a00720c */ /* 0x040fe20003f05270 */
[----:B------:R-:W1:Y:S01]  /*5e70*/  LDCU.U8 UR6, c[0x0][0x48c] ;  /* 0x00009180ff0677ac */ /* 0x000e620008000000 */
[----:B------:R-:W-:Y:S01]  /*5e80*/  ISETP.GT.U32.AND P1, PT, R10, 0x3, PT ;  /* 0x000000030a00780c */ /* 0x000fe20003f24070 */
[----:B------:R-:W3:Y:S08]  /*5e90*/  S2UR UR4, SR_CTAID.Y ;  /* 0x00000000000479c3 */ /* 0x000ef00000002600 */
[----:B------:R-:W3:Y:S01]  /*5ea0*/  LDC R22, c[0x0][0x3f8] ;  /* 0x0000fe00ff167b82 */ /* 0x000ee20000000800 */
[----:B-1----:R-:W-:Y:S01]  /*5eb0*/  UISETP.NE.AND UP0, UPT, UR6, URZ, UPT ;  /* 0x000000ff0600728c */ /* 0x002fe2000bf05270 */
[----:B0-----:R-:W-:-:S05]  /*5ec0*/  FADD.FTZ R13, R13, R12 ;  /* 0x0000000c0d0d7221 */ /* 0x001fca0000010000 */
[----:B------:R-:W4:Y:S02]  /*5ed0*/  SHFL.BFLY PT, R6, R13, 0x8, 0x1f ;  /* 0x0d001f000d067f89 */ /* 0x000f2400000e0000 */
[----:B----4-:R-:W-:-:S05]  /*5ee0*/  FADD.FTZ R14, R13, R6 ;  /* 0x000000060d0e7221 */ /* 0x010fca0000010000 */
[----:B------:R-:W0:Y:S02]  /*5ef0*/  SHFL.BFLY PT, R15, R14, 0x4, 0x1f ;  /* 0x0c801f000e0f7f89 */ /* 0x000e2400000e0000 */
[----:B0-----:R-:W-:-:S05]  /*5f00*/  FADD.FTZ R15, R14, R15 ;  /* 0x0000000f0e0f7221 */ /* 0x001fca0000010000 */
[----:B------:R-:W0:Y:S02]  /*5f10*/  SHFL.BFLY PT, R6, R15, 0x2, 0x1f ;  /* 0x0c401f000f067f89 */ /* 0x000e2400000e0000 */
[----:B0----5:R-:W-:Y:S01]  /*5f20*/  FADD.FTZ R17, R15, R6 ;  /* 0x000000060f117221 */ /* 0x021fe20000010000 */
[----:B------:R-:W-:-:S04]  /*5f30*/  SHF.R.U32.HI R6, RZ, 0x5, R0 ;  /* 0x00000005ff067819 */ /* 0x000fc80000011600 */
[----:B------:R-:W0:Y:S01]  /*5f40*/  SHFL.BFLY PT, R20, R17, 0x1, 0x1f ;  /* 0x0c201f0011147f89 */ /* 0x000e2200000e0000 */
[----:B------:R-:W-:Y:S02]  /*5f50*/  @!P0 IMAD R21, R6, 0x4, R5 ;  /* 0x0000000406158824 */ /* 0x000fe400078e0205 */
[----:B0-----:R-:W-:-:S05]  /*5f60*/  FADD.FTZ R20, R17, R20 ;  /* 0x0000001411147221 */ /* 0x001fca0000010000 */
[----:B------:R-:W-:Y:S01]  /*5f70*/  @!P0 STS [R21+0x10], R20 ;  /* 0x0000101415008388 */ /* 0x000fe20000000800 */
[----:B------:R-:W-:Y:S01]  /*5f80*/  BAR.SYNC.DEFER_BLOCKING 0x0 ;  /* 0x0000000000007b1d */ /* 0x000fe20000010000 */
[----:B------:R-:W-:-:S05]  /*5f90*/  ISETP.GT.AND P0, PT, R9, R18, PT ;  /* 0x000000120900720c */ /* 0x000fca0003f04270 */
[----:B------:R-:W0:Y:S04]  /*5fa0*/  @!P1 LDS R20, [R11+0x10] ;  /* 0x000010000b149984 */ /* 0x000e280000000800 */
[----:B0-----:R-:W0:Y:S02]  /*5fb0*/  SHFL.BFLY PT, R5, R20, 0x2, 0x1f ;  /* 0x0c401f0014057f89 */ /* 0x001e2400000e0000 */
[----:B0-----:R-:W-:-:S05]  /*5fc0*/  FADD.FTZ R12, R5, R20 ;  /* 0x00000014050c7221 */ /* 0x001fca0000010000 */
[----:B------:R-:W0:Y:S02]  /*5fd0*/  SHFL.BFLY PT, R5, R12, 0x1, 0x1f ;  /* 0x0c201f000c057f89 */ /* 0x000e2400000e0000 */
[----:B0-----:R-:W-:Y:S01]  /*5fe0*/  FADD.FTZ R14, R12, R5 ;  /* 0x000000050c0e7221 */ /* 0x001fe20000010000 */
[----:B------:R-:W-:Y:S01]  /*5ff0*/  CS2R R12, SRZ ;  /* 0x00000000000c7805 */ /* 0x000fe2000001ff00 */
[----:B------:R-:W3:Y:S04]  /*6000*/  S2R R5, SR_CTAID.X ;  /* 0x0000000000057919 */ /* 0x000ee80000002500 */
[----:B------:R-:W0:Y:S02]  /*6010*/  SHFL.IDX PT, R14, R14, RZ, 0x1f ;  /* 0x00001fff0e0e7589 */ /* 0x000e2400000e0000 */
[----:B0-----:R-:W-:Y:S01]  /*6020*/  FADD.FTZ R10, R14, 9.9999999747524270788e-07 ;  /* 0x358637bd0e0a7421 */ /* 0x001fe20000010000 */
[----:B---3--:R-:W-:-:S05]  /*6030*/  IMAD R22, R22, UR4, R5 ;  /* 0x0000000416167c24 */ /* 0x008fca000f8e0205 */
        /* <DEDUP_REMOVED lines=8> */
.L_x_3877:
        /* <DEDUP_REMOVED lines=21> */
[----:B-1----:R-:W-:-:S06]  /*6210*/  ULEA UR4, UR5, UR4, 0x18 ;  /* 0x0000000405047291 */ /* 0x002fcc000f8ec0ff */
[----:B------:R-:W-:-:S07]  /*6220*/  VIADD R8, R7, UR4 ;  /* 0x0000000407087c36 */ /* 0x000fce0008000000 */
.L_x_3883:
[----:B------:R-:W0:Y:S01]  /*6230*/  LDS R13, [R8] ;  /* 0x00000000080d7984 */ /* 0x000e220000000800 */
[----:B------:R-:W-:-:S04]  /*6240*/  IADD3 R11, PT, PT, R11, 0x1, RZ ;  /* 0x000000010b0b7810 */ /* 0x000fc80007ffe0ff */
[----:B------:R-:W-:Y:S01]  /*6250*/  ISETP.NE.AND P0, PT, R11, RZ, PT ;  /* 0x000000ff0b00720c */ /* 0x000fe20003f05270 */
[----:B0-----:R-:W-:-:S05]  /*6260*/  FMUL.FTZ R13, R13, R10 ;  /* 0x0000000a0d0d7220 */ /* 0x001fca0000410000 */
[----:B------:R0:W-:Y:S02]  /*6270*/  STS [R8], R13 ;  /* 0x0000000d08007388 */ /* 0x0001e40000000800 */
[----:B0-----:R-:W-:-:S05]  /*6280*/  VIADD R8, R8, 0x200 ;  /* 0x0000020008087836 */ /* 0x001fca0000000000 */
[----:B------:R-:W-:Y:S05]  /*6290*/  @P0 BRA `(.L_x_3883) ;  /* 0xfffffffc00e40947 */ /* 0x000fea000383ffff */
.L_x_3882:
[----:B------:R-:W-:Y:S05]  /*62a0*/  BSYNC.RECONVERGENT B1 ;  /* 0x0000000000017941 */ /* 0x000fea0003800200 */
.L_x_3881:
[----:B------:R-:W-:Y:S05]  /*62b0*/  @!P1 BRA `(.L_x_3879) ;  /* 0x0000001400109947 */ /* 0x000fea0003800000 */
[----:B------:R-:W1:Y:S01]  /*62c0*/  S2UR UR5, SR_CgaCtaId ;  /* 0x00000000000579c3 */ /* 0x000e620000008800 */
[----:B------:R-:W-:Y:S01]  /*62d0*/  UMOV UR4, 0x400 ;  /* 0x0000040000047882 */ /* 0x000fe20000000000 */
[----:B------:R-:W-:Y:S01]  /*62e0*/  SHF.L.U32 R8, R23, 0x2, RZ ;  /* 0x0000000217087819 */ /* 0x000fe200000006ff */
[----:B------:R-:W-:Y:S01]  /*62f0*/  UIADD3 UR4, UPT, UPT, UR4, 0x220, URZ ;  /* 0x0000022004047890 */ /* 0x000fe2000fffe0ff */
[----:B------:R-:W-:-:S03]  /*6300*/  IADD3 R21, PT, PT, R9, 0x200, RZ ;  /* 0x0000020009157810 */ /* 0x000fc60007ffe0ff */
[----:B------:R-:W-:Y:S01]  /*6310*/  IMAD R8, R9, 0x4, -R8 ;  /* 0x0000000409087824 */ /* 0x000fe200078e0a08 */
[----:B------:R-:W-:Y:S01]  /*6320*/  ISETP.GT.AND P0, PT, R21, R18, PT ;  /* 0x000000121500720c */ /* 0x000fe20003f04270 */
[----:B-1----:R-:W-:-:S06]  /*6330*/  ULEA UR4, UR5, UR4, 0x18 ;  /* 0x0000000405047291 */ /* 0x002fcc000f8ec0ff */
[----:B------:R-:W-:-:S03]  /*6340*/  VIADD R9, R8, UR4 ;  /* 0x0000000408097c36 */ /* 0x000fc60008000000 */
        /* <DEDUP_REMOVED lines=13> */
[----:B-1----:R-:W-:Y:S01]  /*6420*/  IADD3 R8, PT, PT, -R21, R18, RZ ;  /* 0x0000001215087210 */ /* 0x002fe20007ffe1ff */
[----:B------:R-:W-:Y:S01]  /*6430*/  BSSY.RECONVERGENT B1, `(.L_x_3884) ;  /* 0x000003b000017945 */ /* 0x000fe20003800200 */
[----:B------:R-:W-:Y:S01]  /*6440*/  VIADD R9, R9, 0xc00 ;  /* 0x00000c0009097836 */ /* 0x000fe20000000000 */
[----:B------:R-:W-:Y:S02]  /*6450*/  PLOP3.LUT P0, PT, PT, PT, PT, 0x80, 0x8 ;  /* 0x000000000008781c */ /* 0x000fe40003f0f070 */
[----:B------:R-:W-:-:S13]  /*6460*/  ISETP.GT.AND P1, PT, R8, 0x5ff, PT ;  /* 0x000005ff0800780c */ /* 0x000fda0003f24270 */
[----:B------:R-:W-:Y:S05]  /*6470*/  @!P1 BRA `(.L_x_3885) ;  /* 0x0000000000d89947 */ /* 0x000fea0003800000 */
[----:B------:R-:W-:Y:S02]  /*6480*/  PLOP3.LUT P0, PT, PT, PT, PT, 0x8, 0x80 ;  /* 0x000000000080781c */ /* 0x000fe40003f0e170 */
[----:B------:R-:W-:-:S11]  /*6490*/  IADD3 R36, PT, PT, R18, -0x5ff, RZ ;  /* 0xfffffa0112247810 */ /* 0x000fd60007ffe0ff */
.L_x_3886:
        /* <DEDUP_REMOVED lines=8> */
[----:B--2---:R-:W-:Y:S04]  /*6520*/  LDS R29, [R9+0x800] ;  /* 0x00080000091d7984 */ /* 0x004fe80000000800 */
[----:B------:R-:W2:Y:S04]  /*6530*/  LDS R31, [R9+0xa00] ;  /* 0x000a0000091f7984 */ /* 0x000ea80000000800 */
        /* <DEDUP_REMOVED lines=42> */
.L_x_3885:
[----:B------:R-:W-:Y:S05]  /*67e0*/  BSYNC.RECONVERGENT B1 ;  /* 0x0000000000017941 */ /* 0x000fea0003800200 */
.L_x_3884:
        /* <DEDUP_REMOVED lines=12> */
[----:B--2---:R-:W2:Y:S04]  /*68b0*/  LDS R29, [R9+0x800] ;  /* 0x00080000091d7984 */ /* 0x004ea80000000800 */
[----:B------:R-:W2:Y:S01]  /*68c0*/  LDS R31, [R9+0xa00] ;  /* 0x000a0000091f7984 */ /* 0x000ea20000000800 */
        /* <DEDUP_REMOVED lines=11> */
[----:B--2---:R-:W-:-:S03]  /*6980*/  FMUL.FTZ R28, R10, R29 ;  /* 0x0000001d0a1c7220 */ /* 0x004fc60000410000 */
[----:B------:R-:W-:Y:S01]  /*6990*/  STS [R9+0x600], R26 ;  /* 0x0006001a09007388 */ /* 0x000fe20000000800 */
[----:B------:R-:W-:-:S03]  /*69a0*/  FMUL.FTZ R30, R10, R31 ;  /* 0x0000001f0a1e7220 */ /* 0x000fc60000410000 */
[----:B------:R-:W-:Y:S04]  /*69b0*/  STS [R9+0x800], R28 ;  /* 0x0008001c09007388 */ /* 0x000fe80000000800 */
[----:B------:R0:W-:Y:S02]  /*69c0*/  STS [R9+0xa00], R30 ;  /* 0x000a001e09007388 */ /* 0x0001e40000000800 */
[----:B0-----:R-:W-:-:S07]  /*69d0*/  VIADD R9, R9, 0x1000 ;  /* 0x0000100009097836 */ /* 0x001fce0000000000 */
.L_x_3888:
[----:B------:R-:W-:Y:S05]  /*69e0*/  BSYNC.RECONVERGENT B1 ;  /* 0x0000000000017941 */ /* 0x000fea0003800200 */
.L_x_3887:
        /* <DEDUP_REMOVED lines=15> */
.L_x_3880:
        /* <DEDUP_REMOVED lines=17> */
[----:B------:R-:W-:-:S03]  /*6bf0*/  LOP3.LUT R14, R11, 0x180, RZ, 0xc0, !PT ;  /* 0x000001800b0e7812 */ /* 0x000fc600078ec0ff */
[----:B------:R-:W-:Y:S01]  /*6c00*/  IMAD.MOV R11, RZ, RZ, -R8 ;  /* 0x000000ffff0b7224 */ /* 0x000fe200078e0a08 */
[----:B------:R-:W-:Y:S02]  /*6c10*/  IADD3 R9, PT, PT, R9, R14, RZ ;  /* 0x0000000e09097210 */ /* 0x000fe40007ffe0ff */
[----:B---3--:R-:W-:-:S04]  /*6c20*/  LEA R20, P0, R21, UR8, 0x2 ;  /* 0x0000000815147c11 */ /* 0x008fc8000f8010ff */
[----:B------:R-:W-:Y:S01]  /*6c30*/  LEA.HI.X R21, R21, UR9, R24, 0x2, P0 ;  /* 0x0000000915157c11 */ /* 0x000fe200080f1418 */
[----:B-1----:R-:W-:-:S06]  /*6c40*/  ULEA UR4, UR5, UR4, 0x18 ;  /* 0x0000000405047291 */ /* 0x002fcc000f8ec0ff */
[----:B------:R-:W-:-:S07]  /*6c50*/  IADD3 R8, PT, PT, R7, UR4, RZ ;  /* 0x0000000407087c10 */ /* 0x000fce000fffe0ff */
.L_x_3891:
[----:B-1----:R-:W0:Y:S01]  /*6c60*/  LDS R15, [R8] ;  /* 0x00000000080f7984 */ /* 0x002e220000000800 */
[----:B------:R-:W-:Y:S01]  /*6c70*/  IMAD.MOV.U32 R14, RZ, RZ, R20 ;  /* 0x000000ffff0e7224 */ /* 0x000fe200078e0014 */
[----:B------:R-:W-:Y:S01]  /*6c80*/  IADD3 R20, P2, PT, R20, 0x200, RZ ;  /* 0x0000020014147810 */ /* 0x000fe20007f5e0ff */
[----:B------:R-:W-:-:S05]  /*6c90*/  VIADD R11, R11, 0x1 ;  /* 0x000000010b0b7836 */ /* 0x000fca0000000000 */
[----:B------:R-:W-:Y:S01]  /*6ca0*/  ISETP.NE.AND P0, PT, R11, RZ, PT ;  /* 0x000000ff0b00720c */ /* 0x000fe20003f05270 */
[----:B0-----:R-:W-:Y:S01]  /*6cb0*/  FMUL.FTZ R17, R15, R10 ;  /* 0x0000000a0f117220 */ /* 0x001fe20000410000 */
[-C--:B------:R-:W-:Y:S02]  /*6cc0*/  MOV R15, R21.reuse ;  /* 0x00000015000f7202 */ /* 0x080fe40000000f00 */
[----:B------:R-:W-:Y:S02]  /*6cd0*/  IADD3.X R21, PT, PT, RZ, R21, RZ, P2, !PT ;  /* 0x00000015ff157210 */ /* 0x000fe400017fe4ff */
[----:B------:R0:W-:Y:S04]  /*6ce0*/  STS [R8], R17 ;  /* 0x0000001108007388 */ /* 0x0001e80000000800 */
[----:B------:R1:W-:Y:S01]  /*6cf0*/  STG.E desc[UR36][R14.64], R17 ;  /* 0x000000110e007986 */ /* 0x0003e2000c101924 */
[----:B0-----:R-:W-:-:S02]  /*6d00*/  VIADD R8, R8, 0x200 ;  /* 0x0000020008087836 */ /* 0x001fc40000000000 */
[----:B------:R-:W-:Y:S05]  /*6d10*/  @P0 BRA `(.L_x_3891) ;  /* 0xfffffffc00d00947 */ /* 0x000fea000383ffff */
.L_x_3890:
[----:B------:R-:W-:Y:S05]  /*6d20*/  BSYNC.RECONVERGENT B1 ;  /* 0x0000000000017941 */ /* 0x000fea0003800200 */
.L_x_3889:
[----:B------:R-:W-:Y:S05]  /*6d30*/  @!P1 BRA `(.L_x_3879) ;  /* 0x0000000800709947 */ /* 0x000fea0003800000 */
[----:B-1----:R-:W1:Y:S01]  /*6d40*/  S2R R14, SR_CgaCtaId ;  /* 0x00000000000e7919 */ /* 0x002e620000008800 */
[----:B------:R-:W3:Y:S01]  /*6d50*/  LDCU.64 UR4, c[0x0][0x480] ;  /* 0x00009000ff0477ac */ /* 0x000ee20008000a00 */
[----:B------:R-:W-:Y:S01]  /*6d60*/  IADD3 R11, P0, PT, R9, R12, RZ ;  /* 0x0000000c090b7210 */ /* 0x000fe20007f1e0ff */
[----:B------:R-:W-:Y:S01]  /*6d70*/  IMAD.IADD R17, R18, 0x1, -R9 ;  /* 0x0000000112117824 */ /* 0x000fe200078e0a09 */
[----:B------:R-:W-:Y:S01]  /*6d80*/  MOV R8, 0x400 ;  /* 0x0000040000087802 */ /* 0x000fe20000000f00 */
[----:B------:R-:W-:Y:S01]  /*6d90*/  BSSY.RECONVERGENT B1, `(.L_x_3892) ;  /* 0x0000058000017945 */ /* 0x000fe20003800200 */
[----:B------:R-:W-:Y:S02]  /*6da0*/  IADD3.X R12, PT, PT, RZ, R13, RZ, P0, !PT ;  /* 0x0000000dff0c7210 */ /* 0x000fe400007fe4ff */
[----:B------:R-:W-:Y:S02]  /*6db0*/  ISETP.GT.AND P1, PT, R17, 0x5ff, PT ;  /* 0x000005ff1100780c */ /* 0x000fe40003f24270 */
[----:B---3--:R-:W-:-:S04]  /*6dc0*/  LEA R13, P0, R11, UR4, 0x2 ;  /* 0x000000040b0d7c11 */ /* 0x008fc8000f8010ff */
[----:B------:R-:W-:Y:S02]  /*6dd0*/  LEA.HI.X R15, R11, UR5, R12, 0x2, P0 ;  /* 0x000000050b0f7c11 */ /* 0x000fe400080f140c */
[----:B------:R-:W-:Y:S01]  /*6de0*/  IADD3 R11, PT, PT, R8, 0x220, RZ ;  /* 0x00000220080b7810 */ /* 0x000fe20007ffe0ff */
[----:B------:R-:W-:Y:S01]  /*6df0*/  IMAD.SHL.U32 R8, R23, 0x4, RZ ;  /* 0x0000000417087824 */ /* 0x000fe200078e00ff */
[----:B------:R-:W-:-:S04]  /*6e00*/  IADD3 R12, P0, PT, R13, 0x400, RZ ;  /* 0x000004000d0c7810 */ /* 0x000fc80007f1e0ff */
[----:B------:R-:W-:Y:S01]  /*6e10*/  LEA R8, R9, -R8, 0x2 ;  /* 0x8000000809087211 */ /* 0x000fe200078e10ff */
[----:B------:R-:W-:Y:S01]  /*6e20*/  IMAD.X R13, RZ, RZ, R15, P0 ;  /* 0x000000ffff0d7224 */ /* 0x000fe200000e060f */
[----:B-1----:R-:W-:Y:S02]  /*6e30*/  LEA R11, R14, R11, 0x18 ;  /* 0x0000000b0e0b7211 */ /* 0x002fe400078ec0ff */
[----:B------:R-:W-:Y:S02]  /*6e40*/  PLOP3.LUT P0, PT, PT, PT, PT, 0x80, 0x8 ;  /* 0x000000000008781c */ /* 0x000fe40003f0f070 */
[----:B------:R-:W-:Y:S01]  /*6e50*/  IADD3 R8, PT, PT, R8, 0x400, R11 ;  /* 0x0000040008087810 */ /* 0x000fe20007ffe00b */
[----:B------:R-:W-:Y:S10]  /*6e60*/  @!P1 BRA `(.L_x_3893) ;  /* 0x0000000400289947 */ /* 0x000ff40003800000 */
[----:B------:R-:W-:Y:S02]  /*6e70*/  PLOP3.LUT P0, PT, PT, PT, PT, 0x8, 0x80 ;  /* 0x000000000080781c */ /* 0x000fe40003f0e170 */
[----:B------:R-:W-:-:S11]  /*6e80*/  IADD3 R20, PT, PT, R18, -0x5ff, RZ ;  /* 0xfffffa0112147810 */ /* 0x000fd60007ffe0ff */
.L_x_3894:
        /* <DEDUP_REMOVED lines=8> */
[----:B--2---:R-:W2:Y:S04]  /*6f10*/  LDS R29, [R8+0x800] ;  /* 0x00080000081d7984 */ /* 0x004ea80000000800 */
        /* <DEDUP_REMOVED lines=16> */
[----:B--2---:R-:W-:-:S03]  /*7020*/  FMUL.FTZ R29, R10, R29 ;  /* 0x0000001d0a1d7220 */ /* 0x004fc60000410000 */
[----:B------:R2:W-:Y:S01]  /*7030*/  STS [R8+-0x400], R11 ;  /* 0xfffc000b08007388 */ /* 0x0005e20000000800 */
[C---:B------:R-:W-:Y:S01]  /*7040*/  FMUL.FTZ R31, R10.reuse, R31 ;  /* 0x0000001f0a1f7220 */ /* 0x040fe20000410000 */
[C---:B------:R-:W-:Y:S02]  /*7050*/  FMUL.FTZ R33, R10.reuse, R33 ;  /* 0x000000210a217220 */ /* 0x040fe40000410000 */
[----:B------:R-:W-:Y:S01]  /*7060*/  STG.E desc[UR36][R12.64+-0x200], R15 ;  /* 0xfffe000f0c007986 */ /* 0x000fe2000c101924 */
[----:B------:R-:W-:-:S03]  /*7070*/  FMUL.FTZ R35, R10, R35 ;  /* 0x000000230a237220 */ /* 0x000fc60000410000 */
[----:B------:R-:W-:Y:S01]  /*7080*/  STS [R8+-0x200], R15 ;  /* 0xfffe000f08007388 */ /* 0x000fe20000000800 */
[----:B--2---:R-:W-:Y:S01]  /*7090*/  IADD3 R11, P2, PT, R12, 0x2000, RZ ;  /* 0x000020000c0b7810 */ /* 0x004fe20007f5e0ff */
[C---:B------:R-:W-:Y:S02]  /*70a0*/  FMUL.FTZ R37, R10.reuse, R37 ;  /* 0x000000250a257220 */ /* 0x040fe40000410000 */
[----:B------:R-:W-:Y:S01]  /*70b0*/  STG.E desc[UR36][R12.64], R17 ;  /* 0x000000110c007986 */ /* 0x000fe2000c101924 */
[----:B------:R-:W-:Y:S01]  /*70c0*/  IADD3.X R14, PT, PT, RZ, R13, RZ, P2, !PT ;  /* 0x0000000dff0e7210 */ /* 0x000fe200017fe4ff */
[C---:B0-----:R-:W-:Y:S02]  /*70d0*/  FMUL.FTZ R39, R10.reuse, R39 ;  /* 0x000000270a277220 */ /* 0x041fe40000410000 */
        /* <DEDUP_REMOVED lines=35> */
.L_x_3893:
[----:B------:R-:W-:Y:S05]  /*7310*/  BSYNC.RECONVERGENT B1 ;  /* 0x0000000000017941 */ /* 0x000fea0003800200 */
.L_x_3892:
        /* <DEDUP_REMOVED lines=26> */
[C---:B--2---:R-:W-:Y:S01]  /*74c0*/  FMUL.FTZ R29, R10.reuse, R29 ;  /* 0x0000001d0a1d7220 */ /* 0x044fe20000410000 */
        /* <DEDUP_REMOVED lines=16> */
.L_x_3896:
[----:B------:R-:W-:Y:S05]  /*75d0*/  BSYNC.RECONVERGENT B1 ;  /* 0x0000000000017941 */ /* 0x000fea0003800200 */
.L_x_3895:
        /* <DEDUP_REMOVED lines=18> */
.L_x_3879:
[----:B------:R-:W-:Y:S05]  /*7700*/  BSYNC.RECONVERGENT B0 ;  /* 0x0000000000007941 */ /* 0x000fea0003800200 */
.L_x_3878:
[----:B0-----:R-:W-:Y:S01]  /*7710*/  SHF.R.S32.HI R9, RZ, 0x1f, R18 ;  /* 0x0000001fff097819 */ /* 0x001fe20000011412 */
[----:B------:R-:W0:Y:S01]  /*7720*/  LDCU.64 UR4, c[0x0][0x3b0] ;  /* 0x00007600ff0477ac */ /* 0x000e220008000a00 */
[----:B------:R-:W-:Y:S02]  /*7730*/  LOP3.LUT R7, R7, 0x7c, RZ, 0xc0, !PT ;  /* 0x0000007c07077812 */ /* 0x000fe400078ec0ff */
[----:B-1----:R-:W-:Y:S02]  /*7740*/  CS2R R10, SRZ ;  /* 0x00000000000a7805 */ /* 0x002fe4000001ff00 */
[----:B------:R-:W-:-:S04]  /*7750*/  LEA.HI R9, R9, R18, RZ, 0x2 ;  /* 0x0000001209097211 */ /* 0x000fc800078f10ff */
[----:B------:R-:W-:-:S04]  /*7760*/  LOP3.LUT R9, R9, 0xfffffffc, RZ, 0xc0, !PT ;  /* 0xfffffffc09097812 */ /* 0x000fc800078ec0ff */
[----:B------:R-:W-:-:S04]  /*7770*/  IADD3 R57, PT, PT, -R9, R18, RZ ;  /* 0x0000001209397210 */ /* 0x000fc80007ffe1ff */
        /* <DEDUP_REMOVED lines=15> */
[----:B0-----:R-:W-:Y:S05]  /*7870*/  @P0 BRA `(.L_x_3898) ;  /* 0x00000020005c0947 */ /* 0x001fea0003800000 */
        /* <DEDUP_REMOVED lines=11> */
[----:B------:R-:W-:Y:S01]  /*7930*/  VIADDMNMX R13, R56, 0x4, R27, !PT ;  /* 0x00000004380d7846 */ /* 0x000fe2000780011b */
[----:B------:R-:W-:Y:S01]  /*7940*/  BSSY.RECONVERGENT B2, `(.L_x_3901) ;  /* 0x0000059000027945 */ /* 0x000fe20003800200 */
[----:B------:R-:W-:Y:S02]  /*7950*/  LOP3.LUT R58, RZ, R23, RZ, 0x33, !PT ;  /* 0x00000017ff3a7212 */ /* 0x000fe400078e33ff */
[----:B------:R-:W-:Y:S02]  /*7960*/  CS2R R14, SRZ ;  /* 0x00000000000e7805 */ /* 0x000fe4000001ff00 */
[----:B------:R-:W-:Y:S02]  /*7970*/  MOV R4, R56 ;  /* 0x0000003800047202 */ /* 0x000fe40000000f00 */
[----:B------:R-:W-:Y:S02]  /*7980*/  IADD3 R58, PT, PT, -R6, R13, R58 ;  /* 0x0000000d063a7210 */ /* 0x000fe40007ffe13a */
[----:B------:R-:W-:-:S02]  /*7990*/  CS2R R12, SRZ ;  /* 0x00000000000c7805 */ /* 0x000fc4000001ff00 */
[C---:B------:R-:W-:Y:S02]  /*79a0*/  ISETP.GE.U32.AND P0, PT, R58.reuse, 0x1c, PT ;  /* 0x0000001c3a00780c */ /* 0x040fe40003f06070 */
[----:B------:R-:W-:-:S04]  /*79b0*/  LEA.HI R70, R58, 0x1, RZ, 0x1e ;  /* 0x000000013a467811 */ /* 0x000fc800078ff0ff */
[----:B------:R-:W-:-:S04]  /*79c0*/  LOP3.LUT R73, R70, 0x7, RZ, 0xc0, !PT ;  /* 0x0000000746497812 */ /* 0x000fc800078ec0ff */
[----:B------:R-:W-:-:S03]  /*79d0*/  ISETP.NE.AND P1, PT, R73, RZ, PT ;  /* 0x000000ff4900720c */ /* 0x000fc60003f25270 */
[----:B------:R-:W-:Y:S10]  /*79e0*/  @!P0 BRA `(.L_x_3902) ;  /* 0x0000000400388947 */ /* 0x000ff40003800000 */
[----:B------:R-:W0:Y:S01]  /*79f0*/  S2R R25, SR_CgaCtaId ;  /* 0x0000000000197919 */ /* 0x000e220000008800 */
[----:B------:R-:W-:Y:S01]  /*7a00*/  MOV R4, 0x400 ;  /* 0x0000040000047802 */ /* 0x000fe20000000f00 */
[----:B------:R-:W-:Y:S01]  /*7a10*/  HFMA2 R59, -RZ, RZ, 0, 0 ;  /* 0x00000000ff3b7431 */ /* 0x000fe200000001ff */
[----:B------:R-:W-:Y:S02]  /*7a20*/  LOP3.LUT R72, R70, 0x7ffffff8, RZ, 0xc0, !PT ;  /* 0x7ffffff846487812 */ /* 0x000fe400078ec0ff */
[----:B------:R-:W-:Y:S01]  /*7a30*/  MOV R12, RZ ;  /* 0x000000ff000c7202 */ /* 0x000fe20000000f00 */
[----:B------:R-:W-:-:S05]  /*7a40*/  VIADD R4, R4, 0x220 ;  /* 0x0000022004047836 */ /* 0x000fca0000000000 */
[----:B0-----:R-:W-:Y:S01]  /*7a50*/  LEA R71, R25, R4, 0x18 ;  /* 0x0000000419477211 */ /* 0x001fe200078ec0ff */
[----:B------:R-:W-:-:S07]  /*7a60*/  IMAD.MOV.U32 R4, RZ, RZ, R56 ;  /* 0x000000ffff047224 */ /* 0x000fce00078e0038 */
.L_x_3903:
[----:B------:R-:W-:-:S04]  /*7a70*/  IMAD R47, R4, 0x50, RZ ;  /* 0x00000050042f7824 */ /* 0x000fc800078e02ff */
[C---:B------:R-:W-:Y:S01]  /*7a80*/  IMAD.WIDE.U32 R24, R47.reuse, 0x4, R20 ;  /* 0x000000042f187825 */ /* 0x040fe200078e0014 */
[----:B------:R-:W-:-:S03]  /*7a90*/  IADD3 R33, PT, PT, R47, 0x280, RZ ;  /* 0x000002802f217810 */ /* 0x000fc60007ffe0ff */
[----:B--2---:R-:W-:Y:S02]  /*7aa0*/  VIADD R29, R47, 0x140 ;  /* 0x000001402f1d7836 */ /* 0x004fe40000000000 */
[----:B------:R-:W2:Y:S02]  /*7ab0*/  LDG.E.128 R24, desc[UR36][R24.64] ;  /* 0x0000002418187981 */ /* 0x000ea4000c1e1d00 */
[----:B------:R-:W-:Y:S01]  /*7ac0*/  IMAD.WIDE.U32 R28, R29, 0x4, R20 ;  /* 0x000000041d1c7825 */ /* 0x000fe200078e0014 */
[----:B------:R-:W-:-:S03]  /*7ad0*/  IADD3 R41, PT, PT, R47, 0x500, RZ ;  /* 0x000005002f297810 */ /* 0x000fc60007ffe0ff */
[----:B------:R-:W-:Y:S02]  /*7ae0*/  VIADD R37, R47, 0x3c0 ;  /* 0x000003c02f257836 */ /* 0x000fe40000000000 */
[--C-:B------:R-:W-:Y:S01]  /*7af0*/  IMAD.WIDE.U32 R32, R33, 0x4, R20.reuse ;  /* 0x0000000421207825 */ /* 0x100fe200078e0014 */
[----:B------:R-:W3:Y:S03]  /*7b00*/  LDG.E.128 R28, desc[UR36][R28.64] ;  /* 0x000000241c1c7981 */ /* 0x000ee6000c1e1d00 */
[----:B------:R-:W-:Y:S02]  /*7b10*/  IMAD.WIDE.U32 R36, R37, 0x4, R20 ;  /* 0x0000000425247825 */ /* 0x000fe400078e0014 */
[----:B------:R-:W4:Y:S02]  /*7b20*/  LDG.E.128 R32, desc[UR36][R32.64] ;  /* 0x0000002420207981 */ /* 0x000f24000c1e1d00 */
[----:B------:R-:W-:-:S02]  /*7b30*/  VIADD R45, R47, 0x640 ;  /* 0x000006402f2d7836 */ /* 0x000fc40000000000 */
[--C-:B------:R-:W-:Y:S01]  /*7b40*/  IMAD.WIDE.U32 R40, R41, 0x4, R20.reuse ;  /* 0x0000000429287825 */ /* 0x100fe200078e0014 */
[----:B------:R-:W4:Y:S01]  /*7b50*/  LDG.E.128 R36, desc[UR36][R36.64] ;  /* 0x0000002424247981 */ /* 0x000f22000c1e1d00 */
[----:B------:R-:W-:Y:S02]  /*7b60*/  IADD3 R49, PT, PT, R47, 0x780, RZ ;  /* 0x000007802f317810 */ /* 0x000fe40007ffe0ff */
[--C-:B------:R-:W-:Y:S02]  /*7b70*/  IMAD.WIDE.U32 R44, R45, 0x4, R20.reuse ;  /* 0x000000042d2c7825 */ /* 0x100fe400078e0014 */
[----:B------:R-:W4:Y:S02]  /*7b80*/  LDG.E.128 R40, desc[UR36][R40.64] ;  /* 0x0000002428287981 */ /* 0x000f24000c1e1d00 */
[----:B------:R-:W-:Y:S02]  /*7b90*/  VIADD R53, R47, 0x8c0 ;  /* 0x000008c02f357836 */ /* 0x000fe40000000000 */
[--C-:B------:R-:W-:Y:S01]  /*7ba0*/  IMAD.WIDE.U32 R48, R49, 0x4, R20.reuse ;  /* 0x0000000431307825 */ /* 0x100fe200078e0014 */
[----:B------:R-:W4:Y:S03]  /*7bb0*/  LDG.E.128 R44, desc[UR36][R44.64] ;  /* 0x000000242c2c7981 */ /* 0x000f26000c1e1d00 */
[----:B------:R-:W-:-:S02]  /*7bc0*/  IMAD.WIDE.U32 R52, R53, 0x4, R20 ;  /* 0x0000000435347825 */ /* 0x000fc400078e0014 */
[----:B------:R-:W4:Y:S04]  /*7bd0*/  LDG.E.128 R48, desc[UR36][R48.64] ;  /* 0x0000002430307981 */ /* 0x000f28000c1e1d00 */
[----:B------:R-:W4:Y:S01]  /*7be0*/  LDG.E.128 R52, desc[UR36][R52.64] ;  /* 0x0000002434347981 */ /* 0x000f22000c1e1d00 */
[----:B------:R-:W-:-:S05]  /*7bf0*/  IADD3 R60, PT, PT, -R23, R4, RZ ;  /* 0x00000004173c7210 */ /* 0x000fca0007ffe1ff */
[----:B------:R-:W-:-:S05]  /*7c00*/  IMAD R60, R60, 0x4, R71 ;  /* 0x000000043c3c7824 */ /* 0x000fca00078e0247 */
[----:B------:R-:W2:Y:S04]  /*7c10*/  LDS R61, [R60] ;  /* 0x000000003c3d7984 */ /* 0x000ea80000000800 */
[----:B------:R-:W3:Y:S04]  /*7c20*/  LDS R62, [R60+0x10] ;  /* 0x000010003c3e7984 */ /* 0x000ee80000000800 */
[----:B------:R-:W4:Y:S04]  /*7c30*/  LDS R64, [R60+0x20] ;  /* 0x000020003c407984 */ /* 0x000f280000000800 */
[----:B------:R-:W0:Y:S04]  /*7c40*/  LDS R65, [R60+0x30] ;  /* 0x000030003c417984 */ /* 0x000e280000000800 */
[----:B------:R-:W1:Y:S04]  /*7c50*/  LDS R66, [R60+0x40] ;  /* 0x000040003c427984 */ /* 0x000e680000000800 */
[----:B------:R-:W1:Y:S04]  /*7c60*/  LDS R67, [R60+0x50] ;  /* 0x000050003c437984 */ /* 0x000e680000000800 */
[----:B------:R-:W1:Y:S04]  /*7c70*/  LDS R68, [R60+0x60] ;  /* 0x000060003c447984 */ /* 0x000e680000000800 */
[----:B------:R-:W1:Y:S01]  /*7c80*/  LDS R69, [R60+0x70] ;  /* 0x000070003c457984 */ /* 0x000e620000000800 */
[----:B------:R-:W-:-:S04]  /*7c90*/  IADD3 R59, PT, PT, R59, 0x8, RZ ;  /* 0x000000083b3b7810 */ /* 0x000fc80007ffe0ff */
        /* <DEDUP_REMOVED lines=35> */
.L_x_3902:
[----:B------:R-:W-:Y:S05]  /*7ed0*/  BSYNC.RECONVERGENT B2 ;  /* 0x0000000000027941 */ /* 0x000fea0003800200 */
.L_x_3901:
        /* <DEDUP_REMOVED lines=8> */
[----:B--2---:R-:W-:Y:S01]  /*7f60*/  VIADD R29, R25, 0x280 ;  /* 0x00000280191d7836 */ /* 0x004fe20000000000 */
[----:B------:R0:W2:Y:S01]  /*7f70*/  LDG.E.128 R36, desc[UR36][R32.64] ;  /* 0x0000002420247981 */ /* 0x0000a2000c1e1d00 */
[----:B------:R-:W-:Y:S01]  /*7f80*/  IMAD.WIDE.U32 R34, R35, 0x4, R20 ;  /* 0x0000000423227825 */ /* 0x000fe200078e0014 */
[----:B------:R-:W-:-:S03]  /*7f90*/  IADD3 R25, PT, PT, R25, 0x3c0, RZ ;  /* 0x000003c019197810 */ /* 0x000fc60007ffe0ff */
[--C-:B------:R-:W-:Y:S01]  /*7fa0*/  IMAD.WIDE.U32 R28, R29, 0x4, R20.reuse ;  /* 0x000000041d1c7825 */ /* 0x100fe200078e0014 */
[----:B------:R1:W3:Y:S03]  /*7fb0*/  LDG.E.128 R40, desc[UR36][R34.64] ;  /* 0x0000002422287981 */ /* 0x0002e6000c1e1d00 */
[----:B------:R-:W-:Y:S02]  /*7fc0*/  IMAD.WIDE.U32 R24, R25, 0x4, R20 ;  /* 0x0000000419187825 */ /* 0x000fe400078e0014 */
[----:B------:R-:W4:Y:S04]  /*7fd0*/  LDG.E.128 R28, desc[UR36][R28.64] ;  /* 0x000000241c1c7981 */ /* 0x000f28000c1e1d00 */
[----:B------:R-:W4:Y:S01]  /*7fe0*/  LDG.E.128 R24, desc[UR36][R24.64] ;  /* 0x0000002418187981 */ /* 0x000f22000c1e1d00 */
[----:B------:R-:W1:Y:S01]  /*7ff0*/  S2UR UR5, SR_CgaCtaId ;  /* 0x00000000000579c3 */ /* 0x000e620000008800 */
[----:B------:R-:W-:-:S02]  /*8000*/  UMOV UR4, 0x400 ;  /* 0x0000040000047882 */ /* 0x000fc40000000000 */
[----:B------:R-:W-:Y:S01]  /*8010*/  UIADD3 UR4, UPT, UPT, UR4, 0x220, URZ ;  /* 0x0000022004047890 */ /* 0x000fe2000fffe0ff */
[----:B0-----:R-:W-:-:S03]  /*8020*/  IMAD.IADD R32, R4, 0x1, -R23 ;  /* 0x0000000104207824 */ /* 0x001fc600078e0a17 */
[----:B-1----:R-:W-:-:S06]  /*8030*/  ULEA UR4, UR5, UR4, 0x18 ;  /* 0x0000000405047291 */ /* 0x002fcc000f8ec0ff */
[----:B------:R-:W-:-:S05]  /*8040*/  LEA R32, R32, UR4, 0x2 ;  /* 0x0000000420207c11 */ /* 0x000fca000f8e10ff */
[----:B------:R-:W2:Y:S04]  /*8050*/  LDS R33, [R32] ;  /* 0x0000000020217984 */ /* 0x000ea80000000800 */
[----:B------:R-:W3:Y:S04]  /*8060*/  LDS R34, [R32+0x10] ;  /* 0x0000100020227984 */ /* 0x000ee80000000800 */
[----:B------:R-:W4:Y:S04]  /*8070*/  LDS R44, [R32+0x20] ;  /* 0x00002000202c7984 */ /* 0x000f280000000800 */
[----:B------:R-:W0:Y:S01]  /*8080*/  LDS R45, [R32+0x30] ;  /* 0x00003000202d7984 */ /* 0x000e220000000800 */
[----:B------:R-:W-:Y:S01]  /*8090*/  IADD3 R4, PT, PT, R4, 0x10, RZ ;  /* 0x0000001004047810 */ /* 0x000fe20007ffe0ff */
        /* <DEDUP_REMOVED lines=15> */
[----:B------:R-:W-:-:S07]  /*8190*/  FFMA.FTZ R15, R27, R45, R44 ;  /* 0x0000002d1b0f7223 */ /* 0x000fce000001002c */
.L_x_3905:
[----:B------:R-:W-:Y:S05]  /*81a0*/  BSYNC.RECONVERGENT B2 ;  /* 0x0000000000027941 */ /* 0x000fea0003800200 */
.L_x_3904:
        /* <DEDUP_REMOVED lines=9> */
[----:B--2---:R-:W2:Y:S04]  /*8240*/  LDG.E.128 R28, desc[UR36][R24.64] ;  /* 0x00000024181c7981 */ /* 0x004ea8000c1e1d00 */
[----:B------:R0:W3:Y:S01]  /*8250*/  LDG.E.128 R36, desc[UR36][R26.64] ;  /* 0x000000241a247981 */ /* 0x0000e2000c1e1d00 */
[----:B------:R-:W1:Y:S01]  /*8260*/  S2UR UR5, SR_CgaCtaId ;  /* 0x00000000000579c3 */ /* 0x000e620000008800 */
[----:B------:R-:W-:Y:S01]  /*8270*/  UMOV UR4, 0x400 ;  /* 0x0000040000047882 */ /* 0x000fe20000000000 */
[----:B------:R-:W-:Y:S01]  /*8280*/  IADD3 R32, PT, PT, -R23, R4, RZ ;  /* 0x0000000417207210 */ /* 0x000fe20007ffe1ff */
[----:B------:R-:W-:Y:S01]  /*8290*/  UIADD3 UR4, UPT, UPT, UR4, 0x220, URZ ;  /* 0x0000022004047890 */ /* 0x000fe2000fffe0ff */
[----:B------:R-:W-:-:S03]  /*82a0*/  VIADD R4, R4, 0x8 ;  /* 0x0000000804047836 */ /* 0x000fc60000000000 */
[----:B-1----:R-:W-:-:S06]  /*82b0*/  ULEA UR4, UR5, UR4, 0x18 ;  /* 0x0000000405047291 */ /* 0x002fcc000f8ec0ff */
[----:B------:R-:W-:-:S05]  /*82c0*/  LEA R32, R32, UR4, 0x2 ;  /* 0x0000000420207c11 */ /* 0x000fca000f8e10ff */
        /* <DEDUP_REMOVED lines=10> */
.L_x_3907:
[----:B------:R-:W-:Y:S05]  /*8370*/  BSYNC.RECONVERGENT B2 ;  /* 0x0000000000027941 */ /* 0x000fea0003800200 */
.L_x_3906:
[----:B------:R-:W-:Y:S05]  /*8380*/  @P0 BRA `(.L_x_3900) ;  /* 0x0000000000380947 */ /* 0x000fea0003800000 */
[----:B------:R-:W-:-:S04]  /*8390*/  IMAD R25, R4, 0x50, RZ ;  /* 0x0000005004197824 */ /* 0x000fc800078e02ff */
[----:B------:R-:W-:-:S06]  /*83a0*/  IMAD.WIDE.U32 R24, R25, 0x4, R20 ;  /* 0x0000000419187825 */ /* 0x000fcc00078e0014 */
[----:B------:R-:W3:Y:S01]  /*83b0*/  LDG.E.128 R24, desc[UR36][R24.64] ;  /* 0x0000002418187981 */ /* 0x000ee2000c1e1d00 */
[----:B------:R-:W0:Y:S01]  /*83c0*/  S2UR UR5, SR_CgaCtaId ;  /* 0x00000000000579c3 */ /* 0x000e220000008800 */
[----:B------:R-:W-:Y:S01]  /*83d0*/  UMOV UR4, 0x400 ;  /* 0x0000040000047882 */ /* 0x000fe20000000000 */
[----:B------:R-:W-:Y:S01]  /*83e0*/  IADD3 R4, PT, PT, -R23, R4, RZ ;  /* 0x0000000417047210 */ /* 0x000fe20007ffe1ff */
        /* <DEDUP_REMOVED lines=8> */
.L_x_3900:
[----:B------:R-:W-:Y:S05]  /*8470*/  BSYNC.RECONVERGENT B1 ;  /* 0x0000000000017941 */ /* 0x000fea0003800200 */
.L_x_3899:
[----:B------:R-:W-:Y:S01]  /*8480*/  ISETP.GE.AND P0, PT, R56, R18, PT ;  /* 0x000000123800720c */ /* 0x000fe20003f06270 */
[----:B------:R-:W-:-:S12]  /*8490*/  BSSY.RECONVERGENT B3, `(.L_x_3908) ;  /* 0x0000120000037945 */ /* 0x000fd80003800200 */
[----:B------:R-:W-:Y:S05]  /*84a0*/  @P0 BRA `(.L_x_3909) ;  /* 0x0000001000780947 */ /* 0x000fea0003800000 */
[----:B------:R-:W-:Y:S01]  /*84b0*/  VIADDMNMX R25, R56, 0x4, R18, !PT ;  /* 0x0000000438197846 */ /* 0x000fe20007800112 */
[----:B------:R-:W-:Y:S01]  /*84c0*/  BSSY.RECONVERGENT B2, `(.L_x_3910) ;  /* 0x00000a4000027945 */ /* 0x000fe20003800200 */
[----:B------:R-:W-:-:S04]  /*84d0*/  LOP3.LUT R4, RZ, R23, RZ, 0x33, !PT ;  /* 0x00000017ff047212 */ /* 0x000fc800078e33ff */
[----:B------:R-:W-:-:S04]  /*84e0*/  IADD3 R4, PT, PT, -R6, R25, R4 ;  /* 0x0000001906047210 */ /* 0x000fc80007ffe104 */
        /* <DEDUP_REMOVED lines=14> */
.L_x_3921:
[C---:B--2---:R-:W-:Y:S01]  /*85d0*/  VIADD R28, R56.reuse, 0xfffffff8 ;  /* 0xfffffff8381c7836 */ /* 0x044fe20000000000 */
        /* <DEDUP_REMOVED lines=30> */
[----:B------:R-:W-:Y:S02]  /*87c0*/  @!P4 IMAD.IADD R24, R24, 0x1, -R27 ;  /* 0x000000011818c824 */ /* 0x000fe400078e0a1b */
[----:B------:R-:W0:Y:S03]  /*87d0*/  LDS R27, [R18+-0x20] ;  /* 0xffffe000121b7984 */ /* 0x000e260000000800 */
        /* <DEDUP_REMOVED lines=9> */
.L_x_3914:
[----:B------:R-:W-:Y:S05]  /*8870*/  BSYNC.RECONVERGENT B4 ;  /* 0x0000000000047941 */ /* 0x000fea0003800200 */
.L_x_3913:
        /* <DEDUP_REMOVED lines=32> */
.L_x_3916:
[----:B------:R-:W-:Y:S05]  /*8a80*/  BSYNC.RECONVERGENT B4 ;  /* 0x0000000000047941 */ /* 0x000fea0003800200 */
.L_x_3915:
        /* <DEDUP_REMOVED lines=22> */
[----:B------:R-:W0:Y:S03]  /*8bf0*/  LDS R27, [R18] ;  /* 0x00000000121b7984 */ /* 0x000e260000000800 */
        /* <DEDUP_REMOVED lines=9> */
.L_x_3918:
[----:B------:R-:W-:Y:S05]  /*8c90*/  BSYNC.RECONVERGENT B4 ;  /* 0x0000000000047941 */ /* 0x000fea0003800200 */
.L_x_3917:
        /* <DEDUP_REMOVED lines=22> */
[----:B------:R-:W0:Y:S03]  /*8e00*/  LDS R27, [R18+0x10] ;  /* 0x00001000121b7984 */ /* 0x000e260000000800 */
        /* <DEDUP_REMOVED lines=9> */
.L_x_3920:
[----:B------:R-:W-:Y:S05]  /*8ea0*/  BSYNC.RECONVERGENT B4 ;  /* 0x0000000000047941 */ /* 0x000fea0003800200 */
.L_x_3919:
[----:B------:R-:W-:Y:S01]  /*8eb0*/  VIADD R56, R56, 0x10 ;  /* 0x0000001038387836 */ /* 0x000fe20000000000 */
[----:B------:R-:W-:Y:S01]  /*8ec0*/  IADD3 R18, PT, PT, R18, 0x40, RZ ;  /* 0x0000004012127810 */ /* 0x000fe20007ffe0ff */
[----:B------:R-:W-:Y:S06]  /*8ed0*/  @P0 BRA `(.L_x_3921) ;  /* 0xfffffff400bc0947 */ /* 0x000fec000383ffff */
[----:B------:R-:W-:Y:S05]  /*8ee0*/  BSYNC.RECONVERGENT B1 ;  /* 0x0000000000017941 */ /* 0x000fea0003800200 */
.L_x_3912:
[----:B------:R-:W-:-:S07]  /*8ef0*/  VIADD R56, R56, 0xfffffff8 ;  /* 0xfffffff838387836 */ /* 0x000fce0000000000 */
.L_x_3911:
[----:B------:R-:W-:Y:S05]  /*8f00*/  BSYNC.RECONVERGENT B2 ;  /* 0x0000000000027941 */ /* 0x000fea0003800200 */
.L_x_3910:
        /* <DEDUP_REMOVED lines=9> */
[C---:B------:R-:W-:Y:S01]  /*8fa0*/  IMAD.IADD R18, R56.reuse, 0x1, -R23 ;  /* 0x0000000138127824 */ /* 0x040fe200078e0a17 */
[----:B--2---:R-:W-:Y:S01]  /*8fb0*/  IADD3 R30, PT, PT, R56, 0x4, RZ ;  /* 0x00000004381e7810 */ /* 0x004fe20007ffe0ff */
[----:B------:R-:W-:Y:S03]  /*8fc0*/  BSSY.RECONVERGENT B2, `(.L_x_3924) ;  /* 0x0000023000027945 */ /* 0x000fe60003800200 */
[----:B------:R-:W-:Y:S01]  /*8fd0*/  ISETP.GE.AND P2, PT, R30, R17, PT ;  /* 0x000000111e00720c */ /* 0x000fe20003f46270 */
[----:B0-----:R-:W-:-:S06]  /*8fe0*/  ULEA UR4, UR5, UR4, 0x18 ;  /* 0x0000000405047291 */ /* 0x001fcc000f8ec0ff */
[----:B------:R-:W-:Y:S01]  /*8ff0*/  LEA R28, R18, UR4, 0x2 ;  /* 0x00000004121c7c11 */ /* 0x000fe2000f8e10ff */
[----:B------:R-:W-:Y:S06]  /*9000*/  @!P0 BRA `(.L_x_3925) ;  /* 0x0000000000788947 */ /* 0x000fec0003800000 */
[----:B------:R-:W-:Y:S01]  /*9010*/  IABS R27, R17 ;  /* 0x00000011001b7213 */ /* 0x000fe20000000000 */
[----:B------:R-:W-:Y:S01]  /*9020*/  HFMA2 R24, -RZ, RZ, 0, 0 ;  /* 0x00000000ff187431 */ /* 0x000fe200000001ff */
[----:B------:R-:W-:Y:S02]  /*9030*/  ISETP.GE.AND P1, PT, R56, RZ, PT ;  /* 0x000000ff3800720c */ /* 0x000fe40003f26270 */
[----:B------:R-:W0:Y:S01]  /*9040*/  I2F.RP R26, R27 ;  /* 0x0000001b001a7306 */ /* 0x000e220000209400 */
[----:B------:R-:W-:-:S07]  /*9050*/  ISETP.NE.AND P3, PT, R17, RZ, PT ;  /* 0x000000ff1100720c */ /* 0x000fce0003f65270 */
[----:B0-----:R-:W0:Y:S02]  /*9060*/  MUFU.RCP R26, R26 ;  /* 0x0000001a001a7308 */ /* 0x001e240000001000 */
[----:B0-----:R-:W-:-:S06]  /*9070*/  IADD3 R29, PT, PT, R26, 0xffffffe, RZ ;  /* 0x0ffffffe1a1d7810 */ /* 0x001fcc0007ffe0ff */
[----:B------:R-:W0:Y:S02]  /*9080*/  F2I.FTZ.U32.TRUNC.NTZ R25, R29 ;  /* 0x0000001d00197305 */ /* 0x000e24000021f000 */
[----:B0-----:R-:W-:-:S04]  /*9090*/  IMAD.MOV R18, RZ, RZ, -R25 ;  /* 0x000000ffff127224 */ /* 0x001fc800078e0a19 */
        /* <DEDUP_REMOVED lines=12> */
[----:B------:R-:W-:-:S05]  /*9160*/  @!P3 LOP3.LUT R18, RZ, R17, RZ, 0x33, !PT ;  /* 0x00000011ff12b212 */ /* 0x000fca00078e33ff */
[----:B------:R-:W-:Y:S02]  /*9170*/  IMAD R25, R18, 0x50, RZ ;  /* 0x0000005012197824 */ /* 0x000fe400078e02ff */
[----:B------:R-:W0:Y:S02]  /*9180*/  LDS R18, [R28] ;  /* 0x000000001c127984 */ /* 0x000e240000000800 */
[----:B------:R-:W-:-:S06]  /*9190*/  IMAD.WIDE.U32 R24, R25, 0x4, R20 ;  /* 0x0000000419187825 */ /* 0x000fcc00078e0014 */
[----:B------:R-:W0:Y:S02]  /*91a0*/  LDG.E.128 R24, desc[UR36][R24.64] ;  /* 0x0000002418187981 */ /* 0x000e24000c1e1d00 */
[-C--:B0-----:R-:W-:Y:S01]  /*91b0*/  FFMA.FTZ R12, R24, R18.reuse, R12 ;  /* 0x00000012180c7223 */ /* 0x081fe2000001000c */
[-C--:B------:R-:W-:Y:S01]  /*91c0*/  FFMA.FTZ R13, R25, R18.reuse, R13 ;  /* 0x00000012190d7223 */ /* 0x080fe2000001000d */
[-C--:B------:R-:W-:Y:S01]  /*91d0*/  FFMA.FTZ R14, R26, R18.reuse, R14 ;  /* 0x000000121a0e7223 */ /* 0x080fe2000001000e */
[----:B------:R-:W-:-:S07]  /*91e0*/  FFMA.FTZ R15, R27, R18, R15 ;  /* 0x000000121b0f7223 */ /* 0x000fce000001000f */
.L_x_3925:
[----:B------:R-:W-:Y:S05]  /*91f0*/  BSYNC.RECONVERGENT B2 ;  /* 0x0000000000027941 */ /* 0x000fea0003800200 */
.L_x_3924:
[----:B------:R-:W-:Y:S04]  /*9200*/  BSSY.RECONVERGENT B2, `(.L_x_3926) ;  /* 0x0000020000027945 */ /* 0x000fe80003800200 */
[----:B------:R-:W-:Y:S05]  /*9210*/  @!P2 BRA `(.L_x_3927) ;  /* 0x000000000078a947 */ /* 0x000fea0003800000 */
[----:B------:R-:W-:Y:S02]  /*9220*/  IABS R27, R17 ;  /* 0x00000011001b7213 */ /* 0x000fe40000000000 */
[----:B------:R-:W-:Y:S02]  /*9230*/  MOV R24, RZ ;  /* 0x000000ff00187202 */ /* 0x000fe40000000f00 */
        /* <DEDUP_REMOVED lines=21> */
[----:B------:R-:W0:Y:S02]  /*9390*/  LDS R18, [R28+0x10] ;  /* 0x000010001c127984 */ /* 0x000e240000000800 */
[----:B------:R-:W-:-:S06]  /*93a0*/  IMAD.WIDE.U32 R24, R25, 0x4, R20 ;  /* 0x0000000419187825 */ /* 0x000fcc00078e0014 */
[----:B------:R-:W0:Y:S02]  /*93b0*/  LDG.E.128 R24, desc[UR36][R24.64] ;  /* 0x0000002418187981 */ /* 0x000e24000c1e1d00 */
[-C--:B0-----:R-:W-:Y:S01]  /*93c0*/  FFMA.FTZ R12, R24, R18.reuse, R12 ;  /* 0x00000012180c7223 */ /* 0x081fe2000001000c */
[-C--:B------:R-:W-:Y:S01]  /*93d0*/  FFMA.FTZ R13, R25, R18.reuse, R13 ;  /* 0x00000012190d7223 */ /* 0x080fe2000001000d */
[-C--:B------:R-:W-:Y:S01]  /*93e0*/  FFMA.FTZ R14, R26, R18.reuse, R14 ;  /* 0x000000121a0e7223 */ /* 0x080fe2000001000e */
[----:B------:R-:W-:-:S07]  /*93f0*/  FFMA.FTZ R15, R27, R18, R15 ;  /* 0x000000121b0f7223 */ /* 0x000fce000001000f */
.L_x_3927:
[----:B------:R-:W-:Y:S05]  /*9400*/  BSYNC.RECONVERGENT B2 ;  /* 0x0000000000027941 */ /* 0x000fea0003800200 */
.L_x_3926:
[----:B------:R-:W-:-:S07]  /*9410*/  IADD3 R56, PT, PT, R56, 0x8, RZ ;  /* 0x0000000838387810 */ /* 0x000fce0007ffe0ff */
.L_x_3923:
[----:B------:R-:W-:Y:S05]  /*9420*/  BSYNC.RECONVERGENT B1 ;  /* 0x0000000000017941 */ /* 0x000fea0003800200 */
.L_x_3922:
        /* <DEDUP_REMOVED lines=11> */
[----:B0-----:R-:W-:Y:S01]  /*94e0*/  IMAD.MOV.U32 R24, RZ, RZ, RZ ;  /* 0x000000ffff187224 */ /* 0x001fe200078e00ff */
[----:B-1----:R-:W-:-:S05]  /*94f0*/  IADD3 R4, PT, PT, RZ, -R25, RZ ;  /* 0x80000019ff047210 */ /* 0x002fca0007ffe0ff */
[----:B--2---:R-:W-:-:S04]  /*9500*/  IMAD R29, R4, R27, RZ ;  /* 0x0000001b041d7224 */ /* 0x004fc800078e02ff */
[----:B------:R-:W-:-:S06]  /*9510*/  IMAD.HI.U32 R29, R25, R29, R24 ;  /* 0x0000001d191d7227 */ /* 0x000fcc00078e0018 */
        /* <DEDUP_REMOVED lines=11> */
[----:B------:R-:W2:Y:S01]  /*95d0*/  LDG.E.128 R24, desc[UR36][R20.64] ;  /* 0x0000002414187981 */ /* 0x000ea2000c1e1d00 */
[----:B------:R-:W0:Y:S01]  /*95e0*/  S2UR UR5, SR_CgaCtaId ;  /* 0x00000000000579c3 */ /* 0x000e220000008800 */
[----:B------:R-:W-:Y:S01]  /*95f0*/  UMOV UR4, 0x400 ;  /* 0x0000040000047882 */ /* 0x000fe20000000000 */
[----:B------:R-:W-:Y:S01]  /*9600*/  IADD3 R23, PT, PT, -R23, R56, RZ ;  /* 0x0000003817177210 */ /* 0x000fe20007ffe1ff */
[----:B------:R-:W-:-:S04]  /*9610*/  UIADD3 UR4, UPT, UPT, UR4, 0x220, URZ ;  /* 0x0000022004047890 */ /* 0x000fc8000fffe0ff */
[----:B0-----:R-:W-:-:S06]  /*9620*/  ULEA UR4, UR5, UR4, 0x18 ;  /* 0x0000000405047291 */ /* 0x001fcc000f8ec0ff */
[----:B------:R-:W-:-:S06]  /*9630*/  LEA R23, R23, UR4, 0x2 ;  /* 0x0000000417177c11 */ /* 0x000fcc000f8e10ff */
[----:B------:R-:W2:Y:S02]  /*9640*/  LDS R23, [R23] ;  /* 0x0000000017177984 */ /* 0x000ea40000000800 */
[-C--:B--2---:R-:W-:Y:S01]  /*9650*/  FFMA.FTZ R12, R24, R23.reuse, R12 ;  /* 0x00000017180c7223 */ /* 0x084fe2000001000c */
[-C--:B------:R-:W-:Y:S01]  /*9660*/  FFMA.FTZ R13, R25, R23.reuse, R13 ;  /* 0x00000017190d7223 */ /* 0x080fe2000001000d */
[-C--:B------:R-:W-:Y:S01]  /*9670*/  FFMA.FTZ R14, R26, R23.reuse, R14 ;  /* 0x000000171a0e7223 */ /* 0x080fe2000001000e */
[----:B------:R-:W-:-:S07]  /*9680*/  FFMA.FTZ R15, R27, R23, R15 ;  /* 0x000000171b0f7223 */ /* 0x000fce000001000f */
.L_x_3909:
[----:B------:R-:W-:Y:S05]  /*9690*/  BSYNC.RECONVERGENT B3 ;  /* 0x0000000000037941 */ /* 0x000fea0003800200 */
.L_x_3908:
        /* <DEDUP_REMOVED lines=8> */
[----:B--2---:R-:W2:Y:S08]  /*9720*/  @!P1 LDC.64 R28, c[0x0][0x468] ;  /* 0x00011a00ff1c9b82 */ /* 0x004eb00000000a00 */
[----:B------:R-:W4:Y:S01]  /*9730*/  @P1 LDC.64 R24, c[0x0][0x3a8] ;  /* 0x0000ea00ff181b82 */ /* 0x000f220000000a00 */
[----:B0-----:R-:W-:-:S04]  /*9740*/  @!P1 IADD3 R20, P0, PT, R37, R20, RZ ;  /* 0x0000001425149210 */ /* 0x001fc80007f1e0ff */
[----:B------:R-:W-:Y:S01]  /*9750*/  @!P1 LEA.HI.X.SX32 R21, R37, R21, 0x1, P0 ;  /* 0x0000001525159211 */ /* 0x000fe200000f0eff */
[----:B--2---:R-:W2:Y:S04]  /*9760*/  @!P1 LDG.E R28, desc[UR36][R28.64+0x8] ;  /* 0x000008241c1c9981 */ /* 0x004ea8000c1e1900 */
[----:B------:R-:W3:Y:S01]  /*9770*/  @!P1 LDG.E R2, desc[UR36][R20.64] ;  /* 0x0000002414029981 */ /* 0x000ee2000c1e1900 */
[----:B-1----:R-:W-:-:S04]  /*9780*/  ISETP.NE.U32.AND P0, PT, RZ, UR4, PT ;  /* 0x00000004ff007c0c */ /* 0x002fc8000bf05070 */
[----:B------:R-:W-:Y:S01]  /*9790*/  ISETP.NE.AND.EX P0, PT, RZ, UR5, PT, P0 ;  /* 0x00000005ff007c0c */ /* 0x000fe2000bf05300 */
[----:B------:R-:W0:-:S12]  /*97a0*/  LDCU.64 UR4, c[0x0][0x3c0] ;  /* 0x00007800ff0477ac */ /* 0x000e180008000a00 */
[----:B------:R-:W1:Y:S08]  /*97b0*/  @P0 LDC R4, c[0x0][0x3f8] ;  /* 0x0000fe00ff040b82 */ /* 0x000e700000000800 */
[----:B------:R-:W0:Y:S01]  /*97c0*/  @P0 LDC.64 R26, c[0x0][0x458] ;  /* 0x00011600ff1a0b82 */ /* 0x000e220000000a00 */
[----:B----4-:R-:W-:-:S04]  /*97d0*/  @P1 IMAD.WIDE R20, R37, 0x4, R24 ;  /* 0x0000000425141825 */ /* 0x010fc800078e0218 */
[----:B-1----:R-:W-:-:S04]  /*97e0*/  @P0 IMAD R16, R16, R4, R5 ;  /* 0x0000000410100224 */ /* 0x002fc800078e0205 */
[----:B------:R-:W-:-:S04]  /*97f0*/  @P0 IMAD R5, R16, 0x50, R7 ;  /* 0x0000005010050824 */ /* 0x000fc800078e0207 */
[----:B0-----:R-:W-:-:S05]  /*9800*/  @P0 IMAD.WIDE R4, R5, 0x4, R26 ;  /* 0x0000000405040825 */ /* 0x001fca00078e021a */
[----:B------:R-:W4:Y:S01]  /*9810*/  @P0 LDG.E.128 R24, desc[UR36][R4.64] ;  /* 0x0000002404180981 */ /* 0x000f22000c1e1d00 */
[----:B---3--:R-:W2:Y:S08]  /*9820*/  @!P1 I2F.S8 R23, R2 ;  /* 0x0000000200179306 */ /* 0x008eb00000001400 */
[----:B------:R-:W0:Y:S08]  /*9830*/  @!P1 I2F.S8 R31, R2.B1 ;  /* 0x10000002001f9306 */ /* 0x000e300000001400 */
[----:B------:R-:W1:Y:S08]  /*9840*/  @!P1 I2F.S8 R33, R2.B2 ;  /* 0x2000000200219306 */ /* 0x000e700000001400 */
[----:B------:R-:W3:Y:S01]  /*9850*/  @!P1 I2F.S8 R35, R2.B3 ;  /* 0x3000000200239306 */ /* 0x000ee20000001400 */
[C---:B--2---:R-:W-:Y:S01]  /*9860*/  @!P1 FMUL.FTZ R36, R28.reuse, R23 ;  /* 0x000000171c249220 */ /* 0x044fe20000410000 */
[C---:B0-----:R-:W-:Y:S01]  /*9870*/  @!P1 FMUL.FTZ R37, R28.reuse, R31 ;  /* 0x0000001f1c259220 */ /* 0x041fe20000410000 */
[C---:B-1----:R-:W-:Y:S01]  /*9880*/  @!P1 FMUL.FTZ R38, R28.reuse, R33 ;  /* 0x000000211c269220 */ /* 0x042fe20000410000 */
[----:B---3--:R-:W-:-:S06]  /*9890*/  @!P1 FMUL.FTZ R39, R28, R35 ;  /* 0x000000231c279220 */ /* 0x008fcc0000410000 */
[----:B------:R-:W2:Y:S01]  /*98a0*/  @P1 LDG.E.128 R36, desc[UR36][R20.64] ;  /* 0x0000002414241981 */ /* 0x000ea2000c1e1d00 */
[----:B------:R-:W-:Y:S02]  /*98b0*/  IMAD R2, R22, R17, R7 ;  /* 0x0000001116027224 */ /* 0x000fe400078e0207 */
[----:B------:R-:W-:-:S03]  /*98c0*/  IMAD R19, R19, 0x50, RZ ;  /* 0x0000005013137824 */ /* 0x000fc600078e02ff */
[----:B------:R-:W-:Y:S02]  /*98d0*/  SHF.R.S32.HI R16, RZ, 0x1f, R2 ;  /* 0x0000001fff107819 */ /* 0x000fe40000011402 */
[----:B------:R-:W-:-:S04]  /*98e0*/  IADD3 R2, P1, PT, R19, R2, RZ ;  /* 0x0000000213027210 */ /* 0x000fc80007f3e0ff */
[----:B------:R-:W-:Y:S02]  /*98f0*/  LEA.HI.X.SX32 R19, R19, R16, 0x1, P1 ;  /* 0x0000001013137211 */ /* 0x000fe400008f0eff */
[----:B------:R-:W-:-:S04]  /*9900*/  LEA R16, P1, R2, UR4, 0x2 ;  /* 0x0000000402107c11 */ /* 0x000fc8000f8210ff */
[----:B------:R-:W-:Y:S01]  /*9910*/  LEA.HI.X R17, R2, UR5, R19, 0x2, P1 ;  /* 0x0000000502117c11 */ /* 0x000fe200088f1413 */
[----:B--2--5:R-:W-:Y:S01]  /*9920*/  FADD.FTZ R8, R36, R8 ;  /* 0x0000000824087221 */ /* 0x024fe20000010000 */
        /* <DEDUP_REMOVED lines=12> */
.L_x_3898:
[----:B------:R-:W-:Y:S05]  /*99f0*/  BSYNC.RECONVERGENT B0 ;  /* 0x0000000000007941 */ /* 0x000fea0003800200 */
.L_x_3897:
        /* <DEDUP_REMOVED lines=33> */
.L_x_3928:
        /* <DEDUP_REMOVED lines=18> */
[----:B------:R-:W4:Y:S01]  /*9d30*/  F2I.S8.NTZ R12, R12 ;  /* 0x0000000c000c7305 */ /* 0x000f220000202100 */
[----:B------:R-:W-:Y:S02]  /*9d40*/  SHF.L.U32 R2, R0, 0x10, RZ ;  /* 0x0000001000027819 */ /* 0x000fe400000006ff */
[----:B------:R-:W-:Y:S02]  /*9d50*/  PRMT R0, R3, 0x7710, RZ ;  /* 0x0000771003007816 */ /* 0x000fe400000000ff */
[----:B------:R-:W-:Y:S02]  /*9d60*/  LOP3.LUT R3, R2, 0xff0000, RZ, 0xc0, !PT ;  /* 0x00ff000002037812 */ /* 0x000fe400078ec0ff */
[----:B-1----:R-:W-:Y:S02]  /*9d70*/  PRMT R13, R13, 0x8880, RZ ;  /* 0x000088800d0d7816 */ /* 0x002fe400000000ff */
[----:B------:R-:W-:Y:S02]  /*9d80*/  LEA R3, R0, R3, 0x18 ;  /* 0x0000000300037211 */ /* 0x000fe400078ec0ff */
[----:B------:R-:W-:-:S02]  /*9d90*/  PRMT R2, R13, 0x7710, RZ ;  /* 0x000077100d027816 */ /* 0x000fc400000000ff */
[----:B----4-:R-:W-:-:S04]  /*9da0*/  PRMT R4, R12, 0x8880, RZ ;  /* 0x000088800c047816 */ /* 0x010fc800000000ff */
        /* <DEDUP_REMOVED lines=9> */
.L_x_3929:
[----:B------:R-:W1:Y:S01]  /*9e40*/  LDC.64 R2, c[0x0][0x380] ;  /* 0x0000e000ff027b82 */ /* 0x000e620000000a00 */
[----:B------:R-:W-:-:S04]  /*9e50*/  IMAD.IADD R7, R22, 0x1, R7 ;  /* 0x0000000116077824 */ /* 0x000fc800078e0207 */
[----:B-1----:R-:W-:-:S05]  /*9e60*/  IMAD.WIDE R2, R7, 0x4, R2 ;  /* 0x0000000407027825 */ /* 0x002fca00078e0202 */
[----:B------:R-:W-:Y:S01]  /*9e70*/  STG.E.128 desc[UR36][R2.64], R12 ;  /* 0x0000000c02007986 */ /* 0x000fe2000c101d24 */
[----:B------:R-:W-:Y:S05]  /*9e80*/  EXIT ;  /* 0x000000000000794d */ /* 0x000fea0003800000 */
.L_x_3853:
[----:B------:R-:W-:Y:S02]  /*9e90*/  HFMA2 R12, -RZ, RZ, 0, 9.5367431640625e-07 ;  /* 0x00000010ff0c7431 */ /* 0x000fe400000001ff */
[----:B------:R-:W-:Y:S01]  /*9ea0*/  IMAD.MOV.U32 R11, RZ, RZ, 0x1f ;  /* 0x0000001fff0b7424 */ /* 0x000fe200078e00ff */
[----:B------:R-:W-:-:S07]  /*9eb0*/  MOV R15, 0xffffffff ;  /* 0xffffffff000f7802 */ /* 0x000fce0000000f00 */
[----:B0----5:R-:W-:Y:S05]  /*9ec0*/  WARPSYNC.COLLECTIVE R15, `(.L_x_3930) ;  /* 0x000000000f087348 */ /* 0x021fea0003c00000 */
[----:B------:R1:W2:Y:S02]  /*9ed0*/  SHFL.BFLY P6, R14, R13, R12, R11 ;  /* 0x0c00000c0d0e7389 */ /* 0x0002a400000c000b */
[----:B012--5:R-:W-:Y:S05]  /*9ee0*/  ENDCOLLECTIVE ;  /* 0x000000000000791b */ /* 0x027fea0003800000 */
.L_x_3930:
[----:B------:R-:W-:Y:S02]  /*9ef0*/  HFMA2 R12, -RZ, RZ, 0, 4.76837158203125e-07 ;  /* 0x00000008ff0c7431 */ /* 0x000fe400000001ff */
[----:B------:R-:W-:-:S04]  /*9f00*/  FADD.FTZ R4, R13, R14 ;  /* 0x0000000e0d047221 */ /* 0x000fc80000010000 */
[----:B------:R-:W-:-:S07]  /*9f10*/  IMAD.MOV.U32 R13, RZ, RZ, R4 ;  /* 0x000000ffff0d7224 */ /* 0x000fce00078e0004 */
[----:B------:R-:W-:Y:S05]  /*9f20*/  WARPSYNC.COLLECTIVE R15, `(.L_x_3931) ;  /* 0x000000000f087348 */ /* 0x000fea0003c00000 */
[----:B------:R0:W1:Y:S02]  /*9f30*/  SHFL.BFLY P6, R14, R13, R12, R11 ;  /* 0x0c00000c0d0e7389 */ /* 0x00006400000c000b */
[----:B01----:R-:W-:Y:S05]  /*9f40*/  ENDCOLLECTIVE ;  /* 0x000000000000791b */ /* 0x003fea0003800000 */
.L_x_3931:
[----:B------:R-:W-:Y:S01]  /*9f50*/  MOV R12, 0x4 ;  /* 0x00000004000c7802 */ /* 0x000fe20000000f00 */
[----:B------:R-:W-:-:S04]  /*9f60*/  FADD.FTZ R5, R4, R14 ;  /* 0x0000000e04057221 */ /* 0x000fc80000010000 */
[----:B------:R-:W-:-:S07]  /*9f70*/  IMAD.MOV.U32 R13, RZ, RZ, R5 ;  /* 0x000000ffff0d7224 */ /* 0x000fce00078e0005 */
[----:B------:R-:W-:Y:S05]  /*9f80*/  WARPSYNC.COLLECTIVE R15, `(.L_x_3932) ;  /* 0x000000000f087348 */ /* 0x000fea0003c00000 */
[----:B------:R0:W1:Y:S02]  /*9f90*/  SHFL.BFLY P6, R14, R13, R12, R11 ;  /* 0x0c00000c0d0e7389 */ /* 0x00006400000c000b */
[----:B01----:R-:W-:Y:S05]  /*9fa0*/  ENDCOLLECTIVE ;  /* 0x000000000000791b */ /* 0x003fea0003800000 */
.L_x_3932:
[----:B------:R-:W-:Y:S02]  /*9fb0*/  HFMA2 R12, -RZ, RZ, 0, 1.1920928955078125e-07 ;  /* 0x00000002ff0c7431 */ /* 0x000fe400000001ff */
[----:B------:R-:W-:-:S04]  /*9fc0*/  FADD.FTZ R6, R5, R14 ;  /* 0x0000000e05067221 */ /* 0x000fc80000010000 */
[----:B------:R-:W-:-:S07]  /*9fd0*/  IMAD.MOV.U32 R13, RZ, RZ, R6 ;  /* 0x000000ffff0d7224 */ /* 0x000fce00078e0006 */
[----:B------:R-:W-:Y:S05]  /*9fe0*/  WARPSYNC.COLLECTIVE R15, `(.L_x_3933) ;  /* 0x000000000f087348 */ /* 0x000fea0003c00000 */
[----:B------:R0:W1:Y:S02]  /*9ff0*/  SHFL.BFLY P6, R14, R13, R12, R11 ;  /* 0x0c00000c0d0e7389 */ /* 0x00006400000c000b */
[----:B01----:R-:W-:Y:S05]  /*a000*/  ENDCOLLECTIVE ;  /* 0x000000000000791b */ /* 0x003fea0003800000 */
.L_x_3933:
[----:B------:R-:W-:Y:S01]  /*a010*/  MOV R12, 0x1 ;  /* 0x00000001000c7802 */ /* 0x000fe20000000f00 */
[----:B------:R-:W-:-:S04]  /*a020*/  FADD.FTZ R7, R6, R14 ;  /* 0x0000000e06077221 */ /* 0x000fc80000010000 */
[----:B------:R-:W-:-:S07]  /*a030*/  IMAD.MOV.U32 R13, RZ, RZ, R7 ;  /* 0x000000ffff0d7224 */ /* 0x000fce00078e0007 */
[----:B------:R-:W-:Y:S05]  /*a040*/  WARPSYNC.COLLECTIVE R15, `(.L_x_3934) ;  /* 0x000000000f087348 */ /* 0x000fea0003c00000 */
[----:B------:R0:W1:Y:S02]  /*a050*/  SHFL.BFLY P6, R14, R13, R12, R11 ;  /* 0x0c00000c0d0e7389 */ /* 0x00006400000c000b */
[----:B01----:R-:W-:Y:S05]  /*a060*/  ENDCOLLECTIVE ;  /* 0x000000000000791b */ /* 0x003fea0003800000 */
.L_x_3934:
[----:B------:R-:W-:Y:S05]  /*a070*/  BRA `(.L_x_3935) ;  /* 0xffffff7800807947 */ /* 0x000fea000383ffff */
.L_x_3857:
[----:B------:R-:W-:Y:S01]  /*a080*/  HFMA2 R11, -RZ, RZ, 0, 1.847743988037109375e-06 ;  /* 0x0000001fff0b7431 */ /* 0x000fe200000001ff */
[----:B------:R-:W-:Y:S01]  /*a090*/  BSSY B1, `(.L_x_3936) ;  /* 0x0000006000017945 */ /* 0x000fe20003800000 */
[----:B------:R-:W-:Y:S02]  /*a0a0*/  IMAD.MOV.U32 R12, RZ, RZ, 0x1 ;  /* 0x00000001ff0c7424 */ /* 0x000fe400078e00ff */
[----:B------:R-:W-:-:S07]  /*a0b0*/  IMAD.MOV.U32 R15, RZ, RZ, -0x1 ;  /* 0xffffffffff0f7424 */ /* 0x000fce00078e00ff */
[----:B-----5:R-:W-:Y:S05]  /*a0c0*/  WARPSYNC.COLLECTIVE R15, `(.L_x_3937) ;  /* 0x000000000f087348 */ /* 0x020fea0003c00000 */
[----:B------:R0:W1:Y:S02]  /*a0d0*/  SHFL.BFLY P6, R14, R13, R12, R11 ;  /* 0x0c00000c0d0e7389 */ /* 0x00006400000c000b */
[----:B01---5:R-:W-:Y:S05]  /*a0e0*/  ENDCOLLECTIVE ;  /* 0x000000000000791b */ /* 0x023fea0003800000 */
.L_x_3937:
[----:B------:R-:W-:Y:S05]  /*a0f0*/  BSYNC B1 ;  /* 0x0000000000017941 */ /* 0x000fea0003800000 */
.L_x_3936:
[----:B------:R-:W-:Y:S05]  /*a100*/  BRA `(.L_x_3938) ;  /* 0xffffffa0009c7947 */ /* 0x000fea000383ffff */
.L_x_3861:
        /* <DEDUP_REMOVED lines=8> */
.L_x_3940:
[----:B------:R-:W-:Y:S05]  /*a190*/  BSYNC B0 ;  /* 0x0000000000007941 */ /* 0x000fea0003800000 */
.L_x_3939:
[----:B------:R-:W-:Y:S01]  /*a1a0*/  FMNMX.FTZ R13, R14, R0, !PT ;  /* 0x000000000e0d7209 */ /* 0x000fe20007810000 */
[----:B------:R-:W-:Y:S01]  /*a1b0*/  IMAD.MOV.U32 R11, RZ, RZ, 0x1f ;  /* 0x0000001fff0b7424 */ /* 0x000fe200078e00ff */
[----:B------:R-:W-:Y:S02]  /*a1c0*/  MOV R12, 0x8 ;  /* 0x00000008000c7802 */ /* 0x000fe40000000f00 */
[----:B------:R-:W-:-:S07]  /*a1d0*/  MOV R15, 0xffffffff ;  /* 0xffffffff000f7802 */ /* 0x000fce0000000f00 */
[----:B------:R-:W-:Y:S05]  /*a1e0*/  WARPSYNC.COLLECTIVE R15, `(.L_x_3941) ;  /* 0x000000000f087348 */ /* 0x000fea0003c00000 */
[----:B------:R0:W1:Y:S02]  /*a1f0*/  SHFL.BFLY P6, R14, R13, R12, R11 ;  /* 0x0c00000c0d0e7389 */ /* 0x00006400000c000b */
[----:B01----:R-:W-:Y:S05]  /*a200*/  ENDCOLLECTIVE ;  /* 0x000000000000791b */ /* 0x003fea0003800000 */
.L_x_3941:
[----:B------:R-:W-:Y:S01]  /*a210*/  HFMA2 R12, -RZ, RZ, 0, 2.384185791015625e-07 ;  /* 0x00000004ff0c7431 */ /* 0x000fe200000001ff */
[----:B------:R-:W-:-:S05]  /*a220*/  FMNMX.FTZ R5, R13, R14, !PT ;  /* 0x0000000e0d057209 */ /* 0x000fca0007810000 */
[----:B------:R-:W-:-:S07]  /*a230*/  IMAD.MOV.U32 R13, RZ, RZ, R5 ;  /* 0x000000ffff0d7224 */ /* 0x000fce00078e0005 */
[----:B------:R-:W-:Y:S05]  /*a240*/  WARPSYNC.COLLECTIVE R15, `(.L_x_3942) ;  /* 0x000000000f087348 */ /* 0x000fea0003c00000 */
[----:B------:R0:W1:Y:S02]  /*a250*/  SHFL.BFLY P6, R14, R13, R12, R11 ;  /* 0x0c00000c0d0e7389 */ /* 0x00006400000c000b */
[----:B01----:R-:W-:Y:S05]  /*a260*/  ENDCOLLECTIVE ;  /* 0x000000000000791b */ /* 0x003fea0003800000 */
.L_x_3942:
[----:B------:R-:W-:Y:S02]  /*a270*/  MOV R12, 0x2 ;  /* 0x00000002000c7802 */ /* 0x000fe40000000f00 */
[----:B------:R-:W-:-:S05]  /*a280*/  FMNMX.FTZ R6, R5, R14, !PT ;  /* 0x0000000e05067209 */ /* 0x000fca0007810000 */
[----:B------:R-:W-:-:S07]  /*a290*/  IMAD.MOV.U32 R13, RZ, RZ, R6 ;  /* 0x000000ffff0d7224 */ /* 0x000fce00078e0006 */
[----:B------:R-:W-:Y:S05]  /*a2a0*/  WARPSYNC.COLLECTIVE R15, `(.L_x_3943) ;  /* 0x000000000f087348 */ /* 0x000fea0003c00000 */
[----:B------:R0:W1:Y:S02]  /*a2b0*/  SHFL.BFLY P6, R14, R13, R12, R11 ;  /* 0x0c00000c0d0e7389 */ /* 0x00006400000c000b */
[----:B01----:R-:W-:Y:S05]  /*a2c0*/  ENDCOLLECTIVE ;  /* 0x000000000000791b */ /* 0x003fea0003800000 */
.L_x_3943:
[----:B------:R-:W-:Y:S05]  /*a2d0*/  BRA `(.L_x_3944) ;  /* 0xffffffa000dc7947 */ /* 0x000fea000383ffff */
.L_x_3945:
        /* <DEDUP_REMOVED lines=10> */
.L_x_4075:


//--------------------- .text._ZN4mmha33masked_multihead_attention_kernelIfLi80ELi128ELi4ELi32ELi64ELb0ELb0EEEv26Multihead_attention_paramsIT_XT5_EE --------------------------
	.section	.text._ZN4mmha33masked_multihead_attention_kernelIfLi80ELi128ELi4ELi32ELi64ELb0ELb0EEEv26Multihead_attention_paramsIT_XT5_EE,"ax",@progbits
	.align	128
        .global         _ZN4mmha33masked_multihead_attention_kernelIfLi80ELi128ELi4ELi32ELi64ELb0ELb0EEEv26Multihead_attention_paramsIT_XT5_EE
        .type           _ZN4mmha33masked_multihead_attention_kernelIfLi80ELi128ELi4ELi32ELi64ELb0ELb0EEEv26Multihead_attention_paramsIT_XT5_EE,@function
        .size           _ZN4mmha33masked_multihead_attention_kernelIfLi80ELi128ELi4ELi32ELi64ELb0ELb0EEEv26Multihead_attention_paramsIT_XT5_EE,(.L_x_4076 - _ZN4mmha33masked_multihead_attention_kernelIfLi80ELi128ELi4ELi32ELi64ELb0ELb0EEEv26Multihead_attention_paramsIT_XT5_EE)
        .other          _ZN4mmha33masked_multihead_attention_kernelIfLi80ELi128ELi4ELi32ELi64ELb0ELb0EEEv26Multihead_attention_paramsIT_XT5_EE,@"STO_CUDA_ENTRY STV_DEFAULT"
_ZN4mmha33masked_multihead_attention_kernelIfLi80ELi128ELi4ELi32ELi64ELb0ELb0EEEv26Multihead_attention_paramsIT_XT5_EE:
.text._ZN4mmha33masked_multihead_attention_kernelIfLi80ELi128ELi4ELi32ELi64ELb0ELb0EEEv26Multihead_attention_paramsIT_XT5_EE:
        /* <DEDUP_REMOVED lines=12> */
.L_x_3946:
[----:B------:R-:W1:Y:S01]  /*00c0*/  LDC R11, c[0x0][0x3f0] ;  /* 0x0000fc00ff0b7b82 */ /* 0x000e620000000800 */
[----:B------:R-:W2:Y:S01]  /*00d0*/  S2R R23, SR_CTAID.X ;  /* 0x0000000000177919 */ /* 0x000ea20000002500 */
[----:B------:R-:W3:Y:S06]  /*00e0*/  S2R R22, SR_TID.X ;  /* 0x0000000000167919 */ /* 0x000eec0000002100 */
[----:B------:R-:W4:Y:S08]  /*00f0*/  LDC R2, c[0x0][0x478] ;  /* 0x00011e00ff027b82 */ /* 0x000f300000000800 */
[----:B------:R-:W0:Y:S01]  /*0100*/  LDC R13, c[0x0][0x3e8] ;  /* 0x0000fa00ff0d7b82 */ /* 0x000e220000000800 */
[----:B-1----:R-:W-:-:S07]  /*0110*/  IABS R7, R11 ;  /* 0x0000000b00077213 */ /* 0x002fce0000000000 */
[----:B------:R-:W2:Y:S01]  /*0120*/  LDC R3, c[0x0][0x3f8] ;  /* 0x0000fe00ff037b82 */ /* 0x000ea20000000800 */
[----:B------:R-:W1:Y:S01]  /*0130*/  I2F.RP R0, R7 ;  /* 0x0000000700007306 */ /* 0x000e620000209400 */
[----:B----4-:R-:W-:-:S06]  /*0140*/  ISETP.NE.AND P1, PT, R2, 0x2, PT ;  /* 0x000000020200780c */ /* 0x010fcc0003f25270 */
[----:B------:R-:W4:Y:S01]  /*0150*/  LDC.64 R18, c[0x0][0x460] ;  /* 0x00011800ff127b82 */ /* 0x000f220000000a00 */
[----:B---3--:R-:W-:Y:S02]  /*0160*/  SHF.L.U32 R25, R22, 0x2, RZ ;  /* 0x0000000216197819 */ /* 0x008fe400000006ff */
[----:B0-----:R-:W-:Y:S01]  /*0170*/  ISETP.NE.AND P0, PT, R13, RZ, PT ;  /* 0x000000ff0d00720c */ /* 0x001fe20003f05270 */
[----:B-1----:R-:W0:Y:S04]  /*0180*/  MUFU.RCP R0, R0 ;  /* 0x0000000000007308 */ /* 0x002e280000001000 */
[----:B------:R-:W1:Y:S01]  /*0190*/  @!P1 LDC.64 R14, c[0x0][0x398] ;  /* 0x0000e600ff0e9b82 */ /* 0x000e620000000a00 */
[----:B--2---:R-:W-:Y:S02]  /*01a0*/  IMAD R26, R24, R3, R23 ;  /* 0x00000003181a7224 */ /* 0x004fe400078e0217 */
[----:B0-----:R-:W-:Y:S01]  /*01b0*/  VIADD R4, R0, 0xffffffe ;  /* 0x0ffffffe00047836 */ /* 0x001fe20000000000 */
[----:B------:R-:W-:-:S03]  /*01c0*/  IABS R0, R24 ;  /* 0x0000001800007213 */ /* 0x000fc60000000000 */
[----:B------:R0:W2:Y:S02]  /*01d0*/  F2I.FTZ.U32.TRUNC.NTZ R5, R4 ;  /* 0x0000000400057305 */ /* 0x0000a4000021f000 */
[----:B0-----:R-:W-:Y:S01]  /*01e0*/  IMAD.MOV.U32 R4, RZ, RZ, RZ ;  /* 0x000000ffff047224 */ /* 0x001fe200078e00ff */
[----:B--2---:R-:W-:-:S05]  /*01f0*/  IADD3 R6, PT, PT, RZ, -R5, RZ ;  /* 0x80000005ff067210 */ /* 0x004fca0007ffe0ff */
[----:B------:R-:W-:-:S04]  /*0200*/  IMAD R9, R6, R7, RZ ;  /* 0x0000000706097224 */ /* 0x000fc800078e02ff */
[----:B------:R-:W-:Y:S02]  /*0210*/  IMAD.HI.U32 R4, R5, R9, R4 ;  /* 0x0000000905047227 */ /* 0x000fe400078e0004 */
[----:B------:R-:W0:Y:S04]  /*0220*/  @!P1 LDC.64 R8, c[0x0][0x468] ;  /* 0x00011a00ff089b82 */ /* 0x000e280000000a00 */
[----:B------:R-:W-:-:S04]  /*0230*/  IMAD.HI.U32 R36, R4, R0, RZ ;  /* 0x0000000004247227 */ /* 0x000fc800078e00ff */
[----:B------:R-:W-:Y:S02]  /*0240*/  IMAD.MOV R2, RZ, RZ, -R36 ;  /* 0x000000ffff027224 */ /* 0x000fe400078e0a24 */
[----:B------:R-:W-:Y:S02]  /*0250*/  @P0 IMAD R4, R24, R13, RZ ;  /* 0x0000000d18040224 */ /* 0x000fe400078e02ff */
[----:B------:R-:W-:Y:S02]  /*0260*/  IMAD R0, R7, R2, R0 ;  /* 0x0000000207007224 */ /* 0x000fe400078e0200 */
[----:B------:R-:W-:Y:S02]  /*0270*/  @!P0 IMAD R2, R26, 0x50, RZ ;  /* 0x000000501a028824 */ /* 0x000fe400078e02ff */
[----:B------:R-:W-:Y:S01]  /*0280*/  @P0 IMAD R2, R23, 0x50, R4 ;  /* 0x0000005017020824 */ /* 0x000fe200078e0204 */
[----:B------:R-:W-:Y:S02]  /*0290*/  ISETP.GT.U32.AND P2, PT, R7, R0, PT ;  /* 0x000000000700720c */ /* 0x000fe40003f44070 */
[----:B----4-:R-:W-:Y:S01]  /*02a0*/  ISETP.NE.U32.AND P0, PT, R18, RZ, PT ;  /* 0x000000ff1200720c */ /* 0x010fe20003f05070 */
[----:B------:R-:W-:-:S03]  /*02b0*/  IMAD.IADD R17, R25, 0x1, R2 ;  /* 0x0000000119117824 */ /* 0x000fc600078e0202 */
[----:B------:R-:W-:Y:S01]  /*02c0*/  ISETP.NE.AND.EX P0, PT, R19, RZ, PT, P0 ;  /* 0x000000ff1300720c */ /* 0x000fe20003f05300 */
[----:B0-----:R0:W2:Y:S01]  /*02d0*/  @!P1 LDG.E R35, desc[UR36][R8.64+0x4] ;  /* 0x0000042408239981 */ /* 0x0010a2000c1e1900 */
[----:B-1----:R-:W-:-:S05]  /*02e0*/  @!P1 IADD3 R6, P4, PT, R17, R14, RZ ;  /* 0x0000000e11069210 */ /* 0x002fca0007f9e0ff */
[----:B------:R-:W-:-:S05]  /*02f0*/  @!P2 IMAD.IADD R0, R0, 0x1, -R7 ;  /* 0x000000010000a824 */ /* 0x000fca00078e0a07 */
[----:B------:R-:W-:Y:S01]  /*0300*/  ISETP.GE.U32.AND P3, PT, R0, R7, PT ;  /* 0x000000070000720c */ /* 0x000fe20003f66070 */
[----:B------:R-:W1:Y:S01]  /*0310*/  @P0 LDC.64 R4, c[0x0][0x460] ;  /* 0x00011800ff040b82 */ /* 0x000e620000000a00 */
[----:B------:R-:W-:Y:S02]  /*0320*/  @!P1 LEA.HI.X.SX32 R7, R17, R15, 0x1, P4 ;  /* 0x0000000f11079211 */ /* 0x000fe400020f0eff */
[----:B------:R-:W-:-:S03]  /*0330*/  LOP3.LUT R0, R24, R11, RZ, 0x3c, !PT ;  /* 0x0000000b18007212 */ /* 0x000fc600078e3cff */
[----:B------:R-:W3:Y:S01]  /*0340*/  @!P1 LDG.E R6, desc[UR36][R6.64] ;  /* 0x0000002406069981 */ /* 0x000ee2000c1e1900 */
[----:B------:R-:W-:Y:S02]  /*0350*/  ISETP.GE.AND P4, PT, R0, RZ, PT ;  /* 0x000000ff0000720c */ /* 0x000fe40003f86270 */
[----:B------:R-:W-:Y:S02]  /*0360*/  @!P2 IADD3 R36, PT, PT, R36, 0x1, RZ ;  /* 0x000000012424a810 */ /* 0x000fe40007ffe0ff */
[----:B------:R-:W-:-:S03]  /*0370*/  ISETP.NE.AND P2, PT, R11, RZ, PT ;  /* 0x000000ff0b00720c */ /* 0x000fc60003f45270 */
[----:B------:R-:W-:-:S06]  /*0380*/  @P3 VIADD R36, R36, 0x1 ;  /* 0x0000000124243836 */ /* 0x000fcc0000000000 */
[----:B------:R-:W-:-:S04]  /*0390*/  @!P4 IMAD.MOV R36, RZ, RZ, -R36 ;  /* 0x000000ffff24c224 */ /* 0x000fc800078e0a24 */
[----:B------:R-:W-:Y:S02]  /*03a0*/  @!P2 LOP3.LUT R36, RZ, R11, RZ, 0x33, !PT ;  /* 0x0000000bff24a212 */ /* 0x000fe400078e33ff */
[----:B------:R-:W4:Y:S01]  /*03b0*/  LDC.64 R10, c[0x0][0x4a0] ;  /* 0x00012800ff0a7b82 */ /* 0x000f220000000a00 */
[----:B------:R-:W-:Y:S02]  /*03c0*/  HFMA2 R16, -RZ, RZ, 0, 0 ;  /* 0x00000000ff107431 */ /* 0x000fe400000001ff */
[----:B-1----:R-:W-:-:S05]  /*03d0*/  @P0 IMAD.WIDE R4, R36, 0x4, R4 ;  /* 0x0000000424040825 */ /* 0x002fca00078e0204 */
[----:B------:R1:W5:Y:S01]  /*03e0*/  @P0 LDG.E R16, desc[UR36][R4.64] ;  /* 0x0000002404100981 */ /* 0x000362000c1e1900 */
[----:B----4-:R-:W-:-:S04]  /*03f0*/  ISETP.NE.U32.AND P0, PT, R10, RZ, PT ;  /* 0x000000ff0a00720c */ /* 0x010fc80003f05070 */
[----:B------:R-:W-:Y:S02]  /*0400*/  ISETP.NE.AND.EX P0, PT, R11, RZ, PT, P0 ;  /* 0x000000ff0b00720c */ /* 0x000fe40003f05300 */
[----:B------:R-:W-:-:S11]  /*0410*/  ISETP.GT.U32.AND P2, PT, R22, 0x13, PT ;  /* 0x000000131600780c */ /* 0x000fd60003f44070 */
[----:B0-----:R-:W0:Y:S01]  /*0420*/  @P0 LDC.64 R8, c[0x0][0x4a0] ;  /* 0x00012800ff080b82 */ /* 0x001e220000000a00 */
[----:B------:R-:W-:Y:S01]  /*0430*/  BSSY.RECONVERGENT B0, `(.L_x_3947) ;  /* 0x000001f000007945 */ /* 0x000fe20003800200 */
[----:B------:R-:W-:Y:S02]  /*0440*/  CS2R R30, SRZ ;  /* 0x00000000001e7805 */ /* 0x000fe4000001ff00 */
[----:B------:R-:W-:Y:S01]  /*0450*/  CS2R R28, SRZ ;  /* 0x00000000001c7805 */ /* 0x000fe2000001ff00 */
[----:B---3--:R-:W2:Y:S08]  /*0460*/  @!P1 I2F.S8 R32, R6 ;  /* 0x0000000600209306 */ /* 0x008eb00000001400 */
[----:B------:R-:W3:Y:S08]  /*0470*/  @!P1 I2F.S8 R0, R6.B1 ;  /* 0x1000000600009306 */ /* 0x000ef00000001400 */
[----:B------:R-:W4:Y:S08]  /*0480*/  @!P1 I2F.S8 R34, R6.B2 ;  /* 0x2000000600229306 */ /* 0x000f300000001400 */
[----:B------:R-:W1:Y:S01]  /*0490*/  @!P1 I2F.S8 R10, R6.B3 ;  /* 0x30000006000a9306 */ /* 0x000e620000001400 */
[C---:B--2---:R-:W-:Y:S01]  /*04a0*/  @!P1 FMUL.FTZ R32, R35.reuse, R32 ;  /* 0x0000002023209220 */ /* 0x044fe20000410000 */
[C---:B---3--:R-:W-:Y:S01]  /*04b0*/  @!P1 FMUL.FTZ R33, R35.reuse, R0 ;  /* 0x0000000023219220 */ /* 0x048fe20000410000 */
[C---:B----4-:R-:W-:Y:S01]  /*04c0*/  @!P1 FMUL.FTZ R34, R35.reuse, R34 ;  /* 0x0000002223229220 */ /* 0x050fe20000410000 */
[----:B-1----:R-:W-:Y:S01]  /*04d0*/  @!P1 FMUL.FTZ R35, R35, R10 ;  /* 0x0000000a23239220 */ /* 0x002fe20000410000 */
[----:B0-----:R-:W-:Y:S06]  /*04e0*/  @P2 BRA `(.L_x_3948) ;  /* 0x00000000004c2947 */ /* 0x001fec0003800000 */
        /* <DEDUP_REMOVED lines=19> */
.L_x_3948:
[----:B------:R-:W-:Y:S05]  /*0620*/  BSYNC.RECONVERGENT B0 ;  /* 0x0000000000007941 */ /* 0x000fea0003800200 */
.L_x_3947:
        /* <DEDUP_REMOVED lines=8> */
.L_x_3950:
[----:B------:R-:W-:Y:S05]  /*06b0*/  BSYNC.RECONVERGENT B0 ;  /* 0x0000000000007941 */ /* 0x000fea0003800200 */
.L_x_3949:
[----:B------:R-:W-:Y:S01]  /*06c0*/  @P0 IMAD.WIDE.U32 R4, R24, 0x4, R8 ;  /* 0x0000000418040825 */ /* 0x000fe200078e0008 */
[----:B------:R-:W1:Y:S01]  /*06d0*/  LDCU.64 UR4, c[0x0][0x390] ;  /* 0x00007200ff0477ac */ /* 0x000e620008000a00 */
[----:B------:R-:W2:Y:S03]  /*06e0*/  LDCU.64 UR6, c[0x0][0x3a0] ;  /* 0x00007400ff0677ac */ /* 0x000ea60008000a00 */
[----:B------:R3:W4:Y:S01]  /*06f0*/  @P0 LDG.E R0, desc[UR36][R4.64] ;  /* 0x0000002404000981 */ /* 0x000722000c1e1900 */
[----:B------:R-:W-:Y:S01]  /*0700*/  ISETP.EQ.U32.AND P4, PT, R18, RZ, PT ;  /* 0x000000ff1200720c */ /* 0x000fe20003f82070 */
[----:B0-----:R-:W0:Y:S01]  /*0710*/  LDC.64 R6, c[0x0][0x418] ;  /* 0x00010600ff067b82 */ /* 0x001e220000000a00 */
[----:B------:R-:W-:Y:S01]  /*0720*/  ISETP.GT.U32.AND P2, PT, R22, 0x1f, PT ;  /* 0x0000001f1600780c */ /* 0x000fe20003f44070 */
[----:B------:R-:W-:-:S03]  /*0730*/  IMAD R17, R23, 0x50, R25 ;  /* 0x0000005017117824 */ /* 0x000fc600078e0219 */
[----:B------:R-:W-:Y:S02]  /*0740*/  ISETP.EQ.OR.EX P2, PT, R19, RZ, P2, P4 ;  /* 0x000000ff1300720c */ /* 0x000fe40001742740 */
[----:B------:R-:W-:Y:S02]  /*0750*/  CS2R R10, SRZ ;  /* 0x00000000000a7805 */ /* 0x000fe4000001ff00 */
[----:B------:R-:W-:Y:S02]  /*0760*/  CS2R R8, SRZ ;  /* 0x0000000000087805 */ /* 0x000fe4000001ff00 */
[----:B---3--:R-:W-:Y:S01]  /*0770*/  CS2R R4, SRZ ;  /* 0x0000000000047805 */ /* 0x008fe2000001ff00 */
[----:B------:R-:W3:Y:S01]  /*0780*/  LDC R37, c[0x0][0x3f4] ;  /* 0x0000fd00ff257b82 */ /* 0x000ee20000000800 */
[----:B-1----:R-:W-:Y:S01]  /*0790*/  ISETP.NE.U32.AND P1, PT, RZ, UR4, PT ;  /* 0x00000004ff007c0c */ /* 0x002fe2000bf25070 */
[----:B------:R-:W1:Y:S01]  /*07a0*/  LDCU.U8 UR4, c[0x0][0x404] ;  /* 0x00008080ff0477ac */ /* 0x000e620008000000 */
[----:B--2---:R-:W-:-:S02]  /*07b0*/  ISETP.NE.U32.AND P3, PT, RZ, UR6, PT ;  /* 0x00000006ff007c0c */ /* 0x004fc4000bf65070 */
[----:B------:R-:W-:-:S03]  /*07c0*/  ISETP.NE.AND.EX P1, PT, RZ, UR5, PT, P1 ;  /* 0x00000005ff007c0c */ /* 0x000fc6000bf25310 */
[----:B------:R-:W2:Y:S01]  /*07d0*/  @!P2 LDC.64 R14, c[0x0][0x450] ;  /* 0x00011400ff0eab82 */ /* 0x000ea20000000a00 */
[----:B------:R-:W-:Y:S02]  /*07e0*/  ISETP.NE.AND.EX P3, PT, RZ, UR7, PT, P3 ;  /* 0x00000007ff007c0c */ /* 0x000fe4000bf65330 */
[C---:B------:R-:W-:Y:S02]  /*07f0*/  ISETP.GT.U32.OR P1, PT, R22.reuse, 0x13, !P1 ;  /* 0x000000131600780c */ /* 0x040fe40004f24470 */
[----:B------:R-:W-:Y:S02]  /*0800*/  ISETP.GT.U32.OR P3, PT, R22, 0x13, !P3 ;  /* 0x000000131600780c */ /* 0x000fe40005f64470 */
[----:B0-----:R-:W-:Y:S01]  /*0810*/  ISETP.NE.U32.AND P4, PT, R6, RZ, PT ;  /* 0x000000ff0600720c */ /* 0x001fe20003f85070 */
[----:B-----5:R-:W-:-:S03]  /*0820*/  @!P2 IMAD R38, R16, R3, RZ ;  /* 0x000000031026a224 */ /* 0x020fc600078e02ff */
[----:B------:R-:W-:Y:S02]  /*0830*/  ISETP.NE.AND.EX P4, PT, R7, RZ, PT, P4 ;  /* 0x000000ff0700720c */ /* 0x000fe40003f85340 */
[----:B------:R-:W-:-:S03]  /*0840*/  CS2R R6, SRZ ;  /* 0x0000000000067805 */ /* 0x000fc6000001ff00 */
[----:B------:R-:W0:Y:S08]  /*0850*/  @!P1 LDC.64 R12, c[0x0][0x390] ;  /* 0x0000e400ff0c9b82 */ /* 0x000e300000000a00 */
[----:B------:R-:W1:Y:S01]  /*0860*/  @!P3 LDC.64 R18, c[0x0][0x3a0] ;  /* 0x0000e800ff12bb82 */ /* 0x000e620000000a00 */
[----:B---3--:R-:W-:-:S07]  /*0870*/  IABS R40, R37 ;  /* 0x0000002500287213 */ /* 0x008fce0000000000 */
[----:B------:R-:W3:Y:S01]  /*0880*/  @P4 LDC.64 R20, c[0x0][0x418] ;  /* 0x00010600ff144b82 */ /* 0x000ee20000000a00 */
[----:B0-----:R-:W-:-:S05]  /*0890*/  @!P1 IMAD.WIDE.U32 R12, R17, 0x4, R12 ;  /* 0x00000004110c9825 */ /* 0x001fca00078e000c */
[----:B------:R-:W4:Y:S01]  /*08a0*/  @!P1 LDG.E.128 R4, desc[UR36][R12.64] ;  /* 0x000000240c049981 */ /* 0x000f22000c1e1d00 */
[----:B-1----:R-:W-:-:S04]  /*08b0*/  @!P3 IMAD.WIDE.U32 R18, R17, 0x4, R18 ;  /* 0x000000041112b825 */ /* 0x002fc800078e0012 */
[----:B------:R-:W-:Y:S01]  /*08c0*/  @!P2 IMAD R17, R38, 0x50, R17 ;  /* 0x000000502611a824 */ /* 0x000fe200078e0211 */
[----:B------:R0:W4:Y:S03]  /*08d0*/  @!P3 LDG.E.128 R8, desc[UR36][R18.64] ;  /* 0x000000241208b981 */ /* 0x000126000c1e1d00 */
[----:B--2---:R-:W-:-:S06]  /*08e0*/  @!P2 IMAD.WIDE R14, R17, 0x4, R14 ;  /* 0x00000004110ea825 */ /* 0x004fcc00078e020e */
[----:B------:R-:W2:Y:S01]  /*08f0*/  @!P2 LDG.E.128 R12, desc[UR36][R14.64] ;  /* 0x000000240e0ca981 */ /* 0x000ea2000c1e1d00 */
[----:B------:R-:W1:Y:S01]  /*0900*/  I2F.RP R27, R40 ;  /* 0x00000028001b7306 */ /* 0x000e620000209400 */
[----:B0-----:R-:W0:Y:S01]  /*0910*/  @!P0 LDC R18, c[0x0][0x40c] ;  /* 0x00010300ff128b82 */ /* 0x001e220000000800 */
[----:B------:R-:W-:Y:S02]  /*0920*/  IMAD.MOV.U32 R17, RZ, RZ, RZ ;  /* 0x000000ffff117224 */ /* 0x000fe400078e00ff */
[----:B---3--:R-:W-:-:S05]  /*0930*/  @P4 IMAD.WIDE.U32 R20, R24, 0x4, R20 ;  /* 0x0000000418144825 */ /* 0x008fca00078e0014 */
[----:B------:R-:W4:Y:S01]  /*0940*/  @P0 LDC R19, c[0x0][0x430] ;  /* 0x00010c00ff130b82 */ /* 0x000f220000000800 */
[----:B------:R3:W5:Y:S01]  /*0950*/  @P4 LDG.E R17, desc[UR36][R20.64] ;  /* 0x0000002414114981 */ /* 0x000762000c1e1900 */
[----:B------:R-:W-:Y:S01]  /*0960*/  ISETP.NE.AND P1, PT, R37, RZ, PT ;  /* 0x000000ff2500720c */ /* 0x000fe20003f25270 */
[----:B------:R-:W-:Y:S01]  /*0970*/  BSSY.RECONVERGENT B6, `(.L_x_3951) ;  /* 0x00000e8000067945 */ /* 0x000fe20003800200 */
[----:B------:R-:W-:Y:S01]  /*0980*/  IMAD R36, R36, R3, RZ ;  /* 0x0000000324247224 */ /* 0x000fe200078e02ff */
[----:B-1----:R-:W1:Y:S03]  /*0990*/  MUFU.RCP R27, R27 ;  /* 0x0000001b001b7308 */ /* 0x002e660000001000 */
[----:B---3--:R-:W3:Y:S01]  /*09a0*/  LDC R20, c[0x0][0x400] ;  /* 0x00010000ff147b82 */ /* 0x008ee20000000800 */
[----:B-1----:R-:W-:-:S04]  /*09b0*/  VIADD R38, R27, 0xffffffe ;  /* 0x0ffffffe1b267836 */ /* 0x002fc80000000000 */
[----:B------:R1:W0:Y:S02]  /*09c0*/  F2I.FTZ.U32.TRUNC.NTZ R39, R38 ;  /* 0x0000002600277305 */ /* 0x000224000021f000 */
[----:B-1----:R-:W-:Y:S01]  /*09d0*/  IMAD.MOV.U32 R38, RZ, RZ, RZ ;  /* 0x000000ffff267224 */ /* 0x002fe200078e00ff */
[----:B0-----:R-:W-:Y:S01]  /*09e0*/  IADD3 R21, PT, PT, RZ, -R39, RZ ;  /* 0x80000027ff157210 */ /* 0x001fe20007ffe0ff */
[----:B----4-:R-:W-:-:S04]  /*09f0*/  @P0 IMAD.IADD R18, R0, 0x1, R19 ;  /* 0x0000000100120824 */ /* 0x010fc800078e0213 */
[----:B------:R-:W-:Y:S01]  /*0a00*/  IMAD R19, R21, R40, RZ ;  /* 0x0000002815137224 */ /* 0x000fe200078e02ff */
[----:B------:R-:W-:-:S03]  /*0a10*/  IABS R0, R18 ;  /* 0x0000001200007213 */ /* 0x000fc60000000000 */
[----:B------:R-:W-:Y:S01]  /*0a20*/  IMAD.HI.U32 R39, R39, R19, R38 ;  /* 0x0000001327277227 */ /* 0x000fe200078e0026 */
[C---:B------:R-:W-:Y:S02]  /*0a30*/  ISETP.GE.AND P3, PT, R18.reuse, RZ, PT ;  /* 0x000000ff1200720c */ /* 0x040fe40003f66270 */
[----:B------:R-:W-:Y:S02]  /*0a40*/  MOV R19, R0 ;  /* 0x0000000000137202 */ /* 0x000fe40000000f00 */
[----:B------:R-:W-:-:S03]  /*0a50*/  IADD3 R27, PT, PT, R18, 0x1, -R37 ;  /* 0x00000001121b7810 */ /* 0x000fc60007ffe825 */
[----:B------:R-:W-:Y:S01]  /*0a60*/  IMAD.HI.U32 R39, R39, R19, RZ ;  /* 0x0000001327277227 */ /* 0x000fe200078e00ff */
[----:B------:R-:W-:-:S03]  /*0a70*/  VIMNMX R27, PT, PT, RZ, R27, !PT ;  /* 0x0000001bff1b7248 */ /* 0x000fc60007fe0100 */
[----:B------:R-:W-:-:S04]  /*0a80*/  IMAD.MOV R39, RZ, RZ, -R39 ;  /* 0x000000ffff277224 */ /* 0x000fc800078e0a27 */
[----:B------:R-:W-:-:S05]  /*0a90*/  IMAD R19, R40, R39, R19 ;  /* 0x0000002728137224 */ /* 0x000fca00078e0213 */
[----:B------:R-:W-:-:S13]  /*0aa0*/  ISETP.GT.U32.AND P0, PT, R40, R19, PT ;  /* 0x000000132800720c */ /* 0x000fda0003f04070 */
[----:B------:R-:W-:-:S05]  /*0ab0*/  @!P0 IMAD.IADD R19, R19, 0x1, -R40 ;  /* 0x0000000113138824 */ /* 0x000fca00078e0a28 */
[----:B------:R-:W-:-:S13]  /*0ac0*/  ISETP.GT.U32.AND P0, PT, R40, R19, PT ;  /* 0x000000132800720c */ /* 0x000fda0003f04070 */
[----:B------:R-:W-:Y:S02]  /*0ad0*/  @!P0 IADD3 R19, PT, PT, R19, -R40, RZ ;  /* 0x8000002813138210 */ /* 0x000fe40007ffe0ff */
[----:B------:R-:W-:-:S03]  /*0ae0*/  ISETP.NE.AND P0, PT, RZ, UR4, PT ;  /* 0x00000004ff007c0c */ /* 0x000fc6000bf05270 */
[----:B------:R-:W-:Y:S01]  /*0af0*/  @!P3 IMAD.MOV R19, RZ, RZ, -R19 ;  /* 0x000000ffff13b224 */ /* 0x000fe200078e0a13 */
[----:B---3--:R-:W-:Y:S01]  /*0b00*/  ISETP.LT.OR P0, PT, R20, 0x1, P0 ;  /* 0x000000011400780c */ /* 0x008fe20000701670 */
[----:B------:R-:W-:Y:S01]  /*0b10*/  FADD.FTZ R28, R4, R28 ;  /* 0x0000001c041c7221 */ /* 0x000fe20000010000 */
[----:B------:R-:W-:Y:S01]  /*0b20*/  FADD.FTZ R29, R5, R29 ;  /* 0x0000001d051d7221 */ /* 0x000fe20000010000 */
[----:B------:R-:W-:Y:S01]  /*0b30*/  FADD.FTZ R30, R6, R30 ;  /* 0x0000001e061e7221 */ /* 0x000fe20000010000 */
[----:B------:R-:W-:Y:S01]  /*0b40*/  FADD.FTZ R31, R7, R31 ;  /* 0x0000001f071f7221 */ /* 0x000fe20000010000 */
[----:B------:R-:W-:Y:S01]  /*0b50*/  @!P1 LOP3.LUT R19, RZ, R37, RZ, 0x33, !PT ;  /* 0x00000025ff139212 */ /* 0x000fe200078e33ff */
        /* <DEDUP_REMOVED lines=15> */
[----:B------:R-:W-:-:S05]  /*0c50*/  I2FP.F32.U32 R0, R0 ;  /* 0x0000000000007245 */ /* 0x000fca0000201000 */
[----:B-1----:R-:W-:Y:S01]  /*0c60*/  FMUL.FTZ R4, R0, R3 ;  /* 0x0000000300047220 */ /* 0x002fe20000410000 */
[----:B------:R-:W-:-:S03]  /*0c70*/  I2FP.F32.U32 R0, R25 ;  /* 0x0000001900007245 */ /* 0x000fc60000201000 */
[----:B------:R-:W-:Y:S02]  /*0c80*/  FMUL.FTZ R5, R4, 13.28771209716796875 ;  /* 0x41549a7804057820 */ /* 0x000fe40000410000 */
[----:B------:R-:W-:-:S04]  /*0c90*/  FMUL.FTZ R0, R0, R3 ;  /* 0x0000000300007220 */ /* 0x000fc80000410000 */
[----:B------:R-:W1:Y:S01]  /*0ca0*/  MUFU.EX2 R5, -R5 ;  /* 0x8000000500057308 */ /* 0x000e620000000800 */
[----:B------:R-:W-:Y:S01]  /*0cb0*/  FMUL.FTZ R4, R0, 13.28771209716796875 ;  /* 0x41549a7800047820 */ /* 0x000fe20000410000 */
[----:B0----5:R-:W-:-:S04]  /*0cc0*/  IADD3 R0, PT, PT, -R17, UR4, RZ ;  /* 0x0000000411007c10 */ /* 0x021fc8000fffe1ff */
[----:B------:R-:W-:Y:S02]  /*0cd0*/  I2FP.F32.S32 R0, R0 ;  /* 0x0000000000007245 */ /* 0x000fe40000201400 */
[----:B------:R-:W0:Y:S03]  /*0ce0*/  MUFU.EX2 R7, -R4 ;  /* 0x8000000400077308 */ /* 0x000e260000000800 */
[----:B-1----:R-:W-:-:S04]  /*0cf0*/  FMUL.FTZ R3, R0, R5 ;  /* 0x0000000500037220 */ /* 0x002fc80000410000 */
[----:B------:R-:W-:Y:S01]  /*0d00*/  FMUL.RZ R13, R3, 0.15915493667125701904 ;  /* 0x3e22f983030d7820 */ /* 0x000fe2000040c000 */
[----:B0-----:R-:W-:-:S03]  /*0d10*/  FMUL.FTZ R0, R0, R7 ;  /* 0x0000000700007220 */ /* 0x001fc60000410000 */
        /* <DEDUP_REMOVED lines=12> */
[----:B------:R-:W-:Y:S02]  /*0de0*/  FFMA.FTZ R35, R35, R8, R12 ;  /* 0x0000000823237223 */ /* 0x000fe4000001000c */
[----:B------:R-:W-:Y:S01]  /*0df0*/  MOV R30, R9 ;  /* 0x00000009001e7202 */ /* 0x000fe20000000f00 */
        /* <DEDUP_REMOVED lines=10> */
.L_x_3952:
        /* <DEDUP_REMOVED lines=52> */
[----:B--2--5:R-:W-:Y:S05]  /*11e0*/  CALL.ABS.NOINC R14 ;  /* 0x000000000e007343 */ /* 0x024fea0003c00000 */
.L_x_3954:
[----:B------:R-:W0:Y:S01]  /*11f0*/  S2R R3, SR_CgaCtaId ;  /* 0x0000000000037919 */ /* 0x000e220000008800 */
[----:B------:R-:W1:Y:S01]  /*1200*/  LDC R9, c[0x0][0x400] ;  /* 0x00010000ff097b82 */ /* 0x000e620000000800 */
[----:B------:R-:W-:Y:S01]  /*1210*/  ISETP.NE.AND P6, PT, R40, RZ, PT ;  /* 0x000000ff2800720c */ /* 0x000fe20003fc5270 */
[----:B------:R-:W-:Y:S05]  /*1220*/  WARPSYNC.ALL ;  /* 0x0000000000007948 */ /* 0x000fea0003800000 */
[----:B------:R-:W-:-:S04]  /*1230*/  MOV R0, 0x400 ;  /* 0x0000040000007802 */ /* 0x000fc80000000f00 */
[----:B------:R-:W-:-:S03]  /*1240*/  IADD3 R0, PT, PT, R0, 0x210, RZ ;  /* 0x0000021000007810 */ /* 0x000fc60007ffe0ff */
[----:B------:R-:W-:Y:S01]  /*1250*/  @!P6 IMAD R4, R38, R37, R39 ;  /* 0x000000252604e224 */ /* 0x000fe200078e0227 */
[----:B0-----:R-:W-:-:S05]  /*1260*/  LEA R0, R3, R0, 0x18 ;  /* 0x0000000003007211 */ /* 0x001fca00078ec0ff */
[--C-:B-1----:R-:W-:Y:S02]  /*1270*/  IMAD R3, R9, 0x4, R0.reuse ;  /* 0x0000000409037824 */ /* 0x102fe400078e0200 */
        /* <DEDUP_REMOVED lines=15> */
[----:B------:R-:W-:-:S03]  /*1370*/  LEA.HI R5, R4, R4, RZ, 0x1 ;  /* 0x0000000404057211 */ /* 0x000fc600078f08ff */
[C---:B------:R-:W-:Y:S01]  /*1380*/  IMAD R20, R38.reuse, 0x4, R21 ;  /* 0x0000000426147824 */ /* 0x040fe200078e0215 */
[----:B------:R0:W1:Y:S01]  /*1390*/  LDS R28, [R21] ;  /* 0x00000000151c7984 */ /* 0x0000620000000800 */
[----:B------:R-:W-:Y:S02]  /*13a0*/  IMAD R40, R38, 0x4, R41 ;  /* 0x0000000426287824 */ /* 0x000fe400078e0229 */
[----:B------:R-:W-:Y:S01]  /*13b0*/  IMAD.SHL.U32 R5, R5, 0x2, RZ ;  /* 0x0000000205057824 */ /* 0x000fe200078e00ff */
[----:B------:R0:W2:Y:S04]  /*13c0*/  LDS R30, [R21+0x4] ;  /* 0x00000400151e7984 */ /* 0x0000a80000000800 */
[----:B------:R0:W3:Y:S01]  /*13d0*/  LDS R32, [R41] ;  /* 0x0000000029207984 */ /* 0x0000e20000000800 */
[----:B------:R-:W-:-:S03]  /*13e0*/  LOP3.LUT R7, R5, 0xfffffffc, RZ, 0xc0, !PT ;  /* 0xfffffffc05077812 */ /* 0x000fc600078ec0ff */
[----:B------:R0:W4:Y:S01]  /*13f0*/  LDS R34, [R41+0x4] ;  /* 0x0000040029227984 */ /* 0x0001220000000800 */
[----:B------:R-:W-:-:S03]  /*1400*/  ISETP.GE.AND P0, PT, R7, R9, PT ;  /* 0x000000090700720c */ /* 0x000fc60003f06270 */
[----:B------:R0:W0:Y:S04]  /*1410*/  LDS R29, [R20] ;  /* 0x00000000141d7984 */ /* 0x0000280000000800 */
[----:B------:R0:W0:Y:S04]  /*1420*/  LDS R31, [R20+0x4] ;  /* 0x00000400141f7984 */ /* 0x0000280000000800 */
[----:B------:R0:W0:Y:S04]  /*1430*/  LDS R33, [R40] ;  /* 0x0000000028217984 */ /* 0x0000280000000800 */
[----:B------:R0:W0:Y:S01]  /*1440*/  LDS R35, [R40+0x4] ;  /* 0x0000040028237984 */ /* 0x0000220000000800 */
[----:B------:R-:W-:Y:S05]  /*1450*/  @P0 BRA `(.L_x_3958) ;  /* 0x0000000000a00947 */ /* 0x000fea0003800000 */
[----:B------:R-:W-:Y:S01]  /*1460*/  I2FP.F32.S32 R5, R9 ;  /* 0x0000000900057245 */ /* 0x000fe20000201400 */
[----:B------:R-:W1:Y:S01]  /*1470*/  LDCU UR4, c[0x0][0x40c] ;  /* 0x00008180ff0477ac */ /* 0x000e620008000800 */
[----:B------:R-:W-:-:S04]  /*1480*/  IADD3 R4, PT, PT, R7, 0x2, RZ ;  /* 0x0000000207047810 */ /* 0x000fc80007ffe0ff */
        /* <DEDUP_REMOVED lines=35> */
[----:B------:R-:W-:Y:S01]  /*16c0*/  FFMA.FTZ R33, R33, R5, R6 ;  /* 0x0000000521217223 */ /* 0x000fe20000010006 */
[----:B------:R-:W-:-:S07]  /*16d0*/  IMAD.MOV.U32 R28, RZ, RZ, R7 ;  /* 0x000000ffff1c7224 */ /* 0x000fce00078e0007 */
.L_x_3958:
[----:B------:R-:W-:Y:S05]  /*16e0*/  BSYNC.RECONVERGENT B1 ;  /* 0x0000000000017941 */ /* 0x000fea0003800200 */
.L_x_3957:
        /* <DEDUP_REMOVED lines=8> */
.L_x_3956:
[----:B------:R-:W-:Y:S05]  /*1770*/  BSYNC.RECONVERGENT B0 ;  /* 0x0000000000007941 */ /* 0x000fea0003800200 */
.L_x_3955:
[----:B------:R-:W-:Y:S01]  /*1780*/  BAR.SYNC.DEFER_BLOCKING 0x0 ;  /* 0x0000000000007b1d */ /* 0x000fe20000010000 */
[----:B------:R-:W-:-:S04]  /*1790*/  @!P6 IMAD R37, R38, R37, R39 ;  /* 0x000000252625e224 */ /* 0x000fc800078e0227 */
[C---:B------:R-:W-:Y:S01]  /*17a0*/  @!P6 IMAD R3, R37.reuse, 0x4, R3 ;  /* 0x000000042503e824 */ /* 0x040fe200078e0203 */
[----:B------:R-:W-:-:S05]  /*17b0*/  @!P6 LEA R0, R37, R0, 0x2 ;  /* 0x000000002500e211 */ /* 0x000fca00078e10ff */
[----:B---3--:R0:W1:Y:S04]  /*17c0*/  @!P6 LDS.128 R28, [R0] ;  /* 0x00000000001ce984 */ /* 0x0080680000000c00 */
[----:B------:R0:W2:Y:S01]  /*17d0*/  @!P6 LDS.128 R32, [R3] ;  /* 0x000000000320e984 */ /* 0x0000a20000000c00 */
[----:B------:R-:W-:Y:S06]  /*17e0*/  BAR.SYNC.DEFER_BLOCKING 0x0 ;  /* 0x0000000000007b1d */ /* 0x000fec0000010000 */
.L_x_3953:
[----:B------:R-:W-:Y:S05]  /*17f0*/  BSYNC.RECONVERGENT B6 ;  /* 0x0000000000067941 */ /* 0x000fea0003800200 */
.L_x_3951:
[----:B------:R-:W3:Y:S01]  /*1800*/  S2UR UR11, SR_CgaCtaId ;  /* 0x00000000000b79c3 */ /* 0x000ee20000008800 */
[----:B------:R-:W-:Y:S01]  /*1810*/  ISETP.GT.U32.AND P0, PT, R22, 0x1f, PT ;  /* 0x0000001f1600780c */ /* 0x000fe20003f04070 */
[----:B------:R-:W-:Y:S01]  /*1820*/  UMOV UR10, 0x400 ;  /* 0x00000400000a7882 */ /* 0x000fe20000000000 */
[----:B------:R-:W-:Y:S01]  /*1830*/  IMAD.IADD R7, R18, 0x1, -R27 ;  /* 0x0000000112077824 */ /* 0x000fe200078e0a1b */
[----:B------:R-:W-:Y:S01]  /*1840*/  UIADD3 UR4, UPT, UPT, UR10, 0x210, URZ ;  /* 0x000002100a047890 */ /* 0x000fe2000fffe0ff */
[----:B------:R-:W-:-:S03]  /*1850*/  MOV R82, 0xff7fffff ;  /* 0xff7fffff00527802 */ /* 0x000fc60000000f00 */
        /* <DEDUP_REMOVED lines=31> */
.L_x_4042:
        /* <DEDUP_REMOVED lines=17> */
.L_x_3961:
[----:B------:R3:W-:Y:S02]  /*1b60*/  STS [R9], R82 ;  /* 0x0000005209007388 */ /* 0x0007e40000000800 */
.L_x_3959:
[----:B------:R-:W-:Y:S05]  /*1b70*/  WARPSYNC.ALL ;  /* 0x0000000000007948 */ /* 0x000fea0003800000 */
[----:B0-----:R-:W-:Y:S01]  /*1b80*/  IADD3 R0, PT, PT, R7, 0x7, RZ ;  /* 0x0000000707007810 */ /* 0x001fe20007ffe0ff */
[----:B------:R-:W0:Y:S01]  /*1b90*/  LDCU UR4, c[0x0][0x3f0] ;  /* 0x00007e00ff0477ac */ /* 0x000e220008000800 */
[----:B------:R-:W-:Y:S02]  /*1ba0*/  BSSY B0, `(.L_x_3962) ;  /* 0x0000248000007945 */ /* 0x000fe40003800000 */
[----:B------:R-:W-:Y:S01]  /*1bb0*/  SHF.R.S32.HI R3, RZ, 0x1f, R0 ;  /* 0x0000001fff037819 */ /* 0x000fe20000011400 */
[----:B------:R-:W4:Y:S03]  /*1bc0*/  LDCU UR12, c[0x0][0x410] ;  /* 0x00008200ff0c77ac */ /* 0x000f260008000800 */
[----:B------:R-:W-:Y:S01]  /*1bd0*/  LEA.HI R3, R3, R0, RZ, 0x3 ;  /* 0x0000000003037211 */ /* 0x000fe200078f18ff */
[----:B------:R-:W1:Y:S01]  /*1be0*/  LDCU.64 UR14, c[0x0][0x438] ;  /* 0x00008700ff0e77ac */ /* 0x000e620008000a00 */
[----:B------:R-:W-:-:S02]  /*1bf0*/  SHF.R.U32.HI R0, RZ, 0x2, R22 ;  /* 0x00000002ff007819 */ /* 0x000fc40000011616 */
[----:B------:R-:W-:Y:S01]  /*1c00*/  LOP3.LUT R3, R3, 0xfffffff8, RZ, 0xc0, !PT ;  /* 0xfffffff803037812 */ /* 0x000fe200078ec0ff */
[----:B------:R-:W1:Y:S01]  /*1c10*/  LDCU.64 UR8, c[0x0][0x448] ;  /* 0x00008900ff0877ac */ /* 0x000e620008000a00 */
[----:B------:R-:W-:Y:S02]  /*1c20*/  BAR.SYNC.DEFER_BLOCKING 0x0 ;  /* 0x0000000000007b1d */ /* 0x000fe40000010000 */
[----:B------:R-:W-:Y:S01]  /*1c30*/  ISETP.GE.AND P0, PT, R0, R3, PT ;  /* 0x000000030000720c */ /* 0x000fe20003f06270 */
[----:B0-----:R-:W-:-:S04]  /*1c40*/  IMAD R3, R36, UR4, R23 ;  /* 0x0000000424037c24 */ /* 0x001fc8000f8e0217 */
[----:B------:R-:W-:-:S08]  /*1c50*/  IMAD R3, R3, 0x50, RZ ;  /* 0x0000005003037824 */ /* 0x000fd000078e02ff */
[----:B----4-:R-:W-:Y:S05]  /*1c60*/  @P0 BRA `(.L_x_3963) ;  /* 0x0000002000ec0947 */ /* 0x010fea0003800000 */
[----:B------:R-:W-:Y:S01]  /*1c70*/  UIADD3 UR4, UPT, UPT, UR10, 0x10, URZ ;  /* 0x000000100a047890 */ /* 0x000fe2000fffe0ff */
[----:B---3--:R-:W0:Y:S01]  /*1c80*/  LDC R9, c[0x0][0x3f4] ;  /* 0x0000fd00ff097b82 */ /* 0x008e220000000800 */
[----:B------:R-:W-:Y:S01]  /*1c90*/  LOP3.LUT R25, R25, 0xc, RZ, 0xc0, !PT ;  /* 0x0000000c19197812 */ /* 0x000fe200078ec0ff */
[----:B------:R-:W3:Y:S01]  /*1ca0*/  LDCU.64 UR6, c[0x0][0x420] ;  /* 0x00008400ff0677ac */ /* 0x000ee20008000a00 */
[----:B------:R-:W-:Y:S01]  /*1cb0*/  IMAD.IADD R5, R27, 0x1, R0 ;  /* 0x000000011b057824 */ /* 0x000fe200078e0200 */
[----:B------:R-:W-:Y:S01]  /*1cc0*/  LOP3.LUT R8, R22, 0x3fc, RZ, 0xc0, !PT ;  /* 0x000003fc16087812 */ /* 0x000fe200078ec0ff */
[----:B------:R-:W-:-:S04]  /*1cd0*/  ULEA UR4, UR11, UR4, 0x18 ;  /* 0x000000040b047291 */ /* 0x000fc8000f8ec0ff */
[----:B------:R-:W-:-:S05]  /*1ce0*/  VIADD R8, R8, UR5 ;  /* 0x0000000508087c36 */ /* 0x000fca0008000000 */
[----:B------:R4:W1:Y:S04]  /*1cf0*/  LDS R80, [R25+UR4] ;  /* 0x0000000419507984 */ /* 0x0008680008000800 */
[----:B------:R4:W1:Y:S01]  /*1d00*/  LDS R78, [R25+UR4+0x10] ;  /* 0x00001004194e7984 */ /* 0x0008620008000800 */
[----:B---3--:R-:W-:-:S03]  /*1d10*/  ISETP.NE.U32.AND P0, PT, RZ, UR6, PT ;  /* 0x00000006ff007c0c */ /* 0x008fc6000bf05070 */
[----:B------:R4:W3:Y:S01]  /*1d20*/  LDS R85, [R25+UR4+0x20] ;  /* 0x0000200419557984 */ /* 0x0008e20008000800 */
[-C--:B0-----:R-:W-:Y:S01]  /*1d30*/  IMAD R6, R24, R9.reuse, RZ ;  /* 0x0000000918067224 */ /* 0x081fe200078e02ff */
[----:B------:R-:W-:Y:S02]  /*1d40*/  IABS R10, R9 ;  /* 0x00000009000a7213 */ /* 0x000fe40000000000 */
[----:B------:R4:W0:Y:S01]  /*1d50*/  LDS R83, [R25+UR4+0x30] ;  /* 0x0000300419537984 */ /* 0x0008220008000800 */
[----:B------:R-:W-:Y:S02]  /*1d60*/  ISETP.NE.AND.EX P0, PT, RZ, UR7, PT, P0 ;  /* 0x00000007ff007c0c */ /* 0x000fe4000bf05300 */
[----:B------:R-:W-:Y:S01]  /*1d70*/  SHF.R.S32.HI R7, RZ, 0x1f, R6 ;  /* 0x0000001fff077819 */ /* 0x000fe20000011406 */
[----:B------:R4:W0:Y:S01]  /*1d80*/  LDS R76, [R25+UR4+0x40] ;  /* 0x00004004194c7984 */ /* 0x0008220008000800 */
[----:B------:R-:W-:-:S03]  /*1d90*/  IADD3 R6, P1, P2, R6, UR6, R5 ;  /* 0x0000000606067c10 */ /* 0x000fc6000fa3e005 */
[----:B------:R4:W0:Y:S01]  /*1da0*/  LDS R74, [R25+UR4+0x50] ;  /* 0x00005004194a7984 */ /* 0x0008220008000800 */
[----:B------:R-:W-:-:S03]  /*1db0*/  IADD3.X R7, PT, PT, R7, UR7, RZ, P1, P2 ;  /* 0x0000000707077c10 */ /* 0x000fc60008fe44ff */
        /* <DEDUP_REMOVED lines=26> */
[----:B------:R-:W2:Y:S02]  /*1f60*/  LDCU UR4, c[0x0][0x440] ;  /* 0x00008800ff0477ac */ /* 0x000ea40008000800 */
[----:B--2---:R-:W-:-:S04]  /*1f70*/  IMAD R0, R23, UR4, R18 ;  /* 0x0000000417007c24 */ /* 0x004fc8000f8e0212 */
[----:B-1-34-:R-:W-:-:S07]  /*1f80*/  IMAD R9, R0, UR4, R5 ;  /* 0x0000000400097c24 */ /* 0x01afce000f8e0205 */
.L_x_3967:
[----:B------:R-:W1:Y:S01]  /*1f90*/  I2F.RP R11, R10 ;  /* 0x0000000a000b7306 */ /* 0x000e620000209400 */
[----:B------:R-:W2:Y:S01]  /*1fa0*/  LDC R12, c[0x0][0x3f4] ;  /* 0x0000fd00ff0c7b82 */ /* 0x000ea20000000800 */
[----:B------:R-:W-:Y:S02]  /*1fb0*/  IABS R87, R5 ;  /* 0x0000000500577213 */ /* 0x000fe40000000000 */
[----:B------:R-:W-:-:S04]  /*1fc0*/  ISETP.GE.AND P2, PT, R5, RZ, PT ;  /* 0x000000ff0500720c */ /* 0x000fc80003f46270 */
[----:B-1----:R-:W1:Y:S01]  /*1fd0*/  MUFU.RCP R11, R11 ;  /* 0x0000000b000b7308 */ /* 0x002e620000001000 */
[----:B--2---:R-:W-:Y:S02]  /*1fe0*/  ISETP.NE.AND P3, PT, R12, RZ, PT ;  /* 0x000000ff0c00720c */ /* 0x004fe40003f65270 */
[----:B-1----:R-:W-:-:S05]  /*1ff0*/  IADD3 R14, PT, PT, R11, 0xffffffe, RZ ;  /* 0x0ffffffe0b0e7810 */ /* 0x002fca0007ffe0ff */
[----:B------:R1:W2:Y:S02]  /*2000*/  F2I.FTZ.U32.TRUNC.NTZ R15, R14 ;  /* 0x0000000e000f7305 */ /* 0x0002a4000021f000 */
[----:B-1----:R-:W-:Y:S02]  /*2010*/  IMAD.MOV.U32 R14, RZ, RZ, RZ ;  /* 0x000000ffff0e7224 */ /* 0x002fe400078e00ff */
[----:B--2---:R-:W-:-:S04]  /*2020*/  IMAD.MOV R13, RZ, RZ, -R15 ;  /* 0x000000ffff0d7224 */ /* 0x004fc800078e0a0f */
[----:B------:R-:W-:-:S04]  /*2030*/  IMAD R13, R13, R10, RZ ;  /* 0x0000000a0d0d7224 */ /* 0x000fc800078e02ff */
[----:B------:R-:W-:Y:S01]  /*2040*/  IMAD.HI.U32 R50, R15, R13, R14 ;  /* 0x0000000d0f327227 */ /* 0x000fe200078e000e */
[----:B------:R-:W-:-:S05]  /*2050*/  IABS R13, R12 ;  /* 0x0000000c000d7213 */ /* 0x000fca0000000000 */
[----:B------:R-:W-:Y:S01]  /*2060*/  IMAD.HI.U32 R11, R50, R87, RZ ;  /* 0x00000057320b7227 */ /* 0x000fe200078e00ff */
[----:B------:R-:W-:-:S03]  /*2070*/  MOV R50, R13 ;  /* 0x0000000d00327202 */ /* 0x000fc60000000f00 */
[----:B------:R-:W-:Y:S02]  /*2080*/  IMAD.MOV R14, RZ, RZ, -R11 ;  /* 0x000000ffff0e7224 */ /* 0x000fe400078e0a0b */
[----:B------:R-:W1:Y:S01]  /*2090*/  S2R R11, SR_TID.X ;  /* 0x00000000000b7919 */ /* 0x000e620000002100 */
[----:B------:R-:W-:Y:S02]  /*20a0*/  IMAD R13, R12, 0x50, RZ ;  /* 0x000000500c0d7824 */ /* 0x000fe400078e02ff */
[----:B------:R-:W-:-:S05]  /*20b0*/  IMAD R87, R50, R14, R87 ;  /* 0x0000000e32577224 */ /* 0x000fca00078e0257 */
[----:B------:R-:W-:-:S13]  /*20c0*/  ISETP.GT.U32.AND P1, PT, R10, R87, PT ;  /* 0x000000570a00720c */ /* 0x000fda0003f24070 */
[----:B------:R-:W-:-:S05]  /*20d0*/  @!P1 IMAD.IADD R87, R87, 0x1, -R50 ;  /* 0x0000000157579824 */ /* 0x000fca00078e0a32 */
[----:B------:R-:W-:-:S13]  /*20e0*/  ISETP.GT.U32.AND P1, PT, R10, R87, PT ;  /* 0x000000570a00720c */ /* 0x000fda0003f24070 */
[----:B------:R-:W-:Y:S02]  /*20f0*/  @!P1 IADD3 R87, PT, PT, R87, -R50, RZ ;  /* 0x8000003257579210 */ /* 0x000fe40007ffe0ff */
[----:B------:R-:W-:-:S03]  /*2100*/  ISETP.GE.AND P1, PT, R5, R18, PT ;  /* 0x000000120500720c */ /* 0x000fc60003f26270 */
[----:B------:R-:W-:Y:S01]  /*2110*/  @!P2 IMAD.MOV R87, RZ, RZ, -R87 ;  /* 0x000000ffff57a224 */ /* 0x000fe200078e0a57 */
[----:B------:R-:W-:-:S05]  /*2120*/  @!P3 LOP3.LUT R87, RZ, R12, RZ, 0x33, !PT ;  /* 0x0000000cff57b212 */ /* 0x000fca00078e33ff */
[----:B------:R-:W-:-:S04]  /*2130*/  IMAD.SHL.U32 R89, R87, 0x4, RZ ;  /* 0x0000000457597824 */ /* 0x000fc800078e00ff */
[C---:B------:R-:W-:Y:S01]  /*2140*/  IMAD R50, R12.reuse, 0x10, R89 ;  /* 0x000000100c327824 */ /* 0x040fe200078e0259 */
[----:B------:R-:W-:-:S04]  /*2150*/  LEA R84, R12, R89, 0x3 ;  /* 0x000000590c547211 */ /* 0x000fc800078e18ff */
[-C--:B------:R-:W-:Y:S02]  /*2160*/  ISETP.GE.OR P3, PT, R84, R13.reuse, P1 ;  /* 0x0000000d5400720c */ /* 0x080fe40000f66670 */
[----:B------:R-:W-:-:S11]  /*2170*/  ISETP.GE.OR P4, PT, R50, R13, P1 ;  /* 0x0000000d3200720c */ /* 0x000fd60000f86670 */
[----:B------:R-:W2:Y:S01]  /*2180*/  @!P3 LDC.64 R14, c[0x0][0x3b8] ;  /* 0x0000ee00ff0ebb82 */ /* 0x000ea20000000a00 */
[----:B-1----:R-:W-:-:S05]  /*2190*/  @!P3 LOP3.LUT R51, R11, 0x3, RZ, 0xc0, !PT ;  /* 0x000000030b33b812 */ /* 0x002fca00078ec0ff */
[----:B------:R-:W-:Y:S01]  /*21a0*/  @!P3 IMAD R86, R3, R12, R51 ;  /* 0x0000000c0356b224 */ /* 0x000fe200078e0233 */
[----:B------:R-:W-:-:S04]  /*21b0*/  @!P3 SHF.R.S32.HI R51, RZ, 0x1f, R84 ;  /* 0x0000001fff33b819 */ /* 0x000fc80000011454 */
[----:B------:R-:W-:-:S04]  /*21c0*/  @!P3 IADD3 R84, P2, PT, R86, R84, RZ ;  /* 0x000000545654b210 */ /* 0x000fc80007f5e0ff */
[----:B------:R-:W-:Y:S02]  /*21d0*/  @!P3 LEA.HI.X.SX32 R51, R86, R51, 0x1, P2 ;  /* 0x000000335633b211 */ /* 0x000fe400010f0eff */
[----:B--2---:R-:W-:-:S04]  /*21e0*/  @!P3 LEA R90, P2, R84, R14, 0x2 ;  /* 0x0000000e545ab211 */ /* 0x004fc800078410ff */
[----:B------:R-:W-:Y:S02]  /*21f0*/  @!P3 LEA.HI.X R91, R84, R15, R51, 0x2, P2 ;  /* 0x0000000f545bb211 */ /* 0x000fe400010f1433 */
[----:B------:R-:W-:Y:S01]  /*2200*/  @!P4 LOP3.LUT R51, R11, 0x3, RZ, 0xc0, !PT ;  /* 0x000000030b33c812 */ /* 0x000fe200078ec0ff */
[----:B------:R-:W1:Y:S04]  /*2210*/  @!P4 LDC.64 R14, c[0x0][0x3b8] ;  /* 0x0000ee00ff0ecb82 */ /* 0x000e680000000a00 */
        /* <DEDUP_REMOVED lines=8> */
[----:B------:R-:W-:-:S05]  /*22a0*/  ISETP.GE.AND P2, PT, R5, R18, PT ;  /* 0x000000120500720c */ /* 0x000fca0003f46270 */
[----:B------:R-:W1:Y:S01]  /*22b0*/  @!P5 LDC.64 R14, c[0x0][0x3b8] ;  /* 0x0000ee00ff0edb82 */ /* 0x000e620000000a00 */
[----:B------:R-:W-:Y:S02]  /*22c0*/  @!P5 LOP3.LUT R84, R11, 0x3, RZ, 0xc0, !PT ;  /* 0x000000030b54d812 */ /* 0x000fe400078ec0ff */
[----:B------:R-:W-:Y:S02]  /*22d0*/  FSEL R21, R21, RZ, P2 ;  /* 0x000000ff15157208 */ /* 0x000fe40001000000 */
[----:B------:R-:W-:Y:S01]  /*22e0*/  FSEL R20, R20, RZ, P2 ;  /* 0x000000ff14147208 */ /* 0x000fe20001000000 */
[----:B------:R-:W-:-:S03]  /*22f0*/  @!P5 IMAD R93, R3, R12, R84 ;  /* 0x0000000c035dd224 */ /* 0x000fc600078e0254 */
[----:B------:R2:W3:Y:S01]  /*2300*/  @!P4 LDG.E R21, desc[UR36][R50.64] ;  /* 0x000000243215c981 */ /* 0x0004e2000c1e1900 */
[----:B------:R-:W-:Y:S02]  /*2310*/  ISETP.GE.OR P4, PT, R89, R13, P1 ;  /* 0x0000000d5900720c */ /* 0x000fe40000f86670 */
[----:B------:R-:W-:Y:S01]  /*2320*/  @!P5 SHF.R.S32.HI R84, RZ, 0x1f, R86 ;  /* 0x0000001fff54d819 */ /* 0x000fe20000011456 */
[----:B------:R4:W3:Y:S01]  /*2330*/  @!P3 LDG.E R20, desc[UR36][R90.64] ;  /* 0x000000245a14b981 */ /* 0x0008e2000c1e1900 */
[----:B------:R-:W-:-:S04]  /*2340*/  @!P5 IADD3 R86, P3, PT, R93, R86, RZ ;  /* 0x000000565d56d210 */ /* 0x000fc80007f7e0ff */
[----:B------:R-:W-:Y:S02]  /*2350*/  @!P5 LEA.HI.X.SX32 R84, R93, R84, 0x1, P3 ;  /* 0x000000545d54d211 */ /* 0x000fe400018f0eff */
[----:B-1----:R-:W-:-:S04]  /*2360*/  @!P5 LEA R92, P3, R86, R14, 0x2 ;  /* 0x0000000e565cd211 */ /* 0x002fc800078610ff */
[----:B------:R-:W-:Y:S02]  /*2370*/  @!P5 LEA.HI.X R93, R86, R15, R84, 0x2, P3 ;  /* 0x0000000f565dd211 */ /* 0x000fe400018f1454 */
[----:B------:R-:W1:Y:S01]  /*2380*/  @!P4 LDC.64 R14, c[0x0][0x3b8] ;  /* 0x0000ee00ff0ecb82 */ /* 0x000e620000000a00 */
[----:B--2---:R-:W-:Y:S02]  /*2390*/  @!P4 LOP3.LUT R50, R11, 0x3, RZ, 0xc0, !PT ;  /* 0x000000030b32c812 */ /* 0x004fe400078ec0ff */
[----:B------:R-:W-:Y:S02]  /*23a0*/  FSEL R22, R22, RZ, P2 ;  /* 0x000000ff16167208 */ /* 0x000fe40001000000 */
[----:B------:R-:W-:Y:S01]  /*23b0*/  LEA R86, R12, R89, 0x6 ;  /* 0x000000590c567211 */ /* 0x000fe200078e30ff */
[----:B------:R-:W-:-:S03]  /*23c0*/  @!P4 IMAD R50, R3, R12, R50 ;  /* 0x0000000c0332c224 */ /* 0x000fc600078e0232 */
[----:B------:R-:W-:Y:S01]  /*23d0*/  ISETP.GE.OR P3, PT, R86, R13, P1 ;  /* 0x0000000d5600720c */ /* 0x000fe20000f66670 */
[----:B------:R-:W2:Y:S01]  /*23e0*/  @!P5 LDG.E R22, desc[UR36][R92.64] ;  /* 0x000000245c16d981 */ /* 0x000ea2000c1e1900 */
[----:B------:R-:W-:-:S04]  /*23f0*/  @!P4 IADD3 R89, P5, PT, R89, R50, RZ ;  /* 0x000000325959c210 */ /* 0x000fc80007fbe0ff */
[----:B------:R-:W-:Y:S02]  /*2400*/  @!P4 LEA.HI.X.SX32 R84, R50, RZ, 0x1, P5 ;  /* 0x000000ff3254c211 */ /* 0x000fe400028f0eff */
[----:B-1----:R-:W-:-:S04]  /*2410*/  @!P4 LEA R50, P5, R89, R14, 0x2 ;  /* 0x0000000e5932c211 */ /* 0x002fc800078a10ff */
[----:B------:R-:W-:Y:S02]  /*2420*/  @!P4 LEA.HI.X R51, R89, R15, R84, 0x2, P5 ;  /* 0x0000000f5933c211 */ /* 0x000fe400028f1454 */
[----:B------:R-:W1:Y:S01]  /*2430*/  @!P3 LDC.64 R14, c[0x0][0x3b8] ;  /* 0x0000ee00ff0ebb82 */ /* 0x000e620000000a00 */
[----:B------:R-:W-:Y:S01]  /*2440*/  @!P3 LOP3.LUT R84, R11, 0x3, RZ, 0xc0, !PT ;  /* 0x000000030b54b812 */ /* 0x000fe200078ec0ff */
[----:B----4-:R-:W-:Y:S01]  /*2450*/  IMAD.IADD R91, R87, 0x1, R12 ;  /* 0x00000001575b7824 */ /* 0x010fe200078e020c */
[----:B------:R-:W-:-:S03]  /*2460*/  FSEL R23, R23, RZ, P2 ;  /* 0x000000ff17177208 */ /* 0x000fc60001000000 */
[----:B------:R-:W-:Y:S02]  /*2470*/  @!P3 IMAD R89, R3, R12, R84 ;  /* 0x0000000c0359b224 */ /* 0x000fe400078e0254 */
[----:B------:R-:W-:Y:S01]  /*2480*/  IMAD.SHL.U32 R84, R91, 0x4, RZ ;  /* 0x000000045b547824 */ /* 0x000fe200078e00ff */
[----:B------:R4:W3:Y:S01]  /*2490*/  @!P4 LDG.E R23, desc[UR36][R50.64] ;  /* 0x000000243217c981 */ /* 0x0008e2000c1e1900 */
[----:B------:R-:W-:-:S03]  /*24a0*/  @!P3 SHF.R.S32.HI R87, RZ, 0x1f, R86 ;  /* 0x0000001fff57b819 */ /* 0x000fc60000011456 */
[----:B------:R-:W-:Y:S02]  /*24b0*/  ISETP.GE.OR P4, PT, R84, R13, P1 ;  /* 0x0000000d5400720c */ /* 0x000fe40000f86670 */
[----:B------:R-:W-:-:S04]  /*24c0*/  @!P3 IADD3 R88, P5, PT, R89, R86, RZ ;  /* 0x000000565958b210 */ /* 0x000fc80007fbe0ff */
[----:B------:R-:W-:Y:S02]  /*24d0*/  @!P3 LEA.HI.X.SX32 R87, R89, R87, 0x1, P5 ;  /* 0x000000575957b211 */ /* 0x000fe400028f0eff */
[----:B-1----:R-:W-:-:S04]  /*24e0*/  @!P3 LEA R86, P5, R88, R14, 0x2 ;  /* 0x0000000e5856b211 */ /* 0x002fc800078a10ff */
[----:B------:R-:W-:Y:S02]  /*24f0*/  @!P3 LEA.HI.X R87, R88, R15, R87, 0x2, P5 ;  /* 0x0000000f5857b211 */ /* 0x000fe400028f1457 */
[----:B------:R-:W1:Y:S01]  /*2500*/  @!P4 LDC.64 R14, c[0x0][0x3b8] ;  /* 0x0000ee00ff0ecb82 */ /* 0x000e620000000a00 */
[----:B----4-:R-:W-:Y:S02]  /*2510*/  LEA R50, R12, R91, 0x1 ;  /* 0x0000005b0c327211 */ /* 0x010fe400078e08ff */
[----:B------:R-:W-:Y:S02]  /*2520*/  FSEL R24, R24, RZ, P2 ;  /* 0x000000ff18187208 */ /* 0x000fe40001000000 */
[----:B------:R-:W-:Y:S01]  /*2530*/  @!P4 LOP3.LUT R51, R11, 0x3, RZ, 0xc0, !PT ;  /* 0x000000030b33c812 */ /* 0x000fe200078ec0ff */
[----:B------:R-:W-:-:S03]  /*2540*/  IMAD.SHL.U32 R50, R50, 0x4, RZ ;  /* 0x0000000432327824 */ /* 0x000fc600078e00ff */
[----:B------:R4:W2:Y:S01]  /*2550*/  @!P3 LDG.E R24, desc[UR36][R86.64] ;  /* 0x000000245618b981 */ /* 0x0008a2000c1e1900 */
[----:B------:R-:W-:Y:S01]  /*2560*/  @!P4 IMAD R88, R3, R12, R51 ;  /* 0x0000000c0358c224 */ /* 0x000fe200078e0233 */
[----:B------:R-:W-:Y:S02]  /*2570*/  ISETP.GE.OR P3, PT, R50, R13, P1 ;  /* 0x0000000d3200720c */ /* 0x000fe40000f66670 */
[----:B------:R-:W-:Y:S02]  /*2580*/  @!P4 SHF.R.S32.HI R51, RZ, 0x1f, R84 ;  /* 0x0000001fff33c819 */ /* 0x000fe40000011454 */
[----:B------:R-:W-:-:S04]  /*2590*/  @!P4 IADD3 R84, P5, PT, R88, R84, RZ ;  /* 0x000000545854c210 */ /* 0x000fc80007fbe0ff */
[----:B------:R-:W-:Y:S02]  /*25a0*/  @!P4 LEA.HI.X.SX32 R51, R88, R51, 0x1, P5 ;  /* 0x000000335833c211 */ /* 0x000fe400028f0eff */
[----:B-1----:R-:W-:-:S04]  /*25b0*/  @!P4 LEA R88, P5, R84, R14, 0x2 ;  /* 0x0000000e5458c211 */ /* 0x002fc800078a10ff */
[----:B------:R-:W-:Y:S02]  /*25c0*/  @!P4 LEA.HI.X R89, R84, R15, R51, 0x2, P5 ;  /* 0x0000000f5459c211 */ /* 0x000fe400028f1433 */
[----:B------:R-:W1:Y:S01]  /*25d0*/  @!P3 LDC.64 R14, c[0x0][0x3b8] ;  /* 0x0000ee00ff0ebb82 */ /* 0x000e620000000a00 */
[----:B------:R-:W-:Y:S01]  /*25e0*/  IMAD R91, R12, 0x4, R91 ;  /* 0x000000040c5b7824 */ /* 0x000fe200078e025b */
[----:B------:R-:W-:Y:S02]  /*25f0*/  FSEL R25, R25, RZ, P2 ;  /* 0x000000ff19197208 */ /* 0x000fe40001000000 */
[----:B------:R-:W-:Y:S02]  /*2600*/  @!P3 LOP3.LUT R51, R11, 0x3, RZ, 0xc0, !PT ;  /* 0x000000030b33b812 */ /* 0x000fe400078ec0ff */
[----:B----4-:R-:W-:Y:S02]  /*2610*/  SHF.L.U32 R86, R91, 0x2, RZ ;  /* 0x000000025b567819 */ /* 0x010fe400000006ff */
[----:B------:R4:W3:Y:S01]  /*2620*/  @!P4 LDG.E R25, desc[UR36][R88.64] ;  /* 0x000000245819c981 */ /* 0x0008e2000c1e1900 */
[----:B------:R-:W-:Y:S01]  /*2630*/  @!P3 IMAD R87, R3, R12, R51 ;  /* 0x0000000c0357b224 */ /* 0x000fe200078e0233 */
[----:B------:R-:W-:-:S02]  /*2640*/  ISETP.GE.OR P4, PT, R86, R13, P1 ;  /* 0x0000000d5600720c */ /* 0x000fc40000f86670 */
[----:B------:R-:W-:Y:S02]  /*2650*/  @!P3 SHF.R.S32.HI R51, RZ, 0x1f, R50 ;  /* 0x0000001fff33b819 */ /* 0x000fe40000011432 */
[----:B------:R-:W-:-:S04]  /*2660*/  @!P3 IADD3 R84, P5, PT, R87, R50, RZ ;  /* 0x000000325754b210 */ /* 0x000fc80007fbe0ff */
[----:B------:R-:W-:Y:S02]  /*2670*/  @!P3 LEA.HI.X.SX32 R51, R87, R51, 0x1, P5 ;  /* 0x000000335733b211 */ /* 0x000fe400028f0eff */
[----:B-1----:R-:W-:-:S04]  /*2680*/  @!P3 LEA R50, P5, R84, R14, 0x2 ;  /* 0x0000000e5432b211 */ /* 0x002fc800078a10ff */
[----:B------:R-:W-:Y:S02]  /*2690*/  @!P3 LEA.HI.X R51, R84, R15, R51, 0x2, P5 ;  /* 0x0000000f5433b211 */ /* 0x000fe400028f1433 */
[----:B------:R-:W1:Y:S01]  /*26a0*/  @!P4 LDC.64 R14, c[0x0][0x3b8] ;  /* 0x0000ee00ff0ecb82 */ /* 0x000e620000000a00 */
[----:B------:R-:W-:Y:S01]  /*26b0*/  @!P4 LOP3.LUT R84, R11, 0x3, RZ, 0xc0, !PT ;  /* 0x000000030b54c812 */ /* 0x000fe200078ec0ff */
[----:B------:R-:W-:Y:S01]  /*26c0*/  IMAD.IADD R91, R91, 0x1, R12 ;  /* 0x000000015b5b7824 */ /* 0x000fe200078e020c */
[----:B------:R-:W-:-:S03]  /*26d0*/  FSEL R26, R26, RZ, P2 ;  /* 0x000000ff1a1a7208 */ /* 0x000fc60001000000 */
[----:B----4-:R-:W-:Y:S02]  /*26e0*/  @!P4 IMAD R89, R3, R12, R84 ;  /* 0x0000000c0359c224 */ /* 0x010fe400078e0254 */
[----:B------:R-:W-:Y:S01]  /*26f0*/  IMAD.SHL.U32 R84, R91, 0x4, RZ ;  /* 0x000000045b547824 */ /* 0x000fe200078e00ff */
[----:B------:R4:W0:Y:S01]  /*2700*/  @!P3 LDG.E R26, desc[UR36][R50.64] ;  /* 0x00000024321ab981 */ /* 0x000822000c1e1900 */
[----:B------:R-:W-:-:S03]  /*2710*/  @!P4 SHF.R.S32.HI R87, RZ, 0x1f, R86 ;  /* 0x0000001fff57c819 */ /* 0x000fc60000011456 */
[----:B------:R-:W-:Y:S02]  /*2720*/  ISETP.GE.OR P3, PT, R84, R13, P1 ;  /* 0x0000000d5400720c */ /* 0x000fe40000f66670 */
[----:B------:R-:W-:-:S04]  /*2730*/  @!P4 IADD3 R88, P5, PT, R89, R86, RZ ;  /* 0x000000565958c210 */ /* 0x000fc80007fbe0ff */
[----:B------:R-:W-:Y:S02]  /*2740*/  @!P4 LEA.HI.X.SX32 R87, R89, R87, 0x1, P5 ;  /* 0x000000575957c211 */ /* 0x000fe400028f0eff */
[----:B-1----:R-:W-:-:S04]  /*2750*/  @!P4 LEA R86, P5, R88, R14, 0x2 ;  /* 0x0000000e5856c211 */ /* 0x002fc800078a10ff */
[----:B------:R-:W-:Y:S02]  /*2760*/  @!P4 LEA.HI.X R87, R88, R15, R87, 0x2, P5 ;  /* 0x0000000f5857c211 */ /* 0x000fe400028f1457 */
[----:B------:R-:W1:Y:S01]  /*2770*/  @!P3 LDC.64 R14, c[0x0][0x3b8] ;  /* 0x0000ee00ff0ebb82 */ /* 0x000e620000000a00 */
[----:B------:R-:W-:Y:S02]  /*2780*/  IADD3 R91, PT, PT, R91, R12, RZ ;  /* 0x0000000c5b5b7210 */ /* 0x000fe40007ffe0ff */
[----:B------:R-:W-:Y:S02]  /*2790*/  FSEL R27, R27, RZ, P2 ;  /* 0x000000ff1b1b7208 */ /* 0x000fe40001000000 */
[----:B----4-:R-:W-:Y:S01]  /*27a0*/  @!P3 LOP3.LUT R50, R11, 0x3, RZ, 0xc0, !PT ;  /* 0x000000030b32b812 */ /* 0x010fe200078ec0ff */
        /* <DEDUP_REMOVED lines=10> */
[----:B------:R-:W-:Y:S01]  /*2850*/  @!P4 LOP3.LUT R84, R11, 0x3, RZ, 0xc0, !PT ;  /* 0x000000030b54c812 */ /* 0x000fe200078ec0ff */
[----:B------:R-:W-:Y:S01]  /*2860*/  IMAD R91, R12, 0x2, R91 ;  /* 0x000000020c5b7824 */ /* 0x000fe200078e025b */
[----:B------:R-:W-:-:S03]  /*2870*/  FSEL R28, R28, RZ, P2 ;  /* 0x000000ff1c1c7208 */ /* 0x000fc60001000000 */
[----:B----4-:R-:W-:Y:S01]  /*2880*/  @!P4 IMAD R87, R3, R12, R84 ;  /* 0x0000000c0357c224 */ /* 0x010fe200078e0254 */
[----:B------:R-:W-:Y:S02]  /*2890*/  SHF.L.U32 R84, R91, 0x2, RZ ;  /* 0x000000025b547819 */ /* 0x000fe400000006ff */
[----:B------:R4:W2:Y:S02]  /*28a0*/  @!P3 LDG.E R28, desc[UR36][R50.64] ;  /* 0x00000024321cb981 */ /* 0x0008a4000c1e1900 */
[----:B------:R-:W-:Y:S02]  /*28b0*/  ISETP.GE.OR P3, PT, R84, R13, P1 ;  /* 0x0000000d5400720c */ /* 0x000fe40000f66670 */
[----:B------:R-:W-:Y:S02]  /*28c0*/  @!P4 SHF.R.S32.HI R86, RZ, 0x1f, R88 ;  /* 0x0000001fff56c819 */ /* 0x000fe40000011458 */
[----:B------:R-:W-:-:S04]  /*28d0*/  @!P4 IADD3 R88, P5, PT, R87, R88, RZ ;  /* 0x000000585758c210 */ /* 0x000fc80007fbe0ff */
[----:B------:R-:W-:Y:S02]  /*28e0*/  @!P4 LEA.HI.X.SX32 R87, R87, R86, 0x1, P5 ;  /* 0x000000565757c211 */ /* 0x000fe400028f0eff */
[----:B-1----:R-:W-:-:S04]  /*28f0*/  @!P4 LEA R86, P5, R88, R14, 0x2 ;  /* 0x0000000e5856c211 */ /* 0x002fc800078a10ff */
[----:B------:R-:W-:Y:S02]  /*2900*/  @!P4 LEA.HI.X R87, R88, R15, R87, 0x2, P5 ;  /* 0x0000000f5857c211 */ /* 0x000fe400028f1457 */
[----:B------:R-:W1:Y:S01]  /*2910*/  @!P3 LDC.64 R14, c[0x0][0x3b8] ;  /* 0x0000ee00ff0ebb82 */ /* 0x000e620000000a00 */
[----:B------:R-:W-:Y:S01]  /*2920*/  IMAD.IADD R91, R91, 0x1, R12 ;  /* 0x000000015b5b7824 */ /* 0x000fe200078e020c */
        /* <DEDUP_REMOVED lines=12> */
[----:B------:R-:W-:Y:S02]  /*29f0*/  @!P4 LOP3.LUT R84, R11, 0x3, RZ, 0xc0, !PT ;  /* 0x000000030b54c812 */ /* 0x000fe400078ec0ff */
[-C--:B------:R-:W-:Y:S02]  /*2a00*/  IADD3 R91, PT, PT, R91, R12.reuse, RZ ;  /* 0x0000000c5b5b7210 */ /* 0x080fe40007ffe0ff */
[----:B------:R-:W-:Y:S01]  /*2a10*/  FSEL R30, R30, RZ, P2 ;  /* 0x000000ff1e1e7208 */ /* 0x000fe20001000000 */
[----:B----4-:R-:W-:Y:S02]  /*2a20*/  @!P4 IMAD R87, R3, R12, R84 ;  /* 0x0000000c0357c224 */ /* 0x010fe400078e0254 */
[----:B------:R-:W-:-:S03]  /*2a30*/  IMAD.SHL.U32 R84, R91, 0x4, RZ ;  /* 0x000000045b547824 */ /* 0x000fc600078e00ff */
        /* <DEDUP_REMOVED lines=10> */
[----:B----4-:R-:W-:Y:S02]  /*2ae0*/  @!P3 LOP3.LUT R50, R11, 0x3, RZ, 0xc0, !PT ;  /* 0x000000030b32b812 */ /* 0x010fe400078ec0ff */
[----:B------:R-:W-:Y:S02]  /*2af0*/  SHF.L.U32 R88, R91, 0x2, RZ ;  /* 0x000000025b587819 */ /* 0x000fe400000006ff */
[----:B------:R4:W2:Y:S01]  /*2b00*/  @!P4 LDG.E R31, desc[UR36][R86.64] ;  /* 0x00000024561fc981 */ /* 0x0008a2000c1e1900 */
        /* <DEDUP_REMOVED lines=13> */
[----:B------:R4:W2:Y:S01]  /*2be0*/  @!P3 LDG.E R32, desc[UR36][R50.64] ;  /* 0x000000243220b981 */ /* 0x0008a2000c1e1900 */
        /* <DEDUP_REMOVED lines=203> */
[----:B------:R-:W-:-:S03]  /*38a0*/  FSEL R46, R46, RZ, P2 ;  /* 0x000000ff2e2e7208 */ /* 0x000fc60001000000 */
[----:B----4-:R-:W-:Y:S01]  /*38b0*/  @!P4 IMAD R87, R3, R12, R84 ;  /* 0x0000000c0357c224 */ /* 0x010fe200078e0254 */
[----:B------:R-:W-:Y:S02]  /*38c0*/  @!P4 SHF.R.S32.HI R84, RZ, 0x1f, R88 ;  /* 0x0000001fff54c819 */ /* 0x000fe40000011458 */
[----:B------:R4:W2:Y:S02]  /*38d0*/  @!P3 LDG.E R46, desc[UR36][R50.64] ;  /* 0x00000024322eb981 */ /* 0x0008a4000c1e1900 */
[----:B------:R-:W-:Y:S02]  /*38e0*/  @!P4 IADD3 R88, P3, PT, R87, R88, RZ ;  /* 0x000000585758c210 */ /* 0x000fe40007f7e0ff */
[----:B------:R-:W-:Y:S02]  /*38f0*/  IADD3 R89, PT, PT, R89, R12, RZ ;  /* 0x0000000c59597210 */ /* 0x000fe40007ffe0ff */
[----:B------:R-:W-:Y:S02]  /*3900*/  @!P4 LEA.HI.X.SX32 R84, R87, R84, 0x1, P3 ;  /* 0x000000545754c211 */ /* 0x000fe400018f0eff */
[----:B-1----:R-:W-:-:S04]  /*3910*/  @!P4 LEA R86, P3, R88, R14, 0x2 ;  /* 0x0000000e5856c211 */ /* 0x002fc800078610ff */
[----:B------:R-:W-:Y:S01]  /*3920*/  @!P4 LEA.HI.X R87, R88, R15, R84, 0x2, P3 ;  /* 0x0000000f5857c211 */ /* 0x000fe200018f1454 */
[----:B------:R-:W-:-:S05]  /*3930*/  IMAD.SHL.U32 R88, R89, 0x4, RZ ;  /* 0x0000000459587824 */ /* 0x000fca00078e00ff */
[----:B------:R-:W-:Y:S01]  /*3940*/  ISETP.GE.OR P3, PT, R88, R13, P1 ;  /* 0x0000000d5800720c */ /* 0x000fe20000f66670 */
[----:B------:R-:W-:-:S05]  /*3950*/  IMAD.IADD R84, R89, 0x1, R12 ;  /* 0x0000000159547824 */ /* 0x000fca00078e020c */
[----:B------:R-:W-:Y:S02]  /*3960*/  SHF.L.U32 R84, R84, 0x2, RZ ;  /* 0x0000000254547819 */ /* 0x000fe400000006ff */
[----:B------:R-:W-:Y:S02]  /*3970*/  FSEL R47, R47, RZ, P2 ;  /* 0x000000ff2f2f7208 */ /* 0x000fe40001000000 */
[----:B------:R-:W-:-:S03]  /*3980*/  ISETP.GE.OR P1, PT, R84, R13, P1 ;  /* 0x0000000d5400720c */ /* 0x000fc60000f26670 */
[----:B----4-:R-:W-:Y:S01]  /*3990*/  @!P3 LOP3.LUT R50, R11, 0x3, RZ, 0xc0, !PT ;  /* 0x000000030b32b812 */ /* 0x010fe200078ec0ff */
[----:B------:R-:W1:Y:S01]  /*39a0*/  @!P3 LDC.64 R14, c[0x0][0x3b8] ;  /* 0x0000ee00ff0ebb82 */ /* 0x000e620000000a00 */
[----:B------:R-:W4:Y:S03]  /*39b0*/  @!P4 LDG.E R47, desc[UR36][R86.64] ;  /* 0x00000024562fc981 */ /* 0x000f26000c1e1900 */
[----:B------:R-:W-:Y:S01]  /*39c0*/  @!P3 IMAD R50, R3, R12, R50 ;  /* 0x0000000c0332b224 */ /* 0x000fe200078e0232 */
[----:B------:R-:W-:-:S04]  /*39d0*/  @!P3 SHF.R.S32.HI R13, RZ, 0x1f, R88 ;  /* 0x0000001fff0db819 */ /* 0x000fc80000011458 */
[----:B------:R-:W-:-:S04]  /*39e0*/  @!P3 IADD3 R88, P4, PT, R50, R88, RZ ;  /* 0x000000583258b210 */ /* 0x000fc80007f9e0ff */
[----:B------:R-:W-:Y:S02]  /*39f0*/  @!P3 LEA.HI.X.SX32 R13, R50, R13, 0x1, P4 ;  /* 0x0000000d320db211 */ /* 0x000fe400020f0eff */
[----:B------:R-:W3:Y:S01]  /*3a00*/  @!P1 LDC.64 R50, c[0x0][0x3b8] ;  /* 0x0000ee00ff329b82 */ /* 0x000ee20000000a00 */
[----:B------:R-:W-:-:S05]  /*3a10*/  @!P1 LOP3.LUT R89, R11, 0x3, RZ, 0xc0, !PT ;  /* 0x000000030b599812 */ /* 0x000fca00078ec0ff */
[----:B------:R-:W-:Y:S01]  /*3a20*/  @!P1 IMAD R89, R3, R12, R89 ;  /* 0x0000000c03599224 */ /* 0x000fe200078e0259 */
[C---:B-1----:R-:W-:Y:S02]  /*3a30*/  @!P3 LEA R14, P4, R88.reuse, R14, 0x2 ;  /* 0x0000000e580eb211 */ /* 0x042fe400078810ff */
[----:B------:R-:W-:Y:S02]  /*3a40*/  @!P1 SHF.R.S32.HI R12, RZ, 0x1f, R84 ;  /* 0x0000001fff0c9819 */ /* 0x000fe40000011454 */
[----:B------:R-:W-:Y:S02]  /*3a50*/  @!P3 LEA.HI.X R15, R88, R15, R13, 0x2, P4 ;  /* 0x0000000f580fb211 */ /* 0x000fe400020f140d */
[C---:B------:R-:W-:Y:S02]  /*3a60*/  @!P1 IADD3 R84, P4, PT, R89.reuse, R84, RZ ;  /* 0x0000005459549210 */ /* 0x040fe40007f9e0ff */
[----:B------:R-:W-:Y:S02]  /*3a70*/  FSEL R48, R48, RZ, P2 ;  /* 0x000000ff30307208 */ /* 0x000fe40001000000 */
[----:B------:R-:W-:-:S02]  /*3a80*/  @!P1 LEA.HI.X.SX32 R12, R89, R12, 0x1, P4 ;  /* 0x0000000c590c9211 */ /* 0x000fc400020f0eff */
[----:B------:R-:W-:Y:S02]  /*3a90*/  FSEL R49, R49, RZ, P2 ;  /* 0x000000ff31317208 */ /* 0x000fe40001000000 */
[----:B------:R-:W4:Y:S01]  /*3aa0*/  @!P3 LDG.E R48, desc[UR36][R14.64] ;  /* 0x000000240e30b981 */ /* 0x000f22000c1e1900 */
[----:B---3--:R-:W-:-:S04]  /*3ab0*/  @!P1 LEA R50, P4, R84, R50, 0x2 ;  /* 0x0000003254329211 */ /* 0x008fc800078810ff */
[----:B------:R-:W-:Y:S02]  /*3ac0*/  @!P1 LEA.HI.X R51, R84, R51, R12, 0x2, P4 ;  /* 0x0000003354339211 */ /* 0x000fe400020f140c */
[----:B------:R-:W3:Y:S04]  /*3ad0*/  @P0 LDG.E.U8 R84, desc[UR36][R6.64] ;  /* 0x0000002406540981 */ /* 0x000ee8000c1e1100 */
[----:B------:R-:W3:Y:S01]  /*3ae0*/  @!P1 LDG.E R49, desc[UR36][R50.64] ;  /* 0x0000002432319981 */ /* 0x000ee2000c1e1900 */
[----:B------:R-:W-:-:S04]  /*3af0*/  FMUL.FTZ R13, R78, R25 ;  /* 0x000000194e0d7220 */ /* 0x000fc80000410000 */
[----:B------:R-:W-:-:S04]  /*3b00*/  FFMA.FTZ R12, R80, R23, R13 ;  /* 0x00000017500c7223 */ /* 0x000fc8000001000d */
[----:B------:R-:W-:-:S04]  /*3b10*/  FFMA.FTZ R12, R85, R20, R12 ;  /* 0x00000014550c7223 */ /* 0x000fc8000001000c */
[----:B0-----:R-:W-:-:S04]  /*3b20*/  FFMA.FTZ R13, R83, R26, R12 ;  /* 0x0000001a530d7223 */ /* 0x001fc8000001000c */
[----:B------:R-:W-:-:S04]  /*3b30*/  FFMA.FTZ R13, R76, R21, R13 ;  /* 0x000000154c0d7223 */ /* 0x000fc8000001000d */
[----:B--2---:R-:W-:-:S04]  /*3b40*/  FFMA.FTZ R12, R74, R27, R13 ;  /* 0x0000001b4a0c7223 */ /* 0x004fc8000001000d */
        /* <DEDUP_REMOVED lines=19> */
[----:B------:R-:W-:-:S03]  /*3c80*/  UMOV UR4, 0xffffffff ;  /* 0xffffffff00047882 */ /* 0x000fc60000000000 */
[----:B------:R-:W-:Y:S01]  /*3c90*/  FFMA.FTZ R12, R58, R43, R13 ;  /* 0x0000002b3a0c7223 */ /* 0x000fe2000001000d */
[----:B------:R-:W-:-:S03]  /*3ca0*/  LOP3.LUT P1, RZ, R11, 0x3, RZ, 0xc0, !PT ;  /* 0x000000030bff7812 */ /* 0x000fc6000782c0ff */
[----:B------:R-:W-:-:S04]  /*3cb0*/  FFMA.FTZ R13, R57, R44, R12 ;  /* 0x0000002c390d7223 */ /* 0x000fc8000001000c */
[----:B------:R-:W-:-:S04]  /*3cc0*/  FFMA.FTZ R12, R56, R45, R13 ;  /* 0x0000002d380c7223 */ /* 0x000fc8000001000d */
[----:B------:R-:W-:-:S04]  /*3cd0*/  FFMA.FTZ R13, R55, R46, R12 ;  /* 0x0000002e370d7223 */ /* 0x000fc8000001000c */
[----:B----4-:R-:W-:-:S04]  /*3ce0*/  FFMA.FTZ R12, R54, R47, R13 ;  /* 0x0000002f360c7223 */ /* 0x010fc8000001000d */
[----:B------:R-:W-:Y:S01]  /*3cf0*/  FFMA.FTZ R13, R53, R48, R12 ;  /* 0x00000030350d7223 */ /* 0x000fe2000001000c */
[----:B---3--:R-:W-:-:S03]  /*3d00*/  ISETP.NE.AND P2, PT, R84, RZ, P0 ;  /* 0x000000ff5400720c */ /* 0x008fc60000745270 */
[----:B------:R-:W-:Y:S01]  /*3d10*/  FFMA.FTZ R13, R4, R49, R13 ;  /* 0x00000031040d7223 */ /* 0x000fe2000001000d */
[----:B------:R-:W-:Y:S09]  /*3d20*/  BRA.DIV UR4, `(.L_x_3964) ;  /* 0x0000005e044c7947 */ /* 0x000ff2000b800000 */
[----:B------:R-:W0:Y:S02]  /*3d30*/  SHFL.BFLY PT, R14, R13, 0x2, 0x1f ;  /* 0x0c401f000d0e7f89 */ /* 0x000e2400000e0000 */
[----:B0-----:R-:W-:-:S05]  /*3d40*/  FADD.FTZ R13, R13, R14 ;  /* 0x0000000e0d0d7221 */ /* 0x001fca0000010000 */
[----:B------:R0:W1:Y:S02]  /*3d50*/  SHFL.BFLY PT, R14, R13, 0x1, 0x1f ;  /* 0x0c201f000d0e7f89 */ /* 0x00006400000e0000 */
.L_x_4046:
        /* <DEDUP_REMOVED lines=18> */
[----:B--2---:R-:W-:-:S05]  /*3e80*/  @P1 IMAD.IADD R50, R51, 0x1, R50 ;  /* 0x0000000133321824 */ /* 0x004fca00078e0232 */
        /* <DEDUP_REMOVED lines=8> */
.L_x_3966:
[----:B------:R-:W-:Y:S05]  /*3f10*/  BSYNC.RECONVERGENT B1 ;  /* 0x0000000000017941 */ /* 0x000fea0003800200 */
.L_x_3965:
[----:B-1----:R-:W1:Y:S01]  /*3f20*/  LDC R11, c[0x0][0x3f4] ;  /* 0x0000fd00ff0b7b82 */ /* 0x002e620000000800 */
[----:B------:R-:W-:Y:S01]  /*3f30*/  VIADD R5, R5, 0x10 ;  /* 0x0000001005057836 */ /* 0x000fe20000000000 */
[----:B------:R-:W-:Y:S01]  /*3f40*/  IADD3 R6, P2, PT, R6, 0x10, RZ ;  /* 0x0000001006067810 */ /* 0x000fe20007f5e0ff */
[----:B------:R-:W-:Y:S01]  /*3f50*/  VIADD R9, R9, 0x10 ;  /* 0x0000001009097836 */ /* 0x000fe20000000000 */
[----:B------:R-:W-:-:S03]  /*3f60*/  IADD3 R8, PT, PT, R8, 0x40, RZ ;  /* 0x0000004008087810 */ /* 0x000fc60007ffe0ff */
[----:B------:R-:W-:Y:S01]  /*3f70*/  IMAD.X R7, RZ, RZ, R7, P2 ;  /* 0x000000ffff077224 */ /* 0x000fe200010e0607 */
[----:B-1----:R-:W-:-:S04]  /*3f80*/  IADD3 R11, PT, PT, R18, 0x1, -R11 ;  /* 0x00000001120b7810 */ /* 0x002fc80007ffe80b */
[----:B------:R-:W-:-:S05]  /*3f90*/  VIMNMX R11, PT, PT, RZ, R11, !PT ;  /* 0x0000000bff0b7248 */ /* 0x000fca0007fe0100 */
[----:B------:R-:W-:-:S05]  /*3fa0*/  IMAD.IADD R12, R18, 0x1, -R11 ;  /* 0x00000001120c7824 */ /* 0x000fca00078e0a0b */
[----:B------:R-:W-:-:S04]  /*3fb0*/  IADD3 R12, PT, PT, R12, 0x7, RZ ;  /* 0x000000070c0c7810 */ /* 0x000fc80007ffe0ff */
[----:B0-----:R-:W-:-:S04]  /*3fc0*/  SHF.R.S32.HI R13, RZ, 0x1f, R12 ;  /* 0x0000001fff0d7819 */ /* 0x001fc8000001140c */
[----:B------:R-:W-:-:S04]  /*3fd0*/  LEA.HI R13, R13, R12, RZ, 0x3 ;  /* 0x0000000c0d0d7211 */ /* 0x000fc800078f18ff */
[----:B------:R-:W-:-:S05]  /*3fe0*/  LOP3.LUT R12, R13, 0xfffffff8, RZ, 0xc0, !PT ;  /* 0xfffffff80d0c7812 */ /* 0x000fca00078ec0ff */
[----:B------:R-:W-:-:S05]  /*3ff0*/  IMAD.IADD R12, R11, 0x1, R12 ;  /* 0x000000010b0c7824 */ /* 0x000fca00078e020c */
[----:B------:R-:W-:-:S13]  /*4000*/  ISETP.GE.AND P1, PT, R5, R12, PT ;  /* 0x0000000c0500720c */ /* 0x000fda0003f26270 */
[----:B------:R-:W-:Y:S05]  /*4010*/  @!P1 BRA `(.L_x_3967) ;  /* 0xffffffdc00dc9947 */ /* 0x000fea000383ffff */
.L_x_3963:
[----:B-1----:R-:W-:Y:S05]  /*4020*/  BSYNC B0 ;  /* 0x0000000000007941 */ /* 0x002fea0003800000 */
.L_x_3962:
[----:B------:R-:W0:Y:S01]  /*4030*/  LDC R5, c[0x0][0x3f4] ;  /* 0x0000fd00ff057b82 */ /* 0x000e220000000800 */
[----:B------:R-:W-:Y:S01]  /*4040*/  UMOV UR4, 0xffffffff ;  /* 0xffffffff00047882 */ /* 0x000fe20000000000 */
[----:B0-----:R-:W-:-:S04]  /*4050*/  IADD3 R5, PT, PT, R18, 0x1, -R5 ;  /* 0x0000000112057810 */ /* 0x001fc80007ffe805 */
[----:B-----5:R-:W-:Y:S01]  /*4060*/  VIMNMX R17, PT, PT, RZ, R5, !PT ;  /* 0x00000005ff117248 */ /* 0x020fe20007fe0100 */
[----:B------:R-:W-:Y:S06]  /*4070*/  BRA.DIV UR4, `(.L_x_3968) ;  /* 0x0000005a04b87947 */ /* 0x000fec000b800000 */
[----:B------:R-:W0:Y:S02]  /*4080*/  SHFL.BFLY PT, R14, R82, 0x10, 0x1f ;  /* 0x0e001f00520e7f89 */ /* 0x000e2400000e0000 */
[----:B0-----:R-:W-:-:S05]  /*4090*/  FMNMX.FTZ R13, R14, R82, !PT ;  /* 0x000000520e0d7209 */ /* 0x001fca0007810000 */
[----:B------:R-:W0:Y:S02]  /*40a0*/  SHFL.BFLY PT, R14, R13, 0x8, 0x1f ;  /* 0x0d001f000d0e7f89 */ /* 0x000e2400000e0000 */
[----:B0-----:R-:W-:-:S05]  /*40b0*/  FMNMX.FTZ R0, R13, R14, !PT ;  /* 0x0000000e0d007209 */ /* 0x001fca0007810000 */
[----:B------:R0:W1:Y:S02]  /*40c0*/  SHFL.BFLY PT, R14, R0, 0x4, 0x1f ;  /* 0x0c801f00000e7f89 */ /* 0x00006400000e0000 */
.L_x_4051:
[----:B------:R-:W4:Y:S01]  /*40d0*/  S2R R50, SR_TID.X ;  /* 0x0000000000327919 */ /* 0x000f220000002100 */
[----:B------:R-:W-:Y:S01]  /*40e0*/  MOV R15, 0x400 ;  /* 0x00000400000f7802 */ /* 0x000fe20000000f00 */
[----:B------:R-:W-:Y:S05]  /*40f0*/  WARPSYNC.ALL ;  /* 0x0000000000007948 */ /* 0x000fea0003800000 */
[----:B------:R-:W5:Y:S01]  /*4100*/  S2R R20, SR_CgaCtaId ;  /* 0x0000000000147919 */ /* 0x000f620000008800 */
[----:B-1----:R-:W-:Y:S02]  /*4110*/  FMNMX.FTZ R5, R0, R14, !PT ;  /* 0x0000000e00057209 */ /* 0x002fe40007810000 */
[----:B----4-:R-:W-:-:S02]  /*4120*/  LOP3.LUT P0, R6, R50, 0x1f, RZ, 0xc0, !PT ;  /* 0x0000001f32067812 */ /* 0x010fc4000780c0ff */
[----:B-----5:R-:W-:-:S11]  /*4130*/  LEA R7, R20, R15, 0x18 ;  /* 0x0000000f14077211 */ /* 0x020fd600078ec0ff */
[----:B0-----:R-:W-:-:S05]  /*4140*/  @!P0 LEA.HI R0, R50, R7, RZ, 0x1d ;  /* 0x0000000732008211 */ /* 0x001fca00078fe8ff */
[----:B------:R-:W-:Y:S01]  /*4150*/  @!P0 STS [R0], R5 ;  /* 0x0000000500008388 */ /* 0x000fe20000000800 */
[----:B------:R-:W-:Y:S01]  /*4160*/  BAR.SYNC.DEFER_BLOCKING 0x0 ;  /* 0x0000000000007b1d */ /* 0x000fe20000010000 */
[C---:B------:R-:W-:Y:S01]  /*4170*/  ISETP.GT.U32.AND P0, PT, R6.reuse, 0x1, PT ;  /* 0x000000010600780c */ /* 0x040fe20003f04070 */
[----:B------:R-:W-:Y:S01]  /*4180*/  IMAD.MOV.U32 R10, RZ, RZ, -0x800001 ;  /* 0xff7fffffff0a7424 */ /* 0x000fe200078e00ff */
[----:B------:R-:W-:Y:S01]  /*4190*/  LEA R8, R6, R7, 0x2 ;  /* 0x0000000706087211 */ /* 0x000fe200078e10ff */
[----:B------:R-:W-:Y:S01]  /*41a0*/  VIADD R4, R18, 0x1 ;  /* 0x0000000112047836 */ /* 0x000fe20000000000 */
[----:B------:R-:W-:Y:S01]  /*41b0*/  SHF.L.U32 R52, R50, 0x2, RZ ;  /* 0x0000000232347819 */ /* 0x000fe200000006ff */
[----:B------:R-:W-:Y:S01]  /*41c0*/  BSSY.RECONVERGENT B0, `(.L_x_3969) ;  /* 0x000016f000007945 */ /* 0x000fe20003800200 */
[----:B---3--:R-:W-:-:S07]  /*41d0*/  IMAD.MOV.U32 R9, RZ, RZ, RZ ;  /* 0x000000ffff097224 */ /* 0x008fce00078e00ff */
        /* <DEDUP_REMOVED lines=23> */
[----:B------:R-:W-:-:S03]  /*4350*/  IMAD.MOV.U32 R10, RZ, RZ, R5 ;  /* 0x000000ffff0a7224 */ /* 0x000fc600078e0005 */
[----:B------:R-:W-:Y:S02]  /*4360*/  LEA R13, R20, R13, 0x18 ;  /* 0x0000000d140d7211 */ /* 0x000fe400078ec0ff */
[----:B------:R-:W-:Y:S02]  /*4370*/  LOP3.LUT R11, R9, 0x3, RZ, 0xc0, !PT ;  /* 0x00000003090b7812 */ /* 0x000fe400078ec0ff */
[----:B------:R-:W-:Y:S01]  /*4380*/  MOV R9, RZ ;  /* 0x000000ff00097202 */ /* 0x000fe20000000f00 */
[----:B------:R-:W-:Y:S01]  /*4390*/  IMAD.IADD R12, R52, 0x1, R13 ;  /* 0x00000001340c7824 */ /* 0x000fe200078e020d */
[----:B------:R-:W-:-:S07]  /*43a0*/  IADD3 R11, PT, PT, -R11, RZ, RZ ;  /* 0x000000ff0b0b7210 */ /* 0x000fce0007ffe1ff */
.L_x_3974:
        /* <DEDUP_REMOVED lines=11> */
.L_x_3973:
[----:B------:R-:W-:Y:S05]  /*4460*/  BSYNC.RECONVERGENT B1 ;  /* 0x0000000000017941 */ /* 0x000fea0003800200 */
.L_x_3972:
[----:B------:R-:W-:Y:S05]  /*4470*/  @!P1 BRA `(.L_x_3970) ;  /* 0x00000014000c9947 */ /* 0x000fea0003800000 */
[----:B------:R-:W-:Y:S02]  /*4480*/  VIADD R15, R15, 0x210 ;  /* 0x000002100f0f7836 */ /* 0x000fe40000000000 */
[----:B------:R-:W-:Y:S02]  /*4490*/  IMAD.SHL.U32 R11, R17, 0x4, RZ ;  /* 0x00000004110b7824 */ /* 0x000fe400078e00ff */
[----:B------:R-:W-:Y:S01]  /*44a0*/  VIADD R23, R10, 0x100 ;  /* 0x000001000a177836 */ /* 0x000fe20000000000 */
[----:B------:R-:W-:Y:S02]  /*44b0*/  LEA R12, R20, R15, 0x18 ;  /* 0x0000000f140c7211 */ /* 0x000fe400078ec0ff */
[----:B------:R-:W-:Y:S02]  /*44c0*/  LEA R11, R10, -R11, 0x2 ;  /* 0x8000000b0a0b7211 */ /* 0x000fe400078e10ff */
[----:B------:R-:W-:-:S03]  /*44d0*/  ISETP.GT.AND P0, PT, R23, R18, PT ;  /* 0x000000121700720c */ /* 0x000fc60003f04270 */
[----:B------:R-:W-:-:S05]  /*44e0*/  IMAD.IADD R12, R12, 0x1, R11 ;  /* 0x000000010c0c7824 */ /* 0x000fca00078e020b */
[----:B------:R-:W0:Y:S04]  /*44f0*/  LDS R11, [R12] ;  /* 0x000000000c0b7984 */ /* 0x000e280000000800 */
[----:B------:R-:W1:Y:S04]  /*4500*/  LDS R13, [R12+0x100] ;  /* 0x000100000c0d7984 */ /* 0x000e680000000800 */
        /* <DEDUP_REMOVED lines=27> */
[----:B------:R-:W-:Y:S01]  /*46c0*/  ISETP.GT.AND P1, PT, R10, 0x2ff, PT ;  /* 0x000002ff0a00780c */ /* 0x000fe20003f24270 */
[----:B------:R-:W-:-:S12]  /*46d0*/  VIADD R10, R12, 0x600 ;  /* 0x000006000c0a7836 */ /* 0x000fd80000000000 */
[----:B------:R-:W-:Y:S05]  /*46e0*/  @!P1 BRA `(.L_x_3976) ;  /* 0x0000000400989947 */ /* 0x000fea0003800000 */
[----:B------:R-:W-:Y:S02]  /*46f0*/  PLOP3.LUT P0, PT, PT, PT, PT, 0x8, 0x80 ;  /* 0x000000000080781c */ /* 0x000fe40003f0e170 */
[----:B------:R-:W-:-:S11]  /*4700*/  IADD3 R12, PT, PT, R18, -0x2ff, RZ ;  /* 0xfffffd01120c7810 */ /* 0x000fd60007ffe0ff */
.L_x_3977:
        /* <DEDUP_REMOVED lines=9> */
[----:B------:R-:W5:Y:S04]  /*47a0*/  LDS R31, [R10+0x500] ;  /* 0x000500000a1f7984 */ /* 0x000f680000000800 */
[----:B--2---:R-:W2:Y:S04]  /*47b0*/  LDS R33, [R10+0x600] ;  /* 0x000600000a217984 */ /* 0x004ea80000000800 */
        /* <DEDUP_REMOVED lines=44> */
[C---:B---3--:R-:W-:Y:S01]  /*4a80*/  FADD.FTZ R41, -R0.reuse, R41 ;  /* 0x0000002900297221 */ /* 0x048fe20000010100 */
[C---:B----4-:R-:W-:Y:S01]  /*4a90*/  FADD.FTZ R43, -R0.reuse, R43 ;  /* 0x0000002b002b7221 */ /* 0x050fe20000010100 */
        /* <DEDUP_REMOVED lines=43> */
.L_x_3976:
[----:B------:R-:W-:Y:S05]  /*4d50*/  BSYNC.RECONVERGENT B1 ;  /* 0x0000000000017941 */ /* 0x000fea0003800200 */
.L_x_3975:
        /* <DEDUP_REMOVED lines=11> */
[----:B------:R-:W2:Y:S04]  /*4e10*/  LDS R27, [R10+0x300] ;  /* 0x000300000a1b7984 */ /* 0x000ea80000000800 */
        /* <DEDUP_REMOVED lines=43> */
.L_x_3979:
[----:B------:R-:W-:Y:S05]  /*50d0*/  BSYNC.RECONVERGENT B1 ;  /* 0x0000000000017941 */ /* 0x000fea0003800200 */
.L_x_3978:
        /* <DEDUP_REMOVED lines=27> */
.L_x_3971:
        /* <DEDUP_REMOVED lines=12> */
[----:B------:R-:W-:-:S05]  /*5350*/  SHF.R.S32.HI R24, RZ, 0x1f, R22 ;  /* 0x0000001fff187819 */ /* 0x000fca0000011416 */
[----:B------:R-:W-:Y:S05]  /*5360*/  @!P0 BRA `(.L_x_3981) ;  /* 0x00000000006c8947 */ /* 0x000fea0003800000 */
[----:B------:R-:W-:Y:S01]  /*5370*/  VIADD R15, R15, 0x210 ;  /* 0x000002100f0f7836 */ /* 0x000fe20000000000 */
[----:B------:R-:W-:Y:S01]  /*5380*/  LEA.HI R9, R12, 0x1, RZ, 0x1a ;  /* 0x000000010c097811 */ /* 0x000fe200078fd0ff */
[--C-:B------:R-:W-:Y:S01]  /*5390*/  IMAD.MOV.U32 R13, RZ, RZ, R5.reuse ;  /* 0x000000ffff0d7224 */ /* 0x100fe200078e0005 */
[----:B------:R-:W-:Y:S02]  /*53a0*/  IADD3 R21, P0, P2, R22, R10, R5 ;  /* 0x0000000a16157210 */ /* 0x000fe40007a1e005 */
[----:B------:R-:W-:Y:S02]  /*53b0*/  LEA R15, R20, R15, 0x18 ;  /* 0x0000000f140f7211 */ /* 0x000fe400078ec0ff */
[----:B------:R-:W-:Y:S02]  /*53c0*/  LOP3.LUT R10, R9, 0x3, RZ, 0xc0, !PT ;  /* 0x00000003090a7812 */ /* 0x000fe400078ec0ff */
[----:B------:R-:W-:Y:S01]  /*53d0*/  IADD3.X R11, PT, PT, R24, R11, RZ, P0, P2 ;  /* 0x0000000b180b7210 */ /* 0x000fe200007e44ff */
[----:B------:R-:W-:Y:S01]  /*53e0*/  IMAD.IADD R12, R52, 0x1, R15 ;  /* 0x00000001340c7824 */ /* 0x000fe200078e020f */
[----:B------:R-:W-:-:S02]  /*53f0*/  MOV R9, RZ ;  /* 0x000000ff00097202 */ /* 0x000fc40000000f00 */
[----:B------:R-:W-:-:S07]  /*5400*/  IADD3 R14, PT, PT, -R10, RZ, RZ ;  /* 0x000000ff0a0e7210 */ /* 0x000fce0007ffe1ff */
.L_x_3982:
[----:B------:R-:W-:-:S06]  /*5410*/  IMAD.MOV.U32 R10, RZ, RZ, R21 ;  /* 0x000000ffff0a7224 */ /* 0x000fcc00078e0015 */
[----:B------:R1:W3:Y:S01]  /*5420*/  LDG.E.U8 R10, desc[UR36][R10.64] ;  /* 0x000000240a0a7981 */ /* 0x0002e2000c1e1100 */
[----:B------:R-:W-:Y:S01]  /*5430*/  IADD3 R14, PT, PT, R14, 0x1, RZ ;  /* 0x000000010e0e7810 */ /* 0x000fe20007ffe0ff */
[----:B------:R-:W-:Y:S01]  /*5440*/  VIADD R13, R13, 0x40 ;  /* 0x000000400d0d7836 */ /* 0x000fe20000000000 */
[----:B------:R-:W-:-:S05]  /*5450*/  IADD3 R21, P2, PT, R21, 0x40, RZ ;  /* 0x0000004015157810 */ /* 0x000fca0007f5e0ff */
[----:B-1----:R-:W-:Y:S01]  /*5460*/  IMAD.X R11, RZ, RZ, R11, P2 ;  /* 0x000000ffff0b7224 */ /* 0x002fe200010e060b */
[----:B---3--:R-:W-:-:S13]  /*5470*/  ISETP.NE.AND P0, PT, R10, RZ, PT ;  /* 0x000000ff0a00720c */ /* 0x008fda0003f05270 */
        /* <DEDUP_REMOVED lines=8> */
[----:B0-----:R-:W-:-:S10]  /*5500*/  IADD3 R12, PT, PT, R12, 0x100, RZ ;  /* 0x000001000c0c7810 */ /* 0x001fd40007ffe0ff */
[----:B------:R-:W-:Y:S05]  /*5510*/  @P0 BRA `(.L_x_3982) ;  /* 0xfffffffc00bc0947 */ /* 0x000fea000383ffff */
.L_x_3981:
[----:B------:R-:W-:Y:S05]  /*5520*/  BSYNC.RECONVERGENT B1 ;  /* 0x0000000000017941 */ /* 0x000fea0003800200 */
.L_x_3980:
[----:B------:R-:W-:Y:S05]  /*5530*/  @!P1 BRA `(.L_x_3970) ;  /* 0x0000000000dc9947 */ /* 0x000fea0003800000 */
[----:B------:R-:W1:Y:S01]  /*5540*/  S2R R12, SR_CgaCtaId ;  /* 0x00000000000c7919 */ /* 0x000e620000008800 */
[----:B------:R-:W3:Y:S01]  /*5550*/  LDCU.64 UR4, c[0x0][0x420] ;  /* 0x00008400ff0477ac */ /* 0x000ee20008000a00 */
[----:B------:R-:W-:Y:S01]  /*5560*/  MOV R11, 0x400 ;  /* 0x00000400000b7802 */ /* 0x000fe20000000f00 */
[----:B------:R-:W-:-:S04]  /*5570*/  IMAD.SHL.U32 R10, R17, 0x4, RZ ;  /* 0x00000004110a7824 */ /* 0x000fc800078e00ff */
[----:B------:R-:W-:Y:S01]  /*5580*/  VIADD R11, R11, 0x210 ;  /* 0x000002100b0b7836 */ /* 0x000fe20000000000 */
[----:B------:R-:W-:Y:S02]  /*5590*/  LEA R10, R13, -R10, 0x2 ;  /* 0x8000000a0d0a7211 */ /* 0x000fe400078e10ff */
[----:B---3--:R-:W-:-:S04]  /*55a0*/  IADD3 R15, P0, P1, R22, UR4, R13 ;  /* 0x00000004160f7c10 */ /* 0x008fc8000f91e00d */
[----:B------:R-:W-:Y:S02]  /*55b0*/  IADD3 R15, P2, PT, R15, 0x80, RZ ;  /* 0x000000800f0f7810 */ /* 0x000fe40007f5e0ff */
[----:B-1----:R-:W-:Y:S02]  /*55c0*/  LEA R21, R12, R11, 0x18 ;  /* 0x0000000b0c157211 */ /* 0x002fe400078ec0ff */
[----:B------:R-:W-:Y:S02]  /*55d0*/  IADD3.X R11, PT, PT, R24, UR5, RZ, P0, P1 ;  /* 0x00000005180b7c10 */ /* 0x000fe400087e24ff */
[----:B------:R-:W-:-:S03]  /*55e0*/  IADD3 R12, PT, PT, R10, 0x200, R21 ;  /* 0x000002000a0c7810 */ /* 0x000fc60007ffe015 */
[----:B------:R-:W-:-:S07]  /*55f0*/  IMAD.X R11, RZ, RZ, R11, P2 ;  /* 0x000000ffff0b7224 */ /* 0x000fce00010e060b */
.L_x_3983:
[----:B------:R-:W-:-:S05]  /*5600*/  IMAD.MOV.U32 R10, RZ, RZ, R15 ;  /* 0x000000ffff0a7224 */ /* 0x000fca00078e000f */
[----:B------:R-:W3:Y:S04]  /*5610*/  LDG.E.U8 R15, desc[UR36][R10.64+-0x80] ;  /* 0xffff80240a0f7981 */ /* 0x000ee8000c1e1100 */
[----:B------:R-:W4:Y:S04]  /*5620*/  LDG.E.U8 R14, desc[UR36][R10.64+-0x40] ;  /* 0xffffc0240a0e7981 */ /* 0x000f28000c1e1100 */
[----:B------:R-:W5:Y:S04]  /*5630*/  LDG.E.U8 R20, desc[UR36][R10.64] ;  /* 0x000000240a147981 */ /* 0x000f68000c1e1100 */
[----:B------:R-:W2:Y:S01]  /*5640*/  LDG.E.U8 R22, desc[UR36][R10.64+0x40] ;  /* 0x000040240a167981 */ /* 0x000ea2000c1e1100 */
[----:B------:R-:W-:Y:S01]  /*5650*/  VIADD R13, R13, 0x100 ;  /* 0x000001000d0d7836 */ /* 0x000fe20000000000 */
[----:B---3--:R-:W-:-:S02]  /*5660*/  ISETP.NE.AND P0, PT, R15, RZ, PT ;  /* 0x000000ff0f00720c */ /* 0x008fc40003f05270 */
[----:B----4-:R-:W-:Y:S02]  /*5670*/  ISETP.NE.AND P1, PT, R14, RZ, PT ;  /* 0x000000ff0e00720c */ /* 0x010fe40003f25270 */
[----:B------:R-:W-:Y:S02]  /*5680*/  MOV R14, RZ ;  /* 0x000000ff000e7202 */ /* 0x000fe40000000f00 */
[----:B-----5:R-:W-:Y:S02]  /*5690*/  ISETP.NE.AND P2, PT, R20, RZ, PT ;  /* 0x000000ff1400720c */ /* 0x020fe40003f45270 */
[----:B--2---:R-:W-:-:S05]  /*56a0*/  ISETP.NE.AND P3, PT, R22, RZ, PT ;  /* 0x000000ff1600720c */ /* 0x004fca0003f65270 */
[----:B------:R-:W0:Y:S04]  /*56b0*/  @!P0 LDS R15, [R12+-0x200] ;  /* 0xfffe00000c0f8984 */ /* 0x000e280000000800 */
[----:B------:R-:W1:Y:S04]  /*56c0*/  @!P1 LDS R21, [R12+-0x100] ;  /* 0xffff00000c159984 */ /* 0x000e680000000800 */
[----:B------:R-:W2:Y:S04]  /*56d0*/  @!P2 LDS R23, [R12] ;  /* 0x000000000c17a984 */ /* 0x000ea80000000800 */
[----:B------:R-:W3:Y:S01]  /*56e0*/  @!P3 LDS R25, [R12+0x100] ;  /* 0x000100000c19b984 */ /* 0x000ee20000000800 */
[----:B0-----:R-:W-:-:S04]  /*56f0*/  @!P0 FADD.FTZ R15, -R0, R15 ;  /* 0x0000000f000f8221 */ /* 0x001fc80000010100 */
        /* <DEDUP_REMOVED lines=8> */
[----:B------:R-:W-:-:S02]  /*5780*/  HFMA2 R25, -RZ, RZ, 0, 0 ;  /* 0x00000000ff197431 */ /* 0x000fc400000001ff */
[----:B------:R-:W-:Y:S01]  /*5790*/  @!P2 FMUL.FTZ R22, R22, 1.4426950216293334961 ;  /* 0x3fb8aa3b1616a820 */ /* 0x000fe20000410000 */
[----:B------:R-:W-:Y:S01]  /*57a0*/  ISETP.GT.AND P0, PT, R13, R18, PT ;  /* 0x000000120d00720c */ /* 0x000fe20003f04270 */
        /* <DEDUP_REMOVED lines=16> */
.L_x_3970:
[----:B------:R-:W-:Y:S05]  /*58b0*/  BSYNC.RECONVERGENT B0 ;  /* 0x0000000000007941 */ /* 0x000fea0003800200 */
.L_x_3969:
[----:B0-----:R-:W0:Y:S01]  /*58c0*/  SHFL.BFLY PT, R0, R9, 0x10, 0x1f ;  /* 0x0e001f0009007f89 */ /* 0x001e2200000e0000 */
[C---:B------:R-:W-:Y:S01]  /*58d0*/  ISETP.NE.AND P0, PT, R6.reuse, RZ, PT ;  /* 0x000000ff0600720c */ /* 0x040fe20003f05270 */
[----:B------:R-:W1:Y:S01]  /*58e0*/  LDCU.U8 UR6, c[0x0][0x48c] ;  /* 0x00009180ff0677ac */ /* 0x000e620008000000 */
[----:B------:R-:W-:Y:S01]  /*58f0*/  ISETP.GT.U32.AND P1, PT, R6, 0x1, PT ;  /* 0x000000010600780c */ /* 0x000fe20003f24070 */
[----:B------:R-:W3:Y:S01]  /*5900*/  S2R R51, SR_CTAID.X ;  /* 0x0000000000337919 */ /* 0x000ee20000002500 */
[----:B------:R-:W3:Y:S01]  /*5910*/  S2UR UR4, SR_CTAID.Y ;  /* 0x00000000000479c3 */ /* 0x000ee20000002600 */
[----:B-1----:R-:W-:Y:S01]  /*5920*/  UISETP.NE.AND UP0, UPT, UR6, URZ, UPT ;  /* 0x000000ff0600728c */ /* 0x002fe2000bf05270 */
[----:B0-----:R-:W-:-:S05]  /*5930*/  FADD.FTZ R10, R0, R9 ;  /* 0x00000009000a7221 */ /* 0x001fca0000010000 */
[----:B----4-:R-:W0:Y:S02]  /*5940*/  SHFL.BFLY PT, R11, R10, 0x8, 0x1f ;  /* 0x0d001f000a0b7f89 */ /* 0x010e2400000e0000 */
[----:B0-----:R-:W-:-:S05]  /*5950*/  FADD.FTZ R11, R10, R11 ;  /* 0x0000000b0a0b7221 */ /* 0x001fca0000010000 */
[----:B------:R-:W0:Y:S02]  /*5960*/  SHFL.BFLY PT, R0, R11, 0x4, 0x1f ;  /* 0x0c801f000b007f89 */ /* 0x000e2400000e0000 */
[----:B0-----:R-:W-:Y:S01]  /*5970*/  FADD.FTZ R12, R11, R0 ;  /* 0x000000000b0c7221 */ /* 0x001fe20000010000 */
[----:B------:R-:W-:-:S04]  /*5980*/  SHF.R.U32.HI R0, RZ, 0x5, R50 ;  /* 0x00000005ff007819 */ /* 0x000fc80000011632 */
[----:B------:R-:W0:Y:S01]  /*5990*/  SHFL.BFLY PT, R13, R12, 0x2, 0x1f ;  /* 0x0c401f000c0d7f89 */ /* 0x000e2200000e0000 */
[----:B------:R-:W-:Y:S02]  /*59a0*/  @!P0 IMAD R7, R0, 0x4, R7 ;  /* 0x0000000400078824 */ /* 0x000fe400078e0207 */
[----:B0-----:R-:W-:Y:S02]  /*59b0*/  FADD.FTZ R13, R12, R13 ;  /* 0x0000000d0c0d7221 */ /* 0x001fe40000010000 */
[----:B------:R-:W3:Y:S03]  /*59c0*/  LDC R12, c[0x0][0x3f8] ;  /* 0x0000fe00ff0c7b82 */ /* 0x000ee60000000800 */
[----:B------:R-:W0:Y:S01]  /*59d0*/  SHFL.BFLY PT, R14, R13, 0x1, 0x1f ;  /* 0x0c201f000d0e7f89 */ /* 0x000e2200000e0000 */
[----:B---3--:R-:W-:Y:S02]  /*59e0*/  IMAD R55, R12, UR4, R51 ;  /* 0x000000040c377c24 */ /* 0x008fe4000f8e0233 */
[----:B0-----:R-:W-:-:S05]  /*59f0*/  FADD.FTZ R14, R13, R14 ;  /* 0x0000000e0d0e7221 */ /* 0x001fca0000010000 */
[----:B------:R0:W-:Y:S01]  /*5a00*/  @!P0 STS [R7+0x8], R14 ;  /* 0x0000080e07008388 */ /* 0x0001e20000000800 */
[----:B------:R-:W-:Y:S01]  /*5a10*/  BAR.SYNC.DEFER_BLOCKING 0x0 ;  /* 0x0000000000007b1d */ /* 0x000fe20000010000 */
[----:B------:R-:W-:Y:S02]  /*5a20*/  ISETP.GT.AND P0, PT, R5, R18, PT ;  /* 0x000000120500720c */ /* 0x000fe40003f04270 */
[----:B0-----:R-:W-:-:S03]  /*5a30*/  CS2R R6, SRZ ;  /* 0x0000000000067805 */ /* 0x001fc6000001ff00 */
[----:B------:R-:W0:Y:S04]  /*5a40*/  @!P1 LDS R14, [R8+0x8] ;  /* 0x00000800080e9984 */ /* 0x000e280000000800 */
[----:B0-----:R-:W0:Y:S02]  /*5a50*/  SHFL.BFLY PT, R9, R14, 0x1, 0x1f ;  /* 0x0c201f000e097f89 */ /* 0x001e2400000e0000 */
[----:B0-----:R-:W-:-:S06]  /*5a60*/  FADD.FTZ R10, R9, R14 ;  /* 0x0000000e090a7221 */ /* 0x001fcc0000010000 */
[----:B------:R-:W0:Y:S02]  /*5a70*/  SHFL.IDX PT, R10, R10, RZ, 0x1f ;  /* 0x00001fff0a0a7589 */ /* 0x000e2400000e0000 */
[----:B0-----:R-:W-:-:S06]  /*5a80*/  FADD.FTZ R9, R10, 9.9999999747524270788e-07 ;  /* 0x358637bd0a097421 */ /* 0x001fcc0000010000 */
        /* <DEDUP_REMOVED lines=8> */
.L_x_3984:
        /* <DEDUP_REMOVED lines=18> */
[----:B------:R-:W-:Y:S02]  /*5c30*/  LOP3.LUT R6, R6, 0xc0, RZ, 0xc0, !PT ;  /* 0x000000c006067812 */ /* 0x000fe400078ec0ff */
[----:B------:R-:W-:-:S03]  /*5c40*/  IADD3 R7, PT, PT, -R4, RZ, RZ ;  /* 0x000000ff04077210 */ /* 0x000fc60007ffe1ff */
[----:B------:R-:W-:Y:S01]  /*5c50*/  IMAD.IADD R5, R5, 0x1, R6 ;  /* 0x0000000105057824 */ /* 0x000fe200078e0206 */
[----:B-1----:R-:W-:-:S06]  /*5c60*/  ULEA UR4, UR5, UR4, 0x18 ;  /* 0x0000000405047291 */ /* 0x002fcc000f8ec0ff */
[----:B------:R-:W-:-:S07]  /*5c70*/  VIADD R4, R52, UR4 ;  /* 0x0000000434047c36 */ /* 0x000fce0008000000 */
.L_x_3990:
[----:B------:R-:W0:Y:S01]  /*5c80*/  LDS R6, [R4] ;  /* 0x0000000004067984 */ /* 0x000e220000000800 */
[----:B------:R-:W-:-:S04]  /*5c90*/  IADD3 R7, PT, PT, R7, 0x1, RZ ;  /* 0x0000000107077810 */ /* 0x000fc80007ffe0ff */
[----:B------:R-:W-:Y:S01]  /*5ca0*/  ISETP.NE.AND P0, PT, R7, RZ, PT ;  /* 0x000000ff0700720c */ /* 0x000fe20003f05270 */
[----:B0-----:R-:W-:-:S05]  /*5cb0*/  FMUL.FTZ R11, R6, R9 ;  /* 0x00000009060b7220 */ /* 0x001fca0000410000 */
[----:B------:R0:W-:Y:S02]  /*5cc0*/  STS [R4], R11 ;  /* 0x0000000b04007388 */ /* 0x0001e40000000800 */
[----:B0-----:R-:W-:-:S05]  /*5cd0*/  VIADD R4, R4, 0x100 ;  /* 0x0000010004047836 */ /* 0x001fca0000000000 */
[----:B------:R-:W-:Y:S05]  /*5ce0*/  @P0 BRA `(.L_x_3990) ;  /* 0xfffffffc00e40947 */ /* 0x000fea000383ffff */
.L_x_3989:
[----:B------:R-:W-:Y:S05]  /*5cf0*/  BSYNC.RECONVERGENT B1 ;  /* 0x0000000000017941 */ /* 0x000fea0003800200 */
.L_x_3988:
        /* <DEDUP_REMOVED lines=31> */
.L_x_3993:
        /* <DEDUP_REMOVED lines=10> */
[----:B------:R-:W5:Y:S04]  /*5f90*/  LDS R24, [R5+0x600] ;  /* 0x0006000005187984 */ /* 0x000f680000000800 */
[----:B------:R-:W5:Y:S04]  /*5fa0*/  LDS R26, [R5+0x700] ;  /* 0x00070000051a7984 */ /* 0x000f680000000800 */
[----:B------:R-:W5:Y:S01]  /*5fb0*/  LDS R28, [R5+0x800] ;  /* 0x00080000051c7984 */ /* 0x000f620000000800 */
[----:B0-----:R-:W-:-:S03]  /*5fc0*/  FMUL.FTZ R4, R9, R4 ;  /* 0x0000000409047220 */ /* 0x001fc60000410000 */
[----:B------:R-:W0:Y:S01]  /*5fd0*/  LDS R30, [R5+0x900] ;  /* 0x00090000051e7984 */ /* 0x000e220000000800 */
[----:B-1----:R-:W-:-:S03]  /*5fe0*/  FMUL.FTZ R6, R9, R6 ;  /* 0x0000000609067220 */ /* 0x002fc60000410000 */
[----:B--2---:R-:W1:Y:S01]  /*5ff0*/  LDS R32, [R5+0xa00] ;  /* 0x000a000005207984 */ /* 0x004e620000000800 */
[----:B---3--:R-:W-:-:S03]  /*6000*/  FMUL.FTZ R8, R9, R8 ;  /* 0x0000000809087220 */ /* 0x008fc60000410000 */
[----:B------:R-:W2:Y:S01]  /*6010*/  LDS R34, [R5+0xb00] ;  /* 0x000b000005227984 */ /* 0x000ea20000000800 */
[----:B----4-:R-:W-:-:S03]  /*6020*/  FMUL.FTZ R10, R9, R10 ;  /* 0x0000000a090a7220 */ /* 0x010fc60000410000 */
[----:B------:R-:W3:Y:S01]  /*6030*/  LDS R36, [R5+0xc00] ;  /* 0x000c000005247984 */ /* 0x000ee20000000800 */
[----:B-----5:R-:W-:-:S03]  /*6040*/  FMUL.FTZ R12, R9, R12 ;  /* 0x0000000c090c7220 */ /* 0x020fc60000410000 */
[----:B------:R-:W4:Y:S01]  /*6050*/  LDS R38, [R5+0xd00] ;  /* 0x000d000005267984 */ /* 0x000f220000000800 */
        /* <DEDUP_REMOVED lines=9> */
[----:B------:R-:W-:-:S03]  /*60f0*/  FMUL.FTZ R28, R9, R28 ;  /* 0x0000001c091c7220 */ /* 0x000fc60000410000 */
[----:B------:R-:W-:Y:S01]  /*6100*/  STS [R5+0x200], R12 ;  /* 0x0002000c05007388 */ /* 0x000fe20000000800 */
[----:B0-----:R-:W-:-:S03]  /*6110*/  FMUL.FTZ R30, R9, R30 ;  /* 0x0000001e091e7220 */ /* 0x001fc60000410000 */
[----:B------:R-:W-:Y:S01]  /*6120*/  STS [R5+0x300], R14 ;  /* 0x0003000e05007388 */ /* 0x000fe20000000800 */
[----:B-1----:R-:W-:-:S03]  /*6130*/  FMUL.FTZ R32, R9, R32 ;  /* 0x0000002009207220 */ /* 0x002fc60000410000 */
[----:B------:R-:W-:Y:S01]  /*6140*/  STS [R5+0x400], R20 ;  /* 0x0004001405007388 */ /* 0x000fe20000000800 */
[----:B--2---:R-:W-:-:S03]  /*6150*/  FMUL.FTZ R34, R9, R34 ;  /* 0x0000002209227220 */ /* 0x004fc60000410000 */
[----:B------:R-:W-:Y:S01]  /*6160*/  STS [R5+0x500], R22 ;  /* 0x0005001605007388 */ /* 0x000fe20000000800 */
[----:B---3--:R-:W-:-:S03]  /*6170*/  FMUL.FTZ R36, R9, R36 ;  /* 0x0000002409247220 */ /* 0x008fc60000410000 */
[----:B------:R-:W-:Y:S01]  /*6180*/  STS [R5+0x600], R24 ;  /* 0x0006001805007388 */ /* 0x000fe20000000800 */
[----:B----4-:R-:W-:-:S03]  /*6190*/  FMUL.FTZ R38, R9, R38 ;  /* 0x0000002609267220 */ /* 0x010fc60000410000 */
        /* <DEDUP_REMOVED lines=9> */
.L_x_3992:
[----:B------:R-:W-:Y:S05]  /*6230*/  BSYNC.RECONVERGENT B1 ;  /* 0x0000000000017941 */ /* 0x000fea0003800200 */
.L_x_3991:
        /* <DEDUP_REMOVED lines=11> */
[----:B------:R-:W2:Y:S04]  /*62f0*/  LDS R14, [R5+0x300] ;  /* 0x00030000050e7984 */ /* 0x000ea80000000800 */
[----:B------:R-:W2:Y:S04]  /*6300*/  LDS R20, [R5+0x400] ;  /* 0x0004000005147984 */ /* 0x000ea80000000800 */
        /* <DEDUP_REMOVED lines=18> */
.L_x_3995:
[----:B------:R-:W-:Y:S05]  /*6430*/  BSYNC.RECONVERGENT B1 ;  /* 0x0000000000017941 */ /* 0x000fea0003800200 */
.L_x_3994:
        /* <DEDUP_REMOVED lines=15> */
.L_x_3987:
        /* <DEDUP_REMOVED lines=18> */
[----:B------:R-:W-:Y:S01]  /*6650*/  IADD3 R5, PT, PT, R5, R8, RZ ;  /* 0x0000000805057210 */ /* 0x000fe20007ffe0ff */
[----:B------:R-:W-:Y:S01]  /*6660*/  IMAD.MOV R8, RZ, RZ, -R4 ;  /* 0x000000ffff087224 */ /* 0x000fe200078e0a04 */
[----:B---3--:R-:W-:-:S04]  /*6670*/  LEA R12, P0, R15, UR8, 0x2 ;  /* 0x000000080f0c7c11 */ /* 0x008fc8000f8010ff */
[----:B------:R-:W-:Y:S01]  /*6680*/  LEA.HI.X R15, R15, UR9, R10, 0x2, P0 ;  /* 0x000000090f0f7c11 */ /* 0x000fe200080f140a */
[----:B-1----:R-:W-:-:S06]  /*6690*/  ULEA UR4, UR5, UR4, 0x18 ;  /* 0x0000000405047291 */ /* 0x002fcc000f8ec0ff */
[----:B------:R-:W-:-:S07]  /*66a0*/  IADD3 R4, PT, PT, R52, UR4, RZ ;  /* 0x0000000434047c10 */ /* 0x000fce000fffe0ff */
.L_x_3998:
[----:B-1----:R-:W0:Y:S01]  /*66b0*/  LDS R10, [R4] ;  /* 0x00000000040a7984 */ /* 0x002e220000000800 */
[----:B------:R-:W-:Y:S01]  /*66c0*/  MOV R11, R15 ;  /* 0x0000000f000b7202 */ /* 0x000fe20000000f00 */
[----:B------:R-:W-:-:S05]  /*66d0*/  VIADD R8, R8, 0x1 ;  /* 0x0000000108087836 */ /* 0x000fca0000000000 */
[----:B------:R-:W-:Y:S01]  /*66e0*/  ISETP.NE.AND P0, PT, R8, RZ, PT ;  /* 0x000000ff0800720c */ /* 0x000fe20003f05270 */
[----:B0-----:R-:W-:Y:S01]  /*66f0*/  FMUL.FTZ R13, R10, R9 ;  /* 0x000000090a0d7220 */ /* 0x001fe20000410000 */
[----:B------:R-:W-:Y:S01]  /*6700*/  IMAD.MOV.U32 R10, RZ, RZ, R12 ;  /* 0x000000ffff0a7224 */ /* 0x000fe200078e000c */
[----:B------:R-:W-:-:S03]  /*6710*/  IADD3 R12, P2, PT, R12, 0x100, RZ ;  /* 0x000001000c0c7810 */ /* 0x000fc60007f5e0ff */
[----:B------:R0:W-:Y:S01]  /*6720*/  STS [R4], R13 ;  /* 0x0000000d04007388 */ /* 0x0001e20000000800 */
[----:B------:R-:W-:-:S03]  /*6730*/  IADD3.X R15, PT, PT, RZ, R15, RZ, P2, !PT ;  /* 0x0000000fff0f7210 */ /* 0x000fc600017fe4ff */
[----:B------:R1:W-:Y:S01]  /*6740*/  STG.E desc[UR36][R10.64], R13 ;  /* 0x0000000d0a007986 */ /* 0x0003e2000c101924 */
[----:B0-----:R-:W-:Y:S02]  /*6750*/  VIADD R4, R4, 0x100 ;  /* 0x0000010004047836 */ /* 0x001fe40000000000 */
[----:B------:R-:W-:Y:S05]  /*6760*/  @P0 BRA `(.L_x_3998) ;  /* 0xfffffffc00d00947 */ /* 0x000fea000383ffff */
.L_x_3997:
[----:B------:R-:W-:Y:S05]  /*6770*/  BSYNC.RECONVERGENT B1 ;  /* 0x0000000000017941 */ /* 0x000fea0003800200 */
.L_x_3996:
[----:B------:R-:W-:Y:S05]  /*6780*/  @!P1 BRA `(.L_x_3986) ;  /* 0x0000000800709947 */ /* 0x000fea0003800000 */
[----:B------:R-:W3:Y:S01]  /*6790*/  S2R R8, SR_CgaCtaId ;  /* 0x0000000000087919 */ /* 0x000ee20000008800 */
[----:B------:R-:W4:Y:S01]  /*67a0*/  LDCU.64 UR4, c[0x0][0x480] ;  /* 0x00009000ff0477ac */ /* 0x000f220008000a00 */
[----:B------:R-:W-:Y:S01]  /*67b0*/  IADD3 R6, P0, PT, R5, R6, RZ ;  /* 0x0000000605067210 */ /* 0x000fe20007f1e0ff */
[----:B-1----:R-:W-:Y:S01]  /*67c0*/  IMAD.IADD R11, R18, 0x1, -R5 ;  /* 0x00000001120b7824 */ /* 0x002fe200078e0a05 */
[----:B------:R-:W-:Y:S01]  /*67d0*/  MOV R4, 0x400 ;  /* 0x0000040000047802 */ /* 0x000fe20000000f00 */
[----:B------:R-:W-:Y:S01]  /*67e0*/  BSSY.RECONVERGENT B1, `(.L_x_3999) ;  /* 0x0000058000017945 */ /* 0x000fe20003800200 */
[----:B------:R-:W-:Y:S02]  /*67f0*/  IADD3.X R7, PT, PT, RZ, R7, RZ, P0, !PT ;  /* 0x00000007ff077210 */ /* 0x000fe400007fe4ff */
[----:B------:R-:W-:Y:S02]  /*6800*/  ISETP.GT.AND P1, PT, R11, 0x2ff, PT ;  /* 0x000002ff0b00780c */ /* 0x000fe40003f24270 */
[----:B----4-:R-:W-:-:S04]  /*6810*/  LEA R10, P0, R6, UR4, 0x2 ;  /* 0x00000004060a7c11 */ /* 0x010fc8000f8010ff */
[----:B------:R-:W-:Y:S02]  /*6820*/  LEA.HI.X R12, R6, UR5, R7, 0x2, P0 ;  /* 0x00000005060c7c11 */ /* 0x000fe400080f1407 */
[----:B------:R-:W-:Y:S01]  /*6830*/  IADD3 R7, PT, PT, R4, 0x210, RZ ;  /* 0x0000021004077810 */ /* 0x000fe20007ffe0ff */
[----:B------:R-:W-:Y:S01]  /*6840*/  IMAD.SHL.U32 R4, R17, 0x4, RZ ;  /* 0x0000000411047824 */ /* 0x000fe200078e00ff */
[----:B------:R-:W-:-:S04]  /*6850*/  IADD3 R6, P0, PT, R10, 0x200, RZ ;  /* 0x000002000a067810 */ /* 0x000fc80007f1e0ff */
[----:B------:R-:W-:Y:S02]  /*6860*/  LEA R4, R5, -R4, 0x2 ;  /* 0x8000000405047211 */ /* 0x000fe400078e10ff */
[----:B---3--:R-:W-:Y:S01]  /*6870*/  LEA R11, R8, R7, 0x18 ;  /* 0x00000007080b7211 */ /* 0x008fe200078ec0ff */
[----:B------:R-:W-:Y:S01]  /*6880*/  IMAD.X R7, RZ, RZ, R12, P0 ;  /* 0x000000ffff077224 */ /* 0x000fe200000e060c */
[----:B------:R-:W-:Y:S02]  /*6890*/  PLOP3.LUT P0, PT, PT, PT, PT, 0x80, 0x8 ;  /* 0x000000000008781c */ /* 0x000fe40003f0f070 */
[----:B------:R-:W-:Y:S01]  /*68a0*/  IADD3 R4, PT, PT, R4, 0x200, R11 ;  /* 0x0000020004047810 */ /* 0x000fe20007ffe00b */
[----:B------:R-:W-:Y:S10]  /*68b0*/  @!P1 BRA `(.L_x_4000) ;  /* 0x0000000400289947 */ /* 0x000ff40003800000 */
[----:B------:R-:W-:Y:S02]  /*68c0*/  PLOP3.LUT P0, PT, PT, PT, PT, 0x8, 0x80 ;  /* 0x000000000080781c */ /* 0x000fe40003f0e170 */
[----:B------:R-:W-:-:S11]  /*68d0*/  IADD3 R42, PT, PT, R18, -0x2ff, RZ ;  /* 0xfffffd01122a7810 */ /* 0x000fd60007ffe0ff */
.L_x_4001:
[----:B------:R-:W0:Y:S01]  /*68e0*/  LDS R8, [R4+-0x200] ;  /* 0xfffe000004087984 */ /* 0x000e220000000800 */
[----:B------:R-:W-:-:S03]  /*68f0*/  VIADD R5, R5, 0x400 ;  /* 0x0000040005057836 */ /* 0x000fc60000000000 */
[----:B------:R-:W1:Y:S02]  /*6900*/  LDS R10, [R4+-0x100] ;  /* 0xffff0000040a7984 */ /* 0x000e640000000800 */
[----:B------:R-:W-:Y:S02]  /*6910*/  ISETP.GE.AND P1, PT, R5, R42, PT ;  /* 0x0000002a0500720c */ /* 0x000fe40003f26270 */
[----:B------:R-:W3:Y:S04]  /*6920*/  LDS R12, [R4] ;  /* 0x00000000040c7984 */ /* 0x000ee80000000800 */
[----:B------:R-:W-:Y:S04]  /*6930*/  LDS R28, [R4+0x600] ;  /* 0x00060000041c7984 */ /* 0x000fe80000000800 */
[----:B------:R-:W4:Y:S04]  /*6940*/  LDS R14, [R4+0x100] ;  /* 0x00010000040e7984 */ /* 0x000f280000000800 */
[----:B------:R-:W5:Y:S04]  /*6950*/  LDS R20, [R4+0x200] ;  /* 0x0002000004147984 */ /* 0x000f680000000800 */
[----:B------:R-:W5:Y:S04]  /*6960*/  LDS R22, [R4+0x300] ;  /* 0x0003000004167984 */ /* 0x000f680000000800 */
[----:B------:R-:W5:Y:S04]  /*6970*/  LDS R24, [R4+0x400] ;  /* 0x0004000004187984 */ /* 0x000f680000000800 */
[----:B------:R-:W5:Y:S04]  /*6980*/  LDS R26, [R4+0x500] ;  /* 0x00050000041a7984 */ /* 0x000f680000000800 */
[----:B------:R-:W5:Y:S01]  /*6990*/  LDS R30, [R4+0x700] ;  /* 0x00070000041e7984 */ /* 0x000f620000000800 */
[----:B0-----:R-:W-:-:S03]  /*69a0*/  FMUL.FTZ R11, R9, R8 ;  /* 0x00000008090b7220 */ /* 0x001fc60000410000 */
[----:B--2---:R-:W-:Y:S01]  /*69b0*/  LDS R32, [R4+0x800] ;  /* 0x0008000004207984 */ /* 0x004fe20000000800 */
[----:B-1----:R-:W-:-:S03]  /*69c0*/  FMUL.FTZ R13, R9, R10 ;  /* 0x0000000a090d7220 */ /* 0x002fc60000410000 */
[----:B------:R-:W0:Y:S01]  /*69d0*/  LDS R8, [R4+0xd00] ;  /* 0x000d000004087984 */ /* 0x000e220000000800 */
[----:B---3--:R-:W-:-:S03]  /*69e0*/  FMUL.FTZ R15, R9, R12 ;  /* 0x0000000c090f7220 */ /* 0x008fc60000410000 */
[----:B------:R-:W1:Y:S04]  /*69f0*/  LDS R34, [R4+0x900] ;  /* 0x0009000004227984 */ /* 0x000e680000000800 */
[----:B------:R-:W2:Y:S01]  /*6a00*/  LDS R36, [R4+0xa00] ;  /* 0x000a000004247984 */ /* 0x000ea20000000800 */
[----:B----4-:R-:W-:-:S03]  /*6a10*/  FMUL.FTZ R21, R9, R14 ;  /* 0x0000000e09157220 */ /* 0x010fc60000410000 */
[----:B------:R-:W-:Y:S01]  /*6a20*/  LDS R38, [R4+0xb00] ;  /* 0x000b000004267984 */ /* 0x000fe20000000800 */
[----:B-----5:R-:W-:-:S03]  /*6a30*/  FMUL.FTZ R23, R9, R20 ;  /* 0x0000001409177220 */ /* 0x020fc60000410000 */
[----:B------:R-:W3:Y:S01]  /*6a40*/  LDS R40, [R4+0xc00] ;  /* 0x000c000004287984 */ /* 0x000ee20000000800 */
[----:B------:R-:W-:-:S03]  /*6a50*/  FMUL.FTZ R25, R9, R22 ;  /* 0x0000001609197220 */ /* 0x000fc60000410000 */
        /* <DEDUP_REMOVED lines=48> */
.L_x_4000:
[----:B------:R-:W-:Y:S05]  /*6d60*/  BSYNC.RECONVERGENT B1 ;  /* 0x0000000000017941 */ /* 0x000fea0003800200 */
.L_x_3999:
        /* <DEDUP_REMOVED lines=15> */
[----:B------:R-:W-:Y:S01]  /*6e60*/  IADD3 R8, P1, PT, R6, 0x800, RZ ;  /* 0x0000080006087810 */ /* 0x000fe20007f3e0ff */
[----:B-1----:R-:W-:-:S03]  /*6e70*/  FMUL.FTZ R13, R9, R10 ;  /* 0x0000000a090d7220 */ /* 0x002fc60000410000 */
[----:B------:R-:W-:Y:S01]  /*6e80*/  STG.E desc[UR36][R6.64+-0x200], R11 ;  /* 0xfffe000b06007986 */ /* 0x000fe2000c101924 */
[----:B---3--:R-:W-:-:S03]  /*6e90*/  FMUL.FTZ R15, R9, R12 ;  /* 0x0000000c090f7220 */ /* 0x008fc60000410000 */
[----:B------:R-:W-:Y:S01]  /*6ea0*/  STS [R4+-0x200], R11 ;  /* 0xfffe000b04007388 */ /* 0x000fe20000000800 */
[----:B----4-:R-:W-:-:S03]  /*6eb0*/  FMUL.FTZ R21, R9, R14 ;  /* 0x0000000e09157220 */ /* 0x010fc60000410000 */
[----:B------:R-:W-:Y:S01]  /*6ec0*/  STG.E desc[UR36][R6.64+-0x100], R13 ;  /* 0xffff000d06007986 */ /* 0x000fe2000c101924 */
[----:B-----5:R-:W-:-:S03]  /*6ed0*/  FMUL.FTZ R23, R9, R20 ;  /* 0x0000001409177220 */ /* 0x020fc60000410000 */
[----:B------:R0:W-:Y:S01]  /*6ee0*/  STS [R4+-0x100], R13 ;  /* 0xffff000d04007388 */ /* 0x0001e20000000800 */
[----:B--2---:R-:W-:-:S03]  /*6ef0*/  FMUL.FTZ R25, R9, R22 ;  /* 0x0000001609197220 */ /* 0x004fc60000410000 */
        /* <DEDUP_REMOVED lines=18> */
.L_x_4003:
[----:B------:R-:W-:Y:S05]  /*7020*/  BSYNC.RECONVERGENT B1 ;  /* 0x0000000000017941 */ /* 0x000fea0003800200 */
.L_x_4002:
        /* <DEDUP_REMOVED lines=18> */
.L_x_3986:
[----:B------:R-:W-:Y:S05]  /*7150*/  BSYNC.RECONVERGENT B0 ;  /* 0x0000000000007941 */ /* 0x000fea0003800200 */
.L_x_3985:
[----:B------:R-:W3:Y:S01]  /*7160*/  LDCU.64 UR4, c[0x0][0x3b0] ;  /* 0x00007600ff0477ac */ /* 0x000ee20008000a00 */
[----:B01----:R-:W-:Y:S02]  /*7170*/  LEA.HI R4, R18, R18, RZ, 0x1 ;  /* 0x0000001212047211 */ /* 0x003fe400078f08ff */
[----:B------:R-:W-:Y:S02]  /*7180*/  CS2R R6, SRZ ;  /* 0x0000000000067805 */ /* 0x000fe4000001ff00 */
[----:B------:R-:W-:Y:S02]  /*7190*/  LOP3.LUT R52, R52, 0x7c, RZ, 0xc0, !PT ;  /* 0x0000007c34347812 */ /* 0x000fe400078ec0ff */
[----:B------:R-:W-:-:S04]  /*71a0*/  LOP3.LUT R53, R4, 0xfffffffe, RZ, 0xc0, !PT ;  /* 0xfffffffe04357812 */ /* 0x000fc800078ec0ff */
[----:B------:R-:W-:-:S04]  /*71b0*/  IADD3 R53, PT, PT, -R53, R18, RZ ;  /* 0x0000001235357210 */ /* 0x000fc80007ffe1ff */
[----:B------:R-:W-:-:S04]  /*71c0*/  ISETP.NE.AND P0, PT, R0, R53, PT ;  /* 0x000000350000720c */ /* 0x000fc80003f05270 */
[----:B------:R-:W-:Y:S02]  /*71d0*/  ISETP.GT.U32.OR P0, PT, R52, 0x4f, P0 ;  /* 0x0000004f3400780c */ /* 0x000fe40000704470 */
[----:B---3--:R-:W-:-:S04]  /*71e0*/  ISETP.EQ.U32.AND P1, PT, RZ, UR4, PT ;  /* 0x00000004ff007c0c */ /* 0x008fc8000bf22070 */
        /* <DEDUP_REMOVED lines=39> */
[----:B------:R-:W-:Y:S01]  /*7460*/  LOP3.LUT R61, R59, 0xfffffff8, RZ, 0xc0, !PT ;  /* 0xfffffff83b3d7812 */ /* 0x000fe200078ec0ff */
[----:B------:R-:W-:Y:S02]  /*7470*/  IMAD.MOV.U32 R56, RZ, RZ, R54 ;  /* 0x000000ffff387224 */ /* 0x000fe400078e0036 */
[----:B------:R-:W-:-:S05]  /*7480*/  VIADD R8, R8, 0x210 ;  /* 0x0000021008087836 */ /* 0x000fca0000000000 */
[----:B0-----:R-:W-:Y:S02]  /*7490*/  LEA R60, R13, R8, 0x18 ;  /* 0x000000080d3c7211 */ /* 0x001fe400078ec0ff */
[----:B------:R-:W-:-:S07]  /*74a0*/  MOV R8, RZ ;  /* 0x000000ff00087202 */ /* 0x000fce0000000f00 */
.L_x_4010:
[----:B------:R-:W-:-:S04]  /*74b0*/  IMAD R39, R56, 0x50, RZ ;  /* 0x0000005038277824 */ /* 0x000fc800078e02ff */
[C---:B------:R-:W-:Y:S01]  /*74c0*/  IMAD.WIDE.U32 R12, R39.reuse, 0x4, R48 ;  /* 0x00000004270c7825 */ /* 0x040fe200078e0030 */
[----:B------:R-:W-:-:S03]  /*74d0*/  IADD3 R25, PT, PT, R39, 0x140, RZ ;  /* 0x0000014027197810 */ /* 0x000fc60007ffe0ff */
[----:B------:R-:W-:Y:S02]  /*74e0*/  VIADD R21, R39, 0xa0 ;  /* 0x000000a027157836 */ /* 0x000fe40000000000 */
[----:B------:R-:W3:Y:S02]  /*74f0*/  LDG.E.128 R12, desc[UR36][R12.64] ;  /* 0x000000240c0c7981 */ /* 0x000ee4000c1e1d00 */
[----:B------:R-:W-:Y:S01]  /*7500*/  IMAD.WIDE.U32 R20, R21, 0x4, R48 ;  /* 0x0000000415147825 */ /* 0x000fe200078e0030 */
[----:B--2---:R-:W-:-:S03]  /*7510*/  IADD3 R33, PT, PT, R39, 0x280, RZ ;  /* 0x0000028027217810 */ /* 0x004fc60007ffe0ff */
[----:B------:R-:W-:Y:S02]  /*7520*/  VIADD R29, R39, 0x1e0 ;  /* 0x000001e0271d7836 */ /* 0x000fe40000000000 */
[--C-:B------:R-:W-:Y:S01]  /*7530*/  IMAD.WIDE.U32 R24, R25, 0x4, R48.reuse ;  /* 0x0000000419187825 */ /* 0x100fe200078e0030 */
[----:B------:R-:W2:Y:S03]  /*7540*/  LDG.E.128 R20, desc[UR36][R20.64] ;  /* 0x0000002414147981 */ /* 0x000ea6000c1e1d00 */
        /* <DEDUP_REMOVED lines=16> */
[----:B------:R-:W3:Y:S04]  /*7650*/  LDS R66, [R65] ;  /* 0x0000000041427984 */ /* 0x000ee80000000800 */
[----:B------:R-:W2:Y:S04]  /*7660*/  LDS R68, [R65+0x8] ;  /* 0x0000080041447984 */ /* 0x000ea80000000800 */
        /* <DEDUP_REMOVED lines=9> */
[-C--:B---3--:R-:W-:Y:S01]  /*7700*/  FFMA.FTZ R67, R12, R66.reuse, R8 ;  /* 0x000000420c437223 */ /* 0x088fe20000010008 */
[-C--:B------:R-:W-:Y:S01]  /*7710*/  FFMA.FTZ R8, R13, R66.reuse, R9 ;  /* 0x000000420d087223 */ /* 0x080fe20000010009 */
[-C--:B------:R-:W-:Y:S01]  /*7720*/  FFMA.FTZ R9, R14, R66.reuse, R10 ;  /* 0x000000420e097223 */ /* 0x080fe2000001000a */
[----:B------:R-:W-:Y:S02]  /*7730*/  FFMA.FTZ R66, R15, R66, R11 ;  /* 0x000000420f427223 */ /* 0x000fe4000001000b */
[-C--:B--2---:R-:W-:Y:S01]  /*7740*/  FFMA.FTZ R8, R21, R68.reuse, R8 ;  /* 0x0000004415087223 */ /* 0x084fe20000010008 */
        /* <DEDUP_REMOVED lines=28> */
.L_x_4009:
[----:B------:R-:W-:Y:S05]  /*7910*/  BSYNC.RECONVERGENT B2 ;  /* 0x0000000000027941 */ /* 0x000fea0003800200 */
.L_x_4008:
        /* <DEDUP_REMOVED lines=8> */
[----:B------:R-:W-:Y:S02]  /*79a0*/  VIADD R25, R23, 0x140 ;  /* 0x0000014017197836 */ /* 0x000fe40000000000 */
[--C-:B------:R-:W-:Y:S01]  /*79b0*/  IMAD.WIDE.U32 R20, R21, 0x4, R48.reuse ;  /* 0x0000000415147825 */ /* 0x100fe200078e0030 */
[----:B------:R-:W3:Y:S01]  /*79c0*/  LDG.E.128 R12, desc[UR36][R12.64] ;  /* 0x000000240c0c7981 */ /* 0x000ee2000c1e1d00 */
[----:B------:R-:W-:Y:S02]  /*79d0*/  IADD3 R29, PT, PT, R23, 0x1e0, RZ ;  /* 0x000001e0171d7810 */ /* 0x000fe40007ffe0ff */
[--C-:B------:R-:W-:Y:S02]  /*79e0*/  IMAD.WIDE.U32 R24, R25, 0x4, R48.reuse ;  /* 0x0000000419187825 */ /* 0x100fe400078e0030 */
[----:B------:R-:W4:Y:S02]  /*79f0*/  LDG.E.128 R20, desc[UR36][R20.64] ;  /* 0x0000002414147981 */ /* 0x000f24000c1e1d00 */
[----:B------:R-:W-:-:S02]  /*7a00*/  IMAD.WIDE.U32 R28, R29, 0x4, R48 ;  /* 0x000000041d1c7825 */ /* 0x000fc400078e0030 */
[----:B------:R-:W4:Y:S04]  /*7a10*/  LDG.E.128 R24, desc[UR36][R24.64] ;  /* 0x0000002418187981 */ /* 0x000f28000c1e1d00 */
[----:B------:R-:W4:Y:S01]  /*7a20*/  LDG.E.128 R28, desc[UR36][R28.64] ;  /* 0x000000241c1c7981 */ /* 0x000f22000c1e1d00 */
[----:B------:R-:W0:Y:S01]  /*7a30*/  S2UR UR5, SR_CgaCtaId ;  /* 0x00000000000579c3 */ /* 0x000e220000008800 */
[----:B------:R-:W-:Y:S01]  /*7a40*/  UMOV UR4, 0x400 ;  /* 0x0000040000047882 */ /* 0x000fe20000000000 */
[C---:B--2---:R-:W-:Y:S01]  /*7a50*/  IMAD.IADD R32, R56.reuse, 0x1, -R17 ;  /* 0x0000000138207824 */ /* 0x044fe200078e0a11 */
[----:B------:R-:W-:Y:S01]  /*7a60*/  UIADD3 UR4, UPT, UPT, UR4, 0x210, URZ ;  /* 0x0000021004047890 */ /* 0x000fe2000fffe0ff */
[----:B------:R-:W-:-:S03]  /*7a70*/  IADD3 R56, PT, PT, R56, 0x8, RZ ;  /* 0x0000000838387810 */ /* 0x000fc60007ffe0ff */
[----:B0-----:R-:W-:-:S06]  /*7a80*/  ULEA UR4, UR5, UR4, 0x18 ;  /* 0x0000000405047291 */ /* 0x001fcc000f8ec0ff */
[----:B------:R-:W-:-:S05]  /*7a90*/  LEA R32, R32, UR4, 0x2 ;  /* 0x0000000420207c11 */ /* 0x000fca000f8e10ff */
[----:B------:R-:W3:Y:S04]  /*7aa0*/  LDS R33, [R32] ;  /* 0x0000000020217984 */ /* 0x000ee80000000800 */
[----:B------:R-:W4:Y:S04]  /*7ab0*/  LDS R34, [R32+0x8] ;  /* 0x0000080020227984 */ /* 0x000f280000000800 */
[----:B------:R-:W0:Y:S04]  /*7ac0*/  LDS R36, [R32+0x10] ;  /* 0x0000100020247984 */ /* 0x000e280000000800 */
[----:B------:R-:W1:Y:S01]  /*7ad0*/  LDS R37, [R32+0x18] ;  /* 0x0000180020257984 */ /* 0x000e620000000800 */
        /* <DEDUP_REMOVED lines=16> */
.L_x_4012:
[----:B------:R-:W-:Y:S05]  /*7be0*/  BSYNC.RECONVERGENT B2 ;  /* 0x0000000000027941 */ /* 0x000fea0003800200 */
.L_x_4011:
        /* <DEDUP_REMOVED lines=8> */
[----:B------:R-:W-:Y:S02]  /*7c70*/  IMAD.WIDE.U32 R20, R21, 0x4, R48 ;  /* 0x0000000415147825 */ /* 0x000fe400078e0030 */
[----:B------:R-:W3:Y:S04]  /*7c80*/  LDG.E.128 R12, desc[UR36][R12.64] ;  /* 0x000000240c0c7981 */ /* 0x000ee8000c1e1d00 */
[----:B------:R-:W4:Y:S01]  /*7c90*/  LDG.E.128 R20, desc[UR36][R20.64] ;  /* 0x0000002414147981 */ /* 0x000f22000c1e1d00 */
[----:B------:R-:W0:Y:S01]  /*7ca0*/  S2UR UR5, SR_CgaCtaId ;  /* 0x00000000000579c3 */ /* 0x000e220000008800 */
[----:B------:R-:W-:Y:S01]  /*7cb0*/  UMOV UR4, 0x400 ;  /* 0x0000040000047882 */ /* 0x000fe20000000000 */
[----:B------:R-:W-:Y:S01]  /*7cc0*/  IADD3 R3, PT, PT, -R17, R56, RZ ;  /* 0x0000003811037210 */ /* 0x000fe20007ffe1ff */
[----:B------:R-:W-:Y:S01]  /*7cd0*/  UIADD3 UR4, UPT, UPT, UR4, 0x210, URZ ;  /* 0x0000021004047890 */ /* 0x000fe2000fffe0ff */
[----:B------:R-:W-:-:S03]  /*7ce0*/  VIADD R56, R56, 0x4 ;  /* 0x0000000438387836 */ /* 0x000fc60000000000 */
[----:B0-----:R-:W-:-:S06]  /*7cf0*/  ULEA UR4, UR5, UR4, 0x18 ;  /* 0x0000000405047291 */ /* 0x001fcc000f8ec0ff */
[----:B------:R-:W-:-:S05]  /*7d00*/  LEA R3, R3, UR4, 0x2 ;  /* 0x0000000403037c11 */ /* 0x000fca000f8e10ff */
[----:B------:R-:W3:Y:S04]  /*7d10*/  LDS R24, [R3] ;  /* 0x0000000003187984 */ /* 0x000ee80000000800 */
[----:B------:R-:W4:Y:S01]  /*7d20*/  LDS R26, [R3+0x8] ;  /* 0x00000800031a7984 */ /* 0x000f220000000800 */
[-C--:B---3--:R-:W-:Y:S01]  /*7d30*/  FFMA.FTZ R25, R12, R24.reuse, R8 ;  /* 0x000000180c197223 */ /* 0x088fe20000010008 */
[-C--:B------:R-:W-:Y:S01]  /*7d40*/  FFMA.FTZ R12, R13, R24.reuse, R9 ;  /* 0x000000180d0c7223 */ /* 0x080fe20000010009 */
[-C--:B------:R-:W-:Y:S01]  /*7d50*/  FFMA.FTZ R13, R14, R24.reuse, R10 ;  /* 0x000000180e0d7223 */ /* 0x080fe2000001000a */
[----:B------:R-:W-:Y:S01]  /*7d60*/  FFMA.FTZ R24, R15, R24, R11 ;  /* 0x000000180f187223 */ /* 0x000fe2000001000b */
[-C--:B----4-:R-:W-:Y:S01]  /*7d70*/  FFMA.FTZ R8, R20, R26.reuse, R25 ;  /* 0x0000001a14087223 */ /* 0x090fe20000010019 */
[-C--:B------:R-:W-:Y:S01]  /*7d80*/  FFMA.FTZ R9, R21, R26.reuse, R12 ;  /* 0x0000001a15097223 */ /* 0x080fe2000001000c */
[-C--:B------:R-:W-:Y:S01]  /*7d90*/  FFMA.FTZ R10, R22, R26.reuse, R13 ;  /* 0x0000001a160a7223 */ /* 0x080fe2000001000d */
[----:B------:R-:W-:-:S07]  /*7da0*/  FFMA.FTZ R11, R23, R26, R24 ;  /* 0x0000001a170b7223 */ /* 0x000fce0000010018 */
.L_x_4014:
[----:B------:R-:W-:Y:S05]  /*7db0*/  BSYNC.RECONVERGENT B2 ;  /* 0x0000000000027941 */ /* 0x000fea0003800200 */
.L_x_4013:
        /* <DEDUP_REMOVED lines=15> */
.L_x_4007:
[----:B------:R-:W-:Y:S05]  /*7eb0*/  BSYNC.RECONVERGENT B1 ;  /* 0x0000000000017941 */ /* 0x000fea0003800200 */
.L_x_4006:
        /* <DEDUP_REMOVED lines=21> */
.L_x_4028:
[C---:B------:R-:W-:Y:S01]  /*8010*/  VIADD R14, R54.reuse, 0xfffffffc ;  /* 0xfffffffc360e7836 */ /* 0x040fe20000000000 */
[----:B------:R-:W-:Y:S01]  /*8020*/  IADD3 R21, PT, PT, R21, 0x4, RZ ;  /* 0x0000000415157810 */ /* 0x000fe20007ffe0ff */
[C---:B------:R-:W-:Y:S01]  /*8030*/  VIADD R24, R54.reuse, 0x2 ;  /* 0x0000000236187836 */ /* 0x040fe20000000000 */
[----:B------:R-:W-:Y:S01]  /*8040*/  IADD3 R26, PT, PT, R54, -0x2, RZ ;  /* 0xfffffffe361a7810 */ /* 0x000fe20007ffe0ff */
[----:B------:R-:W-:Y:S01]  /*8050*/  BSSY.RECONVERGENT B4, `(.L_x_4020) ;  /* 0x0000025000047945 */ /* 0x000fe20003800200 */
[-C--:B-1----:R-:W-:Y:S02]  /*8060*/  ISETP.GE.AND P4, PT, R14, R57.reuse, PT ;  /* 0x000000390e00720c */ /* 0x082fe40003f86270 */
        /* <DEDUP_REMOVED lines=29> */
[----:B------:R-:W-:-:S06]  /*8240*/  IMAD.WIDE.U32 R12, R13, 0x4, R48 ;  /* 0x000000040d0c7825 */ /* 0x000fcc00078e0030 */
[----:B------:R-:W0:Y:S02]  /*8250*/  LDG.E.128 R12, desc[UR36][R12.64] ;  /* 0x000000240c0c7981 */ /* 0x000e24000c1e1d00 */
[-C--:B0-----:R-:W-:Y:S01]  /*8260*/  FFMA.FTZ R8, R12, R23.reuse, R8 ;  /* 0x000000170c087223 */ /* 0x081fe20000010008 */
[-C--:B------:R-:W-:Y:S01]  /*8270*/  FFMA.FTZ R9, R13, R23.reuse, R9 ;  /* 0x000000170d097223 */ /* 0x080fe20000010009 */
[-C--:B------:R-:W-:Y:S01]  /*8280*/  FFMA.FTZ R10, R14, R23.reuse, R10 ;  /* 0x000000170e0a7223 */ /* 0x080fe2000001000a */
[----:B------:R-:W-:-:S07]  /*8290*/  FFMA.FTZ R11, R15, R23, R11 ;  /* 0x000000170f0b7223 */ /* 0x000fce000001000b */
.L_x_4021:
[----:B------:R-:W-:Y:S05]  /*82a0*/  BSYNC.RECONVERGENT B4 ;  /* 0x0000000000047941 */ /* 0x000fea0003800200 */
.L_x_4020:
        /* <DEDUP_REMOVED lines=32> */
.L_x_4023:
[----:B------:R-:W-:Y:S05]  /*84b0*/  BSYNC.RECONVERGENT B4 ;  /* 0x0000000000047941 */ /* 0x000fea0003800200 */
.L_x_4022:
        /* <DEDUP_REMOVED lines=32> */
.L_x_4025:
[----:B------:R-:W-:Y:S05]  /*86c0*/  BSYNC.RECONVERGENT B4 ;  /* 0x0000000000047941 */ /* 0x000fea0003800200 */
.L_x_4024:
        /* <DEDUP_REMOVED lines=32> */
.L_x_4027:
[----:B------:R-:W-:Y:S05]  /*88d0*/  BSYNC.RECONVERGENT B4 ;  /* 0x0000000000047941 */ /* 0x000fea0003800200 */
.L_x_4026:
[----:B------:R-:W-:Y:S01]  /*88e0*/  IADD3 R54, PT, PT, R54, 0x8, RZ ;  /* 0x0000000836367810 */ /* 0x000fe20007ffe0ff */
[----:B------:R-:W-:Y:S01]  /*88f0*/  VIADD R22, R22, 0x20 ;  /* 0x0000002016167836 */ /* 0x000fe20000000000 */
[----:B------:R-:W-:Y:S06]  /*8900*/  @P0 BRA `(.L_x_4028) ;  /* 0xfffffff400c00947 */ /* 0x000fec000383ffff */
[----:B------:R-:W-:Y:S05]  /*8910*/  BSYNC.RECONVERGENT B1 ;  /* 0x0000000000017941 */ /* 0x000fea0003800200 */
.L_x_4019:
[----:B------:R-:W-:-:S07]  /*8920*/  IADD3 R54, PT, PT, R54, -0x4, RZ ;  /* 0xfffffffc36367810 */ /* 0x000fce0007ffe0ff */
.L_x_4018:
[----:B------:R-:W-:Y:S05]  /*8930*/  BSYNC.RECONVERGENT B2 ;  /* 0x0000000000027941 */ /* 0x000fea0003800200 */
.L_x_4017:
        /* <DEDUP_REMOVED lines=46> */
.L_x_4032:
[----:B------:R-:W-:Y:S05]  /*8c20*/  BSYNC.RECONVERGENT B2 ;  /* 0x0000000000027941 */ /* 0x000fea0003800200 */
.L_x_4031:
        /* <DEDUP_REMOVED lines=32> */
.L_x_4034:
[----:B------:R-:W-:Y:S05]  /*8e30*/  BSYNC.RECONVERGENT B2 ;  /* 0x0000000000027941 */ /* 0x000fea0003800200 */
.L_x_4033:
[----:B------:R-:W-:-:S07]  /*8e40*/  VIADD R54, R54, 0x4 ;  /* 0x0000000436367836 */ /* 0x000fce0000000000 */
.L_x_4030:
[----:B------:R-:W-:Y:S05]  /*8e50*/  BSYNC.RECONVERGENT B1 ;  /* 0x0000000000017941 */ /* 0x000fea0003800200 */
.L_x_4029:
[----:B------:R-:W-:-:S04]  /*8e60*/  LOP3.LUT P0, RZ, R3, 0x2, RZ, 0xc0, !PT ;  /* 0x0000000203ff7812 */ /* 0x000fc8000780c0ff */
[----:B------:R-:W-:-:S13]  /*8e70*/  ISETP.LT.OR P0, PT, R54, R57, P0 ;  /* 0x000000393600720c */ /* 0x000fda0000701670 */
[----:B------:R-:W-:Y:S05]  /*8e80*/  @P0 BRA `(.L_x_4016) ;  /* 0x0000000000900947 */ /* 0x000fea0003800000 */
[----:B------:R-:W-:Y:S01]  /*8e90*/  IABS R14, R57 ;  /* 0x00000039000e7213 */ /* 0x000fe20000000000 */
[----:B------:R-:W-:Y:S01]  /*8ea0*/  HFMA2 R12, -RZ, RZ, 0, 0 ;  /* 0x00000000ff0c7431 */ /* 0x000fe200000001ff */
        /* <DEDUP_REMOVED lines=34> */
.L_x_4016:
[----:B------:R-:W-:Y:S05]  /*90d0*/  BSYNC.RECONVERGENT B3 ;  /* 0x0000000000037941 */ /* 0x000fea0003800200 */
.L_x_4015:
[----:B------:R-:W-:-:S13]  /*90e0*/  ISETP.NE.AND P0, PT, R0, R53, PT ;  /* 0x000000350000720c */ /* 0x000fda0003f05270 */
[----:B------:R-:W-:Y:S05]  /*90f0*/  @P0 BRA `(.L_x_4005) ;  /* 0x0000000000e40947 */ /* 0x000fea0003800000 */
[----:B------:R-:W0:Y:S01]  /*9100*/  LDC R0, c[0x0][0x478] ;  /* 0x00011e00ff007b82 */ /* 0x000e220000000800 */
[----:B------:R-:W-:Y:S01]  /*9110*/  IMAD.IADD R23, R52, 0x1, R2 ;  /* 0x0000000134177824 */ /* 0x000fe200078e0202 */
[----:B------:R-:W1:Y:S01]  /*9120*/  LDCU.64 UR4, c[0x0][0x460] ;  /* 0x00008c00ff0477ac */ /* 0x000e620008000a00 */
[----:B0-----:R-:W-:-:S13]  /*9130*/  ISETP.NE.AND P1, PT, R0, 0x2, PT ;  /* 0x000000020000780c */ /* 0x001fda0003f25270 */
[----:B------:R-:W0:Y:S08]  /*9140*/  @!P1 LDC.64 R12, c[0x0][0x3a8] ;  /* 0x0000ea00ff0c9b82 */ /* 0x000e300000000a00 */
[----:B------:R-:W3:Y:S01]  /*9150*/  @!P1 LDC.64 R14, c[0x0][0x468] ;  /* 0x00011a00ff0e9b82 */ /* 0x000ee20000000a00 */
[----:B0-----:R-:W-:-:S04]  /*9160*/  @!P1 IADD3 R2, P0, PT, R23, R12, RZ ;  /* 0x0000000c17029210 */ /* 0x001fc80007f1e0ff */
[----:B------:R-:W-:-:S03]  /*9170*/  @!P1 LEA.HI.X.SX32 R3, R23, R13, 0x1, P0 ;  /* 0x0000000d17039211 */ /* 0x000fc600000f0eff */
[----:B------:R-:W0:Y:S01]  /*9180*/  @P1 LDC.64 R12, c[0x0][0x3a8] ;  /* 0x0000ea00ff0c1b82 */ /* 0x000e220000000a00 */
[----:B---3--:R-:W3:Y:S04]  /*9190*/  @!P1 LDG.E R15, desc[UR36][R14.64+0x8] ;  /* 0x000008240e0f9981 */ /* 0x008ee8000c1e1900 */
[----:B------:R-:W4:Y:S01]  /*91a0*/  @!P1 LDG.E R0, desc[UR36][R2.64] ;  /* 0x0000002402009981 */ /* 0x000f22000c1e1900 */
[----:B-1----:R-:W-:-:S04]  /*91b0*/  ISETP.NE.U32.AND P0, PT, RZ, UR4, PT ;  /* 0x00000004ff007c0c */ /* 0x002fc8000bf05070 */
[----:B------:R-:W-:Y:S01]  /*91c0*/  ISETP.NE.AND.EX P0, PT, RZ, UR5, PT, P0 ;  /* 0x00000005ff007c0c */ /* 0x000fe2000bf05300 */
[----:B------:R-:W-:Y:S01]  /*91d0*/  IMAD.IADD R17, R18, 0x1, -R17 ;  /* 0x0000000112117824 */ /* 0x000fe200078e0a11 */
[----:B------:R-:W1:Y:S11]  /*91e0*/  LDCU.64 UR4, c[0x0][0x3c0] ;  /* 0x00007800ff0477ac */ /* 0x000e760008000a00 */
[----:B------:R-:W2:Y:S08]  /*91f0*/  @P0 LDC R25, c[0x0][0x3f8] ;  /* 0x0000fe00ff190b82 */ /* 0x000eb00000000800 */
[----:B------:R-:W1:Y:S01]  /*9200*/  @P0 LDC.64 R20, c[0x0][0x458] ;  /* 0x00011600ff140b82 */ /* 0x000e620000000a00 */
[----:B0-----:R-:W-:-:S04]  /*9210*/  @P1 IMAD.WIDE R2, R23, 0x4, R12 ;  /* 0x0000000417021825 */ /* 0x001fc800078e020c */
[----:B--2---:R-:W-:-:S04]  /*9220*/  @P0 IMAD R51, R16, R25, R51 ;  /* 0x0000001910330224 */ /* 0x004fc800078e0233 */
[----:B------:R-:W-:-:S04]  /*9230*/  @P0 IMAD R51, R51, 0x50, R52 ;  /* 0x0000005033330824 */ /* 0x000fc800078e0234 */
[----:B-1----:R-:W-:Y:S01]  /*9240*/  @P0 IMAD.WIDE R20, R51, 0x4, R20 ;  /* 0x0000000433140825 */ /* 0x002fe200078e0214 */
[----:B----4-:R-:W3:Y:S08]  /*9250*/  @!P1 I2F.S8 R22, R0 ;  /* 0x0000000000169306 */ /* 0x010ef00000001400 */
[----:B------:R-:W0:Y:S08]  /*9260*/  @!P1 I2F.S8 R24, R0.B1 ;  /* 0x1000000000189306 */ /* 0x000e300000001400 */
[----:B------:R-:W1:Y:S08]  /*9270*/  @!P1 I2F.S8 R26, R0.B2 ;  /* 0x20000000001a9306 */ /* 0x000e700000001400 */
[----:B------:R-:W2:Y:S01]  /*9280*/  @!P1 I2F.S8 R28, R0.B3 ;  /* 0x30000000001c9306 */ /* 0x000ea20000001400 */
[C---:B---3--:R-:W-:Y:S01]  /*9290*/  @!P1 FMUL.FTZ R12, R15.reuse, R22 ;  /* 0x000000160f0c9220 */ /* 0x048fe20000410000 */
[C---:B0-----:R-:W-:Y:S01]  /*92a0*/  @!P1 FMUL.FTZ R13, R15.reuse, R24 ;  /* 0x000000180f0d9220 */ /* 0x041fe20000410000 */
[----:B------:R-:W3:Y:S01]  /*92b0*/  @P0 LDG.E.128 R20, desc[UR36][R20.64] ;  /* 0x0000002414140981 */ /* 0x000ee2000c1e1d00 */
[C---:B-1----:R-:W-:Y:S01]  /*92c0*/  @!P1 FMUL.FTZ R14, R15.reuse, R26 ;  /* 0x0000001a0f0e9220 */ /* 0x042fe20000410000 */
[----:B--2---:R-:W-:-:S06]  /*92d0*/  @!P1 FMUL.FTZ R15, R15, R28 ;  /* 0x0000001c0f0f9220 */ /* 0x004fcc0000410000 */
[----:B------:R0:W2:Y:S01]  /*92e0*/  @P1 LDG.E.128 R12, desc[UR36][R2.64] ;  /* 0x00000024020c1981 */ /* 0x0000a2000c1e1d00 */
[----:B------:R-:W1:Y:S01]  /*92f0*/  S2R R25, SR_CgaCtaId ;  /* 0x0000000000197919 */ /* 0x000e620000008800 */
[----:B------:R-:W-:-:S04]  /*9300*/  MOV R0, 0x400 ;  /* 0x0000040000007802 */ /* 0x000fc80000000f00 */
[----:B------:R-:W-:Y:S01]  /*9310*/  IADD3 R0, PT, PT, R0, 0x210, RZ ;  /* 0x0000021000007810 */ /* 0x000fe20007ffe0ff */
[----:B------:R-:W-:-:S03]  /*9320*/  IMAD R19, R19, 0x50, RZ ;  /* 0x0000005013137824 */ /* 0x000fc600078e02ff */
[----:B-1----:R-:W-:-:S04]  /*9330*/  LEA R0, R25, R0, 0x18 ;  /* 0x0000000019007211 */ /* 0x002fc800078ec0ff */
[----:B------:R-:W-:Y:S01]  /*9340*/  LEA R17, R17, R0, 0x2 ;  /* 0x0000000011117211 */ /* 0x000fe200078e10ff */
[----:B------:R-:W-:-:S05]  /*9350*/  IMAD R0, R55, R57, R52 ;  /* 0x0000003937007224 */ /* 0x000fca00078e0234 */
[----:B------:R-:W1:Y:S01]  /*9360*/  LDS R17, [R17] ;  /* 0x0000000011117984 */ /* 0x000e620000000800 */
[----:B0-----:R-:W-:Y:S02]  /*9370*/  SHF.R.S32.HI R2, RZ, 0x1f, R0 ;  /* 0x0000001fff027819 */ /* 0x001fe40000011400 */
        /* <DEDUP_REMOVED lines=17> */
.L_x_4005:
[----:B------:R-:W-:Y:S05]  /*9490*/  BSYNC.RECONVERGENT B0 ;  /* 0x0000000000007941 */ /* 0x000fea0003800200 */
.L_x_4004:
[----:B------:R-:W-:Y:S01]  /*94a0*/  BAR.SYNC.DEFER_BLOCKING 0x0 ;  /* 0x0000000000007b1d */ /* 0x000fe20000010000 */
[----:B------:R-:W-:-:S04]  /*94b0*/  ISETP.GT.U32.AND P1, PT, R52, 0x4f, PT ;  /* 0x0000004f3400780c */ /* 0x000fc80003f24070 */
[----:B------:R-:W-:-:S09]  /*94c0*/  ISETP.GT.U32.OR P0, PT, R50, 0x1f, P1 ;  /* 0x0000001f3200780c */ /* 0x000fd20000f04470 */
[----:B------:R-:W-:Y:S05]  /*94d0*/  @P1 BRA `(.L_x_4035) ;  /* 0x0000000000441947 */ /* 0x000fea0003800000 */
[----:B------:R-:W1:Y:S01]  /*94e0*/  S2UR UR5, SR_CgaCtaId ;  /* 0x00000000000579c3 */ /* 0x000e620000008800 */
[----:B------:R-:W-:Y:S01]  /*94f0*/  UMOV UR4, 0x400 ;  /* 0x0000040000047882 */ /* 0x000fe20000000000 */
[C---:B------:R-:W-:Y:S01]  /*9500*/  LOP3.LUT R0, R50.reuse, 0x3e0, RZ, 0xc0, !PT ;  /* 0x000003e032007812 */ /* 0x040fe200078ec0ff */
[----:B------:R-:W-:Y:S01]  /*9510*/  UIADD3 UR4, UPT, UPT, UR4, 0x210, URZ ;  /* 0x0000021004047890 */ /* 0x000fe2000fffe0ff */
[----:B------:R-:W-:Y:S02]  /*9520*/  ISETP.GT.U32.AND P2, PT, R50, 0x1f, PT ;  /* 0x0000001f3200780c */ /* 0x000fe40003f44070 */
[----:B------:R-:W-:Y:S01]  /*9530*/  ISETP.NE.AND P1, PT, R0, 0x20, PT ;  /* 0x000000200000780c */ /* 0x000fe20003f25270 */
[----:B-1----:R-:W-:-:S06]  /*9540*/  ULEA UR4, UR5, UR4, 0x18 ;  /* 0x0000000405047291 */ /* 0x002fcc000f8ec0ff */
        /* <DEDUP_REMOVED lines=10> */
.L_x_4035:
[----:B------:R-:W-:Y:S05]  /*95f0*/  @P0 EXIT ;  /* 0x000000000000094d */ /* 0x000fea0003800000 */
[----:B------:R-:W1:Y:S02]  /*9600*/  LDCU UR4, c[0x0][0x478] ;  /* 0x00008f00ff0477ac */ /* 0x000e640008000800 */
[----:B-1----:R-:W-:-:S09]  /*9610*/  UISETP.NE.AND UP0, UPT, UR4, 0x2, UPT ;  /* 0x000000020400788c */ /* 0x002fd2000bf05270 */
[----:B------:R-:W-:Y:S05]  /*9620*/  BRA.U UP0, `(.L_x_4036) ;  /* 0x00000001007c7547 */ /* 0x000fea000b800000 */
[----:B0-----:R-:W0:Y:S01]  /*9630*/  LDC.64 R2, c[0x0][0x470] ;  /* 0x00011c00ff027b82 */ /* 0x001e220000000a00 */
[----:B------:R-:W1:Y:S01]  /*9640*/  LDCU.64 UR4, c[0x0][0x380] ;  /* 0x00007000ff0477ac */ /* 0x000e620008000a00 */
[----:B0-----:R-:W3:Y:S01]  /*9650*/  LDG.E R2, desc[UR36][R2.64] ;  /* 0x0000002402027981 */ /* 0x001ee2000c1e1900 */
[----:B------:R-:W-:Y:S01]  /*9660*/  IADD3 R52, PT, PT, R55, R52, RZ ;  /* 0x0000003437347210 */ /* 0x000fe20007ffe0ff */
        /* <DEDUP_REMOVED lines=14> */
[----:B0-----:R-:W-:-:S03]  /*9750*/  PRMT R9, R9, 0x8880, RZ ;  /* 0x0000888009097816 */ /* 0x001fc600000000ff */
[----:B------:R-:W-:Y:S01]  /*9760*/  IMAD R3, R0, 0x1000000, R3 ;  /* 0x0100000000037824 */ /* 0x000fe200078e0203 */
[----:B------:R-:W-:Y:S02]  /*9770*/  PRMT R2, R9, 0x7710, RZ ;  /* 0x0000771009027816 */ /* 0x000fe400000000ff */
[----:B---3-5:R-:W-:-:S04]  /*9780*/  PRMT R4, R8, 0x8880, RZ ;  /* 0x0000888008047816 */ /* 0x028fc800000000ff */
[----:B------:R-:W-:Y:S02]  /*9790*/  PRMT R0, R4, 0x7710, RZ ;  /* 0x0000771004007816 */ /* 0x000fe400000000ff */
[----:B------:R-:W-:Y:S02]  /*97a0*/  LOP3.LUT R4, R2, 0xff, RZ, 0xc0, !PT ;  /* 0x000000ff02047812 */ /* 0x000fe400078ec0ff */
[----:B------:R-:W-:Y:S02]  /*97b0*/  LOP3.LUT R5, R0, 0xff, RZ, 0xc0, !PT ;  /* 0x000000ff00057812 */ /* 0x000fe400078ec0ff */
[----:B------:R-:W-:Y:S02]  /*97c0*/  LEA R4, R4, R3, 0x8 ;  /* 0x0000000304047211 */ /* 0x000fe400078e40ff */
[----:B-1----:R-:W-:-:S03]  /*97d0*/  IADD3 R2, P0, PT, R52, UR4, RZ ;  /* 0x0000000434027c10 */ /* 0x002fc6000ff1e0ff */
[----:B------:R-:W-:Y:S01]  /*97e0*/  IMAD.IADD R5, R4, 0x1, R5 ;  /* 0x0000000104057824 */ /* 0x000fe200078e0205 */
[----:B------:R-:W-:-:S05]  /*97f0*/  LEA.HI.X.SX32 R3, R52, UR5, 0x1, P0 ;  /* 0x0000000534037c11 */ /* 0x000fca00080f0eff */
[----:B------:R-:W-:Y:S01]  /*9800*/  STG.E desc[UR36][R2.64], R5 ;  /* 0x0000000502007986 */ /* 0x000fe2000c101924 */
[----:B------:R-:W-:Y:S05]  /*9810*/  EXIT ;  /* 0x000000000000794d */ /* 0x000fea0003800000 */
.L_x_4036:
[----:B0-----:R-:W0:Y:S01]  /*9820*/  LDC.64 R2, c[0x0][0x380] ;  /* 0x0000e000ff027b82 */ /* 0x001e220000000a00 */
[----:B------:R-:W-:-:S05]  /*9830*/  IADD3 R55, PT, PT, R55, R52, RZ ;  /* 0x0000003437377210 */ /* 0x000fca0007ffe0ff */
[----:B0-----:R-:W-:-:S05]  /*9840*/  IMAD.WIDE R2, R55, 0x4, R2 ;  /* 0x0000000437027825 */ /* 0x001fca00078e0202 */
[----:B------:R-:W-:Y:S01]  /*9850*/  STG.E.128 desc[UR36][R2.64], R8 ;  /* 0x0000000802007986 */ /* 0x000fe2000c101d24 */
[----:B------:R-:W-:Y:S05]  /*9860*/  EXIT ;  /* 0x000000000000794d */ /* 0x000fea0003800000 */
.L_x_3960:
[----:B------:R-:W-:Y:S02]  /*9870*/  HFMA2 R11, -RZ, RZ, 0, 1.847743988037109375e-06 ;  /* 0x0000001fff0b7431 */ /* 0x000fe400000001ff */
[----:B------:R-:W-:Y:S02]  /*9880*/  IMAD.MOV.U32 R12, RZ, RZ, 0x10 ;  /* 0x00000010ff0c7424 */ /* 0x000fe400078e00ff */
[----:B------:R-:W-:-:S07]  /*9890*/  IMAD.MOV.U32 R15, RZ, RZ, -0x1 ;  /* 0xffffffffff0f7424 */ /* 0x000fce00078e00ff */
[----:B0----5:R-:W-:Y:S05]  /*98a0*/  WARPSYNC.COLLECTIVE R15, `(.L_x_4037) ;  /* 0x000000000f087348 */ /* 0x021fea0003c00000 */
[----:B------:R1:W2:Y:S02]  /*98b0*/  SHFL.BFLY P6, R14, R13, R12, R11 ;  /* 0x0c00000c0d0e7389 */ /* 0x0002a400000c000b */
[----:B012--5:R-:W-:Y:S05]  /*98c0*/  ENDCOLLECTIVE ;  /* 0x000000000000791b */ /* 0x027fea0003800000 */
.L_x_4037:
[----:B------:R-:W-:Y:S02]  /*98d0*/  IMAD.MOV.U32 R12, RZ, RZ, 0x8 ;  /* 0x00000008ff0c7424 */ /* 0x000fe400078e00ff */
[----:B------:R-:W-:-:S05]  /*98e0*/  FADD.FTZ R0, R13, R14 ;  /* 0x0000000e0d007221 */ /* 0x000fca0000010000 */
[----:B------:R-:W-:-:S07]  /*98f0*/  MOV R13, R0 ;  /* 0x00000000000d7202 */ /* 0x000fce0000000f00 */
[----:B------:R-:W-:Y:S05]  /*9900*/  WARPSYNC.COLLECTIVE R15, `(.L_x_4038) ;  /* 0x000000000f087348 */ /* 0x000fea0003c00000 */
[----:B------:R0:W1:Y:S02]  /*9910*/  SHFL.BFLY P6, R14, R13, R12, R11 ;  /* 0x0c00000c0d0e7389 */ /* 0x00006400000c000b */
[----:B01----:R-:W-:Y:S05]  /*9920*/  ENDCOLLECTIVE ;  /* 0x000000000000791b */ /* 0x003fea0003800000 */
.L_x_4038:
[----:B------:R-:W-:Y:S02]  /*9930*/  IMAD.MOV.U32 R12, RZ, RZ, 0x4 ;  /* 0x00000004ff0c7424 */ /* 0x000fe400078e00ff */
[----:B------:R-:W-:-:S05]  /*9940*/  FADD.FTZ R3, R0, R14 ;  /* 0x0000000e00037221 */ /* 0x000fca0000010000 */
[----:B------:R-:W-:-:S07]  /*9950*/  MOV R13, R3 ;  /* 0x00000003000d7202 */ /* 0x000fce0000000f00 */
[----:B------:R-:W-:Y:S05]  /*9960*/  WARPSYNC.COLLECTIVE R15, `(.L_x_4039) ;  /* 0x000000000f087348 */ /* 0x000fea0003c00000 */
[----:B------:R0:W1:Y:S02]  /*9970*/  SHFL.BFLY P6, R14, R13, R12, R11 ;  /* 0x0c00000c0d0e7389 */ /* 0x00006400000c000b */
[----:B01----:R-:W-:Y:S05]  /*9980*/  ENDCOLLECTIVE ;  /* 0x000000000000791b */ /* 0x003fea0003800000 */
.L_x_4039:
[----:B------:R-:W-:Y:S02]  /*9990*/  IMAD.MOV.U32 R12, RZ, RZ, 0x2 ;  /* 0x00000002ff0c7424 */ /* 0x000fe400078e00ff */
[----:B------:R-:W-:-:S05]  /*99a0*/  FADD.FTZ R4, R3, R14 ;  /* 0x0000000e03047221 */ /* 0x000fca0000010000 */
[----:B------:R-:W-:-:S07]  /*99b0*/  MOV R13, R4 ;  /* 0x00000004000d7202 */ /* 0x000fce0000000f00 */
[----:B------:R-:W-:Y:S05]  /*99c0*/  WARPSYNC.COLLECTIVE R15, `(.L_x_4040) ;  /* 0x000000000f087348 */ /* 0x000fea0003c00000 */
[----:B------:R0:W1:Y:S02]  /*99d0*/  SHFL.BFLY P6, R14, R13, R12, R11 ;  /* 0x0c00000c0d0e7389 */ /* 0x00006400000c000b */
[----:B01----:R-:W-:Y:S05]  /*99e0*/  ENDCOLLECTIVE ;  /* 0x000000000000791b */ /* 0x003fea0003800000 */
.L_x_4040:
[----:B------:R-:W-:Y:S02]  /*99f0*/  IMAD.MOV.U32 R12, RZ, RZ, 0x1 ;  /* 0x00000001ff0c7424 */ /* 0x000fe400078e00ff */
[----:B------:R-:W-:-:S05]  /*9a00*/  FADD.FTZ R5, R4, R14 ;  /* 0x0000000e04057221 */ /* 0x000fca0000010000 */
[----:B------:R-:W-:-:S07]  /*9a10*/  MOV R13, R5 ;  /* 0x00000005000d7202 */ /* 0x000fce0000000f00 */
[----:B------:R-:W-:Y:S05]  /*9a20*/  WARPSYNC.COLLECTIVE R15, `(.L_x_4041) ;  /* 0x000000000f087348 */ /* 0x000fea0003c00000 */
[----:B------:R0:W1:Y:S02]  /*9a30*/  SHFL.BFLY P6, R14, R13, R12, R11 ;  /* 0x0c00000c0d0e7389 */ /* 0x00006400000c000b */
[----:B01----:R-:W-:Y:S05]  /*9a40*/  ENDCOLLECTIVE ;  /* 0x000000000000791b */ /* 0x003fea0003800000 */
.L_x_4041:
[----:B------:R-:W-:Y:S05]  /*9a50*/  BRA `(.L_x_4042) ;  /* 0xffffff7c00fc7947 */ /* 0x000fea000383ffff */
.L_x_3964:
[----:B------:R-:W-:Y:S01]  /*9a60*/  HFMA2 R12, -RZ, RZ, 0, 1.1920928955078125e-07 ;  /* 0x00000002ff0c7431 */ /* 0x000fe200000001ff */
[----:B------:R-:W-:Y:S01]  /*9a70*/  BSSY B1, `(.L_x_4043) ;  /* 0x0000006000017945 */ /* 0x000fe20003800000 */
[----:B------:R-:W-:Y:S01]  /*9a80*/  IMAD.MOV.U32 R11, RZ, RZ, 0x1f ;  /* 0x0000001fff0b7424 */ /* 0x000fe200078e00ff */
[----:B------:R-:W-:-:S07]  /*9a90*/  MOV R15, 0xffffffff ;  /* 0xffffffff000f7802 */ /* 0x000fce0000000f00 */
[----:B-----5:R-:W-:Y:S05]  /*9aa0*/  WARPSYNC.COLLECTIVE R15, `(.L_x_4044) ;  /* 0x000000000f087348 */ /* 0x020fea0003c00000 */
[----:B------:R0:W1:Y:S02]  /*9ab0*/  SHFL.BFLY P6, R14, R13, R12, R11 ;  /* 0x0c00000c0d0e7389 */ /* 0x00006400000c000b */
[----:B01---5:R-:W-:Y:S05]  /*9ac0*/  ENDCOLLECTIVE ;  /* 0x000000000000791b */ /* 0x023fea0003800000 */
.L_x_4044:
[----:B------:R-:W-:Y:S05]  /*9ad0*/  BSYNC B1 ;  /* 0x0000000000017941 */ /* 0x000fea0003800000 */
.L_x_4043:
[----:B------:R-:W-:Y:S02]  /*9ae0*/  HFMA2 R11, -RZ, RZ, 0, 1.847743988037109375e-06 ;  /* 0x0000001fff0b7431 */ /* 0x000fe400000001ff */
[----:B------:R-:W-:Y:S01]  /*9af0*/  FADD.FTZ R13, R13, R14 ;  /* 0x0000000e0d0d7221 */ /* 0x000fe20000010000 */
[----:B------:R-:W-:Y:S02]  /*9b00*/  IMAD.MOV.U32 R12, RZ, RZ, 0x1 ;  /* 0x00000001ff0c7424 */ /* 0x000fe400078e00ff */
[----:B------:R-:W-:-:S07]  /*9b10*/  IMAD.MOV.U32 R15, RZ, RZ, -0x1 ;  /* 0xffffffffff0f7424 */ /* 0x000fce00078e00ff */
[----:B------:R-:W-:Y:S05]  /*9b20*/  WARPSYNC.COLLECTIVE R15, `(.L_x_4045) ;  /* 0x000000000f087348 */ /* 0x000fea0003c00000 */
[----:B------:R0:W1:Y:S02]  /*9b30*/  SHFL.BFLY P6, R14, R13, R12, R11 ;  /* 0x0c00000c0d0e7389 */ /* 0x00006400000c000b */
[----:B01----:R-:W-:Y:S05]  /*9b40*/  ENDCOLLECTIVE ;  /* 0x000000000000791b */ /* 0x003fea0003800000 */
.L_x_4045:
[----:B------:R-:W-:Y:S05]  /*9b50*/  BRA `(.L_x_4046) ;  /* 0xffffffa000807947 */ /* 0x000fea000383ffff */
.L_x_3968:
[----:B------:R-:W-:Y:S01]  /*9b60*/  HFMA2 R11, -RZ, RZ, 0, 1.847743988037109375e-06 ;  /* 0x0000001fff0b7431 */ /* 0x000fe200000001ff */
[----:B------:R-:W-:Y:S01]  /*9b70*/  BSSY B0, `(.L_x_4047) ;  /* 0x0000007000007945 */ /* 0x000fe20003800000 */
[----:B------:R-:W-:Y:S01]  /*9b80*/  MOV R13, R82 ;  /* 0x00000052000d7202 */ /* 0x000fe20000000f00 */
[----:B------:R-:W-:Y:S02]  /*9b90*/  IMAD.MOV.U32 R12, RZ, RZ, 0x10 ;  /* 0x00000010ff0c7424 */ /* 0x000fe400078e00ff */
[----:B------:R-:W-:-:S07]  /*9ba0*/  IMAD.MOV.U32 R15, RZ, RZ, -0x1 ;  /* 0xffffffffff0f7424 */ /* 0x000fce00078e00ff */
[----:B--23--:R-:W-:Y:S05]  /*9bb0*/  WARPSYNC.COLLECTIVE R15, `(.L_x_4048) ;  /* 0x000000000f087348 */ /* 0x00cfea0003c00000 */
[----:B------:R0:W1:Y:S02]  /*9bc0*/  SHFL.BFLY P6, R14, R13, R12, R11 ;  /* 0x0c00000c0d0e7389 */ /* 0x00006400000c000b */
[----:B0123--:R-:W-:Y:S05]  /*9bd0*/  ENDCOLLECTIVE ;  /* 0x000000000000791b */ /* 0x00ffea0003800000 */
.L_x_4048:
[----:B------:R-:W-:Y:S05]  /*9be0*/  BSYNC B0 ;  /* 0x0000000000007941 */ /* 0x000fea0003800000 */
.L_x_4047:
[----:B------:R-:W-:Y:S01]  /*9bf0*/  FMNMX.FTZ R13, R14, R82, !PT ;  /* 0x000000520e0d7209 */ /* 0x000fe20007810000 */
[----:B------:R-:W-:Y:S01]  /*9c00*/  IMAD.MOV.U32 R11, RZ, RZ, 0x1f ;  /* 0x0000001fff0b7424 */ /* 0x000fe200078e00ff */
[----:B------:R-:W-:Y:S02]  /*9c10*/  MOV R12, 0x8 ;  /* 0x00000008000c7802 */ /* 0x000fe40000000f00 */
[----:B------:R-:W-:-:S07]  /*9c20*/  MOV R15, 0xffffffff ;  /* 0xffffffff000f7802 */ /* 0x000fce0000000f00 */
[----:B------:R-:W-:Y:S05]  /*9c30*/  WARPSYNC.COLLECTIVE R15, `(.L_x_4049) ;  /* 0x000000000f087348 */ /* 0x000fea0003c00000 */
[----:B------:R0:W1:Y:S02]  /*9c40*/  SHFL.BFLY P6, R14, R13, R12, R11 ;  /* 0x0c00000c0d0e7389 */ /* 0x00006400000c000b */
[----:B01----:R-:W-:Y:S05]  /*9c50*/  ENDCOLLECTIVE ;  /* 0x000000000000791b */ /* 0x003fea0003800000 */
.L_x_4049:
[----:B------:R-:W-:Y:S01]  /*9c60*/  HFMA2 R12, -RZ, RZ, 0, 2.384185791015625e-07 ;  /* 0x00000004ff0c7431 */ /* 0x000fe200000001ff */
[----:B------:R-:W-:-:S05]  /*9c70*/  FMNMX.FTZ R0, R13, R14, !PT ;  /* 0x0000000e0d007209 */ /* 0x000fca0007810000 */
[----:B------:R-:W-:-:S07]  /*9c80*/  IMAD.MOV.U32 R13, RZ, RZ, R0 ;  /* 0x000000ffff0d7224 */ /* 0x000fce00078e0000 */
[----:B------:R-:W-:Y:S05]  /*9c90*/  WARPSYNC.COLLECTIVE R15, `(.L_x_4050) ;  /* 0x000000000f087348 */ /* 0x000fea0003c00000 */
[----:B------:R0:W1:Y:S02]  /*9ca0*/  SHFL.BFLY P6, R14, R13, R12, R11 ;  /* 0x0c00000c0d0e7389 */ /* 0x00006400000c000b */
[----:B01----:R-:W-:Y:S05]  /*9cb0*/  ENDCOLLECTIVE ;  /* 0x000000000000791b */ /* 0x003fea0003800000 */
.L_x_4050:
[----:B------:R-:W-:Y:S05]  /*9cc0*/  BRA `(.L_x_4051) ;  /* 0xffffffa400007947 */ /* 0x000fea000383ffff */
.L_x_4052:
        /* <DEDUP_REMOVED lines=11> */
.L_x_4076:


//--------------------- .nv.global.init           --------------------------
	.section	.nv.global.init,"aw",@progbits
.nv.global.init:
	.type		$str,@object
	.size		$str,($str$1 - $str)
$str:
        /*0000*/ 	.byte	0x68, 0x61, 0x6c, 0x66, 0x5f, 0x72, 0x6f, 0x74, 0x61, 0x72, 0x79, 0x5f, 0x64, 0x69, 0x6d, 0x20
        /*0010*/ 	.byte	0x25, 0x20, 0x51, 0x4b, 0x5f, 0x56, 0x45, 0x43, 0x5f, 0x53, 0x49, 0x5a, 0x45, 0x20, 0x3d, 0x3d
        /*0020*/ 	.byte	0x20, 0x30, 0x00
	.type		$str$1,@object
	.size		$str$1,(__unnamed_16 - $str$1)
$str$1:
        /* <DEDUP_REMOVED lines=9> */
        /*00b3*/ 	.byte	0x6c, 0x61, 0x74, 0x65, 0x2e, 0x68, 0x70, 0x70, 0x00
	.type		__unnamed_16,@object
	.size		__unnamed_16,(__unnamed_17 - __unnamed_16)
__unnamed_16:
        /* <DEDUP_REMOVED lines=18> */
        /*01dc*/ 	.byte	0x5d, 0x00
	.type		__unnamed_17,@object
	.size		__unnamed_17,(__unnamed_13 - __unnamed_17)
__unnamed_17:
        /* <DEDUP_REMOVED lines=18> */
        /*02fe*/ 	.byte	0x65, 0x5d, 0x00
	.type		__unnamed_13,@object
	.size		__unnamed_13,(__unnamed_18 - __unnamed_13)
__unnamed_13:
        /* <DEDUP_REMOVED lines=19> */
	.type		__unnamed_18,@object
	.size		__unnamed_18,(__unnamed_4 - __unnamed_18)
__unnamed_18:
        /* <DEDUP_REMOVED lines=19> */
	.type		__unnamed_4,@object
	.size		__unnamed_4,(__unnamed_1 - __unnamed_4)
__unnamed_4:
        /* <DEDUP_REMOVED lines=19> */
	.type		__unnamed_1,@object
	.size		__unnamed_1,(__unnamed_5 - __unnamed_1)
__unnamed_1:
        /* <DEDUP_REMOVED lines=19> */
	.type		__unnamed_5,@object
	.size		__unnamed_5,(__unnamed_15 - __unnamed_5)
__unnamed_5:
        /* <DEDUP_REMOVED lines=19> */
	.type		__unnamed_15,@object
	.size		__unnamed_15,(__unnamed_6 - __unnamed_15)
__unnamed_15:
        /* <DEDUP_REMOVED lines=19> */
	.type		__unnamed_6,@object
	.size		__unnamed_6,(__unnamed_14 - __unnamed_6)
__unnamed_6:
        /* <DEDUP_REMOVED lines=19> */
	.type		__unnamed_14,@object
	.size		__unnamed_14,(__unnamed_3 - __unnamed_14)
__unnamed_14:
        /* <DEDUP_REMOVED lines=19> */
	.type		__unnamed_3,@object
	.size		__unnamed_3,(__unnamed_2 - __unnamed_3)
__unnamed_3:
        /* <DEDUP_REMOVED lines=18> */
        /*0d3e*/ 	.byte	0x6c, 0x73, 0x65, 0x5d, 0x00
	.type		__unnamed_2,@object
	.size		__unnamed_2,(__unnamed_22 - __unnamed_2)
__unnamed_2:
        /* <DEDUP_REMOVED lines=19> */
	.type		__unnamed_22,@object
	.size		__unnamed_22,(__unnamed_19 - __unnamed_22)
__unnamed_22:
        /* <DEDUP_REMOVED lines=18> */
        /*0f88*/ 	.byte	0x4d, 0x53, 0x20, 0x3d, 0x20, 0x74, 0x72, 0x75, 0x65, 0x5d, 0x00
	.type		__unnamed_19,@object
	.size		__unnamed_19,(__unnamed_23 - __unnamed_19)
__unnamed_19:
        /* <DEDUP_REMOVED lines=18> */
        /*10b3*/ 	.byte	0x4d, 0x53, 0x20, 0x3d, 0x20, 0x66, 0x61, 0x6c, 0x73, 0x65, 0x5d, 0x00
	.type		__unnamed_23,@object
	.size		__unnamed_23,(__unnamed_10 - __unnamed_23)
__unnamed_23:
        /* <DEDUP_REMOVED lines=19> */
	.type		__unnamed_10,@object
	.size		__unnamed_10,(__unnamed_24 - __unnamed_10)
__unnamed_10:
        /* <DEDUP_REMOVED lines=19> */
	.type		__unnamed_24,@object
	.size		__unnamed_24,(__unnamed_21 - __unnamed_24)
__unnamed_24:
        /* <DEDUP_REMOVED lines=19> */
	.type		__unnamed_21,@object
	.size		__unnamed_21,(__unnamed_11 - __unnamed_21)
__unnamed_21:
        /* <DEDUP_REMOVED lines=18> */
        /*1563*/ 	.byte	0x41, 0x4d, 0x53, 0x20, 0x3d, 0x20, 0x66, 0x61, 0x6c, 0x73, 0x65, 0x5d, 0x00
	.type		__unnamed_11,@object
	.size		__unnamed_11,(__unnamed_7 - __unnamed_11)
__unnamed_11:
        /* <DEDUP_REMOVED lines=19> */
	.type		__unnamed_7,@object
	.size		__unnamed_7,(__unnamed_20 - __unnamed_7)
__unnamed_7:
        /* <DEDUP_REMOVED lines=19> */
	.type		__unnamed_20,@object
	.size		__unnamed_20,(__unnamed_12 - __unnamed_20)
__unnamed_20:
        /* <DEDUP_REMOVED lines=19> */
	.type		__unnamed_12,@object
	.size		__unnamed_12,(__unnamed_9 - __unnamed_12)
__unnamed_12:
        /* <DEDUP_REMOVED lines=19> */
	.type		__unnamed_9,@object
	.size		__unnamed_9,(__unnamed_8 - __unnamed_9)
__unnamed_9:
        /* <DEDUP_REMOVED lines=18> */
        /*1b44*/ 	.byte	0x45, 0x41, 0x4d, 0x53, 0x20, 0x3d, 0x20, 0x66, 0x61, 0x6c, 0x73, 0x65, 0x5d, 0x00
	.type		__unnamed_8,@object
	.size		__unnamed_8,(.L_7 - __unnamed_8)
__unnamed_8:
        /* <DEDUP_REMOVED lines=19> */
.L_7:


//--------------------- .nv.shared._ZN4mmha33masked_multihead_attention_kernelItLi80ELi128ELi1ELi16ELi256ELb1ELb1EEEv26Multihead_attention_paramsIT_XT5_EE --------------------------
	.section	.nv.shared._ZN4mmha33masked_multihead_attention_kernelItLi80ELi128ELi1ELi16ELi256ELb1ELb1EEEv26Multihead_attention_paramsIT_XT5_EE,"aw",@nobits
	.sectionflags	@""
	.align	16
.nv.shared._ZN4mmha33masked_multihead_attention_kernelItLi80ELi128ELi1ELi16ELi256ELb1ELb1EEEv26Multihead_attention_paramsIT_XT5_EE:
	.zero		1600


//--------------------- .nv.shared.reserved.0     --------------------------
	.section	.nv.shared.reserved.0,"aw",@nobits
	.weak		__nv_reservedSMEM_offset_0_alias
	.size		__nv_reservedSMEM_offset_0_alias, 0, 64
	.other		__nv_reservedSMEM_offset_0_alias,@"STO_CUDA_RESERVED_SHARED STV_DEFAULT"
__nv_reservedSMEM_offset_0_alias:
	.zero		0
	.zero		64


//--------------------- .nv.shared._ZN4mmha33masked_multihead_attention_kernelItLi80ELi128ELi2ELi16ELi128ELb1ELb1EEEv26Multihead_attention_paramsIT_XT5_EE --------------------------
	.section	.nv.shared._ZN4mmha33masked_multihead_attention_kernelItLi80ELi128ELi2ELi16ELi128ELb1ELb1EEEv26Multihead_attention_paramsIT_XT5_EE,"aw",@nobits
	.sectionflags	@""
	.align	16
.nv.shared._ZN4mmha33masked_multihead_attention_kernelItLi80ELi128ELi2ELi16ELi128ELb1ELb1EEEv26Multihead_attention_paramsIT_XT5_EE:
	.zero		1568


//--------------------- .nv.shared._ZN4mmha33masked_multihead_attention_kernelItLi80ELi128ELi4ELi16ELi64ELb1ELb1EEEv26Multihead_attention_paramsIT_XT5_EE --------------------------
	.section	.nv.shared._ZN4mmha33masked_multihead_attention_kernelItLi80ELi128ELi4ELi16ELi64ELb1ELb1EEEv26Multihead_attention_paramsIT_XT5_EE,"aw",@nobits
	.sectionflags	@""
	.align	16
.nv.shared._ZN4mmha33masked_multihead_attention_kernelItLi80ELi128ELi4ELi16ELi64ELb1ELb1EEEv26Multihead_attention_paramsIT_XT5_EE:
	.zero		1552


//--------------------- .nv.shared._ZN4mmha33masked_multihead_attention_kernelItLi80ELi128ELi1ELi16ELi256ELb1ELb0EEEv26Multihead_attention_paramsIT_XT5_EE --------------------------
	.section	.nv.shared._ZN4mmha33masked_multihead_attention_kernelItLi80ELi128ELi1ELi16ELi256ELb1ELb0EEEv26Multihead_attention_paramsIT_XT5_EE,"aw",@nobits
	.sectionflags	@""
	.align	16
.nv.shared._ZN4mmha33masked_multihead_attention_kernelItLi80ELi128ELi1ELi16ELi256ELb1ELb0EEEv26Multihead_attention_paramsIT_XT5_EE:
	.zero		1600


//--------------------- .nv.shared._ZN4mmha33masked_multihead_attention_kernelItLi80ELi128ELi2ELi16ELi128ELb1ELb0EEEv26Multihead_attention_paramsIT_XT5_EE --------------------------
	.section	.nv.shared._ZN4mmha33masked_multihead_attention_kernelItLi80ELi128ELi2ELi16ELi128ELb1ELb0EEEv26Multihead_attention_paramsIT_XT5_EE,"aw",@nobits
	.sectionflags	@""
	.align	16
.nv.shared._ZN4mmha33masked_multihead_attention_kernelItLi80ELi128ELi2ELi16ELi128ELb1ELb0EEEv26Multihead_attention_paramsIT_XT5_EE:
	.zero		1568


//--------------------- .nv.shared._ZN4mmha33masked_multihead_attention_kernelItLi80ELi128ELi4ELi16ELi64ELb1ELb0EEEv26Multihead_attention_paramsIT_XT5_EE --------------------------
	.section	.nv.shared._ZN4mmha33masked_multihead_attention_kernelItLi80ELi128ELi4ELi16ELi64ELb1ELb0EEEv26Multihead_attention_paramsIT_XT5_EE,"aw",@nobits
	.sectionflags	@""
	.align	16
.nv.shared._ZN4mmha33masked_multihead_attention_kernelItLi80ELi128ELi4ELi16ELi64ELb1ELb0EEEv26Multihead_attention_paramsIT_XT5_EE:
	.zero		1552


//--------------------- .nv.shared._ZN4mmha33masked_multihead_attention_kernelIfLi80ELi128ELi1ELi32ELi256ELb1ELb1EEEv26Multihead_attention_paramsIT_XT5_EE --------------------------
	.section	.nv.shared._ZN4mmha33masked_multihead_attention_kernelIfLi80ELi128ELi1ELi32ELi256ELb1ELb1EEEv26Multihead_attention_paramsIT_XT5_EE,"aw",@nobits
	.sectionflags	@""
	.align	16
.nv.shared._ZN4mmha33masked_multihead_attention_kernelIfLi80ELi128ELi1ELi32ELi256ELb1ELb1EEEv26Multihead_attention_paramsIT_XT5_EE:
	.zero		2112


//--------------------- .nv.shared._ZN4mmha33masked_multihead_attention_kernelIfLi80ELi128ELi2ELi32ELi128ELb1ELb1EEEv26Multihead_attention_paramsIT_XT5_EE --------------------------
	.section	.nv.shared._ZN4mmha33masked_multihead_attention_kernelIfLi80ELi128ELi2ELi32ELi128ELb1ELb1EEEv26Multihead_attention_paramsIT_XT5_EE,"aw",@nobits
	.sectionflags	@""
	.align	16
.nv.shared._ZN4mmha33masked_multihead_attention_kernelIfLi80ELi128ELi2ELi32ELi128ELb1ELb1EEEv26Multihead_attention_paramsIT_XT5_EE:
	.zero		2080


//--------------------- .nv.shared._ZN4mmha33masked_multihead_attention_kernelIfLi80ELi128ELi4ELi32ELi64ELb1ELb1EEEv26Multihead_attention_paramsIT_XT5_EE --------------------------
	.section	.nv.shared._ZN4mmha33masked_multihead_attention_kernelIfLi80ELi128ELi4ELi32ELi64ELb1ELb1EEEv26Multihead_attention_paramsIT_XT5_EE,"aw",@nobits
	.sectionflags	@""
	.align	16
.nv.shared._ZN4mmha33masked_multihead_attention_kernelIfLi80ELi128ELi4ELi32ELi64ELb1ELb1EEEv26Multihead_attention_paramsIT_XT5_EE:
	.zero		2064


//--------------------- .nv.shared._ZN4mmha33masked_multihead_attention_kernelIfLi80ELi128ELi1ELi32ELi256ELb1ELb0EEEv26Multihead_attention_paramsIT_XT5_EE --------------------------
	.section	.nv.shared._ZN4mmha33masked_multihead_attention_kernelIfLi80ELi128ELi1ELi32ELi256ELb1ELb0EEEv26Multihead_attention_paramsIT_XT5_EE,"aw",@nobits
	.sectionflags	@""
	.align	16
.nv.shared._ZN4mmha33masked_multihead_attention_kernelIfLi80ELi128ELi1ELi32ELi256ELb1ELb0EEEv26Multihead_attention_paramsIT_XT5_EE:
	.zero		2112


//--------------------- .nv.shared._ZN4mmha33masked_multihead_attention_kernelIfLi80ELi128ELi2ELi32ELi128ELb1ELb0EEEv26Multihead_attention_paramsIT_XT5_EE --------------------------
	.section	.nv.shared._ZN4mmha33masked_multihead_attention_kernelIfLi80ELi128ELi2ELi32ELi128ELb1ELb0EEEv26Multihead_attention_paramsIT_XT5_EE,"aw",@nobits
	.sectionflags	@""
	.align	16
.nv.shared._ZN4mmha33masked_multihead_attention_kernelIfLi80ELi128ELi2ELi32ELi128ELb1ELb0EEEv26Multihead_attention_paramsIT_XT5_EE:
	.zero		2080


//--------------------- .nv.shared._ZN4mmha33masked_multihead_attention_kernelIfLi80ELi128ELi4ELi32ELi64ELb1ELb0EEEv26Multihead_attention_paramsIT_XT5_EE --------------------------
	.section	.nv.shared._ZN4mmha33masked_multihead_attention_kernelIfLi80ELi128ELi4ELi32ELi64ELb1ELb0EEEv26Multihead_attention_paramsIT_XT5_EE,"aw",@nobits
	.sectionflags	@""
	.align	16
.nv.shared._ZN4mmha33masked_multihead_attention_kernelIfLi80ELi128ELi4ELi32ELi64ELb1ELb0EEEv26Multihead_attention_paramsIT_XT5_EE:
	.zero		2064


//--------------------- .nv.shared._ZN4mmha33masked_multihead_attention_kernelItLi80ELi128ELi1ELi16ELi256ELb0ELb1EEEv26Multihead_attention_paramsIT_XT5_EE --------------------------
	.section	.nv.shared._ZN4mmha33masked_multihead_attention_kernelItLi80ELi128ELi1ELi16ELi256ELb0ELb1EEEv26Multihead_attention_paramsIT_XT5_EE,"aw",@nobits
	.sectionflags	@""
	.align	16
.nv.shared._ZN4mmha33masked_multihead_attention_kernelItLi80ELi128ELi1ELi16ELi256ELb0ELb1EEEv26Multihead_attention_paramsIT_XT5_EE:
	.zero		1344


//--------------------- .nv.shared._ZN4mmha33masked_multihead_attention_kernelItLi80ELi128ELi2ELi16ELi128ELb0ELb1EEEv26Multihead_attention_paramsIT_XT5_EE --------------------------
	.section	.nv.shared._ZN4mmha33masked_multihead_attention_kernelItLi80ELi128ELi2ELi16ELi128ELb0ELb1EEEv26Multihead_attention_paramsIT_XT5_EE,"aw",@nobits
	.sectionflags	@""
	.align	16
.nv.shared._ZN4mmha33masked_multihead_attention_kernelItLi80ELi128ELi2ELi16ELi128ELb0ELb1EEEv26Multihead_attention_paramsIT_XT5_EE:
	.zero		1312


//--------------------- .nv.shared._ZN4mmha33masked_multihead_attention_kernelItLi80ELi128ELi4ELi16ELi64ELb0ELb1EEEv26Multihead_attention_paramsIT_XT5_EE --------------------------
	.section	.nv.shared._ZN4mmha33masked_multihead_attention_kernelItLi80ELi128ELi4ELi16ELi64ELb0ELb1EEEv26Multihead_attention_paramsIT_XT5_EE,"aw",@nobits
	.sectionflags	@""
	.align	16
.nv.shared._ZN4mmha33masked_multihead_attention_kernelItLi80ELi128ELi4ELi16ELi64ELb0ELb1EEEv26Multihead_attention_paramsIT_XT5_EE:
	.zero		1296


//--------------------- .nv.shared._ZN4mmha33masked_multihead_attention_kernelItLi80ELi128ELi1ELi16ELi256ELb0ELb0EEEv26Multihead_attention_paramsIT_XT5_EE --------------------------
	.section	.nv.shared._ZN4mmha33masked_multihead_attention_kernelItLi80ELi128ELi1ELi16ELi256ELb0ELb0EEEv26Multihead_attention_paramsIT_XT5_EE,"aw",@nobits
	.sectionflags	@""
	.align	16
.nv.shared._ZN4mmha33masked_multihead_attention_kernelItLi80ELi128ELi1ELi16ELi256ELb0ELb0EEEv26Multihead_attention_paramsIT_XT5_EE:
	.zero		1344


//--------------------- .nv.shared._ZN4mmha33masked_multihead_attention_kernelItLi80ELi128ELi2ELi16ELi128ELb0ELb0EEEv26Multihead_attention_paramsIT_XT5_EE --------------------------
	.section	.nv.shared._ZN4mmha33masked_multihead_attention_kernelItLi80ELi128ELi2ELi16ELi128ELb0ELb0EEEv26Multihead_attention_paramsIT_XT5_EE,"aw",@nobits
	.sectionflags	@""
	.align	16
.nv.shared._ZN4mmha33masked_multihead_attention_kernelItLi80ELi128ELi2ELi16ELi128ELb0ELb0EEEv26Multihead_attention_paramsIT_XT5_EE:
	.zero		1312


//--------------------- .nv.shared._ZN4mmha33masked_multihead_attention_kernelItLi80ELi128ELi4ELi16ELi64ELb0ELb0EEEv26Multihead_attention_paramsIT_XT5_EE --------------------------
	.section	.nv.shared._ZN4mmha33masked_multihead_attention_kernelItLi80ELi128ELi4ELi16ELi64ELb0ELb0EEEv26Multihead_attention_paramsIT_XT5_EE,"aw",@nobits
	.sectionflags	@""
	.align	16
.nv.shared._ZN4mmha33masked_multihead_attention_kernelItLi80ELi128ELi4ELi16ELi64ELb0ELb0EEEv26Multihead_attention_paramsIT_XT5_EE:
	.zero		1296


//--------------------- .nv.shared._ZN4mmha33masked_multihead_attention_kernelIfLi80ELi128ELi1ELi32ELi256ELb0ELb1EEEv26Multihead_attention_paramsIT_XT5_EE --------------------------
	.section	.nv.shared._ZN4mmha33masked_multihead_attention_kernelIfLi80ELi128ELi1ELi32ELi256ELb0ELb1EEEv26Multihead_attention_paramsIT_XT5_EE,"aw",@nobits
	.sectionflags	@""
	.align	16
.nv.shared._ZN4mmha33masked_multihead_attention_kernelIfLi80ELi128ELi1ELi32ELi256ELb0ELb1EEEv26Multihead_attention_paramsIT_XT5_EE:
	.zero		1600


//--------------------- .nv.shared._ZN4mmha33masked_multihead_attention_kernelIfLi80ELi128ELi2ELi32ELi128ELb0ELb1EEEv26Multihead_attention_paramsIT_XT5_EE --------------------------
	.section	.nv.shared._ZN4mmha33masked_multihead_attention_kernelIfLi80ELi128ELi2ELi32ELi128ELb0ELb1EEEv26Multihead_attention_paramsIT_XT5_EE,"aw",@nobits
	.sectionflags	@""
	.align	16
.nv.shared._ZN4mmha33masked_multihead_attention_kernelIfLi80ELi128ELi2ELi32ELi128ELb0ELb1EEEv26Multihead_attention_paramsIT_XT5_EE:
	.zero		1568


//--------------------- .nv.shared._ZN4mmha33masked_multihead_attention_kernelIfLi80ELi128ELi4ELi32ELi64ELb0ELb1EEEv26Multihead_attention_paramsIT_XT5_EE --------------------------
	.section	.nv.shared._ZN4mmha33masked_multihead_attention_kernelIfLi80ELi128ELi4ELi32ELi64ELb0ELb1EEEv26Multihead_attention_paramsIT_XT5_EE,"aw",@nobits
	.sectionflags	@""
	.align	16
.nv.shared._ZN4mmha33masked_multihead_attention_kernelIfLi80ELi128ELi4ELi32ELi64ELb0ELb1EEEv26Multihead_attention_paramsIT_XT5_EE:
	.zero		1552


//--------------------- .nv.shared._ZN4mmha33masked_multihead_attention_kernelIfLi80ELi128ELi1ELi32ELi256ELb0ELb0EEEv26Multihead_attention_paramsIT_XT5_EE --------------------------
	.section	.nv.shared._ZN4mmha33masked_multihead_attention_kernelIfLi80ELi128ELi1ELi32ELi256ELb0ELb0EEEv26Multihead_attention_paramsIT_XT5_EE,"aw",@nobits
	.sectionflags	@""
	.align	16
.nv.shared._ZN4mmha33masked_multihead_attention_kernelIfLi80ELi128ELi1ELi32ELi256ELb0ELb0EEEv26Multihead_attention_paramsIT_XT5_EE:
	.zero		1600


//--------------------- .nv.shared._ZN4mmha33masked_multihead_attention_kernelIfLi80ELi128ELi2ELi32ELi128ELb0ELb0EEEv26Multihead_attention_paramsIT_XT5_EE --------------------------
	.section	.nv.shared._ZN4mmha33masked_multihead_attention_kernelIfLi80ELi128ELi2ELi32ELi128ELb0ELb0EEEv26Multihead_attention_paramsIT_XT5_EE,"aw",@nobits
	.sectionflags	@""
	.align	16
.nv.shared._ZN4mmha33masked_multihead_attention_kernelIfLi80ELi128ELi2ELi32ELi128ELb0ELb0EEEv26Multihead_attention_paramsIT_XT5_EE:
	.zero		1568


//--------------------- .nv.shared._ZN4mmha33masked_multihead_attention_kernelIfLi80ELi128ELi4ELi32ELi64ELb0ELb0EEEv26Multihead_attention_paramsIT_XT5_EE --------------------------
	.section	.nv.shared._ZN4mmha33masked_multihead_attention_kernelIfLi80ELi128ELi4ELi32ELi64ELb0ELb0EEEv26Multihead_attention_paramsIT_XT5_EE,"aw",@nobits
	.sectionflags	@""
	.align	16
.nv.shared._ZN4mmha33masked_multihead_attention_kernelIfLi80ELi128ELi4ELi32ELi64ELb0ELb0EEEv26Multihead_attention_paramsIT_XT5_EE:
	.zero		1552


//--------------------- .nv.constant0._ZN4mmha33masked_multihead_attention_kernelItLi80ELi128ELi1ELi16ELi256ELb1ELb1EEEv26Multihead_attention_paramsIT_XT5_EE --------------------------
	.section	.nv.constant0._ZN4mmha33masked_multihead_attention_kernelItLi80ELi128ELi1ELi16ELi256ELb1ELb1EEEv26Multihead_attention_paramsIT_XT5_EE,"a",@progbits
	.sectionflags	@""
	.align	4
.nv.constant0._ZN4mmha33masked_multihead_attention_kernelItLi80ELi128ELi1ELi16ELi256ELb1ELb1EEEv26Multihead_attention_paramsIT_XT5_EE:
	.zero		1192


//--------------------- .nv.constant0._ZN4mmha33masked_multihead_attention_kernelItLi80ELi128ELi2ELi16ELi128ELb1ELb1EEEv26Multihead_attention_paramsIT_XT5_EE --------------------------
	.section	.nv.constant0._ZN4mmha33masked_multihead_attention_kernelItLi80ELi128ELi2ELi16ELi128ELb1ELb1EEEv26Multihead_attention_paramsIT_XT5_EE,"a",@progbits
	.sectionflags	@""
	.align	4
.nv.constant0._ZN4mmha33masked_multihead_attention_kernelItLi80ELi128ELi2ELi16ELi128ELb1ELb1EEEv26Multihead_attention_paramsIT_XT5_EE:
	.zero		1192


//--------------------- .nv.constant0._ZN4mmha33masked_multihead_attention_kernelItLi80ELi128ELi4ELi16ELi64ELb1ELb1EEEv26Multihead_attention_paramsIT_XT5_EE --------------------------
	.section	.nv.constant0._ZN4mmha33masked_multihead_attention_kernelItLi80ELi128ELi4ELi16ELi64ELb1ELb1EEEv26Multihead_attention_paramsIT_XT5_EE,"a",@progbits
	.sectionflags	@""
	.align	4
.nv.constant0._ZN4mmha33masked_multihead_attention_kernelItLi80ELi128ELi4ELi16ELi64ELb1ELb1EEEv26Multihead_attention_paramsIT_XT5_EE:
	.zero		1192


//--------------------- .nv.constant0._ZN4mmha33masked_multihead_attention_kernelItLi80ELi128ELi1ELi16ELi256ELb1ELb0EEEv26Multihead_attention_paramsIT_XT5_EE --------------------------
	.section	.nv.constant0._ZN4mmha33masked_multihead_attention_kernelItLi80ELi128ELi1ELi16ELi256ELb1ELb0EEEv26Multihead_attention_paramsIT_XT5_EE,"a",@progbits
	.sectionflags	@""
	.align	4
.nv.constant0._ZN4mmha33masked_multihead_attention_kernelItLi80ELi128ELi1ELi16ELi256ELb1ELb0EEEv26Multihead_attention_paramsIT_XT5_EE:
	.zero		1192


//--------------------- .nv.constant0._ZN4mmha33masked_multihead_attention_kernelItLi80ELi128ELi2ELi16ELi128ELb1ELb0EEEv26Multihead_attention_paramsIT_XT5_EE --------------------------
	.section	.nv.constant0._ZN4mmha33masked_multihead_attention_kernelItLi80ELi128ELi2ELi16ELi128ELb1ELb0EEEv26Multihead_attention_paramsIT_XT5_EE,"a",@progbits
	.sectionflags	@""
	.align	4
.nv.constant0._ZN4mmha33masked_multihead_attention_kernelItLi80ELi128ELi2ELi16ELi128ELb1ELb0EEEv26Multihead_attention_paramsIT_XT5_EE:
	.zero		1192


//--------------------- .nv.constant0._ZN4mmha33masked_multihead_attention_kernelItLi80ELi128ELi4ELi16ELi64ELb1ELb0EEEv26Multihead_attention_paramsIT_XT5_EE --------------------------
	.section	.nv.constant0._ZN4mmha33masked_multihead_attention_kernelItLi80ELi128ELi4ELi16ELi64ELb1ELb0EEEv26Multihead_attention_paramsIT_XT5_EE,"a",@progbits
	.sectionflags	@""
	.align	4
.nv.constant0._ZN4mmha33masked_multihead_attention_kernelItLi80ELi128ELi4ELi16ELi64ELb1ELb0EEEv26Multihead_attention_paramsIT_XT5_EE:
	.zero		1192


//--------------------- .nv.constant0._ZN4mmha33masked_multihead_attention_kernelIfLi80ELi128ELi1ELi32ELi256ELb1ELb1EEEv26Multihead_attention_paramsIT_XT5_EE --------------------------
	.section	.nv.constant0._ZN4mmha33masked_multihead_attention_kernelIfLi80ELi128ELi1ELi32ELi256ELb1ELb1EEEv26Multihead_attention_paramsIT_XT5_EE,"a",@progbits
	.sectionflags	@""
	.align	4
.nv.constant0._ZN4mmha33masked_multihead_attention_kernelIfLi80ELi128ELi1ELi32ELi256ELb1ELb1EEEv26Multihead_attention_paramsIT_XT5_EE:
	.zero		1192


//--------------------- .nv.constant0._ZN4mmha33masked_multihead_attention_kernelIfLi80ELi128ELi2ELi32ELi128ELb1ELb1EEEv26Multihead_attention_paramsIT_XT5_EE --------------------------
	.section	.nv.constant0._ZN4mmha33masked_multihead_attention_kernelIfLi80ELi128ELi2ELi32ELi128ELb1ELb1EEEv26Multihead_attention_paramsIT_XT5_EE,"a",@progbits
	.sectionflags	@""
	.align	4
.nv.constant0._ZN4mmha33masked_multihead_attention_kernelIfLi80ELi128ELi2ELi32ELi128ELb1ELb1EEEv26Multihead_attention_paramsIT_XT5_EE:
	.zero		1192


//--------------------- .nv.constant0._ZN4mmha33masked_multihead_attention_kernelIfLi80ELi128ELi4ELi32ELi64ELb1ELb1EEEv26Multihead_attention_paramsIT_XT5_EE --------------------------
	.section	.nv.constant0._ZN4mmha33masked_multihead_attention_kernelIfLi80ELi128ELi4ELi32ELi64ELb1ELb1EEEv26Multihead_attention_paramsIT_XT5_EE,"a",@progbits
	.sectionflags	@""
	.align	4
.nv.constant0._ZN4mmha33masked_multihead_attention_kernelIfLi80ELi128ELi4ELi32ELi64ELb1ELb1EEEv26Multihead_attention_paramsIT_XT5_EE:
	.zero		1192


//--------------------- .nv.constant0._ZN4mmha33masked_multihead_attention_kernelIfLi80ELi128ELi1ELi32ELi256ELb1ELb0EEEv26Multihead_attention_paramsIT_XT5_EE --------------------------
	.section	.nv.constant0._ZN4mmha33masked_multihead_attention_kernelIfLi80ELi128ELi1ELi32ELi256ELb1ELb0EEEv26Multihead_attention_paramsIT_XT5_EE,"a",@progbits
	.sectionflags	@""
	.align	4
.nv.constant0._ZN4mmha33masked_multihead_attention_kernelIfLi80ELi128ELi1ELi32ELi256ELb1ELb0EEEv26Multihead_attention_paramsIT_XT5_EE:
	.zero		1192


//--------------------- .nv.constant0._ZN4mmha33masked_multihead_attention_kernelIfLi80ELi128ELi2ELi32ELi128ELb1ELb0EEEv26Multihead_attention_paramsIT_XT5_EE --------------------------
	.section	.nv.constant0._ZN4mmha33masked_multihead_attention_kernelIfLi80ELi128ELi2ELi32ELi128ELb1ELb0EEEv26Multihead_attention_paramsIT_XT5_EE,"a",@progbits
	.sectionflags	@""
	.align	4
.nv.constant0._ZN4mmha33masked_multihead_attention_kernelIfLi80ELi128ELi2ELi32ELi128ELb1ELb0EEEv26Multihead_attention_paramsIT_XT5_EE:
	.zero		1192


//--------------------- .nv.constant0._ZN4mmha33masked_multihead_attention_kernelIfLi80ELi128ELi4ELi32ELi64ELb1ELb0EEEv26Multihead_attention_paramsIT_XT5_EE --------------------------
	.section	.nv.constant0._ZN4mmha33masked_multihead_attention_kernelIfLi80ELi128ELi4ELi32ELi64ELb1ELb0EEEv26Multihead_attention_paramsIT_XT5_EE,"a",@progbits
	.sectionflags	@""
	.align	4
.nv.constant0._ZN4mmha33masked_multihead_attention_kernelIfLi80ELi128ELi4ELi32ELi64ELb1ELb0EEEv26Multihead_attention_paramsIT_XT5_EE:
	.zero		1192


//--------------------- .nv.constant0._ZN4mmha33masked_multihead_attention_kernelItLi80ELi128ELi1ELi16ELi256ELb0ELb1EEEv26Multihead_attention_paramsIT_XT5_EE --------------------------
	.section	.nv.constant0._ZN4mmha33masked_multihead_attention_kernelItLi80ELi128ELi1ELi16ELi256ELb0ELb1EEEv26Multihead_attention_paramsIT_XT5_EE,"a",@progbits
	.sectionflags	@""
	.align	4
.nv.constant0._ZN4mmha33masked_multihead_attention_kernelItLi80ELi128ELi1ELi16ELi256ELb0ELb1EEEv26Multihead_attention_paramsIT_XT5_EE:
	.zero		1192


//--------------------- .nv.constant0._ZN4mmha33masked_multihead_attention_kernelItLi80ELi128ELi2ELi16ELi128ELb0ELb1EEEv26Multihead_attention_paramsIT_XT5_EE --------------------------
	.section	.nv.constant0._ZN4mmha33masked_multihead_attention_kernelItLi80ELi128ELi2ELi16ELi128ELb0ELb1EEEv26Multihead_attention_paramsIT_XT5_EE,"a",@progbits
	.sectionflags	@""
	.align	4
.nv.constant0._ZN4mmha33masked_multihead_attention_kernelItLi80ELi128ELi2ELi16ELi128ELb0ELb1EEEv26Multihead_attention_paramsIT_XT5_EE:
	.zero		1192


//--------------------- .nv.constant0._ZN4mmha33masked_multihead_attention_kernelItLi80ELi128ELi4ELi16ELi64ELb0ELb1EEEv26Multihead_attention_paramsIT_XT5_EE --------------------------
	.section	.nv.constant0._ZN4mmha33masked_multihead_attention_kernelItLi80ELi128ELi4ELi16ELi64ELb0ELb1EEEv26Multihead_attention_paramsIT_XT5_EE,"a",@progbits
	.sectionflags	@""
	.align	4
.nv.constant0._ZN4mmha33masked_multihead_attention_kernelItLi80ELi128ELi4ELi16ELi64ELb0ELb1EEEv26Multihead_attention_paramsIT_XT5_EE:
	.zero		1192


//--------------------- .nv.constant0._ZN4mmha33masked_multihead_attention_kernelItLi80ELi128ELi1ELi16ELi256ELb0ELb0EEEv26Multihead_attention_paramsIT_XT5_EE --------------------------
	.section	.nv.constant0._ZN4mmha33masked_multihead_attention_kernelItLi80ELi128ELi1ELi16ELi256ELb0ELb0EEEv26Multihead_attention_paramsIT_XT5_EE,"a",@progbits
	.sectionflags	@""
	.align	4
.nv.constant0._ZN4mmha33masked_multihead_attention_kernelItLi80ELi128ELi1ELi16ELi256ELb0ELb0EEEv26Multihead_attention_paramsIT_XT5_EE:
	.zero		1192


//--------------------- .nv.constant0._ZN4mmha33masked_multihead_attention_kernelItLi80ELi128ELi2ELi16ELi128ELb0ELb0EEEv26Multihead_attention_paramsIT_XT5_EE --------------------------
	.section	.nv.constant0._ZN4mmha33masked_multihead_attention_kernelItLi80ELi128ELi2ELi16ELi128ELb0ELb0EEEv26Multihead_attention_paramsIT_XT5_EE,"a",@progbits
	.sectionflags	@""
	.align	4
.nv.constant0._ZN4mmha33masked_multihead_attention_kernelItLi80ELi128ELi2ELi16ELi128ELb0ELb0EEEv26Multihead_attention_paramsIT_XT5_EE:
	.zero		1192


//--------------------- .nv.constant0._ZN4mmha33masked_multihead_attention_kernelItLi80ELi128ELi4ELi16ELi64ELb0ELb0EEEv26Multihead_attention_paramsIT_XT5_EE --------------------------
	.section	.nv.constant0._ZN4mmha33masked_multihead_attention_kernelItLi80ELi128ELi4ELi16ELi64ELb0ELb0EEEv26Multihead_attention_paramsIT_XT5_EE,"a",@progbits
	.sectionflags	@""
	.align	4
.nv.constant0._ZN4mmha33masked_multihead_attention_kernelItLi80ELi128ELi4ELi16ELi64ELb0ELb0EEEv26Multihead_attention_paramsIT_XT5_EE:
	.zero		1192


//--------------------- .nv.constant0._ZN4mmha33masked_multihead_attention_kernelIfLi80ELi128ELi1ELi32ELi256ELb0ELb1EEEv26Multihead_attention_paramsIT_XT5_EE --------------------------
	.section	.nv.constant0._ZN4mmha33masked_multihead_attention_kernelIfLi80ELi128ELi1ELi32ELi256ELb0ELb1EEEv26Multihead_attention_paramsIT_XT5_EE,"a",@progbits
	.sectionflags	@""
	.align	4
.nv.constant0._ZN4mmha33masked_multihead_attention_kernelIfLi80ELi128ELi1ELi32ELi256ELb0ELb1EEEv26Multihead_attention_paramsIT_XT5_EE:
	.zero		1192


//--------------------- .nv.constant0._ZN4mmha33masked_multihead_attention_kernelIfLi80ELi128ELi2ELi32ELi128ELb0ELb1EEEv26Multihead_attention_paramsIT_XT5_EE --------------------------
	.section	.nv.constant0._ZN4mmha33masked_multihead_attention_kernelIfLi80ELi128ELi2ELi32ELi128ELb0ELb1EEEv26Multihead_attention_paramsIT_XT5_EE,"a",@progbits
	.sectionflags	@""
	.align	4
.nv.constant0._ZN4mmha33masked_multihead_attention_kernelIfLi80ELi128ELi2ELi32ELi128ELb0ELb1EEEv26Multihead_attention_paramsIT_XT5_EE:
	.zero		1192


//--------------------- .nv.constant0._ZN4mmha33masked_multihead_attention_kernelIfLi80ELi128ELi4ELi32ELi64ELb0ELb1EEEv26Multihead_attention_paramsIT_XT5_EE --------------------------
	.section	.nv.constant0._ZN4mmha33masked_multihead_attention_kernelIfLi80ELi128ELi4ELi32ELi64ELb0ELb1EEEv26Multihead_attention_paramsIT_XT5_EE,"a",@progbits
	.sectionflags	@""
	.align	4
.nv.constant0._ZN4mmha33masked_multihead_attention_kernelIfLi80ELi128ELi4ELi32ELi64ELb0ELb1EEEv26Multihead_attention_paramsIT_XT5_EE:
	.zero		1192


//--------------------- .nv.constant0._ZN4mmha33masked_multihead_attention_kernelIfLi80ELi128ELi1ELi32ELi256ELb0ELb0EEEv26Multihead_attention_paramsIT_XT5_EE --------------------------
	.section	.nv.constant0._ZN4mmha33masked_multihead_attention_kernelIfLi80ELi128ELi1ELi32ELi256ELb0ELb0EEEv26Multihead_attention_paramsIT_XT5_EE,"a",@progbits
	.sectionflags	@""
	.align	4
.nv.constant0._ZN4mmha33masked_multihead_attention_kernelIfLi80ELi128ELi1ELi32ELi256ELb0ELb0EEEv26Multihead_attention_paramsIT_XT5_EE:
	.zero		1192


//--------------------- .nv.constant0._ZN4mmha33masked_multihead_attention_kernelIfLi80ELi128ELi2ELi32ELi128ELb0ELb0EEEv26Multihead_attention_paramsIT_XT5_EE --------------------------
	.section	.nv.constant0._ZN4mmha33masked_multihead_attention_kernelIfLi80ELi128ELi2ELi32ELi128ELb0ELb0EEEv26Multihead_attention_paramsIT_XT5_EE,"a",@progbits
	.sectionflags	@""
	.align	4
.nv.constant0._ZN4mmha33masked_multihead_attention_kernelIfLi80ELi128ELi2ELi32ELi128ELb0ELb0EEEv26Multihead_attention_paramsIT_XT5_EE:
	.zero		1192


//--------------------- .nv.constant0._ZN4mmha33masked_multihead_attention_kernelIfLi80ELi128ELi4ELi32ELi64ELb0ELb0EEEv26Multihead_attention_paramsIT_XT5_EE --------------------------
	.section	.nv.constant0._ZN4mmha33masked_multihead_attention_kernelIfLi80ELi128ELi4ELi32ELi64ELb0ELb0EEEv26Multihead_attention_paramsIT_XT5_EE,"a",@progbits
	.sectionflags	@""
	.align	4
.nv.constant0._ZN4mmha33masked_multihead_attention_kernelIfLi80ELi128ELi4ELi32ELi64ELb0ELb0EEEv26Multihead_attention_paramsIT_XT5_EE:
	.zero		1192


//--------------------- SYMBOLS --------------------------

	.type		.nv.reservedSmem.offset0,@object
	.size		.nv.reservedSmem.offset0,0x4
	.type		.nv.reservedSmem.cap,@object
	.size		.nv.reservedSmem.cap,0x4
	.type		__assertfail,@function
